	.target	sm_80

	.elftype	@"ET_EXEC"


//--------------------- .note.nv.tkinfo           --------------------------
	.section	.note.nv.tkinfo,"",@"SHT_NOTE"
	.sectionflags	@"SHF_NOTE_NV_TKINFO"
	.tkinfo
        /*0018*/ 	.word	0x00000002
        /*0030*/ 	.string	""
        /*0030*/ 	.string	"ptxas"
        /*0030*/ 	.string	"Cuda compilation tools, release 13.0, V13.0.88"
        /*0030*/ 	.string	"Build cuda_13.0.r13.0/compiler.36424714_0"
        /*0030*/ 	.string	"-arch sm_80 -m 64 "



//--------------------- .note.nv.cuinfo           --------------------------
	.section	.note.nv.cuinfo,"",@"SHT_NOTE"
	.sectionflags	@"SHF_NOTE_NV_CUINFO"
        /*0018*/ 	.short	0x0002
        /*001a*/ 	.short	0x0050
        /*001c*/ 	.short	0x0082
	.zero		2


//--------------------- .nv.info                  --------------------------
	.section	.nv.info,"",@"SHT_CUDA_INFO"
	.align	4


	//----- nvinfo : EIATTR_REGCOUNT
	.align		4
        /*0000*/ 	.byte	0x04, 0x2f
        /*0002*/ 	.short	(.L_12 - .L_11)
	.align		4
.L_11:
        /*0004*/ 	.word	index@(_ZN7cutlass13device_kernelIN5flash19enable_sm80_to_sm89INS1_16FlashAttnFwdSm80INS1_25CollectiveMainloopFwdSm80ILi4ELi1ELb0EN4cute5tupleIJNS5_1CILi128EEENS7_ILi80EEENS7_ILi64EEEEEELi64ENS_10bfloat16_tEfNS_4arch4Sm80ELb1ELb0ELb0ELb1ELb0ELb1ELb1ELb1EEENS1_21CollectiveEpilogueFwdINS6_IJS8_SA_S9_EEENS6_IJNS7_ILi1EEESI_SI_EEESC_SE_Li128ELb1ELb1ELb1ELb0EEENS1_36VarlenDynamicPersistentTileSchedulerILi128ELi80ELi128ELi128ELb1ELb1ELb0ELb1ELb1ELb1EEEEEEEEEvNT_6ParamsE)
        /*0008*/ 	.word	0x000000ff


	//----- nvinfo : EIATTR_FRAME_SIZE
	.align		4
.L_12:
        /*000c*/ 	.byte	0x04, 0x11
        /*000e*/ 	.short	(.L_14 - .L_13)
	.align		4
.L_13:
        /*0010*/ 	.word	index@($__internal_25_$__cuda_sm70_votesync_ballot)
        /*0014*/ 	.word	0x00000000


	//----- nvinfo : EIATTR_FRAME_SIZE
	.align		4
.L_14:
        /*0018*/ 	.byte	0x04, 0x11
        /*001a*/ 	.short	(.L_16 - .L_15)
	.align		4
.L_15:
        /*001c*/ 	.word	index@($__internal_24_$__cuda_sm70_shflsync_up_p)
        /*0020*/ 	.word	0x00000000


	//----- nvinfo : EIATTR_FRAME_SIZE
	.align		4
.L_16:
        /*0024*/ 	.byte	0x04, 0x11
        /*0026*/ 	.short	(.L_18 - .L_17)
	.align		4
.L_17:
        /*0028*/ 	.word	index@($__internal_23_$__cuda_sm70_shflsync_idx_p)
        /*002c*/ 	.word	0x00000000


	//----- nvinfo : EIATTR_FRAME_SIZE
	.align		4
.L_18:
        /*0030*/ 	.byte	0x04, 0x11
        /*0032*/ 	.short	(.L_20 - .L_19)
	.align		4
.L_19:
        /*0034*/ 	.word	index@($__internal_22_$__cuda_sm70_shflsync_bfly_p)
        /*0038*/ 	.word	0x00000000


	//----- nvinfo : EIATTR_FRAME_SIZE
	.align		4
.L_20:
        /*003c*/ 	.byte	0x04, 0x11
        /*003e*/ 	.short	(.L_22 - .L_21)
	.align		4
.L_21:
        /*0040*/ 	.word	index@(_ZN7cutlass13device_kernelIN5flash19enable_sm80_to_sm89INS1_16FlashAttnFwdSm80INS1_25CollectiveMainloopFwdSm80ILi4ELi1ELb0EN4cute5tupleIJNS5_1CILi128EEENS7_ILi80EEENS7_ILi64EEEEEELi64ENS_10bfloat16_tEfNS_4arch4Sm80ELb1ELb0ELb0ELb1ELb0ELb1ELb1ELb1EEENS1_21CollectiveEpilogueFwdINS6_IJS8_SA_S9_EEENS6_IJNS7_ILi1EEESI_SI_EEESC_SE_Li128ELb1ELb1ELb1ELb0EEENS1_36VarlenDynamicPersistentTileSchedulerILi128ELi80ELi128ELi128ELb1ELb1ELb0ELb1ELb1ELb1EEEEEEEEEvNT_6ParamsE)
        /*0044*/ 	.word	0x00000068


	//----- nvinfo : EIATTR_REGCOUNT
	.align		4
.L_22:
        /*0048*/ 	.byte	0x04, 0x2f
        /*004a*/ 	.short	(.L_24 - .L_23)
	.align		4
.L_23:
        /*004c*/ 	.word	index@(_ZN7cutlass13device_kernelIN5flash19enable_sm80_to_sm89INS1_16FlashAttnFwdSm80INS1_25CollectiveMainloopFwdSm80ILi4ELi1ELb0EN4cute5tupleIJNS5_1CILi128EEENS7_ILi80EEENS7_ILi64EEEEEELi64ENS_10bfloat16_tEfNS_4arch4Sm80ELb1ELb0ELb0ELb1ELb0ELb0ELb1ELb1EEENS1_21CollectiveEpilogueFwdINS6_IJS8_SA_S9_EEENS6_IJNS7_ILi1EEESI_SI_EEESC_SE_Li128ELb1ELb1ELb1ELb0EEENS1_36VarlenDynamicPersistentTileSchedulerILi128ELi80ELi128ELi128ELb1ELb1ELb0ELb1ELb1ELb1EEEEEEEEEvNT_6ParamsE)
        /*0050*/ 	.word	0x000000ff


	//----- nvinfo : EIATTR_FRAME_SIZE
	.align		4
.L_24:
        /*0054*/ 	.byte	0x04, 0x11
        /*0056*/ 	.short	(.L_26 - .L_25)
	.align		4
.L_25:
        /*0058*/ 	.word	index@($__internal_21_$__cuda_sm70_votesync_ballot)
        /*005c*/ 	.word	0x00000000


	//----- nvinfo : EIATTR_FRAME_SIZE
	.align		4
.L_26:
        /*0060*/ 	.byte	0x04, 0x11
        /*0062*/ 	.short	(.L_28 - .L_27)
	.align		4
.L_27:
        /*0064*/ 	.word	index@($__internal_20_$__cuda_sm70_shflsync_up_p)
        /*0068*/ 	.word	0x00000000


	//----- nvinfo : EIATTR_FRAME_SIZE
	.align		4
.L_28:
        /*006c*/ 	.byte	0x04, 0x11
        /*006e*/ 	.short	(.L_30 - .L_29)
	.align		4
.L_29:
        /*0070*/ 	.word	index@($__internal_19_$__cuda_sm70_shflsync_idx_p)
        /*0074*/ 	.word	0x00000000


	//----- nvinfo : EIATTR_FRAME_SIZE
	.align		4
.L_30:
        /*0078*/ 	.byte	0x04, 0x11
        /*007a*/ 	.short	(.L_32 - .L_31)
	.align		4
.L_31:
        /*007c*/ 	.word	index@($__internal_18_$__cuda_sm70_shflsync_bfly_p)
        /*0080*/ 	.word	0x00000000


	//----- nvinfo : EIATTR_FRAME_SIZE
	.align		4
.L_32:
        /*0084*/ 	.byte	0x04, 0x11
        /*0086*/ 	.short	(.L_34 - .L_33)
	.align		4
.L_33:
        /*0088*/ 	.word	index@(_ZN7cutlass13device_kernelIN5flash19enable_sm80_to_sm89INS1_16FlashAttnFwdSm80INS1_25CollectiveMainloopFwdSm80ILi4ELi1ELb0EN4cute5tupleIJNS5_1CILi128EEENS7_ILi80EEENS7_ILi64EEEEEELi64ENS_10bfloat16_tEfNS_4arch4Sm80ELb1ELb0ELb0ELb1ELb0ELb0ELb1ELb1EEENS1_21CollectiveEpilogueFwdINS6_IJS8_SA_S9_EEENS6_IJNS7_ILi1EEESI_SI_EEESC_SE_Li128ELb1ELb1ELb1ELb0EEENS1_36VarlenDynamicPersistentTileSchedulerILi128ELi80ELi128ELi128ELb1ELb1ELb0ELb1ELb1ELb1EEEEEEEEEvNT_6ParamsE)
        /*008c*/ 	.word	0x000000a0


	//----- nvinfo : EIATTR_REGCOUNT
	.align		4
.L_34:
        /*0090*/ 	.byte	0x04, 0x2f
        /*0092*/ 	.short	(.L_36 - .L_35)
	.align		4
.L_35:
        /*0094*/ 	.word	index@(_ZN7cutlass13device_kernelIN5flash19enable_sm80_to_sm89INS1_16FlashAttnFwdSm80INS1_25CollectiveMainloopFwdSm80ILi4ELi1ELb0EN4cute5tupleIJNS5_1CILi128EEENS7_ILi112EEENS7_ILi64EEEEEELi64ENS_10bfloat16_tEfNS_4arch4Sm80ELb1ELb0ELb0ELb0ELb0ELb0ELb1ELb1EEENS1_21CollectiveEpilogueFwdINS6_IJS8_SA_S9_EEENS6_IJNS7_ILi1EEESI_SI_EEESC_SE_Li128ELb0ELb1ELb1ELb0EEENS1_30DynamicPersistentTileSchedulerILi128ELi128ELb1ELb1ELb0EEEEEEEEEvNT_6ParamsE)
        /*0098*/ 	.word	0x000000ff


	//----- nvinfo : EIATTR_FRAME_SIZE
	.align		4
.L_36:
        /*009c*/ 	.byte	0x04, 0x11
        /*009e*/ 	.short	(.L_38 - .L_37)
	.align		4
.L_37:
        /*00a0*/ 	.word	index@($__internal_17_$__cuda_sm70_shflsync_idx_p)
        /*00a4*/ 	.word	0x00000000


	//----- nvinfo : EIATTR_FRAME_SIZE
	.align		4
.L_38:
        /*00a8*/ 	.byte	0x04, 0x11
        /*00aa*/ 	.short	(.L_40 - .L_39)
	.align		4
.L_39:
        /*00ac*/ 	.word	index@($__internal_16_$__cuda_sm70_shflsync_bfly_p)
        /*00b0*/ 	.word	0x00000000


	//----- nvinfo : EIATTR_FRAME_SIZE
	.align		4
.L_40:
        /*00b4*/ 	.byte	0x04, 0x11
        /*00b6*/ 	.short	(.L_42 - .L_41)
	.align		4
.L_41:
        /*00b8*/ 	.word	index@(_ZN7cutlass13device_kernelIN5flash19enable_sm80_to_sm89INS1_16FlashAttnFwdSm80INS1_25CollectiveMainloopFwdSm80ILi4ELi1ELb0EN4cute5tupleIJNS5_1CILi128EEENS7_ILi112EEENS7_ILi64EEEEEELi64ENS_10bfloat16_tEfNS_4arch4Sm80ELb1ELb0ELb0ELb0ELb0ELb0ELb1ELb1EEENS1_21CollectiveEpilogueFwdINS6_IJS8_SA_S9_EEENS6_IJNS7_ILi1EEESI_SI_EEESC_SE_Li128ELb0ELb1ELb1ELb0EEENS1_30DynamicPersistentTileSchedulerILi128ELi128ELb1ELb1ELb0EEEEEEEEEvNT_6ParamsE)
        /*00bc*/ 	.word	0x000000d8


	//----- nvinfo : EIATTR_REGCOUNT
	.align		4
.L_42:
        /*00c0*/ 	.byte	0x04, 0x2f
        /*00c2*/ 	.short	(.L_44 - .L_43)
	.align		4
.L_43:
        /*00c4*/ 	.word	index@(_ZN7cutlass13device_kernelIN5flash19enable_sm80_to_sm89INS1_16FlashAttnFwdSm80INS1_25CollectiveMainloopFwdSm80ILi4ELi1ELb0EN4cute5tupleIJNS5_1CILi128EEENS7_ILi80EEENS7_ILi64EEEEEELi64ENS_10bfloat16_tEfNS_4arch4Sm80ELb0ELb1ELb0ELb1ELb0ELb1ELb1ELb1EEENS1_21CollectiveEpilogueFwdINS6_IJS8_SA_S9_EEENS6_IJNS7_ILi1EEESI_SI_EEESC_SE_Li128ELb1ELb1ELb1ELb0EEENS1_36VarlenDynamicPersistentTileSchedulerILi128ELi80ELi128ELi128ELb1ELb1ELb0ELb1ELb0ELb1EEEEEEEEEvNT_6ParamsE)
        /*00c8*/ 	.word	0x000000ff


	//----- nvinfo : EIATTR_FRAME_SIZE
	.align		4
.L_44:
        /*00cc*/ 	.byte	0x04, 0x11
        /*00ce*/ 	.short	(.L_46 - .L_45)
	.align		4
.L_45:
        /*00d0*/ 	.word	index@($__internal_15_$__cuda_sm70_votesync_ballot)
        /*00d4*/ 	.word	0x00000000


	//----- nvinfo : EIATTR_FRAME_SIZE
	.align		4
.L_46:
        /*00d8*/ 	.byte	0x04, 0x11
        /*00da*/ 	.short	(.L_48 - .L_47)
	.align		4
.L_47:
        /*00dc*/ 	.word	index@($__internal_14_$__cuda_sm70_shflsync_up_p)
        /*00e0*/ 	.word	0x00000000


	//----- nvinfo : EIATTR_FRAME_SIZE
	.align		4
.L_48:
        /*00e4*/ 	.byte	0x04, 0x11
        /*00e6*/ 	.short	(.L_50 - .L_49)
	.align		4
.L_49:
        /*00e8*/ 	.word	index@($__internal_13_$__cuda_sm70_shflsync_idx_p)
        /*00ec*/ 	.word	0x00000000


	//----- nvinfo : EIATTR_FRAME_SIZE
	.align		4
.L_50:
        /*00f0*/ 	.byte	0x04, 0x11
        /*00f2*/ 	.short	(.L_52 - .L_51)
	.align		4
.L_51:
        /*00f4*/ 	.word	index@($__internal_12_$__cuda_sm70_shflsync_bfly_p)
        /*00f8*/ 	.word	0x00000000


	//----- nvinfo : EIATTR_FRAME_SIZE
	.align		4
.L_52:
        /*00fc*/ 	.byte	0x04, 0x11
        /*00fe*/ 	.short	(.L_54 - .L_53)
	.align		4
.L_53:
        /*0100*/ 	.word	index@(_ZN7cutlass13device_kernelIN5flash19enable_sm80_to_sm89INS1_16FlashAttnFwdSm80INS1_25CollectiveMainloopFwdSm80ILi4ELi1ELb0EN4cute5tupleIJNS5_1CILi128EEENS7_ILi80EEENS7_ILi64EEEEEELi64ENS_10bfloat16_tEfNS_4arch4Sm80ELb0ELb1ELb0ELb1ELb0ELb1ELb1ELb1EEENS1_21CollectiveEpilogueFwdINS6_IJS8_SA_S9_EEENS6_IJNS7_ILi1EEESI_SI_EEESC_SE_Li128ELb1ELb1ELb1ELb0EEENS1_36VarlenDynamicPersistentTileSchedulerILi128ELi80ELi128ELi128ELb1ELb1ELb0ELb1ELb0ELb1EEEEEEEEEvNT_6ParamsE)
        /*0104*/ 	.word	0x00000068


	//----- nvinfo : EIATTR_REGCOUNT
	.align		4
.L_54:
        /*0108*/ 	.byte	0x04, 0x2f
        /*010a*/ 	.short	(.L_56 - .L_55)
	.align		4
.L_55:
        /*010c*/ 	.word	index@(_ZN7cutlass13device_kernelIN5flash19enable_sm80_to_sm89INS1_16FlashAttnFwdSm80INS1_25CollectiveMainloopFwdSm80ILi4ELi1ELb0EN4cute5tupleIJNS5_1CILi128EEENS7_ILi80EEENS7_ILi64EEEEEELi64ENS_10bfloat16_tEfNS_4arch4Sm80ELb0ELb1ELb0ELb1ELb0ELb0ELb1ELb1EEENS1_21CollectiveEpilogueFwdINS6_IJS8_SA_S9_EEENS6_IJNS7_ILi1EEESI_SI_EEESC_SE_Li128ELb1ELb1ELb1ELb0EEENS1_36VarlenDynamicPersistentTileSchedulerILi128ELi80ELi128ELi128ELb1ELb1ELb0ELb1ELb0ELb1EEEEEEEEEvNT_6ParamsE)
        /*0110*/ 	.word	0x000000ff


	//----- nvinfo : EIATTR_FRAME_SIZE
	.align		4
.L_56:
        /*0114*/ 	.byte	0x04, 0x11
        /*0116*/ 	.short	(.L_58 - .L_57)
	.align		4
.L_57:
        /*0118*/ 	.word	index@($__internal_11_$__cuda_sm70_votesync_ballot)
        /*011c*/ 	.word	0x00000000


	//----- nvinfo : EIATTR_FRAME_SIZE
	.align		4
.L_58:
        /*0120*/ 	.byte	0x04, 0x11
        /*0122*/ 	.short	(.L_60 - .L_59)
	.align		4
.L_59:
        /*0124*/ 	.word	index@($__internal_10_$__cuda_sm70_shflsync_up_p)
        /*0128*/ 	.word	0x00000000


	//----- nvinfo : EIATTR_FRAME_SIZE
	.align		4
.L_60:
        /*012c*/ 	.byte	0x04, 0x11
        /*012e*/ 	.short	(.L_62 - .L_61)
	.align		4
.L_61:
        /*0130*/ 	.word	index@($__internal_9_$__cuda_sm70_shflsync_idx_p)
        /*0134*/ 	.word	0x00000000


	//----- nvinfo : EIATTR_FRAME_SIZE
	.align		4
.L_62:
        /*0138*/ 	.byte	0x04, 0x11
        /*013a*/ 	.short	(.L_64 - .L_63)
	.align		4
.L_63:
        /*013c*/ 	.word	index@($__internal_8_$__cuda_sm70_shflsync_bfly_p)
        /*0140*/ 	.word	0x00000000


	//----- nvinfo : EIATTR_FRAME_SIZE
	.align		4
.L_64:
        /*0144*/ 	.byte	0x04, 0x11
        /*0146*/ 	.short	(.L_66 - .L_65)
	.align		4
.L_65:
        /*0148*/ 	.word	index@(_ZN7cutlass13device_kernelIN5flash19enable_sm80_to_sm89INS1_16FlashAttnFwdSm80INS1_25CollectiveMainloopFwdSm80ILi4ELi1ELb0EN4cute5tupleIJNS5_1CILi128EEENS7_ILi80EEENS7_ILi64EEEEEELi64ENS_10bfloat16_tEfNS_4arch4Sm80ELb0ELb1ELb0ELb1ELb0ELb0ELb1ELb1EEENS1_21CollectiveEpilogueFwdINS6_IJS8_SA_S9_EEENS6_IJNS7_ILi1EEESI_SI_EEESC_SE_Li128ELb1ELb1ELb1ELb0EEENS1_36VarlenDynamicPersistentTileSchedulerILi128ELi80ELi128ELi128ELb1ELb1ELb0ELb1ELb0ELb1EEEEEEEEEvNT_6ParamsE)
        /*014c*/ 	.word	0x00000088


	//----- nvinfo : EIATTR_REGCOUNT
	.align		4
.L_66:
        /*0150*/ 	.byte	0x04, 0x2f
        /*0152*/ 	.short	(.L_68 - .L_67)
	.align		4
.L_67:
        /*0154*/ 	.word	index@(_ZN7cutlass13device_kernelIN5flash19enable_sm80_to_sm89INS1_16FlashAttnFwdSm80INS1_25CollectiveMainloopFwdSm80ILi4ELi1ELb0EN4cute5tupleIJNS5_1CILi128EEENS7_ILi96EEENS7_ILi64EEEEEELi64ENS_10bfloat16_tEfNS_4arch4Sm80ELb0ELb1ELb0ELb0ELb0ELb0ELb1ELb1EEENS1_21CollectiveEpilogueFwdINS6_IJS8_SA_S9_EEENS6_IJNS7_ILi1EEESI_SI_EEESC_SE_Li128ELb0ELb1ELb1ELb0EEENS1_19SingleTileSchedulerILb0ELb1ELb1ELi128EEEEEEEEEvNT_6ParamsE)
        /*0158*/ 	.word	0x000000ff


	//----- nvinfo : EIATTR_FRAME_SIZE
	.align		4
.L_68:
        /*015c*/ 	.byte	0x04, 0x11
        /*015e*/ 	.short	(.L_70 - .L_69)
	.align		4
.L_69:
        /*0160*/ 	.word	index@(_ZN7cutlass13device_kernelIN5flash19enable_sm80_to_sm89INS1_16FlashAttnFwdSm80INS1_25CollectiveMainloopFwdSm80ILi4ELi1ELb0EN4cute5tupleIJNS5_1CILi128EEENS7_ILi96EEENS7_ILi64EEEEEELi64ENS_10bfloat16_tEfNS_4arch4Sm80ELb0ELb1ELb0ELb0ELb0ELb0ELb1ELb1EEENS1_21CollectiveEpilogueFwdINS6_IJS8_SA_S9_EEENS6_IJNS7_ILi1EEESI_SI_EEESC_SE_Li128ELb0ELb1ELb1ELb0EEENS1_19SingleTileSchedulerILb0ELb1ELb1ELi128EEEEEEEEEvNT_6ParamsE)
        /*0164*/ 	.word	0x00000050


	//----- nvinfo : EIATTR_REGCOUNT
	.align		4
.L_70:
        /*0168*/ 	.byte	0x04, 0x2f
        /*016a*/ 	.short	(.L_72 - .L_71)
	.align		4
.L_71:
        /*016c*/ 	.word	index@(_ZN7cutlass13device_kernelIN5flash19enable_sm80_to_sm89INS1_16FlashAttnFwdSm80INS1_25CollectiveMainloopFwdSm80ILi4ELi1ELb0EN4cute5tupleIJNS5_1CILi128EEENS7_ILi80EEENS7_ILi64EEEEEELi64ENS_10bfloat16_tEfNS_4arch4Sm80ELb0ELb0ELb0ELb1ELb0ELb1ELb1ELb1EEENS1_21CollectiveEpilogueFwdINS6_IJS8_SA_S9_EEENS6_IJNS7_ILi1EEESI_SI_EEESC_SE_Li128ELb1ELb1ELb1ELb0EEENS1_36VarlenDynamicPersistentTileSchedulerILi128ELi80ELi128ELi128ELb1ELb1ELb0ELb0ELb1ELb1EEEEEEEEEvNT_6ParamsE)
        /*0170*/ 	.word	0x000000ff


	//----- nvinfo : EIATTR_FRAME_SIZE
	.align		4
.L_72:
        /*0174*/ 	.byte	0x04, 0x11
        /*0176*/ 	.short	(.L_74 - .L_73)
	.align		4
.L_73:
        /*0178*/ 	.word	index@($__internal_7_$__cuda_sm70_votesync_ballot)
        /*017c*/ 	.word	0x00000000


	//----- nvinfo : EIATTR_FRAME_SIZE
	.align		4
.L_74:
        /*0180*/ 	.byte	0x04, 0x11
        /*0182*/ 	.short	(.L_76 - .L_75)
	.align		4
.L_75:
        /*0184*/ 	.word	index@($__internal_6_$__cuda_sm70_shflsync_up_p)
        /*0188*/ 	.word	0x00000000


	//----- nvinfo : EIATTR_FRAME_SIZE
	.align		4
.L_76:
        /*018c*/ 	.byte	0x04, 0x11
        /*018e*/ 	.short	(.L_78 - .L_77)
	.align		4
.L_77:
        /*0190*/ 	.word	index@($__internal_5_$__cuda_sm70_shflsync_idx_p)
        /*0194*/ 	.word	0x00000000


	//----- nvinfo : EIATTR_FRAME_SIZE
	.align		4
.L_78:
        /*0198*/ 	.byte	0x04, 0x11
        /*019a*/ 	.short	(.L_80 - .L_79)
	.align		4
.L_79:
        /*019c*/ 	.word	index@($__internal_4_$__cuda_sm70_shflsync_bfly_p)
        /*01a0*/ 	.word	0x00000000


	//----- nvinfo : EIATTR_FRAME_SIZE
	.align		4
.L_80:
        /*01a4*/ 	.byte	0x04, 0x11
        /*01a6*/ 	.short	(.L_82 - .L_81)
	.align		4
.L_81:
        /*01a8*/ 	.word	index@(_ZN7cutlass13device_kernelIN5flash19enable_sm80_to_sm89INS1_16FlashAttnFwdSm80INS1_25CollectiveMainloopFwdSm80ILi4ELi1ELb0EN4cute5tupleIJNS5_1CILi128EEENS7_ILi80EEENS7_ILi64EEEEEELi64ENS_10bfloat16_tEfNS_4arch4Sm80ELb0ELb0ELb0ELb1ELb0ELb1ELb1ELb1EEENS1_21CollectiveEpilogueFwdINS6_IJS8_SA_S9_EEENS6_IJNS7_ILi1EEESI_SI_EEESC_SE_Li128ELb1ELb1ELb1ELb0EEENS1_36VarlenDynamicPersistentTileSchedulerILi128ELi80ELi128ELi128ELb1ELb1ELb0ELb0ELb1ELb1EEEEEEEEEvNT_6ParamsE)
        /*01ac*/ 	.word	0x00000040


	//----- nvinfo : EIATTR_REGCOUNT
	.align		4
.L_82:
        /*01b0*/ 	.byte	0x04, 0x2f
        /*01b2*/ 	.short	(.L_84 - .L_83)
	.align		4
.L_83:
        /*01b4*/ 	.word	index@(_ZN7cutlass13device_kernelIN5flash19enable_sm80_to_sm89INS1_16FlashAttnFwdSm80INS1_25CollectiveMainloopFwdSm80ILi4ELi1ELb0EN4cute5tupleIJNS5_1CILi128EEENS7_ILi80EEENS7_ILi64EEEEEELi64ENS_10bfloat16_tEfNS_4arch4Sm80ELb0ELb0ELb0ELb1ELb0ELb0ELb1ELb1EEENS1_21CollectiveEpilogueFwdINS6_IJS8_SA_S9_EEENS6_IJNS7_ILi1EEESI_SI_EEESC_SE_Li128ELb1ELb1ELb1ELb0EEENS1_36VarlenDynamicPersistentTileSchedulerILi128ELi80ELi128ELi128ELb1ELb1ELb0ELb0ELb1ELb1EEEEEEEEEvNT_6ParamsE)
        /*01b8*/ 	.word	0x000000ff


	//----- nvinfo : EIATTR_FRAME_SIZE
	.align		4
.L_84:
        /*01bc*/ 	.byte	0x04, 0x11
        /*01be*/ 	.short	(.L_86 - .L_85)
	.align		4
.L_85:
        /*01c0*/ 	.word	index@($__internal_3_$__cuda_sm70_votesync_ballot)
        /*01c4*/ 	.word	0x00000000


	//----- nvinfo : EIATTR_FRAME_SIZE
	.align		4
.L_86:
        /*01c8*/ 	.byte	0x04, 0x11
        /*01ca*/ 	.short	(.L_88 - .L_87)
	.align		4
.L_87:
        /*01cc*/ 	.word	index@($__internal_2_$__cuda_sm70_shflsync_up_p)
        /*01d0*/ 	.word	0x00000000


	//----- nvinfo : EIATTR_FRAME_SIZE
	.align		4
.L_88:
        /*01d4*/ 	.byte	0x04, 0x11
        /*01d6*/ 	.short	(.L_90 - .L_89)
	.align		4
.L_89:
        /*01d8*/ 	.word	index@($__internal_1_$__cuda_sm70_shflsync_idx_p)
        /*01dc*/ 	.word	0x00000000


	//----- nvinfo : EIATTR_FRAME_SIZE
	.align		4
.L_90:
        /*01e0*/ 	.byte	0x04, 0x11
        /*01e2*/ 	.short	(.L_92 - .L_91)
	.align		4
.L_91:
        /*01e4*/ 	.word	index@($__internal_0_$__cuda_sm70_shflsync_bfly_p)
        /*01e8*/ 	.word	0x00000000


	//----- nvinfo : EIATTR_FRAME_SIZE
	.align		4
.L_92:
        /*01ec*/ 	.byte	0x04, 0x11
        /*01ee*/ 	.short	(.L_94 - .L_93)
	.align		4
.L_93:
        /*01f0*/ 	.word	index@(_ZN7cutlass13device_kernelIN5flash19enable_sm80_to_sm89INS1_16FlashAttnFwdSm80INS1_25CollectiveMainloopFwdSm80ILi4ELi1ELb0EN4cute5tupleIJNS5_1CILi128EEENS7_ILi80EEENS7_ILi64EEEEEELi64ENS_10bfloat16_tEfNS_4arch4Sm80ELb0ELb0ELb0ELb1ELb0ELb0ELb1ELb1EEENS1_21CollectiveEpilogueFwdINS6_IJS8_SA_S9_EEENS6_IJNS7_ILi1EEESI_SI_EEESC_SE_Li128ELb1ELb1ELb1ELb0EEENS1_36VarlenDynamicPersistentTileSchedulerILi128ELi80ELi128ELi128ELb1ELb1ELb0ELb0ELb1ELb1EEEEEEEEEvNT_6ParamsE)
        /*01f4*/ 	.word	0x00000058


	//----- nvinfo : EIATTR_REGCOUNT
	.align		4
.L_94:
        /*01f8*/ 	.byte	0x04, 0x2f
        /*01fa*/ 	.short	(.L_96 - .L_95)
	.align		4
.L_95:
        /*01fc*/ 	.word	index@(_ZN7cutlass13device_kernelIN5flash19enable_sm80_to_sm89INS1_16FlashAttnFwdSm80INS1_25CollectiveMainloopFwdSm80ILi4ELi1ELb0EN4cute5tupleIJNS5_1CILi128EEENS7_ILi112EEENS7_ILi64EEEEEELi64ENS_10bfloat16_tEfNS_4arch4Sm80ELb0ELb0ELb0ELb0ELb0ELb0ELb1ELb1EEENS1_21CollectiveEpilogueFwdINS6_IJS8_SA_S9_EEENS6_IJNS7_ILi1EEESI_SI_EEESC_SE_Li128ELb0ELb1ELb1ELb0EEENS1_19SingleTileSchedulerILb0ELb1ELb1ELi128EEEEEEEEEvNT_6ParamsE)
        /*0200*/ 	.word	0x000000ff


	//----- nvinfo : EIATTR_FRAME_SIZE
	.align		4
.L_96:
        /*0204*/ 	.byte	0x04, 0x11
        /*0206*/ 	.short	(.L_98 - .L_97)
	.align		4
.L_97:
        /*0208*/ 	.word	index@(_ZN7cutlass13device_kernelIN5flash19enable_sm80_to_sm89INS1_16FlashAttnFwdSm80INS1_25CollectiveMainloopFwdSm80ILi4ELi1ELb0EN4cute5tupleIJNS5_1CILi128EEENS7_ILi112EEENS7_ILi64EEEEEELi64ENS_10bfloat16_tEfNS_4arch4Sm80ELb0ELb0ELb0ELb0ELb0ELb0ELb1ELb1EEENS1_21CollectiveEpilogueFwdINS6_IJS8_SA_S9_EEENS6_IJNS7_ILi1EEESI_SI_EEESC_SE_Li128ELb0ELb1ELb1ELb0EEENS1_19SingleTileSchedulerILb0ELb1ELb1ELi128EEEEEEEEEvNT_6ParamsE)
        /*020c*/ 	.word	0x00000048


	//----- nvinfo : EIATTR_MIN_STACK_SIZE
	.align		4
.L_98:
        /*0210*/ 	.byte	0x04, 0x12
        /*0212*/ 	.short	(.L_100 - .L_99)
	.align		4
.L_99:
        /*0214*/ 	.word	index@(_ZN7cutlass13device_kernelIN5flash19enable_sm80_to_sm89INS1_16FlashAttnFwdSm80INS1_25CollectiveMainloopFwdSm80ILi4ELi1ELb0EN4cute5tupleIJNS5_1CILi128EEENS7_ILi112EEENS7_ILi64EEEEEELi64ENS_10bfloat16_tEfNS_4arch4Sm80ELb0ELb0ELb0ELb0ELb0ELb0ELb1ELb1EEENS1_21CollectiveEpilogueFwdINS6_IJS8_SA_S9_EEENS6_IJNS7_ILi1EEESI_SI_EEESC_SE_Li128ELb0ELb1ELb1ELb0EEENS1_19SingleTileSchedulerILb0ELb1ELb1ELi128EEEEEEEEEvNT_6ParamsE)
        /*0218*/ 	.word	0x00000048


	//----- nvinfo : EIATTR_MIN_STACK_SIZE
	.align		4
.L_100:
        /*021c*/ 	.byte	0x04, 0x12
        /*021e*/ 	.short	(.L_102 - .L_101)
	.align		4
.L_101:
        /*0220*/ 	.word	index@(_ZN7cutlass13device_kernelIN5flash19enable_sm80_to_sm89INS1_16FlashAttnFwdSm80INS1_25CollectiveMainloopFwdSm80ILi4ELi1ELb0EN4cute5tupleIJNS5_1CILi128EEENS7_ILi80EEENS7_ILi64EEEEEELi64ENS_10bfloat16_tEfNS_4arch4Sm80ELb0ELb0ELb0ELb1ELb0ELb0ELb1ELb1EEENS1_21CollectiveEpilogueFwdINS6_IJS8_SA_S9_EEENS6_IJNS7_ILi1EEESI_SI_EEESC_SE_Li128ELb1ELb1ELb1ELb0EEENS1_36VarlenDynamicPersistentTileSchedulerILi128ELi80ELi128ELi128ELb1ELb1ELb0ELb0ELb1ELb1EEEEEEEEEvNT_6ParamsE)
        /*0224*/ 	.word	0x00000058


	//----- nvinfo : EIATTR_MIN_STACK_SIZE
	.align		4
.L_102:
        /*0228*/ 	.byte	0x04, 0x12
        /*022a*/ 	.short	(.L_104 - .L_103)
	.align		4
.L_103:
        /*022c*/ 	.word	index@(_ZN7cutlass13device_kernelIN5flash19enable_sm80_to_sm89INS1_16FlashAttnFwdSm80INS1_25CollectiveMainloopFwdSm80ILi4ELi1ELb0EN4cute5tupleIJNS5_1CILi128EEENS7_ILi80EEENS7_ILi64EEEEEELi64ENS_10bfloat16_tEfNS_4arch4Sm80ELb0ELb0ELb0ELb1ELb0ELb1ELb1ELb1EEENS1_21CollectiveEpilogueFwdINS6_IJS8_SA_S9_EEENS6_IJNS7_ILi1EEESI_SI_EEESC_SE_Li128ELb1ELb1ELb1ELb0EEENS1_36VarlenDynamicPersistentTileSchedulerILi128ELi80ELi128ELi128ELb1ELb1ELb0ELb0ELb1ELb1EEEEEEEEEvNT_6ParamsE)
        /*0230*/ 	.word	0x00000040


	//----- nvinfo : EIATTR_MIN_STACK_SIZE
	.align		4
.L_104:
        /*0234*/ 	.byte	0x04, 0x12
        /*0236*/ 	.short	(.L_106 - .L_105)
	.align		4
.L_105:
        /*0238*/ 	.word	index@(_ZN7cutlass13device_kernelIN5flash19enable_sm80_to_sm89INS1_16FlashAttnFwdSm80INS1_25CollectiveMainloopFwdSm80ILi4ELi1ELb0EN4cute5tupleIJNS5_1CILi128EEENS7_ILi96EEENS7_ILi64EEEEEELi64ENS_10bfloat16_tEfNS_4arch4Sm80ELb0ELb1ELb0ELb0ELb0ELb0ELb1ELb1EEENS1_21CollectiveEpilogueFwdINS6_IJS8_SA_S9_EEENS6_IJNS7_ILi1EEESI_SI_EEESC_SE_Li128ELb0ELb1ELb1ELb0EEENS1_19SingleTileSchedulerILb0ELb1ELb1ELi128EEEEEEEEEvNT_6ParamsE)
        /*023c*/ 	.word	0x00000050


	//----- nvinfo : EIATTR_MIN_STACK_SIZE
	.align		4
.L_106:
        /*0240*/ 	.byte	0x04, 0x12
        /*0242*/ 	.short	(.L_108 - .L_107)
	.align		4
.L_107:
        /*0244*/ 	.word	index@(_ZN7cutlass13device_kernelIN5flash19enable_sm80_to_sm89INS1_16FlashAttnFwdSm80INS1_25CollectiveMainloopFwdSm80ILi4ELi1ELb0EN4cute5tupleIJNS5_1CILi128EEENS7_ILi80EEENS7_ILi64EEEEEELi64ENS_10bfloat16_tEfNS_4arch4Sm80ELb0ELb1ELb0ELb1ELb0ELb0ELb1ELb1EEENS1_21CollectiveEpilogueFwdINS6_IJS8_SA_S9_EEENS6_IJNS7_ILi1EEESI_SI_EEESC_SE_Li128ELb1ELb1ELb1ELb0EEENS1_36VarlenDynamicPersistentTileSchedulerILi128ELi80ELi128ELi128ELb1ELb1ELb0ELb1ELb0ELb1EEEEEEEEEvNT_6ParamsE)
        /*0248*/ 	.word	0x00000088


	//----- nvinfo : EIATTR_MIN_STACK_SIZE
	.align		4
.L_108:
        /*024c*/ 	.byte	0x04, 0x12
        /*024e*/ 	.short	(.L_110 - .L_109)
	.align		4
.L_109:
        /*0250*/ 	.word	index@(_ZN7cutlass13device_kernelIN5flash19enable_sm80_to_sm89INS1_16FlashAttnFwdSm80INS1_25CollectiveMainloopFwdSm80ILi4ELi1ELb0EN4cute5tupleIJNS5_1CILi128EEENS7_ILi80EEENS7_ILi64EEEEEELi64ENS_10bfloat16_tEfNS_4arch4Sm80ELb0ELb1ELb0ELb1ELb0ELb1ELb1ELb1EEENS1_21CollectiveEpilogueFwdINS6_IJS8_SA_S9_EEENS6_IJNS7_ILi1EEESI_SI_EEESC_SE_Li128ELb1ELb1ELb1ELb0EEENS1_36VarlenDynamicPersistentTileSchedulerILi128ELi80ELi128ELi128ELb1ELb1ELb0ELb1ELb0ELb1EEEEEEEEEvNT_6ParamsE)
        /*0254*/ 	.word	0x00000068


	//----- nvinfo : EIATTR_MIN_STACK_SIZE
	.align		4
.L_110:
        /*0258*/ 	.byte	0x04, 0x12
        /*025a*/ 	.short	(.L_112 - .L_111)
	.align		4
.L_111:
        /*025c*/ 	.word	index@(_ZN7cutlass13device_kernelIN5flash19enable_sm80_to_sm89INS1_16FlashAttnFwdSm80INS1_25CollectiveMainloopFwdSm80ILi4ELi1ELb0EN4cute5tupleIJNS5_1CILi128EEENS7_ILi112EEENS7_ILi64EEEEEELi64ENS_10bfloat16_tEfNS_4arch4Sm80ELb1ELb0ELb0ELb0ELb0ELb0ELb1ELb1EEENS1_21CollectiveEpilogueFwdINS6_IJS8_SA_S9_EEENS6_IJNS7_ILi1EEESI_SI_EEESC_SE_Li128ELb0ELb1ELb1ELb0EEENS1_30DynamicPersistentTileSchedulerILi128ELi128ELb1ELb1ELb0EEEEEEEEEvNT_6ParamsE)
        /*0260*/ 	.word	0x000000d8


	//----- nvinfo : EIATTR_MIN_STACK_SIZE
	.align		4
.L_112:
        /*0264*/ 	.byte	0x04, 0x12
        /*0266*/ 	.short	(.L_114 - .L_113)
	.align		4
.L_113:
        /*0268*/ 	.word	index@(_ZN7cutlass13device_kernelIN5flash19enable_sm80_to_sm89INS1_16FlashAttnFwdSm80INS1_25CollectiveMainloopFwdSm80ILi4ELi1ELb0EN4cute5tupleIJNS5_1CILi128EEENS7_ILi80EEENS7_ILi64EEEEEELi64ENS_10bfloat16_tEfNS_4arch4Sm80ELb1ELb0ELb0ELb1ELb0ELb0ELb1ELb1EEENS1_21CollectiveEpilogueFwdINS6_IJS8_SA_S9_EEENS6_IJNS7_ILi1EEESI_SI_EEESC_SE_Li128ELb1ELb1ELb1ELb0EEENS1_36VarlenDynamicPersistentTileSchedulerILi128ELi80ELi128ELi128ELb1ELb1ELb0ELb1ELb1ELb1EEEEEEEEEvNT_6ParamsE)
        /*026c*/ 	.word	0x000000a0


	//----- nvinfo : EIATTR_MIN_STACK_SIZE
	.align		4
.L_114:
        /*0270*/ 	.byte	0x04, 0x12
        /*0272*/ 	.short	(.L_116 - .L_115)
	.align		4
.L_115:
        /*0274*/ 	.word	index@(_ZN7cutlass13device_kernelIN5flash19enable_sm80_to_sm89INS1_16FlashAttnFwdSm80INS1_25CollectiveMainloopFwdSm80ILi4ELi1ELb0EN4cute5tupleIJNS5_1CILi128EEENS7_ILi80EEENS7_ILi64EEEEEELi64ENS_10bfloat16_tEfNS_4arch4Sm80ELb1ELb0ELb0ELb1ELb0ELb1ELb1ELb1EEENS1_21CollectiveEpilogueFwdINS6_IJS8_SA_S9_EEENS6_IJNS7_ILi1EEESI_SI_EEESC_SE_Li128ELb1ELb1ELb1ELb0EEENS1_36VarlenDynamicPersistentTileSchedulerILi128ELi80ELi128ELi128ELb1ELb1ELb0ELb1ELb1ELb1EEEEEEEEEvNT_6ParamsE)
        /*0278*/ 	.word	0x00000068
.L_116:


//--------------------- .nv.info._ZN7cutlass13device_kernelIN5flash19enable_sm80_to_sm89INS1_16FlashAttnFwdSm80INS1_25CollectiveMainloopFwdSm80ILi4ELi1ELb0EN4cute5tupleIJNS5_1CILi128EEENS7_ILi112EEENS7_ILi64EEEEEELi64ENS_10bfloat16_tEfNS_4arch4Sm80ELb0ELb0ELb0ELb0ELb0ELb0ELb1ELb1EEENS1_21CollectiveEpilogueFwdINS6_IJS8_SA_S9_EEENS6_IJNS7_ILi1EEESI_SI_EEESC_SE_Li128ELb0ELb1ELb1ELb0EEENS1_19SingleTileSchedulerILb0ELb1ELb1ELi128EEEEEEEEEvNT_6ParamsE --------------------------
	.section	.nv.info._ZN7cutlass13device_kernelIN5flash19enable_sm80_to_sm89INS1_16FlashAttnFwdSm80INS1_25CollectiveMainloopFwdSm80ILi4ELi1ELb0EN4cute5tupleIJNS5_1CILi128EEENS7_ILi112EEENS7_ILi64EEEEEELi64ENS_10bfloat16_tEfNS_4arch4Sm80ELb0ELb0ELb0ELb0ELb0ELb0ELb1ELb1EEENS1_21CollectiveEpilogueFwdINS6_IJS8_SA_S9_EEENS6_IJNS7_ILi1EEESI_SI_EEESC_SE_Li128ELb0ELb1ELb1ELb0EEENS1_19SingleTileSchedulerILb0ELb1ELb1ELi128EEEEEEEEEvNT_6ParamsE,"",@"SHT_CUDA_INFO"
	.sectionflags	@""
	.align	4


	//----- nvinfo : EIATTR_CUDA_API_VERSION
	.align		4
        /*0000*/ 	.byte	0x04, 0x37
        /*0002*/ 	.short	(.L_118 - .L_117)
.L_117:
        /*0004*/ 	.word	0x00000082


	//----- nvinfo : EIATTR_SW2861232_WAR
	.align		4
.L_118:
        /*0008*/ 	.byte	0x01, 0x35
	.zero		2


	//----- nvinfo : EIATTR_PARAM_CBANK
	.align		4
        /*000c*/ 	.byte	0x04, 0x0a
        /*000e*/ 	.short	(.L_120 - .L_119)
	.align		4
.L_119:
        /*0010*/ 	.word	index@(.nv.constant0._ZN7cutlass13device_kernelIN5flash19enable_sm80_to_sm89INS1_16FlashAttnFwdSm80INS1_25CollectiveMainloopFwdSm80ILi4ELi1ELb0EN4cute5tupleIJNS5_1CILi128EEENS7_ILi112EEENS7_ILi64EEEEEELi64ENS_10bfloat16_tEfNS_4arch4Sm80ELb0ELb0ELb0ELb0ELb0ELb0ELb1ELb1EEENS1_21CollectiveEpilogueFwdINS6_IJS8_SA_S9_EEENS6_IJNS7_ILi1EEESI_SI_EEESC_SE_Li128ELb0ELb1ELb1ELb0EEENS1_19SingleTileSchedulerILb0ELb1ELb1ELi128EEEEEEEEEvNT_6ParamsE)
        /*0014*/ 	.short	0x0160
        /*0016*/ 	.short	0x0418


	//----- nvinfo : EIATTR_CBANK_PARAM_SIZE
	.align		4
.L_120:
        /*0018*/ 	.byte	0x03, 0x19
        /*001a*/ 	.short	0x0418


	//----- nvinfo : EIATTR_KPARAM_INFO
	.align		4
        /*001c*/ 	.byte	0x04, 0x17
        /*001e*/ 	.short	(.L_122 - .L_121)
.L_121:
        /*0020*/ 	.word	0x00000000
        /*0024*/ 	.short	0x0000
        /*0026*/ 	.short	0x0000
        /*0028*/ 	.byte	0x00, 0xf0, 0x61, 0x10


	//----- nvinfo : EIATTR_MAXREG_COUNT
	.align		4
.L_122:
        /*002c*/ 	.byte	0x03, 0x1b
        /*002e*/ 	.short	0x00ff


	//----- nvinfo : EIATTR_NUM_BARRIERS
	.align		4
        /*0030*/ 	.byte	0x02, 0x4c
        /*0032*/ 	.byte	0x02
	.zero		1


	//----- nvinfo : EIATTR_ANNOTATIONS
	.align		4
        /*0034*/ 	.byte	0x04, 0x55
        /*0036*/ 	.short	(.L_124 - .L_123)


	//   ....[0]....
.L_123:
        /*0038*/ 	.word	0x00000001
        /*003c*/ 	.byte	0x90, 0x00, 0x00, 0x00, 0x01, 0x00, 0x00, 0x00, 0xf0, 0x00, 0x00, 0x00, 0x01, 0x00, 0x00, 0x00
        /* <DEDUP_REMOVED lines=18> */
        /*016c*/ 	.byte	0x80, 0xac, 0x00, 0x00, 0x01, 0x00, 0x00, 0x00, 0x30, 0xc1, 0x00, 0x00


	//----- nvinfo : EIATTR_MERCURY_ISA_VERSION
	.align		4
.L_124:
        /*0178*/ 	.byte	0x03, 0x5f
        /*017a*/ 	.short	0x0000


	//----- nvinfo : EIATTR_COOP_GROUP_MASK_REGIDS
	.align		4
        /*017c*/ 	.byte	0x04, 0x29
        /*017e*/ 	.short	(.L_126 - .L_125)


	//   ....[0]....
.L_125:
        /*0180*/ 	.word	0xffffffff


	//   ....[1]....
        /*0184*/ 	.word	0xffffffff


	//   ....[2]....
        /*0188*/ 	.word	0xffffffff


	//   ....[3]....
        /*018c*/ 	.word	0xffffffff


	//   ....[4]....
        /*0190*/ 	.word	0xffffffff


	//   ....[5]....
        /*0194*/ 	.word	0xffffffff


	//   ....[6]....
        /*0198*/ 	.word	0xffffffff


	//   ....[7]....
        /*019c*/ 	.word	0xffffffff


	//   ....[8]....
        /*01a0*/ 	.word	0xffffffff


	//   ....[9]....
        /*01a4*/ 	.word	0xffffffff


	//   ....[10]....
        /*01a8*/ 	.word	0xffffffff


	//   ....[11]....
        /*01ac*/ 	.word	0xffffffff


	//   ....[12]....
        /*01b0*/ 	.word	0xffffffff


	//   ....[13]....
        /*01b4*/ 	.word	0xffffffff


	//   ....[14]....
        /*01b8*/ 	.word	0xffffffff


	//   ....[15]....
        /*01bc*/ 	.word	0xffffffff


	//   ....[16]....
        /*01c0*/ 	.word	0xffffffff


	//   ....[17]....
        /*01c4*/ 	.word	0xffffffff


	//   ....[18]....
        /*01c8*/ 	.word	0xffffffff


	//   ....[19]....
        /*01cc*/ 	.word	0xffffffff


	//   ....[20]....
        /*01d0*/ 	.word	0xffffffff


	//   ....[21]....
        /*01d4*/ 	.word	0xffffffff


	//   ....[22]....
        /*01d8*/ 	.word	0xffffffff


	//   ....[23]....
        /*01dc*/ 	.word	0xffffffff


	//   ....[24]....
        /*01e0*/ 	.word	0xffffffff


	//   ....[25]....
        /*01e4*/ 	.word	0xffffffff


	//   ....[26]....
        /*01e8*/ 	.word	0xffffffff


	//   ....[27]....
        /*01ec*/ 	.word	0xffffffff


	//   ....[28]....
        /*01f0*/ 	.word	0xffffffff


	//   ....[29]....
        /*01f4*/ 	.word	0xffffffff


	//   ....[30]....
        /*01f8*/ 	.word	0xffffffff


	//   ....[31]....
        /*01fc*/ 	.word	0xffffffff


	//   ....[32]....
        /*0200*/ 	.word	0xffffffff


	//   ....[33]....
        /*0204*/ 	.word	0xffffffff


	//   ....[34]....
        /*0208*/ 	.word	0xffffffff


	//   ....[35]....
        /*020c*/ 	.word	0xffffffff


	//   ....[36]....
        /*0210*/ 	.word	0xffffffff


	//   ....[37]....
        /*0214*/ 	.word	0xffffffff


	//   ....[38]....
        /*0218*/ 	.word	0xffffffff


	//   ....[39]....
        /*021c*/ 	.word	0xffffffff


	//   ....[40]....
        /*0220*/ 	.word	0xffffffff


	//   ....[41]....
        /*0224*/ 	.word	0xffffffff


	//   ....[42]....
        /*0228*/ 	.word	0xffffffff


	//   ....[43]....
        /*022c*/ 	.word	0xffffffff


	//   ....[44]....
        /*0230*/ 	.word	0xffffffff


	//   ....[45]....
        /*0234*/ 	.word	0xffffffff


	//   ....[46]....
        /*0238*/ 	.word	0xffffffff


	//   ....[47]....
        /*023c*/ 	.word	0xffffffff


	//   ....[48]....
        /*0240*/ 	.word	0xffffffff


	//   ....[49]....
        /*0244*/ 	.word	0xffffffff


	//   ....[50]....
        /*0248*/ 	.word	0xffffffff


	//   ....[51]....
        /*024c*/ 	.word	0xffffffff


	//   ....[52]....
        /*0250*/ 	.word	0xffffffff


	//   ....[53]....
        /*0254*/ 	.word	0xffffffff


	//   ....[54]....
        /*0258*/ 	.word	0xffffffff


	//   ....[55]....
        /*025c*/ 	.word	0xffffffff


	//   ....[56]....
        /*0260*/ 	.word	0xffffffff


	//----- nvinfo : EIATTR_COOP_GROUP_INSTR_OFFSETS
	.align		4
.L_126:
        /*0264*/ 	.byte	0x04, 0x28
        /*0266*/ 	.short	(.L_128 - .L_127)


	//   ....[0]....
.L_127:
        /*0268*/ 	.word	0x00000060


	//   ....[1]....
        /*026c*/ 	.word	0x00000c00


	//   ....[2]....
        /*0270*/ 	.word	0x00000c20


	//   ....[3]....
        /*0274*/ 	.word	0x00000e40


	//   ....[4]....
        /*0278*/ 	.word	0x00000e70


	//   ....[5]....
        /*027c*/ 	.word	0x00000f00


	//   ....[6]....
        /*0280*/ 	.word	0x00000f30


	//   ....[7]....
        /*0284*/ 	.word	0x00000fc0


	//   ....[8]....
        /*0288*/ 	.word	0x00000ff0


	//   ....[9]....
        /*028c*/ 	.word	0x00001080


	//   ....[10]....
        /*0290*/ 	.word	0x000010b0


	//   ....[11]....
        /*0294*/ 	.word	0x00001140


	//   ....[12]....
        /*0298*/ 	.word	0x00001170


	//   ....[13]....
        /*029c*/ 	.word	0x00001200


	//   ....[14]....
        /*02a0*/ 	.word	0x00001230


	//   ....[15]....
        /*02a4*/ 	.word	0x000012b0


	//   ....[16]....
        /*02a8*/ 	.word	0x000012f0


	//   ....[17]....
        /*02ac*/ 	.word	0x000033c0


	//   ....[18]....
        /*02b0*/ 	.word	0x000034c0


	//   ....[19]....
        /*02b4*/ 	.word	0x00003940


	//   ....[20]....
        /*02b8*/ 	.word	0x000039f0


	//   ....[21]....
        /*02bc*/ 	.word	0x00003a40


	//   ....[22]....
        /*02c0*/ 	.word	0x00003aa0


	//   ....[23]....
        /*02c4*/ 	.word	0x00003be0


	//   ....[24]....
        /*02c8*/ 	.word	0x00003d30


	//   ....[25]....
        /*02cc*/ 	.word	0x000077e0


	//   ....[26]....
        /*02d0*/ 	.word	0x00007860


	//   ....[27]....
        /*02d4*/ 	.word	0x00007920


	//   ....[28]....
        /*02d8*/ 	.word	0x00007980


	//   ....[29]....
        /*02dc*/ 	.word	0x000079b0


	//   ....[30]....
        /*02e0*/ 	.word	0x00007a90


	//   ....[31]....
        /*02e4*/ 	.word	0x00007c10


	//   ....[32]....
        /*02e8*/ 	.word	0x00007f20


	//   ....[33]....
        /*02ec*/ 	.word	0x0000a570


	//   ....[34]....
        /*02f0*/ 	.word	0x0000a580


	//   ....[35]....
        /*02f4*/ 	.word	0x0000a590


	//   ....[36]....
        /*02f8*/ 	.word	0x0000a5b0


	//   ....[37]....
        /*02fc*/ 	.word	0x0000a5d0


	//   ....[38]....
        /*0300*/ 	.word	0x0000a5f0


	//   ....[39]....
        /*0304*/ 	.word	0x0000a600


	//   ....[40]....
        /*0308*/ 	.word	0x0000a630


	//   ....[41]....
        /*030c*/ 	.word	0x0000b200


	//   ....[42]....
        /*0310*/ 	.word	0x0000b250


	//   ....[43]....
        /*0314*/ 	.word	0x0000b280


	//   ....[44]....
        /*0318*/ 	.word	0x0000b2b0


	//   ....[45]....
        /*031c*/ 	.word	0x0000b2e0


	//   ....[46]....
        /*0320*/ 	.word	0x0000b310


	//   ....[47]....
        /*0324*/ 	.word	0x0000b340


	//   ....[48]....
        /*0328*/ 	.word	0x0000b360


	//   ....[49]....
        /*032c*/ 	.word	0x0000b380


	//   ....[50]....
        /*0330*/ 	.word	0x0000b390


	//   ....[51]....
        /*0334*/ 	.word	0x0000b740


	//   ....[52]....
        /*0338*/ 	.word	0x0000b760


	//   ....[53]....
        /*033c*/ 	.word	0x0000ba60


	//   ....[54]....
        /*0340*/ 	.word	0x0000ba80


	//   ....[55]....
        /*0344*/ 	.word	0x0000bd80


	//   ....[56]....
        /*0348*/ 	.word	0x0000bd90


	//----- nvinfo : EIATTR_EXIT_INSTR_OFFSETS
	.align		4
.L_128:
        /*034c*/ 	.byte	0x04, 0x1c
        /*034e*/ 	.short	(.L_130 - .L_129)


	//   ....[0]....
.L_129:
        /*0350*/ 	.word	0x000001b0


	//   ....[1]....
        /*0354*/ 	.word	0x0000bda0


	//   ....[2]....
        /*0358*/ 	.word	0x0000c040


	//   ....[3]....
        /*035c*/ 	.word	0x0000c090


	//   ....[4]....
        /*0360*/ 	.word	0x0000c0c0


	//   ....[5]....
        /*0364*/ 	.word	0x0000c120


	//   ....[6]....
        /*0368*/ 	.word	0x0000c380


	//----- nvinfo : EIATTR_CTAIDZ_USED
	.align		4
.L_130:
        /*036c*/ 	.byte	0x01, 0x04
	.zero		2


	//----- nvinfo : EIATTR_MAX_THREADS
	.align		4
        /*0370*/ 	.byte	0x04, 0x05
        /*0372*/ 	.short	(.L_132 - .L_131)
.L_131:
        /*0374*/ 	.word	0x00000080
        /*0378*/ 	.word	0x00000001
        /*037c*/ 	.word	0x00000001


	//----- nvinfo : EIATTR_CRS_STACK_SIZE
	.align		4
.L_132:
        /*0380*/ 	.byte	0x04, 0x1e
        /*0382*/ 	.short	(.L_134 - .L_133)
.L_133:
        /*0384*/ 	.word	0x00000000
.L_134:


//--------------------- .nv.info._ZN7cutlass13device_kernelIN5flash19enable_sm80_to_sm89INS1_16FlashAttnFwdSm80INS1_25CollectiveMainloopFwdSm80ILi4ELi1ELb0EN4cute5tupleIJNS5_1CILi128EEENS7_ILi80EEENS7_ILi64EEEEEELi64ENS_10bfloat16_tEfNS_4arch4Sm80ELb0ELb0ELb0ELb1ELb0ELb0ELb1ELb1EEENS1_21CollectiveEpilogueFwdINS6_IJS8_SA_S9_EEENS6_IJNS7_ILi1EEESI_SI_EEESC_SE_Li128ELb1ELb1ELb1ELb0EEENS1_36VarlenDynamicPersistentTileSchedulerILi128ELi80ELi128ELi128ELb1ELb1ELb0ELb0ELb1ELb1EEEEEEEEEvNT_6ParamsE --------------------------
	.section	.nv.info._ZN7cutlass13device_kernelIN5flash19enable_sm80_to_sm89INS1_16FlashAttnFwdSm80INS1_25CollectiveMainloopFwdSm80ILi4ELi1ELb0EN4cute5tupleIJNS5_1CILi128EEENS7_ILi80EEENS7_ILi64EEEEEELi64ENS_10bfloat16_tEfNS_4arch4Sm80ELb0ELb0ELb0ELb1ELb0ELb0ELb1ELb1EEENS1_21CollectiveEpilogueFwdINS6_IJS8_SA_S9_EEENS6_IJNS7_ILi1EEESI_SI_EEESC_SE_Li128ELb1ELb1ELb1ELb0EEENS1_36VarlenDynamicPersistentTileSchedulerILi128ELi80ELi128ELi128ELb1ELb1ELb0ELb0ELb1ELb1EEEEEEEEEvNT_6ParamsE,"",@"SHT_CUDA_INFO"
	.sectionflags	@""
	.align	4


	//----- nvinfo : EIATTR_CUDA_API_VERSION
	.align		4
        /*0000*/ 	.byte	0x04, 0x37
        /*0002*/ 	.short	(.L_136 - .L_135)
.L_135:
        /*0004*/ 	.word	0x00000082


	//----- nvinfo : EIATTR_SW2861232_WAR
	.align		4
.L_136:
        /*0008*/ 	.byte	0x01, 0x35
	.zero		2


	//----- nvinfo : EIATTR_PARAM_CBANK
	.align		4
        /*000c*/ 	.byte	0x04, 0x0a
        /*000e*/ 	.short	(.L_138 - .L_137)
	.align		4
.L_137:
        /*0010*/ 	.word	index@(.nv.constant0._ZN7cutlass13device_kernelIN5flash19enable_sm80_to_sm89INS1_16FlashAttnFwdSm80INS1_25CollectiveMainloopFwdSm80ILi4ELi1ELb0EN4cute5tupleIJNS5_1CILi128EEENS7_ILi80EEENS7_ILi64EEEEEELi64ENS_10bfloat16_tEfNS_4arch4Sm80ELb0ELb0ELb0ELb1ELb0ELb0ELb1ELb1EEENS1_21CollectiveEpilogueFwdINS6_IJS8_SA_S9_EEENS6_IJNS7_ILi1EEESI_SI_EEESC_SE_Li128ELb1ELb1ELb1ELb0EEENS1_36VarlenDynamicPersistentTileSchedulerILi128ELi80ELi128ELi128ELb1ELb1ELb0ELb0ELb1ELb1EEEEEEEEEvNT_6ParamsE)
        /*0014*/ 	.short	0x0160
        /*0016*/ 	.short	0x0438


	//----- nvinfo : EIATTR_CBANK_PARAM_SIZE
	.align		4
.L_138:
        /*0018*/ 	.byte	0x03, 0x19
        /*001a*/ 	.short	0x0438


	//----- nvinfo : EIATTR_KPARAM_INFO
	.align		4
        /*001c*/ 	.byte	0x04, 0x17
        /*001e*/ 	.short	(.L_140 - .L_139)
.L_139:
        /*0020*/ 	.word	0x00000000
        /*0024*/ 	.short	0x0000
        /*0026*/ 	.short	0x0000
        /*0028*/ 	.byte	0x00, 0xf0, 0xe1, 0x10


	//----- nvinfo : EIATTR_MAXREG_COUNT
	.align		4
.L_140:
        /*002c*/ 	.byte	0x03, 0x1b
        /*002e*/ 	.short	0x00ff


	//----- nvinfo : EIATTR_NUM_BARRIERS
	.align		4
        /*0030*/ 	.byte	0x02, 0x4c
        /*0032*/ 	.byte	0x06
	.zero		1


	//----- nvinfo : EIATTR_ANNOTATIONS
	.align		4
        /*0034*/ 	.byte	0x04, 0x55
        /*0036*/ 	.short	(.L_142 - .L_141)


	//   ....[0]....
.L_141:
        /* <DEDUP_REMOVED lines=28> */
        /*01ec*/ 	.byte	0xd0, 0xbe, 0x00, 0x00


	//----- nvinfo : EIATTR_MERCURY_ISA_VERSION
	.align		4
.L_142:
        /*01f0*/ 	.byte	0x03, 0x5f
        /*01f2*/ 	.short	0x0000


	//----- nvinfo : EIATTR_INT_WARP_WIDE_INSTR_OFFSETS
	.align		4
        /*01f4*/ 	.byte	0x04, 0x31
        /*01f6*/ 	.short	(.L_144 - .L_143)


	//   ....[0]....
.L_143:
        /*01f8*/ 	.word	0x000092e0


	//   ....[1]....
        /*01fc*/ 	.word	0x00009360


	//----- nvinfo : EIATTR_COOP_GROUP_MASK_REGIDS
	.align		4
.L_144:
        /*0200*/ 	.byte	0x04, 0x29
        /*0202*/ 	.short	(.L_146 - .L_145)


	//   ....[0]....
.L_145:
        /*0204*/ 	.word	0xffffffff


	//   ....[1]....
        /*0208*/ 	.word	0xffffffff


	//   ....[2]....
        /*020c*/ 	.word	0xffffffff


	//   ....[3]....
        /*0210*/ 	.word	0xffffffff


	//   ....[4]....
        /*0214*/ 	.word	0xffffffff


	//   ....[5]....
        /*0218*/ 	.word	0xffffffff


	//   ....[6]....
        /*021c*/ 	.word	0xffffffff


	//   ....[7]....
        /*0220*/ 	.word	0xffffffff


	//   ....[8]....
        /*0224*/ 	.word	0xffffffff


	//   ....[9]....
        /*0228*/ 	.word	0xffffffff


	//   ....[10]....
        /*022c*/ 	.word	0xffffffff


	//   ....[11]....
        /*0230*/ 	.word	0xffffffff


	//   ....[12]....
        /*0234*/ 	.word	0xffffffff


	//   ....[13]....
        /*0238*/ 	.word	0xffffffff


	//   ....[14]....
        /*023c*/ 	.word	0xffffffff


	//   ....[15]....
        /*0240*/ 	.word	0xffffffff


	//   ....[16]....
        /*0244*/ 	.word	0xffffffff


	//   ....[17]....
        /*0248*/ 	.word	0xffffffff


	//   ....[18]....
        /*024c*/ 	.word	0xffffffff


	//   ....[19]....
        /*0250*/ 	.word	0xffffffff


	//   ....[20]....
        /*0254*/ 	.word	0xffffffff


	//   ....[21]....
        /*0258*/ 	.word	0xffffffff


	//   ....[22]....
        /*025c*/ 	.word	0xffffffff


	//   ....[23]....
        /*0260*/ 	.word	0xffffffff


	//   ....[24]....
        /*0264*/ 	.word	0xffffffff


	//   ....[25]....
        /*0268*/ 	.word	0xffffffff


	//   ....[26]....
        /*026c*/ 	.word	0xffffffff


	//   ....[27]....
        /*0270*/ 	.word	0xffffffff


	//   ....[28]....
        /*0274*/ 	.word	0xffffffff


	//   ....[29]....
        /*0278*/ 	.word	0xffffffff


	//   ....[30]....
        /*027c*/ 	.word	0xffffffff


	//   ....[31]....
        /*0280*/ 	.word	0xffffffff


	//   ....[32]....
        /*0284*/ 	.word	0xffffffff


	//   ....[33]....
        /*0288*/ 	.word	0xffffffff


	//   ....[34]....
        /*028c*/ 	.word	0xffffffff


	//   ....[35]....
        /*0290*/ 	.word	0xffffffff


	//   ....[36]....
        /*0294*/ 	.word	0xffffffff


	//   ....[37]....
        /*0298*/ 	.word	0xffffffff


	//   ....[38]....
        /*029c*/ 	.word	0xffffffff


	//   ....[39]....
        /*02a0*/ 	.word	0xffffffff


	//   ....[40]....
        /*02a4*/ 	.word	0xffffffff


	//   ....[41]....
        /*02a8*/ 	.word	0xffffffff


	//   ....[42]....
        /*02ac*/ 	.word	0xffffffff


	//   ....[43]....
        /*02b0*/ 	.word	0xffffffff


	//   ....[44]....
        /*02b4*/ 	.word	0xffffffff


	//   ....[45]....
        /*02b8*/ 	.word	0xffffffff


	//   ....[46]....
        /*02bc*/ 	.word	0xffffffff


	//   ....[47]....
        /*02c0*/ 	.word	0xffffffff


	//   ....[48]....
        /*02c4*/ 	.word	0xffffffff


	//   ....[49]....
        /*02c8*/ 	.word	0xffffffff


	//   ....[50]....
        /*02cc*/ 	.word	0xffffffff


	//   ....[51]....
        /*02d0*/ 	.word	0xffffffff


	//   ....[52]....
        /*02d4*/ 	.word	0xffffffff


	//   ....[53]....
        /*02d8*/ 	.word	0xffffffff


	//   ....[54]....
        /*02dc*/ 	.word	0xffffffff


	//   ....[55]....
        /*02e0*/ 	.word	0xffffffff


	//   ....[56]....
        /*02e4*/ 	.word	0xffffffff


	//   ....[57]....
        /*02e8*/ 	.word	0xffffffff


	//   ....[58]....
        /*02ec*/ 	.word	0xffffffff


	//   ....[59]....
        /*02f0*/ 	.word	0xffffffff


	//   ....[60]....
        /*02f4*/ 	.word	0xffffffff


	//   ....[61]....
        /*02f8*/ 	.word	0xffffffff


	//   ....[62]....
        /*02fc*/ 	.word	0xffffffff


	//   ....[63]....
        /*0300*/ 	.word	0xffffffff


	//   ....[64]....
        /*0304*/ 	.word	0xffffffff


	//   ....[65]....
        /*0308*/ 	.word	0xffffffff


	//   ....[66]....
        /*030c*/ 	.word	0xffffffff


	//   ....[67]....
        /*0310*/ 	.word	0xffffffff


	//   ....[68]....
        /*0314*/ 	.word	0xffffffff


	//   ....[69]....
        /*0318*/ 	.word	0xffffffff


	//   ....[70]....
        /*031c*/ 	.word	0xffffffff


	//   ....[71]....
        /*0320*/ 	.word	0xffffffff


	//   ....[72]....
        /*0324*/ 	.word	0xffffffff


	//   ....[73]....
        /*0328*/ 	.word	0xffffffff


	//   ....[74]....
        /*032c*/ 	.word	0xffffffff


	//   ....[75]....
        /*0330*/ 	.word	0xffffffff


	//   ....[76]....
        /*0334*/ 	.word	0xffffffff


	//   ....[77]....
        /*0338*/ 	.word	0xffffffff


	//   ....[78]....
        /*033c*/ 	.word	0xffffffff


	//   ....[79]....
        /*0340*/ 	.word	0xffffffff


	//   ....[80]....
        /*0344*/ 	.word	0xffffffff


	//   ....[81]....
        /*0348*/ 	.word	0xffffffff


	//   ....[82]....
        /*034c*/ 	.word	0xffffffff


	//   ....[83]....
        /*0350*/ 	.word	0xffffffff


	//   ....[84]....
        /*0354*/ 	.word	0xffffffff


	//   ....[85]....
        /*0358*/ 	.word	0xffffffff


	//   ....[86]....
        /*035c*/ 	.word	0xffffffff


	//   ....[87]....
        /*0360*/ 	.word	0xffffffff


	//   ....[88]....
        /*0364*/ 	.word	0xffffffff


	//   ....[89]....
        /*0368*/ 	.word	0xffffffff


	//   ....[90]....
        /*036c*/ 	.word	0xffffffff


	//   ....[91]....
        /*0370*/ 	.word	0xffffffff


	//   ....[92]....
        /*0374*/ 	.word	0xffffffff


	//   ....[93]....
        /*0378*/ 	.word	0xffffffff


	//   ....[94]....
        /*037c*/ 	.word	0xffffffff


	//   ....[95]....
        /*0380*/ 	.word	0xffffffff


	//   ....[96]....
        /*0384*/ 	.word	0xffffffff


	//   ....[97]....
        /*0388*/ 	.word	0xffffffff


	//   ....[98]....
        /*038c*/ 	.word	0xffffffff


	//   ....[99]....
        /*0390*/ 	.word	0xffffffff


	//   ....[100]....
        /*0394*/ 	.word	0xffffffff


	//   ....[101]....
        /*0398*/ 	.word	0xffffffff


	//   ....[102]....
        /*039c*/ 	.word	0xffffffff


	//   ....[103]....
        /*03a0*/ 	.word	0xffffffff


	//   ....[104]....
        /*03a4*/ 	.word	0xffffffff


	//   ....[105]....
        /*03a8*/ 	.word	0xffffffff


	//   ....[106]....
        /*03ac*/ 	.word	0xffffffff


	//   ....[107]....
        /*03b0*/ 	.word	0xffffffff


	//   ....[108]....
        /*03b4*/ 	.word	0xffffffff


	//   ....[109]....
        /*03b8*/ 	.word	0xffffffff


	//   ....[110]....
        /*03bc*/ 	.word	0xffffffff


	//   ....[111]....
        /*03c0*/ 	.word	0xffffffff


	//   ....[112]....
        /*03c4*/ 	.word	0xffffffff


	//   ....[113]....
        /*03c8*/ 	.word	0xffffffff


	//   ....[114]....
        /*03cc*/ 	.word	0xffffffff


	//   ....[115]....
        /*03d0*/ 	.word	0xffffffff


	//   ....[116]....
        /*03d4*/ 	.word	0xffffffff


	//   ....[117]....
        /*03d8*/ 	.word	0xffffffff


	//   ....[118]....
        /*03dc*/ 	.word	0xffffffff


	//   ....[119]....
        /*03e0*/ 	.word	0xffffffff


	//   ....[120]....
        /*03e4*/ 	.word	0xffffffff


	//   ....[121]....
        /*03e8*/ 	.word	0xffffffff


	//   ....[122]....
        /*03ec*/ 	.word	0xffffffff


	//   ....[123]....
        /*03f0*/ 	.word	0xffffffff


	//   ....[124]....
        /*03f4*/ 	.word	0xffffffff


	//   ....[125]....
        /*03f8*/ 	.word	0xffffffff


	//   ....[126]....
        /*03fc*/ 	.word	0xffffffff


	//   ....[127]....
        /*0400*/ 	.word	0xffffffff


	//   ....[128]....
        /*0404*/ 	.word	0xffffffff


	//   ....[129]....
        /*0408*/ 	.word	0xffffffff


	//   ....[130]....
        /*040c*/ 	.word	0xffffffff


	//   ....[131]....
        /*0410*/ 	.word	0xffffffff


	//   ....[132]....
        /*0414*/ 	.word	0xffffffff


	//   ....[133]....
        /*0418*/ 	.word	0xffffffff


	//   ....[134]....
        /*041c*/ 	.word	0xffffffff


	//   ....[135]....
        /*0420*/ 	.word	0xffffffff


	//   ....[136]....
        /*0424*/ 	.word	0xffffffff


	//   ....[137]....
        /*0428*/ 	.word	0xffffffff


	//   ....[138]....
        /*042c*/ 	.word	0xffffffff


	//   ....[139]....
        /*0430*/ 	.word	0xffffffff


	//   ....[140]....
        /*0434*/ 	.word	0xffffffff


	//   ....[141]....
        /*0438*/ 	.word	0xffffffff


	//   ....[142]....
        /*043c*/ 	.word	0xffffffff


	//   ....[143]....
        /*0440*/ 	.word	0xffffffff


	//   ....[144]....
        /*0444*/ 	.word	0xffffffff


	//   ....[145]....
        /*0448*/ 	.word	0xffffffff


	//   ....[146]....
        /*044c*/ 	.word	0xffffffff


	//   ....[147]....
        /*0450*/ 	.word	0xffffffff


	//   ....[148]....
        /*0454*/ 	.word	0xffffffff


	//   ....[149]....
        /*0458*/ 	.word	0xffffffff


	//   ....[150]....
        /*045c*/ 	.word	0xffffffff


	//   ....[151]....
        /*0460*/ 	.word	0xffffffff


	//   ....[152]....
        /*0464*/ 	.word	0xffffffff


	//   ....[153]....
        /*0468*/ 	.word	0xffffffff


	//   ....[154]....
        /*046c*/ 	.word	0xffffffff


	//   ....[155]....
        /*0470*/ 	.word	0xffffffff


	//   ....[156]....
        /*0474*/ 	.word	0xffffffff


	//   ....[157]....
        /*0478*/ 	.word	0xffffffff


	//   ....[158]....
        /*047c*/ 	.word	0xffffffff


	//   ....[159]....
        /*0480*/ 	.word	0xffffffff


	//   ....[160]....
        /*0484*/ 	.word	0xffffffff


	//   ....[161]....
        /*0488*/ 	.word	0xffffffff


	//   ....[162]....
        /*048c*/ 	.word	0xffffffff


	//   ....[163]....
        /*0490*/ 	.word	0xffffffff


	//   ....[164]....
        /*0494*/ 	.word	0xffffffff


	//   ....[165]....
        /*0498*/ 	.word	0xffffffff


	//   ....[166]....
        /*049c*/ 	.word	0xffffffff


	//   ....[167]....
        /*04a0*/ 	.word	0xffffffff


	//   ....[168]....
        /*04a4*/ 	.word	0xffffffff


	//   ....[169]....
        /*04a8*/ 	.word	0xffffffff


	//   ....[170]....
        /*04ac*/ 	.word	0xffffffff


	//   ....[171]....
        /*04b0*/ 	.word	0xffffffff


	//   ....[172]....
        /*04b4*/ 	.word	0xffffffff


	//   ....[173]....
        /*04b8*/ 	.word	0xffffffff


	//   ....[174]....
        /*04bc*/ 	.word	0xffffffff


	//   ....[175]....
        /*04c0*/ 	.word	0xffffffff


	//   ....[176]....
        /*04c4*/ 	.word	0xffffffff


	//   ....[177]....
        /*04c8*/ 	.word	0xffffffff


	//   ....[178]....
        /*04cc*/ 	.word	0xffffffff


	//   ....[179]....
        /*04d0*/ 	.word	0xffffffff


	//   ....[180]....
        /*04d4*/ 	.word	0xffffffff


	//   ....[181]....
        /*04d8*/ 	.word	0xffffffff


	//   ....[182]....
        /*04dc*/ 	.word	0xffffffff


	//   ....[183]....
        /*04e0*/ 	.word	0xffffffff


	//   ....[184]....
        /*04e4*/ 	.word	0xffffffff


	//   ....[185]....
        /*04e8*/ 	.word	0xffffffff


	//   ....[186]....
        /*04ec*/ 	.word	0xffffffff


	//   ....[187]....
        /*04f0*/ 	.word	0xffffffff


	//   ....[188]....
        /*04f4*/ 	.word	0xffffffff


	//   ....[189]....
        /*04f8*/ 	.word	0xffffffff


	//   ....[190]....
        /*04fc*/ 	.word	0xffffffff


	//   ....[191]....
        /*0500*/ 	.word	0xffffffff


	//   ....[192]....
        /*0504*/ 	.word	0xffffffff


	//   ....[193]....
        /*0508*/ 	.word	0xffffffff


	//   ....[194]....
        /*050c*/ 	.word	0xffffffff


	//   ....[195]....
        /*0510*/ 	.word	0xffffffff


	//   ....[196]....
        /*0514*/ 	.word	0xffffffff


	//   ....[197]....
        /*0518*/ 	.word	0xffffffff


	//   ....[198]....
        /*051c*/ 	.word	0xffffffff


	//   ....[199]....
        /*0520*/ 	.word	0xffffffff


	//   ....[200]....
        /*0524*/ 	.word	0xffffffff


	//   ....[201]....
        /*0528*/ 	.word	0xffffffff


	//   ....[202]....
        /*052c*/ 	.word	0xffffffff


	//   ....[203]....
        /*0530*/ 	.word	0xffffffff


	//   ....[204]....
        /*0534*/ 	.word	0xffffffff


	//   ....[205]....
        /*0538*/ 	.word	0xffffffff


	//   ....[206]....
        /*053c*/ 	.word	0xffffffff


	//   ....[207]....
        /*0540*/ 	.word	0xffffffff


	//   ....[208]....
        /*0544*/ 	.word	0xffffffff


	//   ....[209]....
        /*0548*/ 	.word	0xffffffff


	//   ....[210]....
        /*054c*/ 	.word	0xffffffff


	//   ....[211]....
        /*0550*/ 	.word	0xffffffff


	//   ....[212]....
        /*0554*/ 	.word	0xffffffff


	//   ....[213]....
        /*0558*/ 	.word	0xffffffff


	//   ....[214]....
        /*055c*/ 	.word	0xffffffff


	//----- nvinfo : EIATTR_COOP_GROUP_INSTR_OFFSETS
	.align		4
.L_146:
        /*0560*/ 	.byte	0x04, 0x28
        /*0562*/ 	.short	(.L_148 - .L_147)


	//   ....[0]....
.L_147:
        /*0564*/ 	.word	0x00000050


	//   ....[1]....
        /*0568*/ 	.word	0x000001f0


	//   ....[2]....
        /*056c*/ 	.word	0x00000220


	//   ....[3]....
        /*0570*/ 	.word	0x00000250


	//   ....[4]....
        /*0574*/ 	.word	0x00000280


	//   ....[5]....
        /*0578*/ 	.word	0x000002b0


	//   ....[6]....
        /*057c*/ 	.word	0x000002e0


	//   ....[7]....
        /*0580*/ 	.word	0x00000450


	//   ....[8]....
        /*0584*/ 	.word	0x00000490


	//   ....[9]....
        /*0588*/ 	.word	0x000004c0


	//   ....[10]....
        /*058c*/ 	.word	0x000004f0


	//   ....[11]....
        /*0590*/ 	.word	0x00000520


	//   ....[12]....
        /*0594*/ 	.word	0x00000550


	//   ....[13]....
        /*0598*/ 	.word	0x000005e0


	//   ....[14]....
        /*059c*/ 	.word	0x00000610


	//   ....[15]....
        /*05a0*/ 	.word	0x00000630


	//   ....[16]....
        /*05a4*/ 	.word	0x00000690


	//   ....[17]....
        /*05a8*/ 	.word	0x00002180


	//   ....[18]....
        /*05ac*/ 	.word	0x000021a0


	//   ....[19]....
        /*05b0*/ 	.word	0x00002270


	//   ....[20]....
        /*05b4*/ 	.word	0x00002280


	//   ....[21]....
        /*05b8*/ 	.word	0x00002350


	//   ....[22]....
        /*05bc*/ 	.word	0x00002370


	//   ....[23]....
        /*05c0*/ 	.word	0x00002440


	//   ....[24]....
        /*05c4*/ 	.word	0x00002450


	//   ....[25]....
        /*05c8*/ 	.word	0x00002520


	//   ....[26]....
        /*05cc*/ 	.word	0x00002540


	//   ....[27]....
        /*05d0*/ 	.word	0x00002610


	//   ....[28]....
        /*05d4*/ 	.word	0x00002620


	//   ....[29]....
        /*05d8*/ 	.word	0x000026f0


	//   ....[30]....
        /*05dc*/ 	.word	0x00002710


	//   ....[31]....
        /*05e0*/ 	.word	0x000027e0


	//   ....[32]....
        /*05e4*/ 	.word	0x000027f0


	//   ....[33]....
        /*05e8*/ 	.word	0x000040f0


	//   ....[34]....
        /*05ec*/ 	.word	0x00004120


	//   ....[35]....
        /*05f0*/ 	.word	0x00004270


	//   ....[36]....
        /*05f4*/ 	.word	0x000042a0


	//   ....[37]....
        /*05f8*/ 	.word	0x000042d0


	//   ....[38]....
        /*05fc*/ 	.word	0x000043b0


	//   ....[39]....
        /*0600*/ 	.word	0x00004460


	//   ....[40]....
        /*0604*/ 	.word	0x00004510


	//   ....[41]....
        /*0608*/ 	.word	0x00006940


	//   ....[42]....
        /*060c*/ 	.word	0x00006a50


	//   ....[43]....
        /*0610*/ 	.word	0x00006aa0


	//   ....[44]....
        /*0614*/ 	.word	0x00006ad0


	//   ....[45]....
        /*0618*/ 	.word	0x00006b20


	//   ....[46]....
        /*061c*/ 	.word	0x00006bc0


	//   ....[47]....
        /*0620*/ 	.word	0x00006ca0


	//   ....[48]....
        /*0624*/ 	.word	0x000070d0


	//   ....[49]....
        /*0628*/ 	.word	0x00008b40


	//   ....[50]....
        /*062c*/ 	.word	0x00008b50


	//   ....[51]....
        /*0630*/ 	.word	0x00008b60


	//   ....[52]....
        /*0634*/ 	.word	0x00008b70


	//   ....[53]....
        /*0638*/ 	.word	0x00008ba0


	//   ....[54]....
        /*063c*/ 	.word	0x00008bc0


	//   ....[55]....
        /*0640*/ 	.word	0x00008be0


	//   ....[56]....
        /*0644*/ 	.word	0x00008bf0


	//   ....[57]....
        /*0648*/ 	.word	0x00009db0


	//   ....[58]....
        /*064c*/ 	.word	0x00009dc0


	//   ....[59]....
        /*0650*/ 	.word	0x00009dd0


	//   ....[60]....
        /*0654*/ 	.word	0x00009de0


	//   ....[61]....
        /*0658*/ 	.word	0x00009df0


	//   ....[62]....
        /*065c*/ 	.word	0x00009e00


	//   ....[63]....
        /*0660*/ 	.word	0x00009e10


	//   ....[64]....
        /*0664*/ 	.word	0x00009e20


	//   ....[65]....
        /*0668*/ 	.word	0x0000a210


	//   ....[66]....
        /*066c*/ 	.word	0x0000a230


	//   ....[67]....
        /*0670*/ 	.word	0x0000a2a0


	//   ....[68]....
        /*0674*/ 	.word	0x0000a2b0


	//   ....[69]....
        /*0678*/ 	.word	0x0000a320


	//   ....[70]....
        /*067c*/ 	.word	0x0000a340


	//   ....[71]....
        /*0680*/ 	.word	0x0000a3b0


	//   ....[72]....
        /*0684*/ 	.word	0x0000a3c0


	//   ....[73]....
        /*0688*/ 	.word	0x0000a430


	//   ....[74]....
        /*068c*/ 	.word	0x0000a450


	//   ....[75]....
        /*0690*/ 	.word	0x0000a4c0


	//   ....[76]....
        /*0694*/ 	.word	0x0000a4d0


	//   ....[77]....
        /*0698*/ 	.word	0x0000a540


	//   ....[78]....
        /*069c*/ 	.word	0x0000a560


	//   ....[79]....
        /*06a0*/ 	.word	0x0000a5d0


	//   ....[80]....
        /*06a4*/ 	.word	0x0000a5e0


	//   ....[81]....
        /*06a8*/ 	.word	0x0000a870


	//   ....[82]....
        /*06ac*/ 	.word	0x0000a890


	//   ....[83]....
        /*06b0*/ 	.word	0x0000abd0


	//   ....[84]....
        /*06b4*/ 	.word	0x0000abe0


	//   ....[85]....
        /*06b8*/ 	.word	0x0000ae40


	//   ....[86]....
        /*06bc*/ 	.word	0x0000ae60


	//   ....[87]....
        /*06c0*/ 	.word	0x0000b0c0


	//   ....[88]....
        /*06c4*/ 	.word	0x0000b0d0


	//   ....[89]....
        /*06c8*/ 	.word	0x0000ba90


	//   ....[90]....
        /*06cc*/ 	.word	0x0000bab0


	//   ....[91]....
        /*06d0*/ 	.word	0x0000bb20


	//   ....[92]....
        /*06d4*/ 	.word	0x0000bb30


	//   ....[93]....
        /*06d8*/ 	.word	0x0000bba0


	//   ....[94]....
        /*06dc*/ 	.word	0x0000bbc0


	//   ....[95]....
        /*06e0*/ 	.word	0x0000bc30


	//   ....[96]....
        /*06e4*/ 	.word	0x0000bc40


	//   ....[97]....
        /*06e8*/ 	.word	0x0000bcb0


	//   ....[98]....
        /*06ec*/ 	.word	0x0000bcd0


	//   ....[99]....
        /*06f0*/ 	.word	0x0000bd40


	//   ....[100]....
        /*06f4*/ 	.word	0x0000bd50


	//   ....[101]....
        /*06f8*/ 	.word	0x0000bdc0


	//   ....[102]....
        /*06fc*/ 	.word	0x0000bde0


	//   ....[103]....
        /*0700*/ 	.word	0x0000be50


	//   ....[104]....
        /*0704*/ 	.word	0x0000be60


	//   ....[105]....
        /*0708*/ 	.word	0x0000bf90


	//   ....[106]....
        /*070c*/ 	.word	0x0000bfb0


	//   ....[107]....
        /*0710*/ 	.word	0x0000c0d0


	//   ....[108]....
        /*0714*/ 	.word	0x0000c110


	//   ....[109]....
        /*0718*/ 	.word	0x0000c140


	//   ....[110]....
        /*071c*/ 	.word	0x0000c170


	//   ....[111]....
        /*0720*/ 	.word	0x0000c1a0


	//   ....[112]....
        /*0724*/ 	.word	0x0000c1d0


	//   ....[113]....
        /*0728*/ 	.word	0x0000c320


	//   ....[114]....
        /*072c*/ 	.word	0x0000c360


	//   ....[115]....
        /*0730*/ 	.word	0x0000c390


	//   ....[116]....
        /*0734*/ 	.word	0x0000c3c0


	//   ....[117]....
        /*0738*/ 	.word	0x0000c3f0


	//   ....[118]....
        /*073c*/ 	.word	0x0000c420


	//   ....[119]....
        /*0740*/ 	.word	0x0000c4b0


	//   ....[120]....
        /*0744*/ 	.word	0x0000c4e0


	//   ....[121]....
        /*0748*/ 	.word	0x0000c4f0


	//   ....[122]....
        /*074c*/ 	.word	0x0000c550


	//   ....[123]....
        /*0750*/ 	.word	0x0000ca90


	//   ....[124]....
        /*0754*/ 	.word	0x0000caf0


	//   ....[125]....
        /*0758*/ 	.word	0x0000cb40


	//   ....[126]....
        /*075c*/ 	.word	0x0000cb90


	//   ....[127]....
        /*0760*/ 	.word	0x0000cbe0


	//   ....[128]....
        /*0764*/ 	.word	0x0000cc50


	//   ....[129]....
        /*0768*/ 	.word	0x0000cca0


	//   ....[130]....
        /*076c*/ 	.word	0x0000cd00


	//   ....[131]....
        /*0770*/ 	.word	0x0000cd70


	//   ....[132]....
        /*0774*/ 	.word	0x0000cdd0


	//   ....[133]....
        /*0778*/ 	.word	0x0000ce40


	//   ....[134]....
        /*077c*/ 	.word	0x0000ceb0


	//   ....[135]....
        /*0780*/ 	.word	0x0000cf20


	//   ....[136]....
        /*0784*/ 	.word	0x0000cf80


	//   ....[137]....
        /*0788*/ 	.word	0x0000cff0


	//   ....[138]....
        /*078c*/ 	.word	0x0000d060


	//   ....[139]....
        /*0790*/ 	.word	0x0000d0d0


	//   ....[140]....
        /*0794*/ 	.word	0x0000d130


	//   ....[141]....
        /*0798*/ 	.word	0x0000d1a0


	//   ....[142]....
        /*079c*/ 	.word	0x0000d210


	//   ....[143]....
        /*07a0*/ 	.word	0x0000d280


	//   ....[144]....
        /*07a4*/ 	.word	0x0000d2e0


	//   ....[145]....
        /*07a8*/ 	.word	0x0000d350


	//   ....[146]....
        /*07ac*/ 	.word	0x0000d3c0


	//   ....[147]....
        /*07b0*/ 	.word	0x0000d430


	//   ....[148]....
        /*07b4*/ 	.word	0x0000d490


	//   ....[149]....
        /*07b8*/ 	.word	0x0000d510


	//   ....[150]....
        /*07bc*/ 	.word	0x0000d560


	//   ....[151]....
        /*07c0*/ 	.word	0x0000d5b0


	//   ....[152]....
        /*07c4*/ 	.word	0x0000d600


	//   ....[153]....
        /*07c8*/ 	.word	0x0000d650


	//   ....[154]....
        /*07cc*/ 	.word	0x0000d6a0


	//   ....[155]....
        /*07d0*/ 	.word	0x0000d6f0


	//   ....[156]....
        /*07d4*/ 	.word	0x0000d740


	//   ....[157]....
        /*07d8*/ 	.word	0x0000d7b0


	//   ....[158]....
        /*07dc*/ 	.word	0x0000d820


	//   ....[159]....
        /*07e0*/ 	.word	0x0000d890


	//   ....[160]....
        /*07e4*/ 	.word	0x0000d8f0


	//   ....[161]....
        /*07e8*/ 	.word	0x0000d960


	//   ....[162]....
        /*07ec*/ 	.word	0x0000d9d0


	//   ....[163]....
        /*07f0*/ 	.word	0x0000da40


	//   ....[164]....
        /*07f4*/ 	.word	0x0000daa0


	//   ....[165]....
        /*07f8*/ 	.word	0x0000db10


	//   ....[166]....
        /*07fc*/ 	.word	0x0000db80


	//   ....[167]....
        /*0800*/ 	.word	0x0000dbf0


	//   ....[168]....
        /*0804*/ 	.word	0x0000dc50


	//   ....[169]....
        /*0808*/ 	.word	0x0000dcc0


	//   ....[170]....
        /*080c*/ 	.word	0x0000dd30


	//   ....[171]....
        /*0810*/ 	.word	0x0000dda0


	//   ....[172]....
        /*0814*/ 	.word	0x0000de00


	//   ....[173]....
        /*0818*/ 	.word	0x0000de70


	//   ....[174]....
        /*081c*/ 	.word	0x0000dee0


	//   ....[175]....
        /*0820*/ 	.word	0x0000df50


	//   ....[176]....
        /*0824*/ 	.word	0x0000dfb0


	//   ....[177]....
        /*0828*/ 	.word	0x0000e020


	//   ....[178]....
        /*082c*/ 	.word	0x0000e090


	//   ....[179]....
        /*0830*/ 	.word	0x0000e100


	//   ....[180]....
        /*0834*/ 	.word	0x0000e160


	//   ....[181]....
        /*0838*/ 	.word	0x0000e1d0


	//   ....[182]....
        /*083c*/ 	.word	0x0000e240


	//   ....[183]....
        /*0840*/ 	.word	0x0000e2b0


	//   ....[184]....
        /*0844*/ 	.word	0x0000e310


	//   ....[185]....
        /*0848*/ 	.word	0x0000e380


	//   ....[186]....
        /*084c*/ 	.word	0x0000e3f0


	//   ....[187]....
        /*0850*/ 	.word	0x0000e460


	//   ....[188]....
        /*0854*/ 	.word	0x0000e4c0


	//   ....[189]....
        /*0858*/ 	.word	0x0000e530


	//   ....[190]....
        /*085c*/ 	.word	0x0000e5a0


	//   ....[191]....
        /*0860*/ 	.word	0x0000e610


	//   ....[192]....
        /*0864*/ 	.word	0x0000e670


	//   ....[193]....
        /*0868*/ 	.word	0x0000e6e0


	//   ....[194]....
        /*086c*/ 	.word	0x0000e750


	//   ....[195]....
        /*0870*/ 	.word	0x0000e7c0


	//   ....[196]....
        /*0874*/ 	.word	0x0000e820


	//   ....[197]....
        /*0878*/ 	.word	0x0000e890


	//   ....[198]....
        /*087c*/ 	.word	0x0000e900


	//   ....[199]....
        /*0880*/ 	.word	0x0000e950


	//   ....[200]....
        /*0884*/ 	.word	0x0000e990


	//   ....[201]....
        /*0888*/ 	.word	0x0000e9e0


	//   ....[202]....
        /*088c*/ 	.word	0x0000ea30


	//   ....[203]....
        /*0890*/ 	.word	0x0000ea80


	//   ....[204]....
        /*0894*/ 	.word	0x0000eaf0


	//   ....[205]....
        /*0898*/ 	.word	0x0000eb40


	//   ....[206]....
        /*089c*/ 	.word	0x0000eb90


	//   ....[207]....
        /*08a0*/ 	.word	0x0000ebe0


	//   ....[208]....
        /*08a4*/ 	.word	0x0000ec30


	//   ....[209]....
        /*08a8*/ 	.word	0x0000ec80


	//   ....[210]....
        /*08ac*/ 	.word	0x0000ecf0


	//   ....[211]....
        /*08b0*/ 	.word	0x0000ed40


	//   ....[212]....
        /*08b4*/ 	.word	0x0000eda0


	//   ....[213]....
        /*08b8*/ 	.word	0x0000ee00


	//   ....[214]....
        /*08bc*/ 	.word	0x0000ee60


	//----- nvinfo : EIATTR_EXIT_INSTR_OFFSETS
	.align		4
.L_148:
        /*08c0*/ 	.byte	0x04, 0x1c
        /*08c2*/ 	.short	(.L_150 - .L_149)


	//   ....[0]....
.L_149:
        /*08c4*/ 	.word	0x00000b50


	//   ....[1]....
        /*08c8*/ 	.word	0x0000ca50


	//----- nvinfo : EIATTR_MAX_THREADS
	.align		4
.L_150:
        /*08cc*/ 	.byte	0x04, 0x05
        /*08ce*/ 	.short	(.L_152 - .L_151)
.L_151:
        /*08d0*/ 	.word	0x00000080
        /*08d4*/ 	.word	0x00000001
        /*08d8*/ 	.word	0x00000001


	//----- nvinfo : EIATTR_CRS_STACK_SIZE
	.align		4
.L_152:
        /*08dc*/ 	.byte	0x04, 0x1e
        /*08de*/ 	.short	(.L_154 - .L_153)
.L_153:
        /*08e0*/ 	.word	0x00000000
.L_154:


//--------------------- .nv.info._ZN7cutlass13device_kernelIN5flash19enable_sm80_to_sm89INS1_16FlashAttnFwdSm80INS1_25CollectiveMainloopFwdSm80ILi4ELi1ELb0EN4cute5tupleIJNS5_1CILi128EEENS7_ILi80EEENS7_ILi64EEEEEELi64ENS_10bfloat16_tEfNS_4arch4Sm80ELb0ELb0ELb0ELb1ELb0ELb1ELb1ELb1EEENS1_21CollectiveEpilogueFwdINS6_IJS8_SA_S9_EEENS6_IJNS7_ILi1EEESI_SI_EEESC_SE_Li128ELb1ELb1ELb1ELb0EEENS1_36VarlenDynamicPersistentTileSchedulerILi128ELi80ELi128ELi128ELb1ELb1ELb0ELb0ELb1ELb1EEEEEEEEEvNT_6ParamsE --------------------------
	.section	.nv.info._ZN7cutlass13device_kernelIN5flash19enable_sm80_to_sm89INS1_16FlashAttnFwdSm80INS1_25CollectiveMainloopFwdSm80ILi4ELi1ELb0EN4cute5tupleIJNS5_1CILi128EEENS7_ILi80EEENS7_ILi64EEEEEELi64ENS_10bfloat16_tEfNS_4arch4Sm80ELb0ELb0ELb0ELb1ELb0ELb1ELb1ELb1EEENS1_21CollectiveEpilogueFwdINS6_IJS8_SA_S9_EEENS6_IJNS7_ILi1EEESI_SI_EEESC_SE_Li128ELb1ELb1ELb1ELb0EEENS1_36VarlenDynamicPersistentTileSchedulerILi128ELi80ELi128ELi128ELb1ELb1ELb0ELb0ELb1ELb1EEEEEEEEEvNT_6ParamsE,"",@"SHT_CUDA_INFO"
	.sectionflags	@""
	.align	4


	//----- nvinfo : EIATTR_CUDA_API_VERSION
	.align		4
        /*0000*/ 	.byte	0x04, 0x37
        /*0002*/ 	.short	(.L_156 - .L_155)
.L_155:
        /*0004*/ 	.word	0x00000082


	//----- nvinfo : EIATTR_SW2861232_WAR
	.align		4
.L_156:
        /*0008*/ 	.byte	0x01, 0x35
	.zero		2


	//----- nvinfo : EIATTR_PARAM_CBANK
	.align		4
        /*000c*/ 	.byte	0x04, 0x0a
        /*000e*/ 	.short	(.L_158 - .L_157)
	.align		4
.L_157:
        /*0010*/ 	.word	index@(.nv.constant0._ZN7cutlass13device_kernelIN5flash19enable_sm80_to_sm89INS1_16FlashAttnFwdSm80INS1_25CollectiveMainloopFwdSm80ILi4ELi1ELb0EN4cute5tupleIJNS5_1CILi128EEENS7_ILi80EEENS7_ILi64EEEEEELi64ENS_10bfloat16_tEfNS_4arch4Sm80ELb0ELb0ELb0ELb1ELb0ELb1ELb1ELb1EEENS1_21CollectiveEpilogueFwdINS6_IJS8_SA_S9_EEENS6_IJNS7_ILi1EEESI_SI_EEESC_SE_Li128ELb1ELb1ELb1ELb0EEENS1_36VarlenDynamicPersistentTileSchedulerILi128ELi80ELi128ELi128ELb1ELb1ELb0ELb0ELb1ELb1EEEEEEEEEvNT_6ParamsE)
        /*0014*/ 	.short	0x0160
        /*0016*/ 	.short	0x0438


	//----- nvinfo : EIATTR_CBANK_PARAM_SIZE
	.align		4
.L_158:
        /*0018*/ 	.byte	0x03, 0x19
        /*001a*/ 	.short	0x0438


	//----- nvinfo : EIATTR_KPARAM_INFO
	.align		4
        /*001c*/ 	.byte	0x04, 0x17
        /*001e*/ 	.short	(.L_160 - .L_159)
.L_159:
        /*0020*/ 	.word	0x00000000
        /*0024*/ 	.short	0x0000
        /*0026*/ 	.short	0x0000
        /*0028*/ 	.byte	0x00, 0xf0, 0xe1, 0x10


	//----- nvinfo : EIATTR_MAXREG_COUNT
	.align		4
.L_160:
        /*002c*/ 	.byte	0x03, 0x1b
        /*002e*/ 	.short	0x00ff


	//----- nvinfo : EIATTR_NUM_BARRIERS
	.align		4
        /*0030*/ 	.byte	0x02, 0x4c
        /*0032*/ 	.byte	0x06
	.zero		1


	//----- nvinfo : EIATTR_ANNOTATIONS
	.align		4
        /*0034*/ 	.byte	0x04, 0x55
        /*0036*/ 	.short	(.L_162 - .L_161)


	//   ....[0]....
.L_161:
        /* <DEDUP_REMOVED lines=40> */


	//----- nvinfo : EIATTR_MERCURY_ISA_VERSION
	.align		4
.L_162:
        /*02a8*/ 	.byte	0x03, 0x5f
        /*02aa*/ 	.short	0x0000


	//----- nvinfo : EIATTR_INT_WARP_WIDE_INSTR_OFFSETS
	.align		4
        /*02ac*/ 	.byte	0x04, 0x31
        /*02ae*/ 	.short	(.L_164 - .L_163)


	//   ....[0]....
.L_163:
        /*02b0*/ 	.word	0x000122d0


	//   ....[1]....
        /*02b4*/ 	.word	0x00012350


	//----- nvinfo : EIATTR_COOP_GROUP_MASK_REGIDS
	.align		4
.L_164:
        /*02b8*/ 	.byte	0x04, 0x29
        /*02ba*/ 	.short	(.L_166 - .L_165)


	//   ....[0]....
.L_165:
        /*02bc*/ 	.word	0xffffffff


	//   ....[1]....
        /*02c0*/ 	.word	0xffffffff


	//   ....[2]....
        /*02c4*/ 	.word	0xffffffff


	//   ....[3]....
        /*02c8*/ 	.word	0xffffffff


	//   ....[4]....
        /*02cc*/ 	.word	0xffffffff


	//   ....[5]....
        /*02d0*/ 	.word	0xffffffff


	//   ....[6]....
        /*02d4*/ 	.word	0xffffffff


	//   ....[7]....
        /*02d8*/ 	.word	0xffffffff


	//   ....[8]....
        /*02dc*/ 	.word	0xffffffff


	//   ....[9]....
        /*02e0*/ 	.word	0xffffffff


	//   ....[10]....
        /*02e4*/ 	.word	0xffffffff


	//   ....[11]....
        /*02e8*/ 	.word	0xffffffff


	//   ....[12]....
        /*02ec*/ 	.word	0xffffffff


	//   ....[13]....
        /*02f0*/ 	.word	0xffffffff


	//   ....[14]....
        /*02f4*/ 	.word	0xffffffff


	//   ....[15]....
        /*02f8*/ 	.word	0xffffffff


	//   ....[16]....
        /*02fc*/ 	.word	0xffffffff


	//   ....[17]....
        /*0300*/ 	.word	0xffffffff


	//   ....[18]....
        /*0304*/ 	.word	0xffffffff


	//   ....[19]....
        /*0308*/ 	.word	0xffffffff


	//   ....[20]....
        /*030c*/ 	.word	0xffffffff


	//   ....[21]....
        /*0310*/ 	.word	0xffffffff


	//   ....[22]....
        /*0314*/ 	.word	0xffffffff


	//   ....[23]....
        /*0318*/ 	.word	0xffffffff


	//   ....[24]....
        /*031c*/ 	.word	0xffffffff


	//   ....[25]....
        /*0320*/ 	.word	0xffffffff


	//   ....[26]....
        /*0324*/ 	.word	0xffffffff


	//   ....[27]....
        /*0328*/ 	.word	0xffffffff


	//   ....[28]....
        /*032c*/ 	.word	0xffffffff


	//   ....[29]....
        /*0330*/ 	.word	0xffffffff


	//   ....[30]....
        /*0334*/ 	.word	0xffffffff


	//   ....[31]....
        /*0338*/ 	.word	0xffffffff


	//   ....[32]....
        /*033c*/ 	.word	0xffffffff


	//   ....[33]....
        /*0340*/ 	.word	0xffffffff


	//   ....[34]....
        /*0344*/ 	.word	0xffffffff


	//   ....[35]....
        /*0348*/ 	.word	0xffffffff


	//   ....[36]....
        /*034c*/ 	.word	0xffffffff


	//   ....[37]....
        /*0350*/ 	.word	0xffffffff


	//   ....[38]....
        /*0354*/ 	.word	0xffffffff


	//   ....[39]....
        /*0358*/ 	.word	0xffffffff


	//   ....[40]....
        /*035c*/ 	.word	0xffffffff


	//   ....[41]....
        /*0360*/ 	.word	0xffffffff


	//   ....[42]....
        /*0364*/ 	.word	0xffffffff


	//   ....[43]....
        /*0368*/ 	.word	0xffffffff


	//   ....[44]....
        /*036c*/ 	.word	0xffffffff


	//   ....[45]....
        /*0370*/ 	.word	0xffffffff


	//   ....[46]....
        /*0374*/ 	.word	0xffffffff


	//   ....[47]....
        /*0378*/ 	.word	0xffffffff


	//   ....[48]....
        /*037c*/ 	.word	0xffffffff


	//   ....[49]....
        /*0380*/ 	.word	0xffffffff


	//   ....[50]....
        /*0384*/ 	.word	0xffffffff


	//   ....[51]....
        /*0388*/ 	.word	0xffffffff


	//   ....[52]....
        /*038c*/ 	.word	0xffffffff


	//   ....[53]....
        /*0390*/ 	.word	0xffffffff


	//   ....[54]....
        /*0394*/ 	.word	0xffffffff


	//   ....[55]....
        /*0398*/ 	.word	0xffffffff


	//   ....[56]....
        /*039c*/ 	.word	0xffffffff


	//   ....[57]....
        /*03a0*/ 	.word	0xffffffff


	//   ....[58]....
        /*03a4*/ 	.word	0xffffffff


	//   ....[59]....
        /*03a8*/ 	.word	0xffffffff


	//   ....[60]....
        /*03ac*/ 	.word	0xffffffff


	//   ....[61]....
        /*03b0*/ 	.word	0xffffffff


	//   ....[62]....
        /*03b4*/ 	.word	0xffffffff


	//   ....[63]....
        /*03b8*/ 	.word	0xffffffff


	//   ....[64]....
        /*03bc*/ 	.word	0xffffffff


	//   ....[65]....
        /*03c0*/ 	.word	0xffffffff


	//   ....[66]....
        /*03c4*/ 	.word	0xffffffff


	//   ....[67]....
        /*03c8*/ 	.word	0xffffffff


	//   ....[68]....
        /*03cc*/ 	.word	0xffffffff


	//   ....[69]....
        /*03d0*/ 	.word	0xffffffff


	//   ....[70]....
        /*03d4*/ 	.word	0xffffffff


	//   ....[71]....
        /*03d8*/ 	.word	0xffffffff


	//   ....[72]....
        /*03dc*/ 	.word	0xffffffff


	//   ....[73]....
        /*03e0*/ 	.word	0xffffffff


	//   ....[74]....
        /*03e4*/ 	.word	0xffffffff


	//   ....[75]....
        /*03e8*/ 	.word	0xffffffff


	//   ....[76]....
        /*03ec*/ 	.word	0xffffffff


	//   ....[77]....
        /*03f0*/ 	.word	0xffffffff


	//   ....[78]....
        /*03f4*/ 	.word	0xffffffff


	//   ....[79]....
        /*03f8*/ 	.word	0xffffffff


	//   ....[80]....
        /*03fc*/ 	.word	0xffffffff


	//   ....[81]....
        /*0400*/ 	.word	0xffffffff


	//   ....[82]....
        /*0404*/ 	.word	0xffffffff


	//   ....[83]....
        /*0408*/ 	.word	0xffffffff


	//   ....[84]....
        /*040c*/ 	.word	0xffffffff


	//   ....[85]....
        /*0410*/ 	.word	0xffffffff


	//   ....[86]....
        /*0414*/ 	.word	0xffffffff


	//   ....[87]....
        /*0418*/ 	.word	0xffffffff


	//   ....[88]....
        /*041c*/ 	.word	0xffffffff


	//   ....[89]....
        /*0420*/ 	.word	0xffffffff


	//   ....[90]....
        /*0424*/ 	.word	0xffffffff


	//   ....[91]....
        /*0428*/ 	.word	0xffffffff


	//   ....[92]....
        /*042c*/ 	.word	0xffffffff


	//   ....[93]....
        /*0430*/ 	.word	0xffffffff


	//   ....[94]....
        /*0434*/ 	.word	0xffffffff


	//   ....[95]....
        /*0438*/ 	.word	0xffffffff


	//   ....[96]....
        /*043c*/ 	.word	0xffffffff


	//   ....[97]....
        /*0440*/ 	.word	0xffffffff


	//   ....[98]....
        /*0444*/ 	.word	0xffffffff


	//   ....[99]....
        /*0448*/ 	.word	0xffffffff


	//   ....[100]....
        /*044c*/ 	.word	0xffffffff


	//   ....[101]....
        /*0450*/ 	.word	0xffffffff


	//   ....[102]....
        /*0454*/ 	.word	0xffffffff


	//   ....[103]....
        /*0458*/ 	.word	0xffffffff


	//   ....[104]....
        /*045c*/ 	.word	0xffffffff


	//   ....[105]....
        /*0460*/ 	.word	0xffffffff


	//   ....[106]....
        /*0464*/ 	.word	0xffffffff


	//   ....[107]....
        /*0468*/ 	.word	0xffffffff


	//   ....[108]....
        /*046c*/ 	.word	0xffffffff


	//   ....[109]....
        /*0470*/ 	.word	0xffffffff


	//   ....[110]....
        /*0474*/ 	.word	0xffffffff


	//   ....[111]....
        /*0478*/ 	.word	0xffffffff


	//   ....[112]....
        /*047c*/ 	.word	0xffffffff


	//   ....[113]....
        /*0480*/ 	.word	0xffffffff


	//   ....[114]....
        /*0484*/ 	.word	0xffffffff


	//   ....[115]....
        /*0488*/ 	.word	0xffffffff


	//   ....[116]....
        /*048c*/ 	.word	0xffffffff


	//   ....[117]....
        /*0490*/ 	.word	0xffffffff


	//   ....[118]....
        /*0494*/ 	.word	0xffffffff


	//   ....[119]....
        /*0498*/ 	.word	0xffffffff


	//   ....[120]....
        /*049c*/ 	.word	0xffffffff


	//   ....[121]....
        /*04a0*/ 	.word	0xffffffff


	//   ....[122]....
        /*04a4*/ 	.word	0xffffffff


	//   ....[123]....
        /*04a8*/ 	.word	0xffffffff


	//   ....[124]....
        /*04ac*/ 	.word	0xffffffff


	//   ....[125]....
        /*04b0*/ 	.word	0xffffffff


	//   ....[126]....
        /*04b4*/ 	.word	0xffffffff


	//   ....[127]....
        /*04b8*/ 	.word	0xffffffff


	//   ....[128]....
        /*04bc*/ 	.word	0xffffffff


	//   ....[129]....
        /*04c0*/ 	.word	0xffffffff


	//   ....[130]....
        /*04c4*/ 	.word	0xffffffff


	//   ....[131]....
        /*04c8*/ 	.word	0xffffffff


	//   ....[132]....
        /*04cc*/ 	.word	0xffffffff


	//   ....[133]....
        /*04d0*/ 	.word	0xffffffff


	//   ....[134]....
        /*04d4*/ 	.word	0xffffffff


	//   ....[135]....
        /*04d8*/ 	.word	0xffffffff


	//   ....[136]....
        /*04dc*/ 	.word	0xffffffff


	//   ....[137]....
        /*04e0*/ 	.word	0xffffffff


	//   ....[138]....
        /*04e4*/ 	.word	0xffffffff


	//   ....[139]....
        /*04e8*/ 	.word	0xffffffff


	//   ....[140]....
        /*04ec*/ 	.word	0xffffffff


	//   ....[141]....
        /*04f0*/ 	.word	0xffffffff


	//   ....[142]....
        /*04f4*/ 	.word	0xffffffff


	//   ....[143]....
        /*04f8*/ 	.word	0xffffffff


	//   ....[144]....
        /*04fc*/ 	.word	0xffffffff


	//   ....[145]....
        /*0500*/ 	.word	0xffffffff


	//   ....[146]....
        /*0504*/ 	.word	0xffffffff


	//   ....[147]....
        /*0508*/ 	.word	0xffffffff


	//   ....[148]....
        /*050c*/ 	.word	0xffffffff


	//   ....[149]....
        /*0510*/ 	.word	0xffffffff


	//   ....[150]....
        /*0514*/ 	.word	0xffffffff


	//   ....[151]....
        /*0518*/ 	.word	0xffffffff


	//   ....[152]....
        /*051c*/ 	.word	0xffffffff


	//   ....[153]....
        /*0520*/ 	.word	0xffffffff


	//   ....[154]....
        /*0524*/ 	.word	0xffffffff


	//   ....[155]....
        /*0528*/ 	.word	0xffffffff


	//   ....[156]....
        /*052c*/ 	.word	0xffffffff


	//   ....[157]....
        /*0530*/ 	.word	0xffffffff


	//   ....[158]....
        /*0534*/ 	.word	0xffffffff


	//   ....[159]....
        /*0538*/ 	.word	0xffffffff


	//   ....[160]....
        /*053c*/ 	.word	0xffffffff


	//   ....[161]....
        /*0540*/ 	.word	0xffffffff


	//   ....[162]....
        /*0544*/ 	.word	0xffffffff


	//   ....[163]....
        /*0548*/ 	.word	0xffffffff


	//   ....[164]....
        /*054c*/ 	.word	0xffffffff


	//   ....[165]....
        /*0550*/ 	.word	0xffffffff


	//   ....[166]....
        /*0554*/ 	.word	0xffffffff


	//   ....[167]....
        /*0558*/ 	.word	0xffffffff


	//   ....[168]....
        /*055c*/ 	.word	0xffffffff


	//   ....[169]....
        /*0560*/ 	.word	0xffffffff


	//   ....[170]....
        /*0564*/ 	.word	0xffffffff


	//   ....[171]....
        /*0568*/ 	.word	0xffffffff


	//   ....[172]....
        /*056c*/ 	.word	0xffffffff


	//   ....[173]....
        /*0570*/ 	.word	0xffffffff


	//   ....[174]....
        /*0574*/ 	.word	0xffffffff


	//   ....[175]....
        /*0578*/ 	.word	0xffffffff


	//   ....[176]....
        /*057c*/ 	.word	0xffffffff


	//   ....[177]....
        /*0580*/ 	.word	0xffffffff


	//   ....[178]....
        /*0584*/ 	.word	0xffffffff


	//   ....[179]....
        /*0588*/ 	.word	0xffffffff


	//   ....[180]....
        /*058c*/ 	.word	0xffffffff


	//   ....[181]....
        /*0590*/ 	.word	0xffffffff


	//   ....[182]....
        /*0594*/ 	.word	0xffffffff


	//   ....[183]....
        /*0598*/ 	.word	0xffffffff


	//   ....[184]....
        /*059c*/ 	.word	0xffffffff


	//   ....[185]....
        /*05a0*/ 	.word	0xffffffff


	//   ....[186]....
        /*05a4*/ 	.word	0xffffffff


	//   ....[187]....
        /*05a8*/ 	.word	0xffffffff


	//   ....[188]....
        /*05ac*/ 	.word	0xffffffff


	//   ....[189]....
        /*05b0*/ 	.word	0xffffffff


	//   ....[190]....
        /*05b4*/ 	.word	0xffffffff


	//   ....[191]....
        /*05b8*/ 	.word	0xffffffff


	//   ....[192]....
        /*05bc*/ 	.word	0xffffffff


	//   ....[193]....
        /*05c0*/ 	.word	0xffffffff


	//   ....[194]....
        /*05c4*/ 	.word	0xffffffff


	//   ....[195]....
        /*05c8*/ 	.word	0xffffffff


	//   ....[196]....
        /*05cc*/ 	.word	0xffffffff


	//   ....[197]....
        /*05d0*/ 	.word	0xffffffff


	//   ....[198]....
        /*05d4*/ 	.word	0xffffffff


	//   ....[199]....
        /*05d8*/ 	.word	0xffffffff


	//   ....[200]....
        /*05dc*/ 	.word	0xffffffff


	//   ....[201]....
        /*05e0*/ 	.word	0xffffffff


	//   ....[202]....
        /*05e4*/ 	.word	0xffffffff


	//   ....[203]....
        /*05e8*/ 	.word	0xffffffff


	//   ....[204]....
        /*05ec*/ 	.word	0xffffffff


	//   ....[205]....
        /*05f0*/ 	.word	0xffffffff


	//   ....[206]....
        /*05f4*/ 	.word	0xffffffff


	//   ....[207]....
        /*05f8*/ 	.word	0xffffffff


	//   ....[208]....
        /*05fc*/ 	.word	0xffffffff


	//   ....[209]....
        /*0600*/ 	.word	0xffffffff


	//   ....[210]....
        /*0604*/ 	.word	0xffffffff


	//   ....[211]....
        /*0608*/ 	.word	0xffffffff


	//   ....[212]....
        /*060c*/ 	.word	0xffffffff


	//   ....[213]....
        /*0610*/ 	.word	0xffffffff


	//   ....[214]....
        /*0614*/ 	.word	0xffffffff


	//   ....[215]....
        /*0618*/ 	.word	0xffffffff


	//   ....[216]....
        /*061c*/ 	.word	0xffffffff


	//   ....[217]....
        /*0620*/ 	.word	0xffffffff


	//   ....[218]....
        /*0624*/ 	.word	0xffffffff


	//   ....[219]....
        /*0628*/ 	.word	0xffffffff


	//   ....[220]....
        /*062c*/ 	.word	0xffffffff


	//   ....[221]....
        /*0630*/ 	.word	0xffffffff


	//   ....[222]....
        /*0634*/ 	.word	0xffffffff


	//----- nvinfo : EIATTR_COOP_GROUP_INSTR_OFFSETS
	.align		4
.L_166:
        /*0638*/ 	.byte	0x04, 0x28
        /*063a*/ 	.short	(.L_168 - .L_167)


	//   ....[0]....
.L_167:
        /*063c*/ 	.word	0x00000050


	//   ....[1]....
        /*0640*/ 	.word	0x00000200


	//   ....[2]....
        /*0644*/ 	.word	0x00000230


	//   ....[3]....
        /*0648*/ 	.word	0x00000260


	//   ....[4]....
        /*064c*/ 	.word	0x00000290


	//   ....[5]....
        /*0650*/ 	.word	0x000002c0


	//   ....[6]....
        /*0654*/ 	.word	0x000002f0


	//   ....[7]....
        /*0658*/ 	.word	0x00000460


	//   ....[8]....
        /*065c*/ 	.word	0x000004a0


	//   ....[9]....
        /*0660*/ 	.word	0x000004d0


	//   ....[10]....
        /*0664*/ 	.word	0x00000500


	//   ....[11]....
        /*0668*/ 	.word	0x00000530


	//   ....[12]....
        /*066c*/ 	.word	0x00000560


	//   ....[13]....
        /*0670*/ 	.word	0x000005f0


	//   ....[14]....
        /*0674*/ 	.word	0x00000620


	//   ....[15]....
        /*0678*/ 	.word	0x00000640


	//   ....[16]....
        /*067c*/ 	.word	0x000006a0


	//   ....[17]....
        /*0680*/ 	.word	0x00007cb0


	//   ....[18]....
        /*0684*/ 	.word	0x00007cd0


	//   ....[19]....
        /*0688*/ 	.word	0x00007da0


	//   ....[20]....
        /*068c*/ 	.word	0x00007db0


	//   ....[21]....
        /*0690*/ 	.word	0x00007e80


	//   ....[22]....
        /*0694*/ 	.word	0x00007ea0


	//   ....[23]....
        /*0698*/ 	.word	0x00007f70


	//   ....[24]....
        /*069c*/ 	.word	0x00007f80


	//   ....[25]....
        /*06a0*/ 	.word	0x00008050


	//   ....[26]....
        /*06a4*/ 	.word	0x00008070


	//   ....[27]....
        /*06a8*/ 	.word	0x00008140


	//   ....[28]....
        /*06ac*/ 	.word	0x00008150


	//   ....[29]....
        /*06b0*/ 	.word	0x00008220


	//   ....[30]....
        /*06b4*/ 	.word	0x00008240


	//   ....[31]....
        /*06b8*/ 	.word	0x00008310


	//   ....[32]....
        /*06bc*/ 	.word	0x00008320


	//   ....[33]....
        /*06c0*/ 	.word	0x000088f0


	//   ....[34]....
        /*06c4*/ 	.word	0x00008930


	//   ....[35]....
        /*06c8*/ 	.word	0x00008940


	//   ....[36]....
        /*06cc*/ 	.word	0x00008950


	//   ....[37]....
        /*06d0*/ 	.word	0x0000a1f0


	//   ....[38]....
        /*06d4*/ 	.word	0x0000a230


	//   ....[39]....
        /*06d8*/ 	.word	0x0000a250


	//   ....[40]....
        /*06dc*/ 	.word	0x0000a260


	//   ....[41]....
        /*06e0*/ 	.word	0x0000d090


	//   ....[42]....
        /*06e4*/ 	.word	0x0000d100


	//   ....[43]....
        /*06e8*/ 	.word	0x0000d220


	//   ....[44]....
        /*06ec*/ 	.word	0x0000d280


	//   ....[45]....
        /*06f0*/ 	.word	0x0000d2b0


	//   ....[46]....
        /*06f4*/ 	.word	0x0000d3b0


	//   ....[47]....
        /*06f8*/ 	.word	0x0000d420


	//   ....[48]....
        /*06fc*/ 	.word	0x0000d4d0


	//   ....[49]....
        /*0700*/ 	.word	0x0000f920


	//   ....[50]....
        /*0704*/ 	.word	0x0000fa40


	//   ....[51]....
        /*0708*/ 	.word	0x0000fa90


	//   ....[52]....
        /*070c*/ 	.word	0x0000fac0


	//   ....[53]....
        /*0710*/ 	.word	0x0000fb10


	//   ....[54]....
        /*0714*/ 	.word	0x0000fba0


	//   ....[55]....
        /*0718*/ 	.word	0x0000fc90


	//   ....[56]....
        /*071c*/ 	.word	0x00010050


	//   ....[57]....
        /*0720*/ 	.word	0x00011b10


	//   ....[58]....
        /*0724*/ 	.word	0x00011b20


	//   ....[59]....
        /*0728*/ 	.word	0x00011b30


	//   ....[60]....
        /*072c*/ 	.word	0x00011b40


	//   ....[61]....
        /*0730*/ 	.word	0x00011b70


	//   ....[62]....
        /*0734*/ 	.word	0x00011b90


	//   ....[63]....
        /*0738*/ 	.word	0x00011bb0


	//   ....[64]....
        /*073c*/ 	.word	0x00011bc0


	//   ....[65]....
        /*0740*/ 	.word	0x00012ff0


	//   ....[66]....
        /*0744*/ 	.word	0x00013000


	//   ....[67]....
        /*0748*/ 	.word	0x00013010


	//   ....[68]....
        /*074c*/ 	.word	0x00013020


	//   ....[69]....
        /*0750*/ 	.word	0x00013030


	//   ....[70]....
        /*0754*/ 	.word	0x00013040


	//   ....[71]....
        /*0758*/ 	.word	0x00013060


	//   ....[72]....
        /*075c*/ 	.word	0x00013070


	//   ....[73]....
        /*0760*/ 	.word	0x00013420


	//   ....[74]....
        /*0764*/ 	.word	0x00013440


	//   ....[75]....
        /*0768*/ 	.word	0x000134b0


	//   ....[76]....
        /*076c*/ 	.word	0x000134c0


	//   ....[77]....
        /*0770*/ 	.word	0x00013530


	//   ....[78]....
        /*0774*/ 	.word	0x00013550


	//   ....[79]....
        /*0778*/ 	.word	0x000135c0


	//   ....[80]....
        /*077c*/ 	.word	0x000135d0


	//   ....[81]....
        /*0780*/ 	.word	0x00013640


	//   ....[82]....
        /*0784*/ 	.word	0x00013660


	//   ....[83]....
        /*0788*/ 	.word	0x000136d0


	//   ....[84]....
        /*078c*/ 	.word	0x000136e0


	//   ....[85]....
        /*0790*/ 	.word	0x00013750


	//   ....[86]....
        /*0794*/ 	.word	0x00013770


	//   ....[87]....
        /*0798*/ 	.word	0x000137e0


	//   ....[88]....
        /*079c*/ 	.word	0x000137f0


	//   ....[89]....
        /*07a0*/ 	.word	0x00013a80


	//   ....[90]....
        /*07a4*/ 	.word	0x00013aa0


	//   ....[91]....
        /*07a8*/ 	.word	0x00013e00


	//   ....[92]....
        /*07ac*/ 	.word	0x00013e10


	//   ....[93]....
        /*07b0*/ 	.word	0x00014060


	//   ....[94]....
        /*07b4*/ 	.word	0x00014080


	//   ....[95]....
        /*07b8*/ 	.word	0x000142e0


	//   ....[96]....
        /*07bc*/ 	.word	0x000142f0


	//   ....[97]....
        /*07c0*/ 	.word	0x00014c90


	//   ....[98]....
        /*07c4*/ 	.word	0x00014cb0


	//   ....[99]....
        /*07c8*/ 	.word	0x00014d20


	//   ....[100]....
        /*07cc*/ 	.word	0x00014d30


	//   ....[101]....
        /*07d0*/ 	.word	0x00014da0


	//   ....[102]....
        /*07d4*/ 	.word	0x00014dc0


	//   ....[103]....
        /*07d8*/ 	.word	0x00014e30


	//   ....[104]....
        /*07dc*/ 	.word	0x00014e40


	//   ....[105]....
        /*07e0*/ 	.word	0x00014eb0


	//   ....[106]....
        /*07e4*/ 	.word	0x00014ed0


	//   ....[107]....
        /*07e8*/ 	.word	0x00014f40


	//   ....[108]....
        /*07ec*/ 	.word	0x00014f50


	//   ....[109]....
        /*07f0*/ 	.word	0x00014fc0


	//   ....[110]....
        /*07f4*/ 	.word	0x00014fe0


	//   ....[111]....
        /*07f8*/ 	.word	0x00015050


	//   ....[112]....
        /*07fc*/ 	.word	0x00015060


	//   ....[113]....
        /*0800*/ 	.word	0x000151b0


	//   ....[114]....
        /*0804*/ 	.word	0x000151d0


	//   ....[115]....
        /*0808*/ 	.word	0x00015300


	//   ....[116]....
        /*080c*/ 	.word	0x00015340


	//   ....[117]....
        /*0810*/ 	.word	0x00015370


	//   ....[118]....
        /*0814*/ 	.word	0x000153a0


	//   ....[119]....
        /*0818*/ 	.word	0x000153d0


	//   ....[120]....
        /*081c*/ 	.word	0x00015400


	//   ....[121]....
        /*0820*/ 	.word	0x00015560


	//   ....[122]....
        /*0824*/ 	.word	0x000155a0


	//   ....[123]....
        /*0828*/ 	.word	0x000155d0


	//   ....[124]....
        /*082c*/ 	.word	0x00015600


	//   ....[125]....
        /*0830*/ 	.word	0x00015630


	//   ....[126]....
        /*0834*/ 	.word	0x00015660


	//   ....[127]....
        /*0838*/ 	.word	0x000156f0


	//   ....[128]....
        /*083c*/ 	.word	0x00015720


	//   ....[129]....
        /*0840*/ 	.word	0x00015730


	//   ....[130]....
        /*0844*/ 	.word	0x00015790


	//   ....[131]....
        /*0848*/ 	.word	0x00015d80


	//   ....[132]....
        /*084c*/ 	.word	0x00015de0


	//   ....[133]....
        /*0850*/ 	.word	0x00015e30


	//   ....[134]....
        /*0854*/ 	.word	0x00015e80


	//   ....[135]....
        /*0858*/ 	.word	0x00015ed0


	//   ....[136]....
        /*085c*/ 	.word	0x00015f40


	//   ....[137]....
        /*0860*/ 	.word	0x00015f90


	//   ....[138]....
        /*0864*/ 	.word	0x00015ff0


	//   ....[139]....
        /*0868*/ 	.word	0x00016060


	//   ....[140]....
        /*086c*/ 	.word	0x000160c0


	//   ....[141]....
        /*0870*/ 	.word	0x00016130


	//   ....[142]....
        /*0874*/ 	.word	0x000161a0


	//   ....[143]....
        /*0878*/ 	.word	0x00016210


	//   ....[144]....
        /*087c*/ 	.word	0x00016270


	//   ....[145]....
        /*0880*/ 	.word	0x000162e0


	//   ....[146]....
        /*0884*/ 	.word	0x00016350


	//   ....[147]....
        /*0888*/ 	.word	0x000163c0


	//   ....[148]....
        /*088c*/ 	.word	0x00016420


	//   ....[149]....
        /*0890*/ 	.word	0x00016490


	//   ....[150]....
        /*0894*/ 	.word	0x00016500


	//   ....[151]....
        /*0898*/ 	.word	0x00016570


	//   ....[152]....
        /*089c*/ 	.word	0x000165d0


	//   ....[153]....
        /*08a0*/ 	.word	0x00016640


	//   ....[154]....
        /*08a4*/ 	.word	0x000166b0


	//   ....[155]....
        /*08a8*/ 	.word	0x00016720


	//   ....[156]....
        /*08ac*/ 	.word	0x00016780


	//   ....[157]....
        /*08b0*/ 	.word	0x00016800


	//   ....[158]....
        /*08b4*/ 	.word	0x00016850


	//   ....[159]....
        /*08b8*/ 	.word	0x000168a0


	//   ....[160]....
        /*08bc*/ 	.word	0x000168f0


	//   ....[161]....
        /*08c0*/ 	.word	0x00016940


	//   ....[162]....
        /*08c4*/ 	.word	0x00016990


	//   ....[163]....
        /*08c8*/ 	.word	0x000169e0


	//   ....[164]....
        /*08cc*/ 	.word	0x00016a30


	//   ....[165]....
        /*08d0*/ 	.word	0x00016aa0


	//   ....[166]....
        /*08d4*/ 	.word	0x00016b10


	//   ....[167]....
        /*08d8*/ 	.word	0x00016b80


	//   ....[168]....
        /*08dc*/ 	.word	0x00016be0


	//   ....[169]....
        /*08e0*/ 	.word	0x00016c50


	//   ....[170]....
        /*08e4*/ 	.word	0x00016cc0


	//   ....[171]....
        /*08e8*/ 	.word	0x00016d30


	//   ....[172]....
        /*08ec*/ 	.word	0x00016d90


	//   ....[173]....
        /*08f0*/ 	.word	0x00016e00


	//   ....[174]....
        /*08f4*/ 	.word	0x00016e70


	//   ....[175]....
        /*08f8*/ 	.word	0x00016ee0


	//   ....[176]....
        /*08fc*/ 	.word	0x00016f40


	//   ....[177]....
        /*0900*/ 	.word	0x00016fb0


	//   ....[178]....
        /*0904*/ 	.word	0x00017020


	//   ....[179]....
        /*0908*/ 	.word	0x00017090


	//   ....[180]....
        /*090c*/ 	.word	0x000170f0


	//   ....[181]....
        /*0910*/ 	.word	0x00017160


	//   ....[182]....
        /*0914*/ 	.word	0x000171d0


	//   ....[183]....
        /*0918*/ 	.word	0x00017240


	//   ....[184]....
        /*091c*/ 	.word	0x000172a0


	//   ....[185]....
        /*0920*/ 	.word	0x00017310


	//   ....[186]....
        /*0924*/ 	.word	0x00017380


	//   ....[187]....
        /*0928*/ 	.word	0x000173f0


	//   ....[188]....
        /*092c*/ 	.word	0x00017450


	//   ....[189]....
        /*0930*/ 	.word	0x000174c0


	//   ....[190]....
        /*0934*/ 	.word	0x00017530


	//   ....[191]....
        /*0938*/ 	.word	0x000175a0


	//   ....[192]....
        /*093c*/ 	.word	0x00017600


	//   ....[193]....
        /*0940*/ 	.word	0x00017670


	//   ....[194]....
        /*0944*/ 	.word	0x000176e0


	//   ....[195]....
        /*0948*/ 	.word	0x00017750


	//   ....[196]....
        /*094c*/ 	.word	0x000177b0


	//   ....[197]....
        /*0950*/ 	.word	0x00017820


	//   ....[198]....
        /*0954*/ 	.word	0x00017890


	//   ....[199]....
        /*0958*/ 	.word	0x00017900


	//   ....[200]....
        /*095c*/ 	.word	0x00017960


	//   ....[201]....
        /*0960*/ 	.word	0x000179d0


	//   ....[202]....
        /*0964*/ 	.word	0x00017a40


	//   ....[203]....
        /*0968*/ 	.word	0x00017ab0


	//   ....[204]....
        /*096c*/ 	.word	0x00017b10


	//   ....[205]....
        /*0970*/ 	.word	0x00017b80


	//   ....[206]....
        /*0974*/ 	.word	0x00017bf0


	//   ....[207]....
        /*0978*/ 	.word	0x00017c40


	//   ....[208]....
        /*097c*/ 	.word	0x00017c80


	//   ....[209]....
        /*0980*/ 	.word	0x00017cd0


	//   ....[210]....
        /*0984*/ 	.word	0x00017d20


	//   ....[211]....
        /*0988*/ 	.word	0x00017d70


	//   ....[212]....
        /*098c*/ 	.word	0x00017de0


	//   ....[213]....
        /*0990*/ 	.word	0x00017e30


	//   ....[214]....
        /*0994*/ 	.word	0x00017e80


	//   ....[215]....
        /*0998*/ 	.word	0x00017ed0


	//   ....[216]....
        /*099c*/ 	.word	0x00017f20


	//   ....[217]....
        /*09a0*/ 	.word	0x00017f70


	//   ....[218]....
        /*09a4*/ 	.word	0x00017fe0


	//   ....[219]....
        /*09a8*/ 	.word	0x00018030


	//   ....[220]....
        /*09ac*/ 	.word	0x00018090


	//   ....[221]....
        /*09b0*/ 	.word	0x000180f0


	//   ....[222]....
        /*09b4*/ 	.word	0x00018150


	//----- nvinfo : EIATTR_EXIT_INSTR_OFFSETS
	.align		4
.L_168:
        /*09b8*/ 	.byte	0x04, 0x1c
        /*09ba*/ 	.short	(.L_170 - .L_169)


	//   ....[0]....
.L_169:
        /*09bc*/ 	.word	0x00000c10


	//   ....[1]....
        /*09c0*/ 	.word	0x00015d40


	//----- nvinfo : EIATTR_MAX_THREADS
	.align		4
.L_170:
        /*09c4*/ 	.byte	0x04, 0x05
        /*09c6*/ 	.short	(.L_172 - .L_171)
.L_171:
        /*09c8*/ 	.word	0x00000080
        /*09cc*/ 	.word	0x00000001
        /*09d0*/ 	.word	0x00000001


	//----- nvinfo : EIATTR_CRS_STACK_SIZE
	.align		4
.L_172:
        /*09d4*/ 	.byte	0x04, 0x1e
        /*09d6*/ 	.short	(.L_174 - .L_173)
.L_173:
        /*09d8*/ 	.word	0x00000000
.L_174:


//--------------------- .nv.info._ZN7cutlass13device_kernelIN5flash19enable_sm80_to_sm89INS1_16FlashAttnFwdSm80INS1_25CollectiveMainloopFwdSm80ILi4ELi1ELb0EN4cute5tupleIJNS5_1CILi128EEENS7_ILi96EEENS7_ILi64EEEEEELi64ENS_10bfloat16_tEfNS_4arch4Sm80ELb0ELb1ELb0ELb0ELb0ELb0ELb1ELb1EEENS1_21CollectiveEpilogueFwdINS6_IJS8_SA_S9_EEENS6_IJNS7_ILi1EEESI_SI_EEESC_SE_Li128ELb0ELb1ELb1ELb0EEENS1_19SingleTileSchedulerILb0ELb1ELb1ELi128EEEEEEEEEvNT_6ParamsE --------------------------
	.section	.nv.info._ZN7cutlass13device_kernelIN5flash19enable_sm80_to_sm89INS1_16FlashAttnFwdSm80INS1_25CollectiveMainloopFwdSm80ILi4ELi1ELb0EN4cute5tupleIJNS5_1CILi128EEENS7_ILi96EEENS7_ILi64EEEEEELi64ENS_10bfloat16_tEfNS_4arch4Sm80ELb0ELb1ELb0ELb0ELb0ELb0ELb1ELb1EEENS1_21CollectiveEpilogueFwdINS6_IJS8_SA_S9_EEENS6_IJNS7_ILi1EEESI_SI_EEESC_SE_Li128ELb0ELb1ELb1ELb0EEENS1_19SingleTileSchedulerILb0ELb1ELb1ELi128EEEEEEEEEvNT_6ParamsE,"",@"SHT_CUDA_INFO"
	.sectionflags	@""
	.align	4


	//----- nvinfo : EIATTR_CUDA_API_VERSION
	.align		4
        /*0000*/ 	.byte	0x04, 0x37
        /*0002*/ 	.short	(.L_176 - .L_175)
.L_175:
        /*0004*/ 	.word	0x00000082


	//----- nvinfo : EIATTR_SW2861232_WAR
	.align		4
.L_176:
        /*0008*/ 	.byte	0x01, 0x35
	.zero		2


	//----- nvinfo : EIATTR_PARAM_CBANK
	.align		4
        /*000c*/ 	.byte	0x04, 0x0a
        /*000e*/ 	.short	(.L_178 - .L_177)
	.align		4
.L_177:
        /*0010*/ 	.word	index@(.nv.constant0._ZN7cutlass13device_kernelIN5flash19enable_sm80_to_sm89INS1_16FlashAttnFwdSm80INS1_25CollectiveMainloopFwdSm80ILi4ELi1ELb0EN4cute5tupleIJNS5_1CILi128EEENS7_ILi96EEENS7_ILi64EEEEEELi64ENS_10bfloat16_tEfNS_4arch4Sm80ELb0ELb1ELb0ELb0ELb0ELb0ELb1ELb1EEENS1_21CollectiveEpilogueFwdINS6_IJS8_SA_S9_EEENS6_IJNS7_ILi1EEESI_SI_EEESC_SE_Li128ELb0ELb1ELb1ELb0EEENS1_19SingleTileSchedulerILb0ELb1ELb1ELi128EEEEEEEEEvNT_6ParamsE)
        /*0014*/ 	.short	0x0160
        /*0016*/ 	.short	0x0418


	//----- nvinfo : EIATTR_CBANK_PARAM_SIZE
	.align		4
.L_178:
        /*0018*/ 	.byte	0x03, 0x19
        /*001a*/ 	.short	0x0418


	//----- nvinfo : EIATTR_KPARAM_INFO
	.align		4
        /*001c*/ 	.byte	0x04, 0x17
        /*001e*/ 	.short	(.L_180 - .L_179)
.L_179:
        /*0020*/ 	.word	0x00000000
        /*0024*/ 	.short	0x0000
        /*0026*/ 	.short	0x0000
        /*0028*/ 	.byte	0x00, 0xf0, 0x61, 0x10


	//----- nvinfo : EIATTR_MAXREG_COUNT
	.align		4
.L_180:
        /*002c*/ 	.byte	0x03, 0x1b
        /*002e*/ 	.short	0x00ff


	//----- nvinfo : EIATTR_NUM_BARRIERS
	.align		4
        /*0030*/ 	.byte	0x02, 0x4c
        /*0032*/ 	.byte	0x02
	.zero		1


	//----- nvinfo : EIATTR_ANNOTATIONS
	.align		4
        /*0034*/ 	.byte	0x04, 0x55
        /*0036*/ 	.short	(.L_182 - .L_181)


	//   ....[0]....
.L_181:
        /* <DEDUP_REMOVED lines=35> */


	//----- nvinfo : EIATTR_MERCURY_ISA_VERSION
	.align		4
.L_182:
        /*0258*/ 	.byte	0x03, 0x5f
        /*025a*/ 	.short	0x0000


	//----- nvinfo : EIATTR_COOP_GROUP_MASK_REGIDS
	.align		4
        /*025c*/ 	.byte	0x04, 0x29
        /*025e*/ 	.short	(.L_184 - .L_183)


	//   ....[0]....
.L_183:
        /*0260*/ 	.word	0xffffffff


	//   ....[1]....
        /*0264*/ 	.word	0xffffffff


	//   ....[2]....
        /*0268*/ 	.word	0xffffffff


	//   ....[3]....
        /*026c*/ 	.word	0xffffffff


	//   ....[4]....
        /*0270*/ 	.word	0xffffffff


	//   ....[5]....
        /*0274*/ 	.word	0xffffffff


	//   ....[6]....
        /*0278*/ 	.word	0xffffffff


	//   ....[7]....
        /*027c*/ 	.word	0xffffffff


	//   ....[8]....
        /*0280*/ 	.word	0xffffffff


	//   ....[9]....
        /*0284*/ 	.word	0xffffffff


	//   ....[10]....
        /*0288*/ 	.word	0xffffffff


	//   ....[11]....
        /*028c*/ 	.word	0xffffffff


	//   ....[12]....
        /*0290*/ 	.word	0xffffffff


	//   ....[13]....
        /*0294*/ 	.word	0xffffffff


	//   ....[14]....
        /*0298*/ 	.word	0xffffffff


	//   ....[15]....
        /*029c*/ 	.word	0xffffffff


	//   ....[16]....
        /*02a0*/ 	.word	0xffffffff


	//   ....[17]....
        /*02a4*/ 	.word	0xffffffff


	//   ....[18]....
        /*02a8*/ 	.word	0xffffffff


	//   ....[19]....
        /*02ac*/ 	.word	0xffffffff


	//   ....[20]....
        /*02b0*/ 	.word	0xffffffff


	//   ....[21]....
        /*02b4*/ 	.word	0xffffffff


	//   ....[22]....
        /*02b8*/ 	.word	0xffffffff


	//   ....[23]....
        /*02bc*/ 	.word	0xffffffff


	//   ....[24]....
        /*02c0*/ 	.word	0xffffffff


	//   ....[25]....
        /*02c4*/ 	.word	0xffffffff


	//   ....[26]....
        /*02c8*/ 	.word	0xffffffff


	//   ....[27]....
        /*02cc*/ 	.word	0xffffffff


	//   ....[28]....
        /*02d0*/ 	.word	0xffffffff


	//   ....[29]....
        /*02d4*/ 	.word	0xffffffff


	//   ....[30]....
        /*02d8*/ 	.word	0xffffffff


	//   ....[31]....
        /*02dc*/ 	.word	0xffffffff


	//   ....[32]....
        /*02e0*/ 	.word	0xffffffff


	//   ....[33]....
        /*02e4*/ 	.word	0xffffffff


	//   ....[34]....
        /*02e8*/ 	.word	0xffffffff


	//   ....[35]....
        /*02ec*/ 	.word	0xffffffff


	//   ....[36]....
        /*02f0*/ 	.word	0xffffffff


	//   ....[37]....
        /*02f4*/ 	.word	0xffffffff


	//   ....[38]....
        /*02f8*/ 	.word	0xffffffff


	//   ....[39]....
        /*02fc*/ 	.word	0xffffffff


	//   ....[40]....
        /*0300*/ 	.word	0xffffffff


	//   ....[41]....
        /*0304*/ 	.word	0xffffffff


	//   ....[42]....
        /*0308*/ 	.word	0xffffffff


	//   ....[43]....
        /*030c*/ 	.word	0xffffffff


	//   ....[44]....
        /*0310*/ 	.word	0xffffffff


	//   ....[45]....
        /*0314*/ 	.word	0xffffffff


	//   ....[46]....
        /*0318*/ 	.word	0xffffffff


	//   ....[47]....
        /*031c*/ 	.word	0xffffffff


	//   ....[48]....
        /*0320*/ 	.word	0xffffffff


	//   ....[49]....
        /*0324*/ 	.word	0xffffffff


	//   ....[50]....
        /*0328*/ 	.word	0xffffffff


	//   ....[51]....
        /*032c*/ 	.word	0xffffffff


	//   ....[52]....
        /*0330*/ 	.word	0xffffffff


	//   ....[53]....
        /*0334*/ 	.word	0xffffffff


	//   ....[54]....
        /*0338*/ 	.word	0xffffffff


	//   ....[55]....
        /*033c*/ 	.word	0xffffffff


	//   ....[56]....
        /*0340*/ 	.word	0xffffffff


	//   ....[57]....
        /*0344*/ 	.word	0xffffffff


	//   ....[58]....
        /*0348*/ 	.word	0xffffffff


	//   ....[59]....
        /*034c*/ 	.word	0xffffffff


	//   ....[60]....
        /*0350*/ 	.word	0xffffffff


	//   ....[61]....
        /*0354*/ 	.word	0xffffffff


	//   ....[62]....
        /*0358*/ 	.word	0xffffffff


	//   ....[63]....
        /*035c*/ 	.word	0xffffffff


	//   ....[64]....
        /*0360*/ 	.word	0xffffffff


	//   ....[65]....
        /*0364*/ 	.word	0xffffffff


	//   ....[66]....
        /*0368*/ 	.word	0xffffffff


	//   ....[67]....
        /*036c*/ 	.word	0xffffffff


	//   ....[68]....
        /*0370*/ 	.word	0xffffffff


	//   ....[69]....
        /*0374*/ 	.word	0xffffffff


	//   ....[70]....
        /*0378*/ 	.word	0xffffffff


	//   ....[71]....
        /*037c*/ 	.word	0xffffffff


	//   ....[72]....
        /*0380*/ 	.word	0xffffffff


	//   ....[73]....
        /*0384*/ 	.word	0xffffffff


	//   ....[74]....
        /*0388*/ 	.word	0xffffffff


	//   ....[75]....
        /*038c*/ 	.word	0xffffffff


	//   ....[76]....
        /*0390*/ 	.word	0xffffffff


	//   ....[77]....
        /*0394*/ 	.word	0xffffffff


	//   ....[78]....
        /*0398*/ 	.word	0xffffffff


	//   ....[79]....
        /*039c*/ 	.word	0xffffffff


	//   ....[80]....
        /*03a0*/ 	.word	0xffffffff


	//   ....[81]....
        /*03a4*/ 	.word	0xffffffff


	//   ....[82]....
        /*03a8*/ 	.word	0xffffffff


	//   ....[83]....
        /*03ac*/ 	.word	0xffffffff


	//   ....[84]....
        /*03b0*/ 	.word	0xffffffff


	//----- nvinfo : EIATTR_COOP_GROUP_INSTR_OFFSETS
	.align		4
.L_184:
        /*03b4*/ 	.byte	0x04, 0x28
        /*03b6*/ 	.short	(.L_186 - .L_185)


	//   ....[0]....
.L_185:
        /*03b8*/ 	.word	0x00000060


	//   ....[1]....
        /*03bc*/ 	.word	0x00001210


	//   ....[2]....
        /*03c0*/ 	.word	0x00001240


	//   ....[3]....
        /*03c4*/ 	.word	0x000013a0


	//   ....[4]....
        /*03c8*/ 	.word	0x000013d0


	//   ....[5]....
        /*03cc*/ 	.word	0x00001460


	//   ....[6]....
        /*03d0*/ 	.word	0x00001490


	//   ....[7]....
        /*03d4*/ 	.word	0x00001520


	//   ....[8]....
        /*03d8*/ 	.word	0x00001550


	//   ....[9]....
        /*03dc*/ 	.word	0x000015e0


	//   ....[10]....
        /*03e0*/ 	.word	0x00001610


	//   ....[11]....
        /*03e4*/ 	.word	0x000016a0


	//   ....[12]....
        /*03e8*/ 	.word	0x000016d0


	//   ....[13]....
        /*03ec*/ 	.word	0x00001760


	//   ....[14]....
        /*03f0*/ 	.word	0x00001790


	//   ....[15]....
        /*03f4*/ 	.word	0x00001810


	//   ....[16]....
        /*03f8*/ 	.word	0x00001850


	//   ....[17]....
        /*03fc*/ 	.word	0x00002e80


	//   ....[18]....
        /*0400*/ 	.word	0x000030c0


	//   ....[19]....
        /*0404*/ 	.word	0x00003280


	//   ....[20]....
        /*0408*/ 	.word	0x00004100


	//   ....[21]....
        /*040c*/ 	.word	0x00005170


	//   ....[22]....
        /*0410*/ 	.word	0x00005190


	//   ....[23]....
        /*0414*/ 	.word	0x000051b0


	//   ....[24]....
        /*0418*/ 	.word	0x00005240


	//   ....[25]....
        /*041c*/ 	.word	0x00005830


	//   ....[26]....
        /*0420*/ 	.word	0x00005900


	//   ....[27]....
        /*0424*/ 	.word	0x00005940


	//   ....[28]....
        /*0428*/ 	.word	0x000059e0


	//   ....[29]....
        /*042c*/ 	.word	0x00008750


	//   ....[30]....
        /*0430*/ 	.word	0x00008930


	//   ....[31]....
        /*0434*/ 	.word	0x00008b10


	//   ....[32]....
        /*0438*/ 	.word	0x00009e20


	//   ....[33]....
        /*043c*/ 	.word	0x0000a5a0


	//   ....[34]....
        /*0440*/ 	.word	0x0000a770


	//   ....[35]....
        /*0444*/ 	.word	0x0000a840


	//   ....[36]....
        /*0448*/ 	.word	0x0000aa10


	//   ....[37]....
        /*044c*/ 	.word	0x0000aaa0


	//   ....[38]....
        /*0450*/ 	.word	0x0000abf0


	//   ....[39]....
        /*0454*/ 	.word	0x0000b040


	//   ....[40]....
        /*0458*/ 	.word	0x0000b0a0


	//   ....[41]....
        /*045c*/ 	.word	0x0000e670


	//   ....[42]....
        /*0460*/ 	.word	0x0000e6d0


	//   ....[43]....
        /*0464*/ 	.word	0x0000e780


	//   ....[44]....
        /*0468*/ 	.word	0x0000e7e0


	//   ....[45]....
        /*046c*/ 	.word	0x0000e810


	//   ....[46]....
        /*0470*/ 	.word	0x0000e8e0


	//   ....[47]....
        /*0474*/ 	.word	0x0000eb20


	//   ....[48]....
        /*0478*/ 	.word	0x0000ee30


	//   ....[49]....
        /*047c*/ 	.word	0x00011c10


	//   ....[50]....
        /*0480*/ 	.word	0x00011e40


	//   ....[51]....
        /*0484*/ 	.word	0x000126f0


	//   ....[52]....
        /*0488*/ 	.word	0x00012eb0


	//   ....[53]....
        /*048c*/ 	.word	0x00013da0


	//   ....[54]....
        /*0490*/ 	.word	0x00013ea0


	//   ....[55]....
        /*0494*/ 	.word	0x00013ef0


	//   ....[56]....
        /*0498*/ 	.word	0x00014000


	//   ....[57]....
        /*049c*/ 	.word	0x000140d0


	//   ....[58]....
        /*04a0*/ 	.word	0x00014240


	//   ....[59]....
        /*04a4*/ 	.word	0x00014540


	//   ....[60]....
        /*04a8*/ 	.word	0x00014630


	//   ....[61]....
        /*04ac*/ 	.word	0x000168f0


	//   ....[62]....
        /*04b0*/ 	.word	0x00016900


	//   ....[63]....
        /*04b4*/ 	.word	0x00016910


	//   ....[64]....
        /*04b8*/ 	.word	0x00016920


	//   ....[65]....
        /*04bc*/ 	.word	0x00016950


	//   ....[66]....
        /*04c0*/ 	.word	0x00016970


	//   ....[67]....
        /*04c4*/ 	.word	0x00016990


	//   ....[68]....
        /*04c8*/ 	.word	0x000169a0


	//   ....[69]....
        /*04cc*/ 	.word	0x00017610


	//   ....[70]....
        /*04d0*/ 	.word	0x00017650


	//   ....[71]....
        /*04d4*/ 	.word	0x00017680


	//   ....[72]....
        /*04d8*/ 	.word	0x000176b0


	//   ....[73]....
        /*04dc*/ 	.word	0x000176f0


	//   ....[74]....
        /*04e0*/ 	.word	0x00017720


	//   ....[75]....
        /*04e4*/ 	.word	0x00017740


	//   ....[76]....
        /*04e8*/ 	.word	0x00017750


	//   ....[77]....
        /*04ec*/ 	.word	0x00017770


	//   ....[78]....
        /*04f0*/ 	.word	0x00017780


	//   ....[79]....
        /*04f4*/ 	.word	0x00017b30


	//   ....[80]....
        /*04f8*/ 	.word	0x00017b50


	//   ....[81]....
        /*04fc*/ 	.word	0x00017e50


	//   ....[82]....
        /*0500*/ 	.word	0x00017e70


	//   ....[83]....
        /*0504*/ 	.word	0x00018170


	//   ....[84]....
        /*0508*/ 	.word	0x00018180


	//----- nvinfo : EIATTR_EXIT_INSTR_OFFSETS
	.align		4
.L_186:
        /*050c*/ 	.byte	0x04, 0x1c
        /*050e*/ 	.short	(.L_188 - .L_187)


	//   ....[0]....
.L_187:
        /*0510*/ 	.word	0x000001c0


	//   ....[1]....
        /*0514*/ 	.word	0x00018190


	//   ....[2]....
        /*0518*/ 	.word	0x00018430


	//   ....[3]....
        /*051c*/ 	.word	0x00018480


	//   ....[4]....
        /*0520*/ 	.word	0x000184b0


	//   ....[5]....
        /*0524*/ 	.word	0x00018510


	//   ....[6]....
        /*0528*/ 	.word	0x000187a0


	//----- nvinfo : EIATTR_CTAIDZ_USED
	.align		4
.L_188:
        /*052c*/ 	.byte	0x01, 0x04
	.zero		2


	//----- nvinfo : EIATTR_MAX_THREADS
	.align		4
        /*0530*/ 	.byte	0x04, 0x05
        /*0532*/ 	.short	(.L_190 - .L_189)
.L_189:
        /*0534*/ 	.word	0x00000080
        /*0538*/ 	.word	0x00000001
        /*053c*/ 	.word	0x00000001


	//----- nvinfo : EIATTR_CRS_STACK_SIZE
	.align		4
.L_190:
        /*0540*/ 	.byte	0x04, 0x1e
        /*0542*/ 	.short	(.L_192 - .L_191)
.L_191:
        /*0544*/ 	.word	0x00000000
.L_192:


//--------------------- .nv.info._ZN7cutlass13device_kernelIN5flash19enable_sm80_to_sm89INS1_16FlashAttnFwdSm80INS1_25CollectiveMainloopFwdSm80ILi4ELi1ELb0EN4cute5tupleIJNS5_1CILi128EEENS7_ILi80EEENS7_ILi64EEEEEELi64ENS_10bfloat16_tEfNS_4arch4Sm80ELb0ELb1ELb0ELb1ELb0ELb0ELb1ELb1EEENS1_21CollectiveEpilogueFwdINS6_IJS8_SA_S9_EEENS6_IJNS7_ILi1EEESI_SI_EEESC_SE_Li128ELb1ELb1ELb1ELb0EEENS1_36VarlenDynamicPersistentTileSchedulerILi128ELi80ELi128ELi128ELb1ELb1ELb0ELb1ELb0ELb1EEEEEEEEEvNT_6ParamsE --------------------------
	.section	.nv.info._ZN7cutlass13device_kernelIN5flash19enable_sm80_to_sm89INS1_16FlashAttnFwdSm80INS1_25CollectiveMainloopFwdSm80ILi4ELi1ELb0EN4cute5tupleIJNS5_1CILi128EEENS7_ILi80EEENS7_ILi64EEEEEELi64ENS_10bfloat16_tEfNS_4arch4Sm80ELb0ELb1ELb0ELb1ELb0ELb0ELb1ELb1EEENS1_21CollectiveEpilogueFwdINS6_IJS8_SA_S9_EEENS6_IJNS7_ILi1EEESI_SI_EEESC_SE_Li128ELb1ELb1ELb1ELb0EEENS1_36VarlenDynamicPersistentTileSchedulerILi128ELi80ELi128ELi128ELb1ELb1ELb0ELb1ELb0ELb1EEEEEEEEEvNT_6ParamsE,"",@"SHT_CUDA_INFO"
	.sectionflags	@""
	.align	4


	//----- nvinfo : EIATTR_CUDA_API_VERSION
	.align		4
        /*0000*/ 	.byte	0x04, 0x37
        /*0002*/ 	.short	(.L_194 - .L_193)
.L_193:
        /*0004*/ 	.word	0x00000082


	//----- nvinfo : EIATTR_SW2861232_WAR
	.align		4
.L_194:
        /*0008*/ 	.byte	0x01, 0x35
	.zero		2


	//----- nvinfo : EIATTR_PARAM_CBANK
	.align		4
        /*000c*/ 	.byte	0x04, 0x0a
        /*000e*/ 	.short	(.L_196 - .L_195)
	.align		4
.L_195:
        /*0010*/ 	.word	index@(.nv.constant0._ZN7cutlass13device_kernelIN5flash19enable_sm80_to_sm89INS1_16FlashAttnFwdSm80INS1_25CollectiveMainloopFwdSm80ILi4ELi1ELb0EN4cute5tupleIJNS5_1CILi128EEENS7_ILi80EEENS7_ILi64EEEEEELi64ENS_10bfloat16_tEfNS_4arch4Sm80ELb0ELb1ELb0ELb1ELb0ELb0ELb1ELb1EEENS1_21CollectiveEpilogueFwdINS6_IJS8_SA_S9_EEENS6_IJNS7_ILi1EEESI_SI_EEESC_SE_Li128ELb1ELb1ELb1ELb0EEENS1_36VarlenDynamicPersistentTileSchedulerILi128ELi80ELi128ELi128ELb1ELb1ELb0ELb1ELb0ELb1EEEEEEEEEvNT_6ParamsE)
        /*0014*/ 	.short	0x0160
        /*0016*/ 	.short	0x0438


	//----- nvinfo : EIATTR_CBANK_PARAM_SIZE
	.align		4
.L_196:
        /*0018*/ 	.byte	0x03, 0x19
        /*001a*/ 	.short	0x0438


	//----- nvinfo : EIATTR_KPARAM_INFO
	.align		4
        /*001c*/ 	.byte	0x04, 0x17
        /*001e*/ 	.short	(.L_198 - .L_197)
.L_197:
        /*0020*/ 	.word	0x00000000
        /*0024*/ 	.short	0x0000
        /*0026*/ 	.short	0x0000
        /*0028*/ 	.byte	0x00, 0xf0, 0xe1, 0x10


	//----- nvinfo : EIATTR_MAXREG_COUNT
	.align		4
.L_198:
        /*002c*/ 	.byte	0x03, 0x1b
        /*002e*/ 	.short	0x00ff


	//----- nvinfo : EIATTR_NUM_BARRIERS
	.align		4
        /*0030*/ 	.byte	0x02, 0x4c
        /*0032*/ 	.byte	0x06
	.zero		1


	//----- nvinfo : EIATTR_ANNOTATIONS
	.align		4
        /*0034*/ 	.byte	0x04, 0x55
        /*0036*/ 	.short	(.L_200 - .L_199)


	//   ....[0]....
.L_199:
        /* <DEDUP_REMOVED lines=101> */


	//----- nvinfo : EIATTR_MERCURY_ISA_VERSION
	.align		4
.L_200:
        /*0670*/ 	.byte	0x03, 0x5f
        /*0672*/ 	.short	0x0000


	//----- nvinfo : EIATTR_INT_WARP_WIDE_INSTR_OFFSETS
	.align		4
        /*0674*/ 	.byte	0x04, 0x31
        /*0676*/ 	.short	(.L_202 - .L_201)


	//   ....[0]....
.L_201:
        /*0678*/ 	.word	0x000151f0


	//   ....[1]....
        /*067c*/ 	.word	0x00015270


	//----- nvinfo : EIATTR_COOP_GROUP_MASK_REGIDS
	.align		4
.L_202:
        /*0680*/ 	.byte	0x04, 0x29
        /*0682*/ 	.short	(.L_204 - .L_203)


	//   ....[0]....
.L_203:
        /*0684*/ 	.word	0xffffffff


	//   ....[1]....
        /*0688*/ 	.word	0xffffffff


	//   ....[2]....
        /*068c*/ 	.word	0xffffffff


	//   ....[3]....
        /*0690*/ 	.word	0xffffffff


	//   ....[4]....
        /*0694*/ 	.word	0xffffffff


	//   ....[5]....
        /*0698*/ 	.word	0xffffffff


	//   ....[6]....
        /*069c*/ 	.word	0xffffffff


	//   ....[7]....
        /*06a0*/ 	.word	0xffffffff


	//   ....[8]....
        /*06a4*/ 	.word	0xffffffff


	//   ....[9]....
        /*06a8*/ 	.word	0xffffffff


	//   ....[10]....
        /*06ac*/ 	.word	0xffffffff


	//   ....[11]....
        /*06b0*/ 	.word	0xffffffff


	//   ....[12]....
        /*06b4*/ 	.word	0xffffffff


	//   ....[13]....
        /*06b8*/ 	.word	0xffffffff


	//   ....[14]....
        /*06bc*/ 	.word	0xffffffff


	//   ....[15]....
        /*06c0*/ 	.word	0xffffffff


	//   ....[16]....
        /*06c4*/ 	.word	0xffffffff


	//   ....[17]....
        /*06c8*/ 	.word	0xffffffff


	//   ....[18]....
        /*06cc*/ 	.word	0xffffffff


	//   ....[19]....
        /*06d0*/ 	.word	0xffffffff


	//   ....[20]....
        /*06d4*/ 	.word	0xffffffff


	//   ....[21]....
        /*06d8*/ 	.word	0xffffffff


	//   ....[22]....
        /*06dc*/ 	.word	0xffffffff


	//   ....[23]....
        /*06e0*/ 	.word	0xffffffff


	//   ....[24]....
        /*06e4*/ 	.word	0xffffffff


	//   ....[25]....
        /*06e8*/ 	.word	0xffffffff


	//   ....[26]....
        /*06ec*/ 	.word	0xffffffff


	//   ....[27]....
        /*06f0*/ 	.word	0xffffffff


	//   ....[28]....
        /*06f4*/ 	.word	0xffffffff


	//   ....[29]....
        /*06f8*/ 	.word	0xffffffff


	//   ....[30]....
        /*06fc*/ 	.word	0xffffffff


	//   ....[31]....
        /*0700*/ 	.word	0xffffffff


	//   ....[32]....
        /*0704*/ 	.word	0xffffffff


	//   ....[33]....
        /*0708*/ 	.word	0xffffffff


	//   ....[34]....
        /*070c*/ 	.word	0xffffffff


	//   ....[35]....
        /*0710*/ 	.word	0xffffffff


	//   ....[36]....
        /*0714*/ 	.word	0xffffffff


	//   ....[37]....
        /*0718*/ 	.word	0xffffffff


	//   ....[38]....
        /*071c*/ 	.word	0xffffffff


	//   ....[39]....
        /*0720*/ 	.word	0xffffffff


	//   ....[40]....
        /*0724*/ 	.word	0xffffffff


	//   ....[41]....
        /*0728*/ 	.word	0xffffffff


	//   ....[42]....
        /*072c*/ 	.word	0xffffffff


	//   ....[43]....
        /*0730*/ 	.word	0xffffffff


	//   ....[44]....
        /*0734*/ 	.word	0xffffffff


	//   ....[45]....
        /*0738*/ 	.word	0xffffffff


	//   ....[46]....
        /*073c*/ 	.word	0xffffffff


	//   ....[47]....
        /*0740*/ 	.word	0xffffffff


	//   ....[48]....
        /*0744*/ 	.word	0xffffffff


	//   ....[49]....
        /*0748*/ 	.word	0xffffffff


	//   ....[50]....
        /*074c*/ 	.word	0xffffffff


	//   ....[51]....
        /*0750*/ 	.word	0xffffffff


	//   ....[52]....
        /*0754*/ 	.word	0xffffffff


	//   ....[53]....
        /*0758*/ 	.word	0xffffffff


	//   ....[54]....
        /*075c*/ 	.word	0xffffffff


	//   ....[55]....
        /*0760*/ 	.word	0xffffffff


	//   ....[56]....
        /*0764*/ 	.word	0xffffffff


	//   ....[57]....
        /*0768*/ 	.word	0xffffffff


	//   ....[58]....
        /*076c*/ 	.word	0xffffffff


	//   ....[59]....
        /*0770*/ 	.word	0xffffffff


	//   ....[60]....
        /*0774*/ 	.word	0xffffffff


	//   ....[61]....
        /*0778*/ 	.word	0xffffffff


	//   ....[62]....
        /*077c*/ 	.word	0xffffffff


	//   ....[63]....
        /*0780*/ 	.word	0xffffffff


	//   ....[64]....
        /*0784*/ 	.word	0xffffffff


	//   ....[65]....
        /*0788*/ 	.word	0xffffffff


	//   ....[66]....
        /*078c*/ 	.word	0xffffffff


	//   ....[67]....
        /*0790*/ 	.word	0xffffffff


	//   ....[68]....
        /*0794*/ 	.word	0xffffffff


	//   ....[69]....
        /*0798*/ 	.word	0xffffffff


	//   ....[70]....
        /*079c*/ 	.word	0xffffffff


	//   ....[71]....
        /*07a0*/ 	.word	0xffffffff


	//   ....[72]....
        /*07a4*/ 	.word	0xffffffff


	//   ....[73]....
        /*07a8*/ 	.word	0xffffffff


	//   ....[74]....
        /*07ac*/ 	.word	0xffffffff


	//   ....[75]....
        /*07b0*/ 	.word	0xffffffff


	//   ....[76]....
        /*07b4*/ 	.word	0xffffffff


	//   ....[77]....
        /*07b8*/ 	.word	0xffffffff


	//   ....[78]....
        /*07bc*/ 	.word	0xffffffff


	//   ....[79]....
        /*07c0*/ 	.word	0xffffffff


	//   ....[80]....
        /*07c4*/ 	.word	0xffffffff


	//   ....[81]....
        /*07c8*/ 	.word	0xffffffff


	//   ....[82]....
        /*07cc*/ 	.word	0xffffffff


	//   ....[83]....
        /*07d0*/ 	.word	0xffffffff


	//   ....[84]....
        /*07d4*/ 	.word	0xffffffff


	//   ....[85]....
        /*07d8*/ 	.word	0xffffffff


	//   ....[86]....
        /*07dc*/ 	.word	0xffffffff


	//   ....[87]....
        /*07e0*/ 	.word	0xffffffff


	//   ....[88]....
        /*07e4*/ 	.word	0xffffffff


	//   ....[89]....
        /*07e8*/ 	.word	0xffffffff


	//   ....[90]....
        /*07ec*/ 	.word	0xffffffff


	//   ....[91]....
        /*07f0*/ 	.word	0xffffffff


	//   ....[92]....
        /*07f4*/ 	.word	0xffffffff


	//   ....[93]....
        /*07f8*/ 	.word	0xffffffff


	//   ....[94]....
        /*07fc*/ 	.word	0xffffffff


	//   ....[95]....
        /*0800*/ 	.word	0xffffffff


	//   ....[96]....
        /*0804*/ 	.word	0xffffffff


	//   ....[97]....
        /*0808*/ 	.word	0xffffffff


	//   ....[98]....
        /*080c*/ 	.word	0xffffffff


	//   ....[99]....
        /*0810*/ 	.word	0xffffffff


	//   ....[100]....
        /*0814*/ 	.word	0xffffffff


	//   ....[101]....
        /*0818*/ 	.word	0xffffffff


	//   ....[102]....
        /*081c*/ 	.word	0xffffffff


	//   ....[103]....
        /*0820*/ 	.word	0xffffffff


	//   ....[104]....
        /*0824*/ 	.word	0xffffffff


	//   ....[105]....
        /*0828*/ 	.word	0xffffffff


	//   ....[106]....
        /*082c*/ 	.word	0xffffffff


	//   ....[107]....
        /*0830*/ 	.word	0xffffffff


	//   ....[108]....
        /*0834*/ 	.word	0xffffffff


	//   ....[109]....
        /*0838*/ 	.word	0xffffffff


	//   ....[110]....
        /*083c*/ 	.word	0xffffffff


	//   ....[111]....
        /*0840*/ 	.word	0xffffffff


	//   ....[112]....
        /*0844*/ 	.word	0xffffffff


	//   ....[113]....
        /*0848*/ 	.word	0xffffffff


	//   ....[114]....
        /*084c*/ 	.word	0xffffffff


	//   ....[115]....
        /*0850*/ 	.word	0xffffffff


	//   ....[116]....
        /*0854*/ 	.word	0xffffffff


	//   ....[117]....
        /*0858*/ 	.word	0xffffffff


	//   ....[118]....
        /*085c*/ 	.word	0xffffffff


	//   ....[119]....
        /*0860*/ 	.word	0xffffffff


	//   ....[120]....
        /*0864*/ 	.word	0xffffffff


	//   ....[121]....
        /*0868*/ 	.word	0xffffffff


	//   ....[122]....
        /*086c*/ 	.word	0xffffffff


	//   ....[123]....
        /*0870*/ 	.word	0xffffffff


	//   ....[124]....
        /*0874*/ 	.word	0xffffffff


	//   ....[125]....
        /*0878*/ 	.word	0xffffffff


	//   ....[126]....
        /*087c*/ 	.word	0xffffffff


	//   ....[127]....
        /*0880*/ 	.word	0xffffffff


	//   ....[128]....
        /*0884*/ 	.word	0xffffffff


	//   ....[129]....
        /*0888*/ 	.word	0xffffffff


	//   ....[130]....
        /*088c*/ 	.word	0xffffffff


	//   ....[131]....
        /*0890*/ 	.word	0xffffffff


	//   ....[132]....
        /*0894*/ 	.word	0xffffffff


	//   ....[133]....
        /*0898*/ 	.word	0xffffffff


	//   ....[134]....
        /*089c*/ 	.word	0xffffffff


	//   ....[135]....
        /*08a0*/ 	.word	0xffffffff


	//   ....[136]....
        /*08a4*/ 	.word	0xffffffff


	//   ....[137]....
        /*08a8*/ 	.word	0xffffffff


	//   ....[138]....
        /*08ac*/ 	.word	0xffffffff


	//   ....[139]....
        /*08b0*/ 	.word	0xffffffff


	//   ....[140]....
        /*08b4*/ 	.word	0xffffffff


	//   ....[141]....
        /*08b8*/ 	.word	0xffffffff


	//   ....[142]....
        /*08bc*/ 	.word	0xffffffff


	//   ....[143]....
        /*08c0*/ 	.word	0xffffffff


	//   ....[144]....
        /*08c4*/ 	.word	0xffffffff


	//   ....[145]....
        /*08c8*/ 	.word	0xffffffff


	//   ....[146]....
        /*08cc*/ 	.word	0xffffffff


	//   ....[147]....
        /*08d0*/ 	.word	0xffffffff


	//   ....[148]....
        /*08d4*/ 	.word	0xffffffff


	//   ....[149]....
        /*08d8*/ 	.word	0xffffffff


	//   ....[150]....
        /*08dc*/ 	.word	0xffffffff


	//   ....[151]....
        /*08e0*/ 	.word	0xffffffff


	//   ....[152]....
        /*08e4*/ 	.word	0xffffffff


	//   ....[153]....
        /*08e8*/ 	.word	0xffffffff


	//   ....[154]....
        /*08ec*/ 	.word	0xffffffff


	//   ....[155]....
        /*08f0*/ 	.word	0xffffffff


	//   ....[156]....
        /*08f4*/ 	.word	0xffffffff


	//   ....[157]....
        /*08f8*/ 	.word	0xffffffff


	//   ....[158]....
        /*08fc*/ 	.word	0xffffffff


	//   ....[159]....
        /*0900*/ 	.word	0xffffffff


	//   ....[160]....
        /*0904*/ 	.word	0xffffffff


	//   ....[161]....
        /*0908*/ 	.word	0xffffffff


	//   ....[162]....
        /*090c*/ 	.word	0xffffffff


	//   ....[163]....
        /*0910*/ 	.word	0xffffffff


	//   ....[164]....
        /*0914*/ 	.word	0xffffffff


	//   ....[165]....
        /*0918*/ 	.word	0xffffffff


	//   ....[166]....
        /*091c*/ 	.word	0xffffffff


	//   ....[167]....
        /*0920*/ 	.word	0xffffffff


	//   ....[168]....
        /*0924*/ 	.word	0xffffffff


	//   ....[169]....
        /*0928*/ 	.word	0xffffffff


	//   ....[170]....
        /*092c*/ 	.word	0xffffffff


	//   ....[171]....
        /*0930*/ 	.word	0xffffffff


	//   ....[172]....
        /*0934*/ 	.word	0xffffffff


	//   ....[173]....
        /*0938*/ 	.word	0xffffffff


	//   ....[174]....
        /*093c*/ 	.word	0xffffffff


	//   ....[175]....
        /*0940*/ 	.word	0xffffffff


	//   ....[176]....
        /*0944*/ 	.word	0xffffffff


	//   ....[177]....
        /*0948*/ 	.word	0xffffffff


	//   ....[178]....
        /*094c*/ 	.word	0xffffffff


	//   ....[179]....
        /*0950*/ 	.word	0xffffffff


	//   ....[180]....
        /*0954*/ 	.word	0xffffffff


	//   ....[181]....
        /*0958*/ 	.word	0xffffffff


	//   ....[182]....
        /*095c*/ 	.word	0xffffffff


	//   ....[183]....
        /*0960*/ 	.word	0xffffffff


	//   ....[184]....
        /*0964*/ 	.word	0xffffffff


	//   ....[185]....
        /*0968*/ 	.word	0xffffffff


	//   ....[186]....
        /*096c*/ 	.word	0xffffffff


	//   ....[187]....
        /*0970*/ 	.word	0xffffffff


	//   ....[188]....
        /*0974*/ 	.word	0xffffffff


	//   ....[189]....
        /*0978*/ 	.word	0xffffffff


	//   ....[190]....
        /*097c*/ 	.word	0xffffffff


	//   ....[191]....
        /*0980*/ 	.word	0xffffffff


	//   ....[192]....
        /*0984*/ 	.word	0xffffffff


	//   ....[193]....
        /*0988*/ 	.word	0xffffffff


	//   ....[194]....
        /*098c*/ 	.word	0xffffffff


	//   ....[195]....
        /*0990*/ 	.word	0xffffffff


	//   ....[196]....
        /*0994*/ 	.word	0xffffffff


	//   ....[197]....
        /*0998*/ 	.word	0xffffffff


	//   ....[198]....
        /*099c*/ 	.word	0xffffffff


	//   ....[199]....
        /*09a0*/ 	.word	0xffffffff


	//   ....[200]....
        /*09a4*/ 	.word	0xffffffff


	//   ....[201]....
        /*09a8*/ 	.word	0xffffffff


	//   ....[202]....
        /*09ac*/ 	.word	0xffffffff


	//   ....[203]....
        /*09b0*/ 	.word	0xffffffff


	//   ....[204]....
        /*09b4*/ 	.word	0xffffffff


	//   ....[205]....
        /*09b8*/ 	.word	0xffffffff


	//   ....[206]....
        /*09bc*/ 	.word	0xffffffff


	//   ....[207]....
        /*09c0*/ 	.word	0xffffffff


	//   ....[208]....
        /*09c4*/ 	.word	0xffffffff


	//   ....[209]....
        /*09c8*/ 	.word	0xffffffff


	//   ....[210]....
        /*09cc*/ 	.word	0xffffffff


	//   ....[211]....
        /*09d0*/ 	.word	0xffffffff


	//   ....[212]....
        /*09d4*/ 	.word	0xffffffff


	//   ....[213]....
        /*09d8*/ 	.word	0xffffffff


	//   ....[214]....
        /*09dc*/ 	.word	0xffffffff


	//   ....[215]....
        /*09e0*/ 	.word	0xffffffff


	//   ....[216]....
        /*09e4*/ 	.word	0xffffffff


	//   ....[217]....
        /*09e8*/ 	.word	0xffffffff


	//   ....[218]....
        /*09ec*/ 	.word	0xffffffff


	//   ....[219]....
        /*09f0*/ 	.word	0xffffffff


	//   ....[220]....
        /*09f4*/ 	.word	0xffffffff


	//   ....[221]....
        /*09f8*/ 	.word	0xffffffff


	//   ....[222]....
        /*09fc*/ 	.word	0xffffffff


	//   ....[223]....
        /*0a00*/ 	.word	0xffffffff


	//   ....[224]....
        /*0a04*/ 	.word	0xffffffff


	//   ....[225]....
        /*0a08*/ 	.word	0xffffffff


	//   ....[226]....
        /*0a0c*/ 	.word	0xffffffff


	//   ....[227]....
        /*0a10*/ 	.word	0xffffffff


	//   ....[228]....
        /*0a14*/ 	.word	0xffffffff


	//   ....[229]....
        /*0a18*/ 	.word	0xffffffff


	//   ....[230]....
        /*0a1c*/ 	.word	0xffffffff


	//   ....[231]....
        /*0a20*/ 	.word	0xffffffff


	//   ....[232]....
        /*0a24*/ 	.word	0xffffffff


	//   ....[233]....
        /*0a28*/ 	.word	0xffffffff


	//   ....[234]....
        /*0a2c*/ 	.word	0xffffffff


	//   ....[235]....
        /*0a30*/ 	.word	0xffffffff


	//   ....[236]....
        /*0a34*/ 	.word	0xffffffff


	//   ....[237]....
        /*0a38*/ 	.word	0xffffffff


	//   ....[238]....
        /*0a3c*/ 	.word	0xffffffff


	//   ....[239]....
        /*0a40*/ 	.word	0xffffffff


	//   ....[240]....
        /*0a44*/ 	.word	0xffffffff


	//   ....[241]....
        /*0a48*/ 	.word	0xffffffff


	//   ....[242]....
        /*0a4c*/ 	.word	0xffffffff


	//----- nvinfo : EIATTR_COOP_GROUP_INSTR_OFFSETS
	.align		4
.L_204:
        /*0a50*/ 	.byte	0x04, 0x28
        /*0a52*/ 	.short	(.L_206 - .L_205)


	//   ....[0]....
.L_205:
        /*0a54*/ 	.word	0x00000050


	//   ....[1]....
        /*0a58*/ 	.word	0x00000210


	//   ....[2]....
        /*0a5c*/ 	.word	0x00000240


	//   ....[3]....
        /*0a60*/ 	.word	0x00000270


	//   ....[4]....
        /*0a64*/ 	.word	0x000002a0


	//   ....[5]....
        /*0a68*/ 	.word	0x000002d0


	//   ....[6]....
        /*0a6c*/ 	.word	0x00000300


	//   ....[7]....
        /*0a70*/ 	.word	0x00000470


	//   ....[8]....
        /*0a74*/ 	.word	0x000004b0


	//   ....[9]....
        /*0a78*/ 	.word	0x000004e0


	//   ....[10]....
        /*0a7c*/ 	.word	0x00000510


	//   ....[11]....
        /*0a80*/ 	.word	0x00000540


	//   ....[12]....
        /*0a84*/ 	.word	0x00000570


	//   ....[13]....
        /*0a88*/ 	.word	0x00000600


	//   ....[14]....
        /*0a8c*/ 	.word	0x00000650


	//   ....[15]....
        /*0a90*/ 	.word	0x00000670


	//   ....[16]....
        /*0a94*/ 	.word	0x000006d0


	//   ....[17]....
        /*0a98*/ 	.word	0x00002b60


	//   ....[18]....
        /*0a9c*/ 	.word	0x00002b80


	//   ....[19]....
        /*0aa0*/ 	.word	0x00002c60


	//   ....[20]....
        /*0aa4*/ 	.word	0x00002c70


	//   ....[21]....
        /*0aa8*/ 	.word	0x00002d50


	//   ....[22]....
        /*0aac*/ 	.word	0x00002d70


	//   ....[23]....
        /*0ab0*/ 	.word	0x00002e50


	//   ....[24]....
        /*0ab4*/ 	.word	0x00002e60


	//   ....[25]....
        /*0ab8*/ 	.word	0x00002f40


	//   ....[26]....
        /*0abc*/ 	.word	0x00002f60


	//   ....[27]....
        /*0ac0*/ 	.word	0x00003040


	//   ....[28]....
        /*0ac4*/ 	.word	0x00003050


	//   ....[29]....
        /*0ac8*/ 	.word	0x00003130


	//   ....[30]....
        /*0acc*/ 	.word	0x00003150


	//   ....[31]....
        /*0ad0*/ 	.word	0x00003230


	//   ....[32]....
        /*0ad4*/ 	.word	0x00003240


	//   ....[33]....
        /*0ad8*/ 	.word	0x00004370


	//   ....[34]....
        /*0adc*/ 	.word	0x00004560


	//   ....[35]....
        /*0ae0*/ 	.word	0x00004cc0


	//   ....[36]....
        /*0ae4*/ 	.word	0x00005380


	//   ....[37]....
        /*0ae8*/ 	.word	0x00005ca0


	//   ....[38]....
        /*0aec*/ 	.word	0x00005d40


	//   ....[39]....
        /*0af0*/ 	.word	0x00006210


	//   ....[40]....
        /*0af4*/ 	.word	0x00006270


	//   ....[41]....
        /*0af8*/ 	.word	0x000064e0


	//   ....[42]....
        /*0afc*/ 	.word	0x00006550


	//   ....[43]....
        /*0b00*/ 	.word	0x00006610


	//   ....[44]....
        /*0b04*/ 	.word	0x000067e0


	//   ....[45]....
        /*0b08*/ 	.word	0x00008b20


	//   ....[46]....
        /*0b0c*/ 	.word	0x00008d40


	//   ....[47]....
        /*0b10*/ 	.word	0x00008f00


	//   ....[48]....
        /*0b14*/ 	.word	0x00009920


	//   ....[49]....
        /*0b18*/ 	.word	0x0000a660


	//   ....[50]....
        /*0b1c*/ 	.word	0x0000a7c0


	//   ....[51]....
        /*0b20*/ 	.word	0x0000a810


	//   ....[52]....
        /*0b24*/ 	.word	0x0000a930


	//   ....[53]....
        /*0b28*/ 	.word	0x0000aa50


	//   ....[54]....
        /*0b2c*/ 	.word	0x0000ab90


	//   ....[55]....
        /*0b30*/ 	.word	0x0000aef0


	//   ....[56]....
        /*0b34*/ 	.word	0x0000afc0


	//   ....[57]....
        /*0b38*/ 	.word	0x0000db40


	//   ....[58]....
        /*0b3c*/ 	.word	0x0000dc50


	//   ....[59]....
        /*0b40*/ 	.word	0x0000dca0


	//   ....[60]....
        /*0b44*/ 	.word	0x0000dcd0


	//   ....[61]....
        /*0b48*/ 	.word	0x0000dd20


	//   ....[62]....
        /*0b4c*/ 	.word	0x0000ddc0


	//   ....[63]....
        /*0b50*/ 	.word	0x0000dea0


	//   ....[64]....
        /*0b54*/ 	.word	0x0000e290


	//   ....[65]....
        /*0b58*/ 	.word	0x00010a20


	//   ....[66]....
        /*0b5c*/ 	.word	0x00010c40


	//   ....[67]....
        /*0b60*/ 	.word	0x00010e00


	//   ....[68]....
        /*0b64*/ 	.word	0x00011820


	//   ....[69]....
        /*0b68*/ 	.word	0x00012560


	//   ....[70]....
        /*0b6c*/ 	.word	0x000126c0


	//   ....[71]....
        /*0b70*/ 	.word	0x00012710


	//   ....[72]....
        /*0b74*/ 	.word	0x00012830


	//   ....[73]....
        /*0b78*/ 	.word	0x00012930


	//   ....[74]....
        /*0b7c*/ 	.word	0x00012a60


	//   ....[75]....
        /*0b80*/ 	.word	0x00012de0


	//   ....[76]....
        /*0b84*/ 	.word	0x00012eb0


	//   ....[77]....
        /*0b88*/ 	.word	0x000149f0


	//   ....[78]....
        /*0b8c*/ 	.word	0x00014a60


	//   ....[79]....
        /*0b90*/ 	.word	0x00014a70


	//   ....[80]....
        /*0b94*/ 	.word	0x00014a80


	//   ....[81]....
        /*0b98*/ 	.word	0x00014ab0


	//   ....[82]....
        /*0b9c*/ 	.word	0x00014ad0


	//   ....[83]....
        /*0ba0*/ 	.word	0x00014ae0


	//   ....[84]....
        /*0ba4*/ 	.word	0x00014af0


	//   ....[85]....
        /*0ba8*/ 	.word	0x00015d00


	//   ....[86]....
        /*0bac*/ 	.word	0x00015d10


	//   ....[87]....
        /*0bb0*/ 	.word	0x00015d20


	//   ....[88]....
        /*0bb4*/ 	.word	0x00015d30


	//   ....[89]....
        /*0bb8*/ 	.word	0x00015d40


	//   ....[90]....
        /*0bbc*/ 	.word	0x00015d50


	//   ....[91]....
        /*0bc0*/ 	.word	0x00015d70


	//   ....[92]....
        /*0bc4*/ 	.word	0x00015e70


	//   ....[93]....
        /*0bc8*/ 	.word	0x000161b0


	//   ....[94]....
        /*0bcc*/ 	.word	0x000161d0


	//   ....[95]....
        /*0bd0*/ 	.word	0x00016250


	//   ....[96]....
        /*0bd4*/ 	.word	0x00016260


	//   ....[97]....
        /*0bd8*/ 	.word	0x000162e0


	//   ....[98]....
        /*0bdc*/ 	.word	0x00016300


	//   ....[99]....
        /*0be0*/ 	.word	0x00016380


	//   ....[100]....
        /*0be4*/ 	.word	0x00016390


	//   ....[101]....
        /*0be8*/ 	.word	0x00016410


	//   ....[102]....
        /*0bec*/ 	.word	0x00016430


	//   ....[103]....
        /*0bf0*/ 	.word	0x000164b0


	//   ....[104]....
        /*0bf4*/ 	.word	0x000164c0


	//   ....[105]....
        /*0bf8*/ 	.word	0x00016540


	//   ....[106]....
        /*0bfc*/ 	.word	0x00016560


	//   ....[107]....
        /*0c00*/ 	.word	0x000165e0


	//   ....[108]....
        /*0c04*/ 	.word	0x000165f0


	//   ....[109]....
        /*0c08*/ 	.word	0x00016890


	//   ....[110]....
        /*0c0c*/ 	.word	0x000168b0


	//   ....[111]....
        /*0c10*/ 	.word	0x00016bf0


	//   ....[112]....
        /*0c14*/ 	.word	0x00016c00


	//   ....[113]....
        /*0c18*/ 	.word	0x00016e50


	//   ....[114]....
        /*0c1c*/ 	.word	0x00016e70


	//   ....[115]....
        /*0c20*/ 	.word	0x000170e0


	//   ....[116]....
        /*0c24*/ 	.word	0x000170f0


	//   ....[117]....
        /*0c28*/ 	.word	0x00017b30


	//   ....[118]....
        /*0c2c*/ 	.word	0x00017b50


	//   ....[119]....
        /*0c30*/ 	.word	0x00017bd0


	//   ....[120]....
        /*0c34*/ 	.word	0x00017be0


	//   ....[121]....
        /*0c38*/ 	.word	0x00017c60


	//   ....[122]....
        /*0c3c*/ 	.word	0x00017c80


	//   ....[123]....
        /*0c40*/ 	.word	0x00017d00


	//   ....[124]....
        /*0c44*/ 	.word	0x00017d10


	//   ....[125]....
        /*0c48*/ 	.word	0x00017d90


	//   ....[126]....
        /*0c4c*/ 	.word	0x00017db0


	//   ....[127]....
        /*0c50*/ 	.word	0x00017e30


	//   ....[128]....
        /*0c54*/ 	.word	0x00017e40


	//   ....[129]....
        /*0c58*/ 	.word	0x00017ec0


	//   ....[130]....
        /*0c5c*/ 	.word	0x00017ee0


	//   ....[131]....
        /*0c60*/ 	.word	0x00017f60


	//   ....[132]....
        /*0c64*/ 	.word	0x00017f70


	//   ....[133]....
        /*0c68*/ 	.word	0x000180d0


	//   ....[134]....
        /*0c6c*/ 	.word	0x000180f0


	//   ....[135]....
        /*0c70*/ 	.word	0x00018220


	//   ....[136]....
        /*0c74*/ 	.word	0x00018260


	//   ....[137]....
        /*0c78*/ 	.word	0x00018290


	//   ....[138]....
        /*0c7c*/ 	.word	0x000182c0


	//   ....[139]....
        /*0c80*/ 	.word	0x000182f0


	//   ....[140]....
        /*0c84*/ 	.word	0x00018320


	//   ....[141]....
        /*0c88*/ 	.word	0x00018480


	//   ....[142]....
        /*0c8c*/ 	.word	0x000184c0


	//   ....[143]....
        /*0c90*/ 	.word	0x000184f0


	//   ....[144]....
        /*0c94*/ 	.word	0x00018520


	//   ....[145]....
        /*0c98*/ 	.word	0x00018550


	//   ....[146]....
        /*0c9c*/ 	.word	0x00018580


	//   ....[147]....
        /*0ca0*/ 	.word	0x00018610


	//   ....[148]....
        /*0ca4*/ 	.word	0x00018670


	//   ....[149]....
        /*0ca8*/ 	.word	0x00018680


	//   ....[150]....
        /*0cac*/ 	.word	0x000186e0


	//   ....[151]....
        /*0cb0*/ 	.word	0x00019140


	//   ....[152]....
        /*0cb4*/ 	.word	0x000191a0


	//   ....[153]....
        /*0cb8*/ 	.word	0x000191f0


	//   ....[154]....
        /*0cbc*/ 	.word	0x00019240


	//   ....[155]....
        /*0cc0*/ 	.word	0x00019290


	//   ....[156]....
        /*0cc4*/ 	.word	0x00019300


	//   ....[157]....
        /*0cc8*/ 	.word	0x00019350


	//   ....[158]....
        /*0ccc*/ 	.word	0x000193c0


	//   ....[159]....
        /*0cd0*/ 	.word	0x00019430


	//   ....[160]....
        /*0cd4*/ 	.word	0x00019490


	//   ....[161]....
        /*0cd8*/ 	.word	0x00019500


	//   ....[162]....
        /*0cdc*/ 	.word	0x00019570


	//   ....[163]....
        /*0ce0*/ 	.word	0x000195e0


	//   ....[164]....
        /*0ce4*/ 	.word	0x00019640


	//   ....[165]....
        /*0ce8*/ 	.word	0x000196b0


	//   ....[166]....
        /*0cec*/ 	.word	0x00019720


	//   ....[167]....
        /*0cf0*/ 	.word	0x00019790


	//   ....[168]....
        /*0cf4*/ 	.word	0x000197f0


	//   ....[169]....
        /*0cf8*/ 	.word	0x00019860


	//   ....[170]....
        /*0cfc*/ 	.word	0x000198d0


	//   ....[171]....
        /*0d00*/ 	.word	0x00019940


	//   ....[172]....
        /*0d04*/ 	.word	0x000199a0


	//   ....[173]....
        /*0d08*/ 	.word	0x00019a10


	//   ....[174]....
        /*0d0c*/ 	.word	0x00019a80


	//   ....[175]....
        /*0d10*/ 	.word	0x00019af0


	//   ....[176]....
        /*0d14*/ 	.word	0x00019b50


	//   ....[177]....
        /*0d18*/ 	.word	0x00019bb0


	//   ....[178]....
        /*0d1c*/ 	.word	0x00019c00


	//   ....[179]....
        /*0d20*/ 	.word	0x00019c50


	//   ....[180]....
        /*0d24*/ 	.word	0x00019cb0


	//   ....[181]....
        /*0d28*/ 	.word	0x00019d00


	//   ....[182]....
        /*0d2c*/ 	.word	0x00019d60


	//   ....[183]....
        /*0d30*/ 	.word	0x00019db0


	//   ....[184]....
        /*0d34*/ 	.word	0x00019e10


	//   ....[185]....
        /*0d38*/ 	.word	0x00019e80


	//   ....[186]....
        /*0d3c*/ 	.word	0x00019ef0


	//   ....[187]....
        /*0d40*/ 	.word	0x00019f60


	//   ....[188]....
        /*0d44*/ 	.word	0x00019fc0


	//   ....[189]....
        /*0d48*/ 	.word	0x0001a030


	//   ....[190]....
        /*0d4c*/ 	.word	0x0001a0a0


	//   ....[191]....
        /*0d50*/ 	.word	0x0001a110


	//   ....[192]....
        /*0d54*/ 	.word	0x0001a170


	//   ....[193]....
        /*0d58*/ 	.word	0x0001a1e0


	//   ....[194]....
        /*0d5c*/ 	.word	0x0001a250


	//   ....[195]....
        /*0d60*/ 	.word	0x0001a2c0


	//   ....[196]....
        /*0d64*/ 	.word	0x0001a320


	//   ....[197]....
        /*0d68*/ 	.word	0x0001a390


	//   ....[198]....
        /*0d6c*/ 	.word	0x0001a400


	//   ....[199]....
        /*0d70*/ 	.word	0x0001a470


	//   ....[200]....
        /*0d74*/ 	.word	0x0001a4d0


	//   ....[201]....
        /*0d78*/ 	.word	0x0001a540


	//   ....[202]....
        /*0d7c*/ 	.word	0x0001a5b0


	//   ....[203]....
        /*0d80*/ 	.word	0x0001a620


	//   ....[204]....
        /*0d84*/ 	.word	0x0001a680


	//   ....[205]....
        /*0d88*/ 	.word	0x0001a6f0


	//   ....[206]....
        /*0d8c*/ 	.word	0x0001a760


	//   ....[207]....
        /*0d90*/ 	.word	0x0001a7d0


	//   ....[208]....
        /*0d94*/ 	.word	0x0001a830


	//   ....[209]....
        /*0d98*/ 	.word	0x0001a8a0


	//   ....[210]....
        /*0d9c*/ 	.word	0x0001a910


	//   ....[211]....
        /*0da0*/ 	.word	0x0001a980


	//   ....[212]....
        /*0da4*/ 	.word	0x0001a9e0


	//   ....[213]....
        /*0da8*/ 	.word	0x0001aa50


	//   ....[214]....
        /*0dac*/ 	.word	0x0001aac0


	//   ....[215]....
        /*0db0*/ 	.word	0x0001ab30


	//   ....[216]....
        /*0db4*/ 	.word	0x0001ab90


	//   ....[217]....
        /*0db8*/ 	.word	0x0001ac00


	//   ....[218]....
        /*0dbc*/ 	.word	0x0001ac70


	//   ....[219]....
        /*0dc0*/ 	.word	0x0001ace0


	//   ....[220]....
        /*0dc4*/ 	.word	0x0001ad40


	//   ....[221]....
        /*0dc8*/ 	.word	0x0001adb0


	//   ....[222]....
        /*0dcc*/ 	.word	0x0001ae20


	//   ....[223]....
        /*0dd0*/ 	.word	0x0001ae90


	//   ....[224]....
        /*0dd4*/ 	.word	0x0001aef0


	//   ....[225]....
        /*0dd8*/ 	.word	0x0001af60


	//   ....[226]....
        /*0ddc*/ 	.word	0x0001afd0


	//   ....[227]....
        /*0de0*/ 	.word	0x0001b020


	//   ....[228]....
        /*0de4*/ 	.word	0x0001b060


	//   ....[229]....
        /*0de8*/ 	.word	0x0001b0b0


	//   ....[230]....
        /*0dec*/ 	.word	0x0001b100


	//   ....[231]....
        /*0df0*/ 	.word	0x0001b150


	//   ....[232]....
        /*0df4*/ 	.word	0x0001b1c0


	//   ....[233]....
        /*0df8*/ 	.word	0x0001b210


	//   ....[234]....
        /*0dfc*/ 	.word	0x0001b260


	//   ....[235]....
        /*0e00*/ 	.word	0x0001b2b0


	//   ....[236]....
        /*0e04*/ 	.word	0x0001b300


	//   ....[237]....
        /*0e08*/ 	.word	0x0001b350


	//   ....[238]....
        /*0e0c*/ 	.word	0x0001b3c0


	//   ....[239]....
        /*0e10*/ 	.word	0x0001b410


	//   ....[240]....
        /*0e14*/ 	.word	0x0001b480


	//   ....[241]....
        /*0e18*/ 	.word	0x0001b4e0


	//   ....[242]....
        /*0e1c*/ 	.word	0x0001b550


	//----- nvinfo : EIATTR_EXIT_INSTR_OFFSETS
	.align		4
.L_206:
        /*0e20*/ 	.byte	0x04, 0x1c
        /*0e22*/ 	.short	(.L_208 - .L_207)


	//   ....[0]....
.L_207:
        /*0e24*/ 	.word	0x000010f0


	//   ....[1]....
        /*0e28*/ 	.word	0x00019100


	//----- nvinfo : EIATTR_MAX_THREADS
	.align		4
.L_208:
        /*0e2c*/ 	.byte	0x04, 0x05
        /*0e2e*/ 	.short	(.L_210 - .L_209)
.L_209:
        /*0e30*/ 	.word	0x00000080
        /*0e34*/ 	.word	0x00000001
        /*0e38*/ 	.word	0x00000001


	//----- nvinfo : EIATTR_CRS_STACK_SIZE
	.align		4
.L_210:
        /*0e3c*/ 	.byte	0x04, 0x1e
        /*0e3e*/ 	.short	(.L_212 - .L_211)
.L_211:
        /*0e40*/ 	.word	0x00000000
.L_212:


//--------------------- .nv.info._ZN7cutlass13device_kernelIN5flash19enable_sm80_to_sm89INS1_16FlashAttnFwdSm80INS1_25CollectiveMainloopFwdSm80ILi4ELi1ELb0EN4cute5tupleIJNS5_1CILi128EEENS7_ILi80EEENS7_ILi64EEEEEELi64ENS_10bfloat16_tEfNS_4arch4Sm80ELb0ELb1ELb0ELb1ELb0ELb1ELb1ELb1EEENS1_21CollectiveEpilogueFwdINS6_IJS8_SA_S9_EEENS6_IJNS7_ILi1EEESI_SI_EEESC_SE_Li128ELb1ELb1ELb1ELb0EEENS1_36VarlenDynamicPersistentTileSchedulerILi128ELi80ELi128ELi128ELb1ELb1ELb0ELb1ELb0ELb1EEEEEEEEEvNT_6ParamsE --------------------------
	.section	.nv.info._ZN7cutlass13device_kernelIN5flash19enable_sm80_to_sm89INS1_16FlashAttnFwdSm80INS1_25CollectiveMainloopFwdSm80ILi4ELi1ELb0EN4cute5tupleIJNS5_1CILi128EEENS7_ILi80EEENS7_ILi64EEEEEELi64ENS_10bfloat16_tEfNS_4arch4Sm80ELb0ELb1ELb0ELb1ELb0ELb1ELb1ELb1EEENS1_21CollectiveEpilogueFwdINS6_IJS8_SA_S9_EEENS6_IJNS7_ILi1EEESI_SI_EEESC_SE_Li128ELb1ELb1ELb1ELb0EEENS1_36VarlenDynamicPersistentTileSchedulerILi128ELi80ELi128ELi128ELb1ELb1ELb0ELb1ELb0ELb1EEEEEEEEEvNT_6ParamsE,"",@"SHT_CUDA_INFO"
	.sectionflags	@""
	.align	4


	//----- nvinfo : EIATTR_CUDA_API_VERSION
	.align		4
        /*0000*/ 	.byte	0x04, 0x37
        /*0002*/ 	.short	(.L_214 - .L_213)
.L_213:
        /*0004*/ 	.word	0x00000082


	//----- nvinfo : EIATTR_SW2861232_WAR
	.align		4
.L_214:
        /*0008*/ 	.byte	0x01, 0x35
	.zero		2


	//----- nvinfo : EIATTR_PARAM_CBANK
	.align		4
        /*000c*/ 	.byte	0x04, 0x0a
        /*000e*/ 	.short	(.L_216 - .L_215)
	.align		4
.L_215:
        /*0010*/ 	.word	index@(.nv.constant0._ZN7cutlass13device_kernelIN5flash19enable_sm80_to_sm89INS1_16FlashAttnFwdSm80INS1_25CollectiveMainloopFwdSm80ILi4ELi1ELb0EN4cute5tupleIJNS5_1CILi128EEENS7_ILi80EEENS7_ILi64EEEEEELi64ENS_10bfloat16_tEfNS_4arch4Sm80ELb0ELb1ELb0ELb1ELb0ELb1ELb1ELb1EEENS1_21CollectiveEpilogueFwdINS6_IJS8_SA_S9_EEENS6_IJNS7_ILi1EEESI_SI_EEESC_SE_Li128ELb1ELb1ELb1ELb0EEENS1_36VarlenDynamicPersistentTileSchedulerILi128ELi80ELi128ELi128ELb1ELb1ELb0ELb1ELb0ELb1EEEEEEEEEvNT_6ParamsE)
        /*0014*/ 	.short	0x0160
        /*0016*/ 	.short	0x0438


	//----- nvinfo : EIATTR_CBANK_PARAM_SIZE
	.align		4
.L_216:
        /*0018*/ 	.byte	0x03, 0x19
        /*001a*/ 	.short	0x0438


	//----- nvinfo : EIATTR_KPARAM_INFO
	.align		4
        /*001c*/ 	.byte	0x04, 0x17
        /*001e*/ 	.short	(.L_218 - .L_217)
.L_217:
        /*0020*/ 	.word	0x00000000
        /*0024*/ 	.short	0x0000
        /*0026*/ 	.short	0x0000
        /*0028*/ 	.byte	0x00, 0xf0, 0xe1, 0x10


	//----- nvinfo : EIATTR_MAXREG_COUNT
	.align		4
.L_218:
        /*002c*/ 	.byte	0x03, 0x1b
        /*002e*/ 	.short	0x00ff


	//----- nvinfo : EIATTR_NUM_BARRIERS
	.align		4
        /*0030*/ 	.byte	0x02, 0x4c
        /*0032*/ 	.byte	0x06
	.zero		1


	//----- nvinfo : EIATTR_ANNOTATIONS
	.align		4
        /*0034*/ 	.byte	0x04, 0x55
        /*0036*/ 	.short	(.L_220 - .L_219)


	//   ....[0]....
.L_219:
        /* <DEDUP_REMOVED lines=89> */


	//----- nvinfo : EIATTR_MERCURY_ISA_VERSION
	.align		4
.L_220:
        /*05b8*/ 	.byte	0x03, 0x5f
        /*05ba*/ 	.short	0x0000


	//----- nvinfo : EIATTR_INT_WARP_WIDE_INSTR_OFFSETS
	.align		4
        /*05bc*/ 	.byte	0x04, 0x31
        /*05be*/ 	.short	(.L_222 - .L_221)


	//   ....[0]....
.L_221:
        /*05c0*/ 	.word	0x0001fd10


	//   ....[1]....
        /*05c4*/ 	.word	0x0001fd90


	//----- nvinfo : EIATTR_COOP_GROUP_MASK_REGIDS
	.align		4
.L_222:
        /*05c8*/ 	.byte	0x04, 0x29
        /*05ca*/ 	.short	(.L_224 - .L_223)


	//   ....[0]....
.L_223:
        /*05cc*/ 	.word	0xffffffff


	//   ....[1]....
        /*05d0*/ 	.word	0xffffffff


	//   ....[2]....
        /*05d4*/ 	.word	0xffffffff


	//   ....[3]....
        /*05d8*/ 	.word	0xffffffff


	//   ....[4]....
        /*05dc*/ 	.word	0xffffffff


	//   ....[5]....
        /*05e0*/ 	.word	0xffffffff


	//   ....[6]....
        /*05e4*/ 	.word	0xffffffff


	//   ....[7]....
        /*05e8*/ 	.word	0xffffffff


	//   ....[8]....
        /*05ec*/ 	.word	0xffffffff


	//   ....[9]....
        /*05f0*/ 	.word	0xffffffff


	//   ....[10]....
        /*05f4*/ 	.word	0xffffffff


	//   ....[11]....
        /*05f8*/ 	.word	0xffffffff


	//   ....[12]....
        /*05fc*/ 	.word	0xffffffff


	//   ....[13]....
        /*0600*/ 	.word	0xffffffff


	//   ....[14]....
        /*0604*/ 	.word	0xffffffff


	//   ....[15]....
        /*0608*/ 	.word	0xffffffff


	//   ....[16]....
        /*060c*/ 	.word	0xffffffff


	//   ....[17]....
        /*0610*/ 	.word	0xffffffff


	//   ....[18]....
        /*0614*/ 	.word	0xffffffff


	//   ....[19]....
        /*0618*/ 	.word	0xffffffff


	//   ....[20]....
        /*061c*/ 	.word	0xffffffff


	//   ....[21]....
        /*0620*/ 	.word	0xffffffff


	//   ....[22]....
        /*0624*/ 	.word	0xffffffff


	//   ....[23]....
        /*0628*/ 	.word	0xffffffff


	//   ....[24]....
        /*062c*/ 	.word	0xffffffff


	//   ....[25]....
        /*0630*/ 	.word	0xffffffff


	//   ....[26]....
        /*0634*/ 	.word	0xffffffff


	//   ....[27]....
        /*0638*/ 	.word	0xffffffff


	//   ....[28]....
        /*063c*/ 	.word	0xffffffff


	//   ....[29]....
        /*0640*/ 	.word	0xffffffff


	//   ....[30]....
        /*0644*/ 	.word	0xffffffff


	//   ....[31]....
        /*0648*/ 	.word	0xffffffff


	//   ....[32]....
        /*064c*/ 	.word	0xffffffff


	//   ....[33]....
        /*0650*/ 	.word	0xffffffff


	//   ....[34]....
        /*0654*/ 	.word	0xffffffff


	//   ....[35]....
        /*0658*/ 	.word	0xffffffff


	//   ....[36]....
        /*065c*/ 	.word	0xffffffff


	//   ....[37]....
        /*0660*/ 	.word	0xffffffff


	//   ....[38]....
        /*0664*/ 	.word	0xffffffff


	//   ....[39]....
        /*0668*/ 	.word	0xffffffff


	//   ....[40]....
        /*066c*/ 	.word	0xffffffff


	//   ....[41]....
        /*0670*/ 	.word	0xffffffff


	//   ....[42]....
        /*0674*/ 	.word	0xffffffff


	//   ....[43]....
        /*0678*/ 	.word	0xffffffff


	//   ....[44]....
        /*067c*/ 	.word	0xffffffff


	//   ....[45]....
        /*0680*/ 	.word	0xffffffff


	//   ....[46]....
        /*0684*/ 	.word	0xffffffff


	//   ....[47]....
        /*0688*/ 	.word	0xffffffff


	//   ....[48]....
        /*068c*/ 	.word	0xffffffff


	//   ....[49]....
        /*0690*/ 	.word	0xffffffff


	//   ....[50]....
        /*0694*/ 	.word	0xffffffff


	//   ....[51]....
        /*0698*/ 	.word	0xffffffff


	//   ....[52]....
        /*069c*/ 	.word	0xffffffff


	//   ....[53]....
        /*06a0*/ 	.word	0xffffffff


	//   ....[54]....
        /*06a4*/ 	.word	0xffffffff


	//   ....[55]....
        /*06a8*/ 	.word	0xffffffff


	//   ....[56]....
        /*06ac*/ 	.word	0xffffffff


	//   ....[57]....
        /*06b0*/ 	.word	0xffffffff


	//   ....[58]....
        /*06b4*/ 	.word	0xffffffff


	//   ....[59]....
        /*06b8*/ 	.word	0xffffffff


	//   ....[60]....
        /*06bc*/ 	.word	0xffffffff


	//   ....[61]....
        /*06c0*/ 	.word	0xffffffff


	//   ....[62]....
        /*06c4*/ 	.word	0xffffffff


	//   ....[63]....
        /*06c8*/ 	.word	0xffffffff


	//   ....[64]....
        /*06cc*/ 	.word	0xffffffff


	//   ....[65]....
        /*06d0*/ 	.word	0xffffffff


	//   ....[66]....
        /*06d4*/ 	.word	0xffffffff


	//   ....[67]....
        /*06d8*/ 	.word	0xffffffff


	//   ....[68]....
        /*06dc*/ 	.word	0xffffffff


	//   ....[69]....
        /*06e0*/ 	.word	0xffffffff


	//   ....[70]....
        /*06e4*/ 	.word	0xffffffff


	//   ....[71]....
        /*06e8*/ 	.word	0xffffffff


	//   ....[72]....
        /*06ec*/ 	.word	0xffffffff


	//   ....[73]....
        /*06f0*/ 	.word	0xffffffff


	//   ....[74]....
        /*06f4*/ 	.word	0xffffffff


	//   ....[75]....
        /*06f8*/ 	.word	0xffffffff


	//   ....[76]....
        /*06fc*/ 	.word	0xffffffff


	//   ....[77]....
        /*0700*/ 	.word	0xffffffff


	//   ....[78]....
        /*0704*/ 	.word	0xffffffff


	//   ....[79]....
        /*0708*/ 	.word	0xffffffff


	//   ....[80]....
        /*070c*/ 	.word	0xffffffff


	//   ....[81]....
        /*0710*/ 	.word	0xffffffff


	//   ....[82]....
        /*0714*/ 	.word	0xffffffff


	//   ....[83]....
        /*0718*/ 	.word	0xffffffff


	//   ....[84]....
        /*071c*/ 	.word	0xffffffff


	//   ....[85]....
        /*0720*/ 	.word	0xffffffff


	//   ....[86]....
        /*0724*/ 	.word	0xffffffff


	//   ....[87]....
        /*0728*/ 	.word	0xffffffff


	//   ....[88]....
        /*072c*/ 	.word	0xffffffff


	//   ....[89]....
        /*0730*/ 	.word	0xffffffff


	//   ....[90]....
        /*0734*/ 	.word	0xffffffff


	//   ....[91]....
        /*0738*/ 	.word	0xffffffff


	//   ....[92]....
        /*073c*/ 	.word	0xffffffff


	//   ....[93]....
        /*0740*/ 	.word	0xffffffff


	//   ....[94]....
        /*0744*/ 	.word	0xffffffff


	//   ....[95]....
        /*0748*/ 	.word	0xffffffff


	//   ....[96]....
        /*074c*/ 	.word	0xffffffff


	//   ....[97]....
        /*0750*/ 	.word	0xffffffff


	//   ....[98]....
        /*0754*/ 	.word	0xffffffff


	//   ....[99]....
        /*0758*/ 	.word	0xffffffff


	//   ....[100]....
        /*075c*/ 	.word	0xffffffff


	//   ....[101]....
        /*0760*/ 	.word	0xffffffff


	//   ....[102]....
        /*0764*/ 	.word	0xffffffff


	//   ....[103]....
        /*0768*/ 	.word	0xffffffff


	//   ....[104]....
        /*076c*/ 	.word	0xffffffff


	//   ....[105]....
        /*0770*/ 	.word	0xffffffff


	//   ....[106]....
        /*0774*/ 	.word	0xffffffff


	//   ....[107]....
        /*0778*/ 	.word	0xffffffff


	//   ....[108]....
        /*077c*/ 	.word	0xffffffff


	//   ....[109]....
        /*0780*/ 	.word	0xffffffff


	//   ....[110]....
        /*0784*/ 	.word	0xffffffff


	//   ....[111]....
        /*0788*/ 	.word	0xffffffff


	//   ....[112]....
        /*078c*/ 	.word	0xffffffff


	//   ....[113]....
        /*0790*/ 	.word	0xffffffff


	//   ....[114]....
        /*0794*/ 	.word	0xffffffff


	//   ....[115]....
        /*0798*/ 	.word	0xffffffff


	//   ....[116]....
        /*079c*/ 	.word	0xffffffff


	//   ....[117]....
        /*07a0*/ 	.word	0xffffffff


	//   ....[118]....
        /*07a4*/ 	.word	0xffffffff


	//   ....[119]....
        /*07a8*/ 	.word	0xffffffff


	//   ....[120]....
        /*07ac*/ 	.word	0xffffffff


	//   ....[121]....
        /*07b0*/ 	.word	0xffffffff


	//   ....[122]....
        /*07b4*/ 	.word	0xffffffff


	//   ....[123]....
        /*07b8*/ 	.word	0xffffffff


	//   ....[124]....
        /*07bc*/ 	.word	0xffffffff


	//   ....[125]....
        /*07c0*/ 	.word	0xffffffff


	//   ....[126]....
        /*07c4*/ 	.word	0xffffffff


	//   ....[127]....
        /*07c8*/ 	.word	0xffffffff


	//   ....[128]....
        /*07cc*/ 	.word	0xffffffff


	//   ....[129]....
        /*07d0*/ 	.word	0xffffffff


	//   ....[130]....
        /*07d4*/ 	.word	0xffffffff


	//   ....[131]....
        /*07d8*/ 	.word	0xffffffff


	//   ....[132]....
        /*07dc*/ 	.word	0xffffffff


	//   ....[133]....
        /*07e0*/ 	.word	0xffffffff


	//   ....[134]....
        /*07e4*/ 	.word	0xffffffff


	//   ....[135]....
        /*07e8*/ 	.word	0xffffffff


	//   ....[136]....
        /*07ec*/ 	.word	0xffffffff


	//   ....[137]....
        /*07f0*/ 	.word	0xffffffff


	//   ....[138]....
        /*07f4*/ 	.word	0xffffffff


	//   ....[139]....
        /*07f8*/ 	.word	0xffffffff


	//   ....[140]....
        /*07fc*/ 	.word	0xffffffff


	//   ....[141]....
        /*0800*/ 	.word	0xffffffff


	//   ....[142]....
        /*0804*/ 	.word	0xffffffff


	//   ....[143]....
        /*0808*/ 	.word	0xffffffff


	//   ....[144]....
        /*080c*/ 	.word	0xffffffff


	//   ....[145]....
        /*0810*/ 	.word	0xffffffff


	//   ....[146]....
        /*0814*/ 	.word	0xffffffff


	//   ....[147]....
        /*0818*/ 	.word	0xffffffff


	//   ....[148]....
        /*081c*/ 	.word	0xffffffff


	//   ....[149]....
        /*0820*/ 	.word	0xffffffff


	//   ....[150]....
        /*0824*/ 	.word	0xffffffff


	//   ....[151]....
        /*0828*/ 	.word	0xffffffff


	//   ....[152]....
        /*082c*/ 	.word	0xffffffff


	//   ....[153]....
        /*0830*/ 	.word	0xffffffff


	//   ....[154]....
        /*0834*/ 	.word	0xffffffff


	//   ....[155]....
        /*0838*/ 	.word	0xffffffff


	//   ....[156]....
        /*083c*/ 	.word	0xffffffff


	//   ....[157]....
        /*0840*/ 	.word	0xffffffff


	//   ....[158]....
        /*0844*/ 	.word	0xffffffff


	//   ....[159]....
        /*0848*/ 	.word	0xffffffff


	//   ....[160]....
        /*084c*/ 	.word	0xffffffff


	//   ....[161]....
        /*0850*/ 	.word	0xffffffff


	//   ....[162]....
        /*0854*/ 	.word	0xffffffff


	//   ....[163]....
        /*0858*/ 	.word	0xffffffff


	//   ....[164]....
        /*085c*/ 	.word	0xffffffff


	//   ....[165]....
        /*0860*/ 	.word	0xffffffff


	//   ....[166]....
        /*0864*/ 	.word	0xffffffff


	//   ....[167]....
        /*0868*/ 	.word	0xffffffff


	//   ....[168]....
        /*086c*/ 	.word	0xffffffff


	//   ....[169]....
        /*0870*/ 	.word	0xffffffff


	//   ....[170]....
        /*0874*/ 	.word	0xffffffff


	//   ....[171]....
        /*0878*/ 	.word	0xffffffff


	//   ....[172]....
        /*087c*/ 	.word	0xffffffff


	//   ....[173]....
        /*0880*/ 	.word	0xffffffff


	//   ....[174]....
        /*0884*/ 	.word	0xffffffff


	//   ....[175]....
        /*0888*/ 	.word	0xffffffff


	//   ....[176]....
        /*088c*/ 	.word	0xffffffff


	//   ....[177]....
        /*0890*/ 	.word	0xffffffff


	//   ....[178]....
        /*0894*/ 	.word	0xffffffff


	//   ....[179]....
        /*0898*/ 	.word	0xffffffff


	//   ....[180]....
        /*089c*/ 	.word	0xffffffff


	//   ....[181]....
        /*08a0*/ 	.word	0xffffffff


	//   ....[182]....
        /*08a4*/ 	.word	0xffffffff


	//   ....[183]....
        /*08a8*/ 	.word	0xffffffff


	//   ....[184]....
        /*08ac*/ 	.word	0xffffffff


	//   ....[185]....
        /*08b0*/ 	.word	0xffffffff


	//   ....[186]....
        /*08b4*/ 	.word	0xffffffff


	//   ....[187]....
        /*08b8*/ 	.word	0xffffffff


	//   ....[188]....
        /*08bc*/ 	.word	0xffffffff


	//   ....[189]....
        /*08c0*/ 	.word	0xffffffff


	//   ....[190]....
        /*08c4*/ 	.word	0xffffffff


	//   ....[191]....
        /*08c8*/ 	.word	0xffffffff


	//   ....[192]....
        /*08cc*/ 	.word	0xffffffff


	//   ....[193]....
        /*08d0*/ 	.word	0xffffffff


	//   ....[194]....
        /*08d4*/ 	.word	0xffffffff


	//   ....[195]....
        /*08d8*/ 	.word	0xffffffff


	//   ....[196]....
        /*08dc*/ 	.word	0xffffffff


	//   ....[197]....
        /*08e0*/ 	.word	0xffffffff


	//   ....[198]....
        /*08e4*/ 	.word	0xffffffff


	//   ....[199]....
        /*08e8*/ 	.word	0xffffffff


	//   ....[200]....
        /*08ec*/ 	.word	0xffffffff


	//   ....[201]....
        /*08f0*/ 	.word	0xffffffff


	//   ....[202]....
        /*08f4*/ 	.word	0xffffffff


	//   ....[203]....
        /*08f8*/ 	.word	0xffffffff


	//   ....[204]....
        /*08fc*/ 	.word	0xffffffff


	//   ....[205]....
        /*0900*/ 	.word	0xffffffff


	//   ....[206]....
        /*0904*/ 	.word	0xffffffff


	//   ....[207]....
        /*0908*/ 	.word	0xffffffff


	//   ....[208]....
        /*090c*/ 	.word	0xffffffff


	//   ....[209]....
        /*0910*/ 	.word	0xffffffff


	//   ....[210]....
        /*0914*/ 	.word	0xffffffff


	//   ....[211]....
        /*0918*/ 	.word	0xffffffff


	//   ....[212]....
        /*091c*/ 	.word	0xffffffff


	//   ....[213]....
        /*0920*/ 	.word	0xffffffff


	//   ....[214]....
        /*0924*/ 	.word	0xffffffff


	//   ....[215]....
        /*0928*/ 	.word	0xffffffff


	//   ....[216]....
        /*092c*/ 	.word	0xffffffff


	//   ....[217]....
        /*0930*/ 	.word	0xffffffff


	//   ....[218]....
        /*0934*/ 	.word	0xffffffff


	//   ....[219]....
        /*0938*/ 	.word	0xffffffff


	//   ....[220]....
        /*093c*/ 	.word	0xffffffff


	//   ....[221]....
        /*0940*/ 	.word	0xffffffff


	//   ....[222]....
        /*0944*/ 	.word	0xffffffff


	//   ....[223]....
        /*0948*/ 	.word	0xffffffff


	//   ....[224]....
        /*094c*/ 	.word	0xffffffff


	//   ....[225]....
        /*0950*/ 	.word	0xffffffff


	//   ....[226]....
        /*0954*/ 	.word	0xffffffff


	//   ....[227]....
        /*0958*/ 	.word	0xffffffff


	//   ....[228]....
        /*095c*/ 	.word	0xffffffff


	//   ....[229]....
        /*0960*/ 	.word	0xffffffff


	//   ....[230]....
        /*0964*/ 	.word	0xffffffff


	//   ....[231]....
        /*0968*/ 	.word	0xffffffff


	//   ....[232]....
        /*096c*/ 	.word	0xffffffff


	//   ....[233]....
        /*0970*/ 	.word	0xffffffff


	//   ....[234]....
        /*0974*/ 	.word	0xffffffff


	//   ....[235]....
        /*0978*/ 	.word	0xffffffff


	//   ....[236]....
        /*097c*/ 	.word	0xffffffff


	//   ....[237]....
        /*0980*/ 	.word	0xffffffff


	//   ....[238]....
        /*0984*/ 	.word	0xffffffff


	//   ....[239]....
        /*0988*/ 	.word	0xffffffff


	//   ....[240]....
        /*098c*/ 	.word	0xffffffff


	//   ....[241]....
        /*0990*/ 	.word	0xffffffff


	//   ....[242]....
        /*0994*/ 	.word	0xffffffff


	//   ....[243]....
        /*0998*/ 	.word	0xffffffff


	//   ....[244]....
        /*099c*/ 	.word	0xffffffff


	//   ....[245]....
        /*09a0*/ 	.word	0xffffffff


	//   ....[246]....
        /*09a4*/ 	.word	0xffffffff


	//   ....[247]....
        /*09a8*/ 	.word	0xffffffff


	//   ....[248]....
        /*09ac*/ 	.word	0xffffffff


	//   ....[249]....
        /*09b0*/ 	.word	0xffffffff


	//   ....[250]....
        /*09b4*/ 	.word	0xffffffff


	//   ....[251]....
        /*09b8*/ 	.word	0xffffffff


	//   ....[252]....
        /*09bc*/ 	.word	0xffffffff


	//   ....[253]....
        /*09c0*/ 	.word	0xffffffff


	//   ....[254]....
        /*09c4*/ 	.word	0xffffffff


	//   ....[255]....
        /*09c8*/ 	.word	0xffffffff


	//   ....[0]....
        /*09cc*/ 	.word	0xffffffff


	//   ....[1]....
        /*09d0*/ 	.word	0xffffffff


	//   ....[2]....
        /*09d4*/ 	.word	0xffffffff


	//   ....[3]....
        /*09d8*/ 	.word	0xffffffff


	//   ....[4]....
        /*09dc*/ 	.word	0xffffffff


	//   ....[5]....
        /*09e0*/ 	.word	0xffffffff


	//   ....[6]....
        /*09e4*/ 	.word	0xffffffff


	//   ....[7]....
        /*09e8*/ 	.word	0xffffffff


	//   ....[8]....
        /*09ec*/ 	.word	0xffffffff


	//   ....[9]....
        /*09f0*/ 	.word	0xffffffff


	//   ....[10]....
        /*09f4*/ 	.word	0xffffffff


	//   ....[11]....
        /*09f8*/ 	.word	0xffffffff


	//   ....[12]....
        /*09fc*/ 	.word	0xffffffff


	//   ....[13]....
        /*0a00*/ 	.word	0xffffffff


	//   ....[14]....
        /*0a04*/ 	.word	0xffffffff


	//   ....[15]....
        /*0a08*/ 	.word	0xffffffff


	//   ....[16]....
        /*0a0c*/ 	.word	0xffffffff


	//   ....[17]....
        /*0a10*/ 	.word	0xffffffff


	//   ....[18]....
        /*0a14*/ 	.word	0xffffffff


	//----- nvinfo : EIATTR_COOP_GROUP_INSTR_OFFSETS
	.align		4
.L_224:
        /*0a18*/ 	.byte	0x04, 0x28
        /*0a1a*/ 	.short	(.L_226 - .L_225)


	//   ....[0]....
.L_225:
        /*0a1c*/ 	.word	0x00000050


	//   ....[1]....
        /*0a20*/ 	.word	0x00000200


	//   ....[2]....
        /*0a24*/ 	.word	0x00000230


	//   ....[3]....
        /*0a28*/ 	.word	0x00000260


	//   ....[4]....
        /*0a2c*/ 	.word	0x00000290


	//   ....[5]....
        /*0a30*/ 	.word	0x000002c0


	//   ....[6]....
        /*0a34*/ 	.word	0x000002f0


	//   ....[7]....
        /*0a38*/ 	.word	0x00000450


	//   ....[8]....
        /*0a3c*/ 	.word	0x00000490


	//   ....[9]....
        /*0a40*/ 	.word	0x000004c0


	//   ....[10]....
        /*0a44*/ 	.word	0x000004f0


	//   ....[11]....
        /*0a48*/ 	.word	0x00000520


	//   ....[12]....
        /*0a4c*/ 	.word	0x00000550


	//   ....[13]....
        /*0a50*/ 	.word	0x000005e0


	//   ....[14]....
        /*0a54*/ 	.word	0x00000630


	//   ....[15]....
        /*0a58*/ 	.word	0x00000650


	//   ....[16]....
        /*0a5c*/ 	.word	0x000006b0


	//   ....[17]....
        /*0a60*/ 	.word	0x00008910


	//   ....[18]....
        /*0a64*/ 	.word	0x00008930


	//   ....[19]....
        /*0a68*/ 	.word	0x00008a10


	//   ....[20]....
        /*0a6c*/ 	.word	0x00008a20


	//   ....[21]....
        /*0a70*/ 	.word	0x00008af0


	//   ....[22]....
        /*0a74*/ 	.word	0x00008b10


	//   ....[23]....
        /*0a78*/ 	.word	0x00008be0


	//   ....[24]....
        /*0a7c*/ 	.word	0x00008bf0


	//   ....[25]....
        /*0a80*/ 	.word	0x00008cc0


	//   ....[26]....
        /*0a84*/ 	.word	0x00008ce0


	//   ....[27]....
        /*0a88*/ 	.word	0x00008db0


	//   ....[28]....
        /*0a8c*/ 	.word	0x00008dc0


	//   ....[29]....
        /*0a90*/ 	.word	0x00008e90


	//   ....[30]....
        /*0a94*/ 	.word	0x00008eb0


	//   ....[31]....
        /*0a98*/ 	.word	0x00008f80


	//   ....[32]....
        /*0a9c*/ 	.word	0x00008f90


	//   ....[33]....
        /*0aa0*/ 	.word	0x00009670


	//   ....[34]....
        /*0aa4*/ 	.word	0x000096d0


	//   ....[35]....
        /*0aa8*/ 	.word	0x00009730


	//   ....[36]....
        /*0aac*/ 	.word	0x00009760


	//   ....[37]....
        /*0ab0*/ 	.word	0x00009910


	//   ....[38]....
        /*0ab4*/ 	.word	0x00009950


	//   ....[39]....
        /*0ab8*/ 	.word	0x000099a0


	//   ....[40]....
        /*0abc*/ 	.word	0x000099e0


	//   ....[41]....
        /*0ac0*/ 	.word	0x00009bf0


	//   ....[42]....
        /*0ac4*/ 	.word	0x00009c30


	//   ....[43]....
        /*0ac8*/ 	.word	0x00009c80


	//   ....[44]....
        /*0acc*/ 	.word	0x00009cc0


	//   ....[45]....
        /*0ad0*/ 	.word	0x00009ef0


	//   ....[46]....
        /*0ad4*/ 	.word	0x00009f30


	//   ....[47]....
        /*0ad8*/ 	.word	0x00009f80


	//   ....[48]....
        /*0adc*/ 	.word	0x00009fc0


	//   ....[49]....
        /*0ae0*/ 	.word	0x0000bd20


	//   ....[50]....
        /*0ae4*/ 	.word	0x0000bd70


	//   ....[51]....
        /*0ae8*/ 	.word	0x0000bd90


	//   ....[52]....
        /*0aec*/ 	.word	0x0000bdb0


	//   ....[53]....
        /*0af0*/ 	.word	0x0000be90


	//   ....[54]....
        /*0af4*/ 	.word	0x0000bea0


	//   ....[55]....
        /*0af8*/ 	.word	0x0000beb0


	//   ....[56]....
        /*0afc*/ 	.word	0x0000bec0


	//   ....[57]....
        /*0b00*/ 	.word	0x0000c0d0


	//   ....[58]....
        /*0b04*/ 	.word	0x0000c110


	//   ....[59]....
        /*0b08*/ 	.word	0x0000c130


	//   ....[60]....
        /*0b0c*/ 	.word	0x0000c140


	//   ....[61]....
        /*0b10*/ 	.word	0x0000c280


	//   ....[62]....
        /*0b14*/ 	.word	0x0000c320


	//   ....[63]....
        /*0b18*/ 	.word	0x0000c340


	//   ....[64]....
        /*0b1c*/ 	.word	0x0000c350


	//   ....[65]....
        /*0b20*/ 	.word	0x0000ecf0


	//   ....[66]....
        /*0b24*/ 	.word	0x0000eed0


	//   ....[67]....
        /*0b28*/ 	.word	0x0000f070


	//   ....[68]....
        /*0b2c*/ 	.word	0x0000fc70


	//   ....[69]....
        /*0b30*/ 	.word	0x00010650


	//   ....[70]....
        /*0b34*/ 	.word	0x00010700


	//   ....[71]....
        /*0b38*/ 	.word	0x00010af0


	//   ....[72]....
        /*0b3c*/ 	.word	0x00010b10


	//   ....[73]....
        /*0b40*/ 	.word	0x000111f0


	//   ....[74]....
        /*0b44*/ 	.word	0x00011250


	//   ....[75]....
        /*0b48*/ 	.word	0x00011360


	//   ....[76]....
        /*0b4c*/ 	.word	0x00011450


	//   ....[77]....
        /*0b50*/ 	.word	0x000135b0


	//   ....[78]....
        /*0b54*/ 	.word	0x000137d0


	//   ....[79]....
        /*0b58*/ 	.word	0x00013990


	//   ....[80]....
        /*0b5c*/ 	.word	0x000143b0


	//   ....[81]....
        /*0b60*/ 	.word	0x00014f30


	//   ....[82]....
        /*0b64*/ 	.word	0x00015140


	//   ....[83]....
        /*0b68*/ 	.word	0x00015350


	//   ....[84]....
        /*0b6c*/ 	.word	0x00015490


	//   ....[85]....
        /*0b70*/ 	.word	0x000154f0


	//   ....[86]....
        /*0b74*/ 	.word	0x000155c0


	//   ....[87]....
        /*0b78*/ 	.word	0x00015980


	//   ....[88]....
        /*0b7c*/ 	.word	0x00015ae0


	//   ....[89]....
        /*0b80*/ 	.word	0x000186a0


	//   ....[90]....
        /*0b84*/ 	.word	0x00018740


	//   ....[91]....
        /*0b88*/ 	.word	0x000187e0


	//   ....[92]....
        /*0b8c*/ 	.word	0x00018810


	//   ....[93]....
        /*0b90*/ 	.word	0x00018840


	//   ....[94]....
        /*0b94*/ 	.word	0x000188c0


	//   ....[95]....
        /*0b98*/ 	.word	0x000189c0


	//   ....[96]....
        /*0b9c*/ 	.word	0x00018db0


	//   ....[97]....
        /*0ba0*/ 	.word	0x0001b500


	//   ....[98]....
        /*0ba4*/ 	.word	0x0001b7a0


	//   ....[99]....
        /*0ba8*/ 	.word	0x0001b960


	//   ....[100]....
        /*0bac*/ 	.word	0x0001c380


	//   ....[101]....
        /*0bb0*/ 	.word	0x0001cee0


	//   ....[102]....
        /*0bb4*/ 	.word	0x0001d290


	//   ....[103]....
        /*0bb8*/ 	.word	0x0001d2e0


	//   ....[104]....
        /*0bbc*/ 	.word	0x0001d3d0


	//   ....[105]....
        /*0bc0*/ 	.word	0x0001d490


	//   ....[106]....
        /*0bc4*/ 	.word	0x0001d5a0


	//   ....[107]....
        /*0bc8*/ 	.word	0x0001d960


	//   ....[108]....
        /*0bcc*/ 	.word	0x0001da40


	//   ....[109]....
        /*0bd0*/ 	.word	0x0001f500


	//   ....[110]....
        /*0bd4*/ 	.word	0x0001f570


	//   ....[111]....
        /*0bd8*/ 	.word	0x0001f580


	//   ....[112]....
        /*0bdc*/ 	.word	0x0001f590


	//   ....[113]....
        /*0be0*/ 	.word	0x0001f5c0


	//   ....[114]....
        /*0be4*/ 	.word	0x0001f5e0


	//   ....[115]....
        /*0be8*/ 	.word	0x0001f5f0


	//   ....[116]....
        /*0bec*/ 	.word	0x0001f600


	//   ....[117]....
        /*0bf0*/ 	.word	0x00020a60


	//   ....[118]....
        /*0bf4*/ 	.word	0x00020a80


	//   ....[119]....
        /*0bf8*/ 	.word	0x00020a90


	//   ....[120]....
        /*0bfc*/ 	.word	0x00020aa0


	//   ....[121]....
        /*0c00*/ 	.word	0x00020ab0


	//   ....[122]....
        /*0c04*/ 	.word	0x00020ac0


	//   ....[123]....
        /*0c08*/ 	.word	0x00020ae0


	//   ....[124]....
        /*0c0c*/ 	.word	0x00020b50


	//   ....[125]....
        /*0c10*/ 	.word	0x00020ed0


	//   ....[126]....
        /*0c14*/ 	.word	0x00020ef0


	//   ....[127]....
        /*0c18*/ 	.word	0x00020f60


	//   ....[128]....
        /*0c1c*/ 	.word	0x00020f70


	//   ....[129]....
        /*0c20*/ 	.word	0x00020fe0


	//   ....[130]....
        /*0c24*/ 	.word	0x00021000


	//   ....[131]....
        /*0c28*/ 	.word	0x00021070


	//   ....[132]....
        /*0c2c*/ 	.word	0x00021080


	//   ....[133]....
        /*0c30*/ 	.word	0x000210f0


	//   ....[134]....
        /*0c34*/ 	.word	0x00021110


	//   ....[135]....
        /*0c38*/ 	.word	0x00021180


	//   ....[136]....
        /*0c3c*/ 	.word	0x00021190


	//   ....[137]....
        /*0c40*/ 	.word	0x00021200


	//   ....[138]....
        /*0c44*/ 	.word	0x00021220


	//   ....[139]....
        /*0c48*/ 	.word	0x00021290


	//   ....[140]....
        /*0c4c*/ 	.word	0x000212a0


	//   ....[141]....
        /*0c50*/ 	.word	0x00021530


	//   ....[142]....
        /*0c54*/ 	.word	0x00021550


	//   ....[143]....
        /*0c58*/ 	.word	0x000218a0


	//   ....[144]....
        /*0c5c*/ 	.word	0x000218b0


	//   ....[145]....
        /*0c60*/ 	.word	0x00021b10


	//   ....[146]....
        /*0c64*/ 	.word	0x00021b30


	//   ....[147]....
        /*0c68*/ 	.word	0x00021db0


	//   ....[148]....
        /*0c6c*/ 	.word	0x00021dc0


	//   ....[149]....
        /*0c70*/ 	.word	0x00022780


	//   ....[150]....
        /*0c74*/ 	.word	0x000227a0


	//   ....[151]....
        /*0c78*/ 	.word	0x00022810


	//   ....[152]....
        /*0c7c*/ 	.word	0x00022820


	//   ....[153]....
        /*0c80*/ 	.word	0x00022890


	//   ....[154]....
        /*0c84*/ 	.word	0x000228b0


	//   ....[155]....
        /*0c88*/ 	.word	0x00022920


	//   ....[156]....
        /*0c8c*/ 	.word	0x00022930


	//   ....[157]....
        /*0c90*/ 	.word	0x000229a0


	//   ....[158]....
        /*0c94*/ 	.word	0x000229c0


	//   ....[159]....
        /*0c98*/ 	.word	0x00022a30


	//   ....[160]....
        /*0c9c*/ 	.word	0x00022a40


	//   ....[161]....
        /*0ca0*/ 	.word	0x00022ab0


	//   ....[162]....
        /*0ca4*/ 	.word	0x00022ad0


	//   ....[163]....
        /*0ca8*/ 	.word	0x00022b40


	//   ....[164]....
        /*0cac*/ 	.word	0x00022b50


	//   ....[165]....
        /*0cb0*/ 	.word	0x00022c90


	//   ....[166]....
        /*0cb4*/ 	.word	0x00022cb0


	//   ....[167]....
        /*0cb8*/ 	.word	0x00022de0


	//   ....[168]....
        /*0cbc*/ 	.word	0x00022e20


	//   ....[169]....
        /*0cc0*/ 	.word	0x00022e50


	//   ....[170]....
        /*0cc4*/ 	.word	0x00022e80


	//   ....[171]....
        /*0cc8*/ 	.word	0x00022eb0


	//   ....[172]....
        /*0ccc*/ 	.word	0x00022ee0


	//   ....[173]....
        /*0cd0*/ 	.word	0x00023040


	//   ....[174]....
        /*0cd4*/ 	.word	0x00023080


	//   ....[175]....
        /*0cd8*/ 	.word	0x000230b0


	//   ....[176]....
        /*0cdc*/ 	.word	0x000230e0


	//   ....[177]....
        /*0ce0*/ 	.word	0x00023110


	//   ....[178]....
        /*0ce4*/ 	.word	0x00023140


	//   ....[179]....
        /*0ce8*/ 	.word	0x000231d0


	//   ....[180]....
        /*0cec*/ 	.word	0x00023230


	//   ....[181]....
        /*0cf0*/ 	.word	0x00023240


	//   ....[182]....
        /*0cf4*/ 	.word	0x000232a0


	//   ....[183]....
        /*0cf8*/ 	.word	0x00023d00


	//   ....[184]....
        /*0cfc*/ 	.word	0x00023d60


	//   ....[185]....
        /*0d00*/ 	.word	0x00023db0


	//   ....[186]....
        /*0d04*/ 	.word	0x00023e00


	//   ....[187]....
        /*0d08*/ 	.word	0x00023e50


	//   ....[188]....
        /*0d0c*/ 	.word	0x00023ec0


	//   ....[189]....
        /*0d10*/ 	.word	0x00023f10


	//   ....[190]....
        /*0d14*/ 	.word	0x00023f80


	//   ....[191]....
        /*0d18*/ 	.word	0x00023ff0


	//   ....[192]....
        /*0d1c*/ 	.word	0x00024050


	//   ....[193]....
        /*0d20*/ 	.word	0x000240c0


	//   ....[194]....
        /*0d24*/ 	.word	0x00024130


	//   ....[195]....
        /*0d28*/ 	.word	0x000241a0


	//   ....[196]....
        /*0d2c*/ 	.word	0x00024200


	//   ....[197]....
        /*0d30*/ 	.word	0x00024270


	//   ....[198]....
        /*0d34*/ 	.word	0x000242e0


	//   ....[199]....
        /*0d38*/ 	.word	0x00024350


	//   ....[200]....
        /*0d3c*/ 	.word	0x000243b0


	//   ....[201]....
        /*0d40*/ 	.word	0x00024420


	//   ....[202]....
        /*0d44*/ 	.word	0x00024490


	//   ....[203]....
        /*0d48*/ 	.word	0x00024500


	//   ....[204]....
        /*0d4c*/ 	.word	0x00024560


	//   ....[205]....
        /*0d50*/ 	.word	0x000245d0


	//   ....[206]....
        /*0d54*/ 	.word	0x00024640


	//   ....[207]....
        /*0d58*/ 	.word	0x000246b0


	//   ....[208]....
        /*0d5c*/ 	.word	0x00024710


	//   ....[209]....
        /*0d60*/ 	.word	0x00024770


	//   ....[210]....
        /*0d64*/ 	.word	0x000247d0


	//   ....[211]....
        /*0d68*/ 	.word	0x00024820


	//   ....[212]....
        /*0d6c*/ 	.word	0x00024880


	//   ....[213]....
        /*0d70*/ 	.word	0x000248d0


	//   ....[214]....
        /*0d74*/ 	.word	0x00024930


	//   ....[215]....
        /*0d78*/ 	.word	0x00024980


	//   ....[216]....
        /*0d7c*/ 	.word	0x000249e0


	//   ....[217]....
        /*0d80*/ 	.word	0x00024a50


	//   ....[218]....
        /*0d84*/ 	.word	0x00024ac0


	//   ....[219]....
        /*0d88*/ 	.word	0x00024b30


	//   ....[220]....
        /*0d8c*/ 	.word	0x00024b90


	//   ....[221]....
        /*0d90*/ 	.word	0x00024c00


	//   ....[222]....
        /*0d94*/ 	.word	0x00024c70


	//   ....[223]....
        /*0d98*/ 	.word	0x00024ce0


	//   ....[224]....
        /*0d9c*/ 	.word	0x00024d40


	//   ....[225]....
        /*0da0*/ 	.word	0x00024db0


	//   ....[226]....
        /*0da4*/ 	.word	0x00024e20


	//   ....[227]....
        /*0da8*/ 	.word	0x00024e90


	//   ....[228]....
        /*0dac*/ 	.word	0x00024ef0


	//   ....[229]....
        /*0db0*/ 	.word	0x00024f60


	//   ....[230]....
        /*0db4*/ 	.word	0x00024fd0


	//   ....[231]....
        /*0db8*/ 	.word	0x00025040


	//   ....[232]....
        /*0dbc*/ 	.word	0x000250a0


	//   ....[233]....
        /*0dc0*/ 	.word	0x00025110


	//   ....[234]....
        /*0dc4*/ 	.word	0x00025180


	//   ....[235]....
        /*0dc8*/ 	.word	0x000251f0


	//   ....[236]....
        /*0dcc*/ 	.word	0x00025250


	//   ....[237]....
        /*0dd0*/ 	.word	0x000252c0


	//   ....[238]....
        /*0dd4*/ 	.word	0x00025330


	//   ....[239]....
        /*0dd8*/ 	.word	0x000253a0


	//   ....[240]....
        /*0ddc*/ 	.word	0x00025400


	//   ....[241]....
        /*0de0*/ 	.word	0x00025470


	//   ....[242]....
        /*0de4*/ 	.word	0x000254e0


	//   ....[243]....
        /*0de8*/ 	.word	0x00025550


	//   ....[244]....
        /*0dec*/ 	.word	0x000255b0


	//   ....[245]....
        /*0df0*/ 	.word	0x00025620


	//   ....[246]....
        /*0df4*/ 	.word	0x00025690


	//   ....[247]....
        /*0df8*/ 	.word	0x00025700


	//   ....[248]....
        /*0dfc*/ 	.word	0x00025760


	//   ....[249]....
        /*0e00*/ 	.word	0x000257d0


	//   ....[250]....
        /*0e04*/ 	.word	0x00025840


	//   ....[251]....
        /*0e08*/ 	.word	0x000258b0


	//   ....[252]....
        /*0e0c*/ 	.word	0x00025910


	//   ....[253]....
        /*0e10*/ 	.word	0x00025980


	//   ....[254]....
        /*0e14*/ 	.word	0x000259f0


	//   ....[255]....
        /*0e18*/ 	.word	0x00025a60


	//   ....[0]....
        /*0e1c*/ 	.word	0x00025ac0


	//   ....[1]....
        /*0e20*/ 	.word	0x00025b30


	//   ....[2]....
        /*0e24*/ 	.word	0x00025ba0


	//   ....[3]....
        /*0e28*/ 	.word	0x00025bf0


	//   ....[4]....
        /*0e2c*/ 	.word	0x00025c30


	//   ....[5]....
        /*0e30*/ 	.word	0x00025c80


	//   ....[6]....
        /*0e34*/ 	.word	0x00025cd0


	//   ....[7]....
        /*0e38*/ 	.word	0x00025d20


	//   ....[8]....
        /*0e3c*/ 	.word	0x00025d90


	//   ....[9]....
        /*0e40*/ 	.word	0x00025de0


	//   ....[10]....
        /*0e44*/ 	.word	0x00025e30


	//   ....[11]....
        /*0e48*/ 	.word	0x00025e80


	//   ....[12]....
        /*0e4c*/ 	.word	0x00025ed0


	//   ....[13]....
        /*0e50*/ 	.word	0x00025f20


	//   ....[14]....
        /*0e54*/ 	.word	0x00025f90


	//   ....[15]....
        /*0e58*/ 	.word	0x00025fe0


	//   ....[16]....
        /*0e5c*/ 	.word	0x00026050


	//   ....[17]....
        /*0e60*/ 	.word	0x000260b0


	//   ....[18]....
        /*0e64*/ 	.word	0x00026120


	//----- nvinfo : EIATTR_EXIT_INSTR_OFFSETS
	.align		4
.L_226:
        /*0e68*/ 	.byte	0x04, 0x1c
        /*0e6a*/ 	.short	(.L_228 - .L_227)


	//   ....[0]....
.L_227:
        /*0e6c*/ 	.word	0x000010d0


	//   ....[1]....
        /*0e70*/ 	.word	0x00023cc0


	//----- nvinfo : EIATTR_MAX_THREADS
	.align		4
.L_228:
        /*0e74*/ 	.byte	0x04, 0x05
        /*0e76*/ 	.short	(.L_230 - .L_229)
.L_229:
        /*0e78*/ 	.word	0x00000080
        /*0e7c*/ 	.word	0x00000001
        /*0e80*/ 	.word	0x00000001


	//----- nvinfo : EIATTR_CRS_STACK_SIZE
	.align		4
.L_230:
        /*0e84*/ 	.byte	0x04, 0x1e
        /*0e86*/ 	.short	(.L_232 - .L_231)
.L_231:
        /*0e88*/ 	.word	0x00000000
.L_232:


//--------------------- .nv.info._ZN7cutlass13device_kernelIN5flash19enable_sm80_to_sm89INS1_16FlashAttnFwdSm80INS1_25CollectiveMainloopFwdSm80ILi4ELi1ELb0EN4cute5tupleIJNS5_1CILi128EEENS7_ILi112EEENS7_ILi64EEEEEELi64ENS_10bfloat16_tEfNS_4arch4Sm80ELb1ELb0ELb0ELb0ELb0ELb0ELb1ELb1EEENS1_21CollectiveEpilogueFwdINS6_IJS8_SA_S9_EEENS6_IJNS7_ILi1EEESI_SI_EEESC_SE_Li128ELb0ELb1ELb1ELb0EEENS1_30DynamicPersistentTileSchedulerILi128ELi128ELb1ELb1ELb0EEEEEEEEEvNT_6ParamsE --------------------------
	.section	.nv.info._ZN7cutlass13device_kernelIN5flash19enable_sm80_to_sm89INS1_16FlashAttnFwdSm80INS1_25CollectiveMainloopFwdSm80ILi4ELi1ELb0EN4cute5tupleIJNS5_1CILi128EEENS7_ILi112EEENS7_ILi64EEEEEELi64ENS_10bfloat16_tEfNS_4arch4Sm80ELb1ELb0ELb0ELb0ELb0ELb0ELb1ELb1EEENS1_21CollectiveEpilogueFwdINS6_IJS8_SA_S9_EEENS6_IJNS7_ILi1EEESI_SI_EEESC_SE_Li128ELb0ELb1ELb1ELb0EEENS1_30DynamicPersistentTileSchedulerILi128ELi128ELb1ELb1ELb0EEEEEEEEEvNT_6ParamsE,"",@"SHT_CUDA_INFO"
	.sectionflags	@""
	.align	4


	//----- nvinfo : EIATTR_CUDA_API_VERSION
	.align		4
        /*0000*/ 	.byte	0x04, 0x37
        /*0002*/ 	.short	(.L_234 - .L_233)
.L_233:
        /*0004*/ 	.word	0x00000082


	//----- nvinfo : EIATTR_SW2861232_WAR
	.align		4
.L_234:
        /*0008*/ 	.byte	0x01, 0x35
	.zero		2


	//----- nvinfo : EIATTR_PARAM_CBANK
	.align		4
        /*000c*/ 	.byte	0x04, 0x0a
        /*000e*/ 	.short	(.L_236 - .L_235)
	.align		4
.L_235:
        /*0010*/ 	.word	index@(.nv.constant0._ZN7cutlass13device_kernelIN5flash19enable_sm80_to_sm89INS1_16FlashAttnFwdSm80INS1_25CollectiveMainloopFwdSm80ILi4ELi1ELb0EN4cute5tupleIJNS5_1CILi128EEENS7_ILi112EEENS7_ILi64EEEEEELi64ENS_10bfloat16_tEfNS_4arch4Sm80ELb1ELb0ELb0ELb0ELb0ELb0ELb1ELb1EEENS1_21CollectiveEpilogueFwdINS6_IJS8_SA_S9_EEENS6_IJNS7_ILi1EEESI_SI_EEESC_SE_Li128ELb0ELb1ELb1ELb0EEENS1_30DynamicPersistentTileSchedulerILi128ELi128ELb1ELb1ELb0EEEEEEEEEvNT_6ParamsE)
        /*0014*/ 	.short	0x0160
        /*0016*/ 	.short	0x0428


	//----- nvinfo : EIATTR_CBANK_PARAM_SIZE
	.align		4
.L_236:
        /*0018*/ 	.byte	0x03, 0x19
        /*001a*/ 	.short	0x0428


	//----- nvinfo : EIATTR_KPARAM_INFO
	.align		4
        /*001c*/ 	.byte	0x04, 0x17
        /*001e*/ 	.short	(.L_238 - .L_237)
.L_237:
        /*0020*/ 	.word	0x00000000
        /*0024*/ 	.short	0x0000
        /*0026*/ 	.short	0x0000
        /*0028*/ 	.byte	0x00, 0xf0, 0xa1, 0x10


	//----- nvinfo : EIATTR_MAXREG_COUNT
	.align		4
.L_238:
        /*002c*/ 	.byte	0x03, 0x1b
        /*002e*/ 	.short	0x00ff


	//----- nvinfo : EIATTR_NUM_BARRIERS
	.align		4
        /*0030*/ 	.byte	0x02, 0x4c
        /*0032*/ 	.byte	0x06
	.zero		1


	//----- nvinfo : EIATTR_ANNOTATIONS
	.align		4
        /*0034*/ 	.byte	0x04, 0x55
        /*0036*/ 	.short	(.L_240 - .L_239)


	//   ....[0]....
.L_239:
        /* <DEDUP_REMOVED lines=94> */


	//----- nvinfo : EIATTR_MERCURY_ISA_VERSION
	.align		4
.L_240:
        /*0600*/ 	.byte	0x03, 0x5f
        /*0602*/ 	.short	0x0000


	//----- nvinfo : EIATTR_INT_WARP_WIDE_INSTR_OFFSETS
	.align		4
        /*0604*/ 	.byte	0x04, 0x31
        /*0606*/ 	.short	(.L_242 - .L_241)


	//   ....[0]....
.L_241:
        /*0608*/ 	.word	0x000129c0


	//   ....[1]....
        /*060c*/ 	.word	0x00012a40


	//----- nvinfo : EIATTR_COOP_GROUP_MASK_REGIDS
	.align		4
.L_242:
        /*0610*/ 	.byte	0x04, 0x29
        /*0612*/ 	.short	(.L_244 - .L_243)


	//   ....[0]....
.L_243:
        /*0614*/ 	.word	0xffffffff


	//   ....[1]....
        /*0618*/ 	.word	0xffffffff


	//   ....[2]....
        /*061c*/ 	.word	0xffffffff


	//   ....[3]....
        /*0620*/ 	.word	0xffffffff


	//   ....[4]....
        /*0624*/ 	.word	0xffffffff


	//   ....[5]....
        /*0628*/ 	.word	0xffffffff


	//   ....[6]....
        /*062c*/ 	.word	0xffffffff


	//   ....[7]....
        /*0630*/ 	.word	0xffffffff


	//   ....[8]....
        /*0634*/ 	.word	0xffffffff


	//   ....[9]....
        /*0638*/ 	.word	0xffffffff


	//   ....[10]....
        /*063c*/ 	.word	0xffffffff


	//   ....[11]....
        /*0640*/ 	.word	0xffffffff


	//   ....[12]....
        /*0644*/ 	.word	0xffffffff


	//   ....[13]....
        /*0648*/ 	.word	0xffffffff


	//   ....[14]....
        /*064c*/ 	.word	0xffffffff


	//   ....[15]....
        /*0650*/ 	.word	0xffffffff


	//   ....[16]....
        /*0654*/ 	.word	0xffffffff


	//   ....[17]....
        /*0658*/ 	.word	0xffffffff


	//   ....[18]....
        /*065c*/ 	.word	0xffffffff


	//   ....[19]....
        /*0660*/ 	.word	0xffffffff


	//   ....[20]....
        /*0664*/ 	.word	0xffffffff


	//   ....[21]....
        /*0668*/ 	.word	0xffffffff


	//   ....[22]....
        /*066c*/ 	.word	0xffffffff


	//   ....[23]....
        /*0670*/ 	.word	0xffffffff


	//   ....[24]....
        /*0674*/ 	.word	0xffffffff


	//   ....[25]....
        /*0678*/ 	.word	0xffffffff


	//   ....[26]....
        /*067c*/ 	.word	0xffffffff


	//   ....[27]....
        /*0680*/ 	.word	0xffffffff


	//   ....[28]....
        /*0684*/ 	.word	0xffffffff


	//   ....[29]....
        /*0688*/ 	.word	0xffffffff


	//   ....[30]....
        /*068c*/ 	.word	0xffffffff


	//   ....[31]....
        /*0690*/ 	.word	0xffffffff


	//   ....[32]....
        /*0694*/ 	.word	0xffffffff


	//   ....[33]....
        /*0698*/ 	.word	0xffffffff


	//   ....[34]....
        /*069c*/ 	.word	0xffffffff


	//   ....[35]....
        /*06a0*/ 	.word	0xffffffff


	//   ....[36]....
        /*06a4*/ 	.word	0xffffffff


	//   ....[37]....
        /*06a8*/ 	.word	0xffffffff


	//   ....[38]....
        /*06ac*/ 	.word	0xffffffff


	//   ....[39]....
        /*06b0*/ 	.word	0xffffffff


	//   ....[40]....
        /*06b4*/ 	.word	0xffffffff


	//   ....[41]....
        /*06b8*/ 	.word	0xffffffff


	//   ....[42]....
        /*06bc*/ 	.word	0xffffffff


	//   ....[43]....
        /*06c0*/ 	.word	0xffffffff


	//   ....[44]....
        /*06c4*/ 	.word	0xffffffff


	//   ....[45]....
        /*06c8*/ 	.word	0xffffffff


	//   ....[46]....
        /*06cc*/ 	.word	0xffffffff


	//   ....[47]....
        /*06d0*/ 	.word	0xffffffff


	//   ....[48]....
        /*06d4*/ 	.word	0xffffffff


	//   ....[49]....
        /*06d8*/ 	.word	0xffffffff


	//   ....[50]....
        /*06dc*/ 	.word	0xffffffff


	//   ....[51]....
        /*06e0*/ 	.word	0xffffffff


	//   ....[52]....
        /*06e4*/ 	.word	0xffffffff


	//   ....[53]....
        /*06e8*/ 	.word	0xffffffff


	//   ....[54]....
        /*06ec*/ 	.word	0xffffffff


	//   ....[55]....
        /*06f0*/ 	.word	0xffffffff


	//   ....[56]....
        /*06f4*/ 	.word	0xffffffff


	//   ....[57]....
        /*06f8*/ 	.word	0xffffffff


	//   ....[58]....
        /*06fc*/ 	.word	0xffffffff


	//   ....[59]....
        /*0700*/ 	.word	0xffffffff


	//   ....[60]....
        /*0704*/ 	.word	0xffffffff


	//   ....[61]....
        /*0708*/ 	.word	0xffffffff


	//   ....[62]....
        /*070c*/ 	.word	0xffffffff


	//   ....[63]....
        /*0710*/ 	.word	0xffffffff


	//   ....[64]....
        /*0714*/ 	.word	0xffffffff


	//   ....[65]....
        /*0718*/ 	.word	0xffffffff


	//   ....[66]....
        /*071c*/ 	.word	0xffffffff


	//   ....[67]....
        /*0720*/ 	.word	0xffffffff


	//   ....[68]....
        /*0724*/ 	.word	0xffffffff


	//   ....[69]....
        /*0728*/ 	.word	0xffffffff


	//   ....[70]....
        /*072c*/ 	.word	0xffffffff


	//   ....[71]....
        /*0730*/ 	.word	0xffffffff


	//   ....[72]....
        /*0734*/ 	.word	0xffffffff


	//   ....[73]....
        /*0738*/ 	.word	0xffffffff


	//   ....[74]....
        /*073c*/ 	.word	0xffffffff


	//   ....[75]....
        /*0740*/ 	.word	0xffffffff


	//   ....[76]....
        /*0744*/ 	.word	0xffffffff


	//   ....[77]....
        /*0748*/ 	.word	0xffffffff


	//   ....[78]....
        /*074c*/ 	.word	0xffffffff


	//   ....[79]....
        /*0750*/ 	.word	0xffffffff


	//   ....[80]....
        /*0754*/ 	.word	0xffffffff


	//   ....[81]....
        /*0758*/ 	.word	0xffffffff


	//   ....[82]....
        /*075c*/ 	.word	0xffffffff


	//   ....[83]....
        /*0760*/ 	.word	0xffffffff


	//   ....[84]....
        /*0764*/ 	.word	0xffffffff


	//   ....[85]....
        /*0768*/ 	.word	0xffffffff


	//   ....[86]....
        /*076c*/ 	.word	0xffffffff


	//   ....[87]....
        /*0770*/ 	.word	0xffffffff


	//   ....[88]....
        /*0774*/ 	.word	0xffffffff


	//   ....[89]....
        /*0778*/ 	.word	0xffffffff


	//   ....[90]....
        /*077c*/ 	.word	0xffffffff


	//   ....[91]....
        /*0780*/ 	.word	0xffffffff


	//   ....[92]....
        /*0784*/ 	.word	0xffffffff


	//   ....[93]....
        /*0788*/ 	.word	0xffffffff


	//   ....[94]....
        /*078c*/ 	.word	0xffffffff


	//   ....[95]....
        /*0790*/ 	.word	0xffffffff


	//   ....[96]....
        /*0794*/ 	.word	0xffffffff


	//   ....[97]....
        /*0798*/ 	.word	0xffffffff


	//   ....[98]....
        /*079c*/ 	.word	0xffffffff


	//   ....[99]....
        /*07a0*/ 	.word	0xffffffff


	//----- nvinfo : EIATTR_COOP_GROUP_INSTR_OFFSETS
	.align		4
.L_244:
        /*07a4*/ 	.byte	0x04, 0x28
        /*07a6*/ 	.short	(.L_246 - .L_245)


	//   ....[0]....
.L_245:
        /*07a8*/ 	.word	0x00000050


	//   ....[1]....
        /*07ac*/ 	.word	0x00001570


	//   ....[2]....
        /*07b0*/ 	.word	0x00001590


	//   ....[3]....
        /*07b4*/ 	.word	0x00001680


	//   ....[4]....
        /*07b8*/ 	.word	0x00001690


	//   ....[5]....
        /*07bc*/ 	.word	0x00001770


	//   ....[6]....
        /*07c0*/ 	.word	0x00001790


	//   ....[7]....
        /*07c4*/ 	.word	0x00001870


	//   ....[8]....
        /*07c8*/ 	.word	0x00001880


	//   ....[9]....
        /*07cc*/ 	.word	0x00001960


	//   ....[10]....
        /*07d0*/ 	.word	0x00001980


	//   ....[11]....
        /*07d4*/ 	.word	0x00001a60


	//   ....[12]....
        /*07d8*/ 	.word	0x00001a70


	//   ....[13]....
        /*07dc*/ 	.word	0x00001b50


	//   ....[14]....
        /*07e0*/ 	.word	0x00001b70


	//   ....[15]....
        /*07e4*/ 	.word	0x00001c50


	//   ....[16]....
        /*07e8*/ 	.word	0x00001c60


	//   ....[17]....
        /*07ec*/ 	.word	0x00003270


	//   ....[18]....
        /*07f0*/ 	.word	0x00003290


	//   ....[19]....
        /*07f4*/ 	.word	0x000032d0


	//   ....[20]....
        /*07f8*/ 	.word	0x000040c0


	//   ....[21]....
        /*07fc*/ 	.word	0x00004100


	//   ....[22]....
        /*0800*/ 	.word	0x000042b0


	//   ....[23]....
        /*0804*/ 	.word	0x00004350


	//   ....[24]....
        /*0808*/ 	.word	0x00004380


	//   ....[25]....
        /*080c*/ 	.word	0x00004440


	//   ....[26]....
        /*0810*/ 	.word	0x00004520


	//   ....[27]....
        /*0814*/ 	.word	0x00004b40


	//   ....[28]....
        /*0818*/ 	.word	0x00004bb0


	//   ....[29]....
        /*081c*/ 	.word	0x00008510


	//   ....[30]....
        /*0820*/ 	.word	0x00008530


	//   ....[31]....
        /*0824*/ 	.word	0x00008550


	//   ....[32]....
        /*0828*/ 	.word	0x00008570


	//   ....[33]....
        /*082c*/ 	.word	0x00009850


	//   ....[34]....
        /*0830*/ 	.word	0x00009d20


	//   ....[35]....
        /*0834*/ 	.word	0x00009e10


	//   ....[36]....
        /*0838*/ 	.word	0x00009fe0


	//   ....[37]....
        /*083c*/ 	.word	0x0000a020


	//   ....[38]....
        /*0840*/ 	.word	0x0000a140


	//   ....[39]....
        /*0844*/ 	.word	0x0000a2c0


	//   ....[40]....
        /*0848*/ 	.word	0x0000a330


	//   ....[41]....
        /*084c*/ 	.word	0x0000f2d0


	//   ....[42]....
        /*0850*/ 	.word	0x0000f360


	//   ....[43]....
        /*0854*/ 	.word	0x0000f420


	//   ....[44]....
        /*0858*/ 	.word	0x0000f480


	//   ....[45]....
        /*085c*/ 	.word	0x0000f4c0


	//   ....[46]....
        /*0860*/ 	.word	0x0000f610


	//   ....[47]....
        /*0864*/ 	.word	0x0000f720


	//   ....[48]....
        /*0868*/ 	.word	0x0000fa40


	//   ....[49]....
        /*086c*/ 	.word	0x000121c0


	//   ....[50]....
        /*0870*/ 	.word	0x00012230


	//   ....[51]....
        /*0874*/ 	.word	0x00012240


	//   ....[52]....
        /*0878*/ 	.word	0x00012250


	//   ....[53]....
        /*087c*/ 	.word	0x00012280


	//   ....[54]....
        /*0880*/ 	.word	0x000122a0


	//   ....[55]....
        /*0884*/ 	.word	0x000122b0


	//   ....[56]....
        /*0888*/ 	.word	0x000122c0


	//   ....[57]....
        /*088c*/ 	.word	0x00012b80


	//   ....[58]....
        /*0890*/ 	.word	0x00012fe0


	//   ....[59]....
        /*0894*/ 	.word	0x00012ff0


	//   ....[60]....
        /*0898*/ 	.word	0x00013020


	//   ....[61]....
        /*089c*/ 	.word	0x00013040


	//   ....[62]....
        /*08a0*/ 	.word	0x00013060


	//   ....[63]....
        /*08a4*/ 	.word	0x00013070


	//   ....[64]....
        /*08a8*/ 	.word	0x00013080


	//   ....[65]....
        /*08ac*/ 	.word	0x00013090


	//   ....[66]....
        /*08b0*/ 	.word	0x000131f0


	//   ....[67]....
        /*08b4*/ 	.word	0x00013220


	//   ....[68]....
        /*08b8*/ 	.word	0x00013520


	//   ....[69]....
        /*08bc*/ 	.word	0x00013540


	//   ....[70]....
        /*08c0*/ 	.word	0x00013770


	//   ....[71]....
        /*08c4*/ 	.word	0x00013790


	//   ....[72]....
        /*08c8*/ 	.word	0x000139c0


	//   ....[73]....
        /*08cc*/ 	.word	0x000139d0


	//   ....[74]....
        /*08d0*/ 	.word	0x00013f70


	//   ....[75]....
        /*08d4*/ 	.word	0x00014080


	//   ....[76]....
        /*08d8*/ 	.word	0x000140f0


	//   ....[77]....
        /*08dc*/ 	.word	0x00014160


	//   ....[78]....
        /*08e0*/ 	.word	0x000141c0


	//   ....[79]....
        /*08e4*/ 	.word	0x00014230


	//   ....[80]....
        /*08e8*/ 	.word	0x000142a0


	//   ....[81]....
        /*08ec*/ 	.word	0x00014310


	//   ....[82]....
        /*08f0*/ 	.word	0x00014370


	//   ....[83]....
        /*08f4*/ 	.word	0x000143e0


	//   ....[84]....
        /*08f8*/ 	.word	0x00014450


	//   ....[85]....
        /*08fc*/ 	.word	0x000144c0


	//   ....[86]....
        /*0900*/ 	.word	0x00014520


	//   ....[87]....
        /*0904*/ 	.word	0x00014590


	//   ....[88]....
        /*0908*/ 	.word	0x00014600


	//   ....[89]....
        /*090c*/ 	.word	0x00014670


	//   ....[90]....
        /*0910*/ 	.word	0x000146d0


	//   ....[91]....
        /*0914*/ 	.word	0x00014730


	//   ....[92]....
        /*0918*/ 	.word	0x00014790


	//   ....[93]....
        /*091c*/ 	.word	0x000147e0


	//   ....[94]....
        /*0920*/ 	.word	0x00014840


	//   ....[95]....
        /*0924*/ 	.word	0x00014890


	//   ....[96]....
        /*0928*/ 	.word	0x000148f0


	//   ....[97]....
        /*092c*/ 	.word	0x00014940


	//   ....[98]....
        /*0930*/ 	.word	0x000149a0


	//   ....[99]....
        /*0934*/ 	.word	0x00014a10


	//----- nvinfo : EIATTR_EXIT_INSTR_OFFSETS
	.align		4
.L_246:
        /*0938*/ 	.byte	0x04, 0x1c
        /*093a*/ 	.short	(.L_248 - .L_247)


	//   ....[0]....
.L_247:
        /*093c*/ 	.word	0x000000a0


	//   ....[1]....
        /*0940*/ 	.word	0x00014030


	//----- nvinfo : EIATTR_MAX_THREADS
	.align		4
.L_248:
        /*0944*/ 	.byte	0x04, 0x05
        /*0946*/ 	.short	(.L_250 - .L_249)
.L_249:
        /*0948*/ 	.word	0x00000080
        /*094c*/ 	.word	0x00000001
        /*0950*/ 	.word	0x00000001


	//----- nvinfo : EIATTR_CRS_STACK_SIZE
	.align		4
.L_250:
        /*0954*/ 	.byte	0x04, 0x1e
        /*0956*/ 	.short	(.L_252 - .L_251)
.L_251:
        /*0958*/ 	.word	0x00000000
.L_252:


//--------------------- .nv.info._ZN7cutlass13device_kernelIN5flash19enable_sm80_to_sm89INS1_16FlashAttnFwdSm80INS1_25CollectiveMainloopFwdSm80ILi4ELi1ELb0EN4cute5tupleIJNS5_1CILi128EEENS7_ILi80EEENS7_ILi64EEEEEELi64ENS_10bfloat16_tEfNS_4arch4Sm80ELb1ELb0ELb0ELb1ELb0ELb0ELb1ELb1EEENS1_21CollectiveEpilogueFwdINS6_IJS8_SA_S9_EEENS6_IJNS7_ILi1EEESI_SI_EEESC_SE_Li128ELb1ELb1ELb1ELb0EEENS1_36VarlenDynamicPersistentTileSchedulerILi128ELi80ELi128ELi128ELb1ELb1ELb0ELb1ELb1ELb1EEEEEEEEEvNT_6ParamsE --------------------------
	.section	.nv.info._ZN7cutlass13device_kernelIN5flash19enable_sm80_to_sm89INS1_16FlashAttnFwdSm80INS1_25CollectiveMainloopFwdSm80ILi4ELi1ELb0EN4cute5tupleIJNS5_1CILi128EEENS7_ILi80EEENS7_ILi64EEEEEELi64ENS_10bfloat16_tEfNS_4arch4Sm80ELb1ELb0ELb0ELb1ELb0ELb0ELb1ELb1EEENS1_21CollectiveEpilogueFwdINS6_IJS8_SA_S9_EEENS6_IJNS7_ILi1EEESI_SI_EEESC_SE_Li128ELb1ELb1ELb1ELb0EEENS1_36VarlenDynamicPersistentTileSchedulerILi128ELi80ELi128ELi128ELb1ELb1ELb0ELb1ELb1ELb1EEEEEEEEEvNT_6ParamsE,"",@"SHT_CUDA_INFO"
	.sectionflags	@""
	.align	4


	//----- nvinfo : EIATTR_CUDA_API_VERSION
	.align		4
        /*0000*/ 	.byte	0x04, 0x37
        /*0002*/ 	.short	(.L_254 - .L_253)
.L_253:
        /*0004*/ 	.word	0x00000082


	//----- nvinfo : EIATTR_SW2861232_WAR
	.align		4
.L_254:
        /*0008*/ 	.byte	0x01, 0x35
	.zero		2


	//----- nvinfo : EIATTR_PARAM_CBANK
	.align		4
        /*000c*/ 	.byte	0x04, 0x0a
        /*000e*/ 	.short	(.L_256 - .L_255)
	.align		4
.L_255:
        /*0010*/ 	.word	index@(.nv.constant0._ZN7cutlass13device_kernelIN5flash19enable_sm80_to_sm89INS1_16FlashAttnFwdSm80INS1_25CollectiveMainloopFwdSm80ILi4ELi1ELb0EN4cute5tupleIJNS5_1CILi128EEENS7_ILi80EEENS7_ILi64EEEEEELi64ENS_10bfloat16_tEfNS_4arch4Sm80ELb1ELb0ELb0ELb1ELb0ELb0ELb1ELb1EEENS1_21CollectiveEpilogueFwdINS6_IJS8_SA_S9_EEENS6_IJNS7_ILi1EEESI_SI_EEESC_SE_Li128ELb1ELb1ELb1ELb0EEENS1_36VarlenDynamicPersistentTileSchedulerILi128ELi80ELi128ELi128ELb1ELb1ELb0ELb1ELb1ELb1EEEEEEEEEvNT_6ParamsE)
        /*0014*/ 	.short	0x0160
        /*0016*/ 	.short	0x0438


	//----- nvinfo : EIATTR_CBANK_PARAM_SIZE
	.align		4
.L_256:
        /*0018*/ 	.byte	0x03, 0x19
        /*001a*/ 	.short	0x0438


	//----- nvinfo : EIATTR_KPARAM_INFO
	.align		4
        /*001c*/ 	.byte	0x04, 0x17
        /*001e*/ 	.short	(.L_258 - .L_257)
.L_257:
        /*0020*/ 	.word	0x00000000
        /*0024*/ 	.short	0x0000
        /*0026*/ 	.short	0x0000
        /*0028*/ 	.byte	0x00, 0xf0, 0xe1, 0x10


	//----- nvinfo : EIATTR_MAXREG_COUNT
	.align		4
.L_258:
        /*002c*/ 	.byte	0x03, 0x1b
        /*002e*/ 	.short	0x00ff


	//----- nvinfo : EIATTR_NUM_BARRIERS
	.align		4
        /*0030*/ 	.byte	0x02, 0x4c
        /*0032*/ 	.byte	0x06
	.zero		1


	//----- nvinfo : EIATTR_ANNOTATIONS
	.align		4
        /*0034*/ 	.byte	0x04, 0x55
        /*0036*/ 	.short	(.L_260 - .L_259)


	//   ....[0]....
.L_259:
        /* <DEDUP_REMOVED lines=100> */


	//----- nvinfo : EIATTR_MERCURY_ISA_VERSION
	.align		4
.L_260:
        /*0668*/ 	.byte	0x03, 0x5f
        /*066a*/ 	.short	0x0000


	//----- nvinfo : EIATTR_INT_WARP_WIDE_INSTR_OFFSETS
	.align		4
        /*066c*/ 	.byte	0x04, 0x31
        /*066e*/ 	.short	(.L_262 - .L_261)


	//   ....[0]....
.L_261:
        /*0670*/ 	.word	0x0000e090


	//   ....[1]....
        /*0674*/ 	.word	0x0000e110


	//----- nvinfo : EIATTR_COOP_GROUP_MASK_REGIDS
	.align		4
.L_262:
        /*0678*/ 	.byte	0x04, 0x29
        /*067a*/ 	.short	(.L_264 - .L_263)


	//   ....[0]....
.L_263:
        /*067c*/ 	.word	0xffffffff


	//   ....[1]....
        /*0680*/ 	.word	0xffffffff


	//   ....[2]....
        /*0684*/ 	.word	0xffffffff


	//   ....[3]....
        /*0688*/ 	.word	0xffffffff


	//   ....[4]....
        /*068c*/ 	.word	0xffffffff


	//   ....[5]....
        /*0690*/ 	.word	0xffffffff


	//   ....[6]....
        /*0694*/ 	.word	0xffffffff


	//   ....[7]....
        /*0698*/ 	.word	0xffffffff


	//   ....[8]....
        /*069c*/ 	.word	0xffffffff


	//   ....[9]....
        /*06a0*/ 	.word	0xffffffff


	//   ....[10]....
        /*06a4*/ 	.word	0xffffffff


	//   ....[11]....
        /*06a8*/ 	.word	0xffffffff


	//   ....[12]....
        /*06ac*/ 	.word	0xffffffff


	//   ....[13]....
        /*06b0*/ 	.word	0xffffffff


	//   ....[14]....
        /*06b4*/ 	.word	0xffffffff


	//   ....[15]....
        /*06b8*/ 	.word	0xffffffff


	//   ....[16]....
        /*06bc*/ 	.word	0xffffffff


	//   ....[17]....
        /*06c0*/ 	.word	0xffffffff


	//   ....[18]....
        /*06c4*/ 	.word	0xffffffff


	//   ....[19]....
        /*06c8*/ 	.word	0xffffffff


	//   ....[20]....
        /*06cc*/ 	.word	0xffffffff


	//   ....[21]....
        /*06d0*/ 	.word	0xffffffff


	//   ....[22]....
        /*06d4*/ 	.word	0xffffffff


	//   ....[23]....
        /*06d8*/ 	.word	0xffffffff


	//   ....[24]....
        /*06dc*/ 	.word	0xffffffff


	//   ....[25]....
        /*06e0*/ 	.word	0xffffffff


	//   ....[26]....
        /*06e4*/ 	.word	0xffffffff


	//   ....[27]....
        /*06e8*/ 	.word	0xffffffff


	//   ....[28]....
        /*06ec*/ 	.word	0xffffffff


	//   ....[29]....
        /*06f0*/ 	.word	0xffffffff


	//   ....[30]....
        /*06f4*/ 	.word	0xffffffff


	//   ....[31]....
        /*06f8*/ 	.word	0xffffffff


	//   ....[32]....
        /*06fc*/ 	.word	0xffffffff


	//   ....[33]....
        /*0700*/ 	.word	0xffffffff


	//   ....[34]....
        /*0704*/ 	.word	0xffffffff


	//   ....[35]....
        /*0708*/ 	.word	0xffffffff


	//   ....[36]....
        /*070c*/ 	.word	0xffffffff


	//   ....[37]....
        /*0710*/ 	.word	0xffffffff


	//   ....[38]....
        /*0714*/ 	.word	0xffffffff


	//   ....[39]....
        /*0718*/ 	.word	0xffffffff


	//   ....[40]....
        /*071c*/ 	.word	0xffffffff


	//   ....[41]....
        /*0720*/ 	.word	0xffffffff


	//   ....[42]....
        /*0724*/ 	.word	0xffffffff


	//   ....[43]....
        /*0728*/ 	.word	0xffffffff


	//   ....[44]....
        /*072c*/ 	.word	0xffffffff


	//   ....[45]....
        /*0730*/ 	.word	0xffffffff


	//   ....[46]....
        /*0734*/ 	.word	0xffffffff


	//   ....[47]....
        /*0738*/ 	.word	0xffffffff


	//   ....[48]....
        /*073c*/ 	.word	0xffffffff


	//   ....[49]....
        /*0740*/ 	.word	0xffffffff


	//   ....[50]....
        /*0744*/ 	.word	0xffffffff


	//   ....[51]....
        /*0748*/ 	.word	0xffffffff


	//   ....[52]....
        /*074c*/ 	.word	0xffffffff


	//   ....[53]....
        /*0750*/ 	.word	0xffffffff


	//   ....[54]....
        /*0754*/ 	.word	0xffffffff


	//   ....[55]....
        /*0758*/ 	.word	0xffffffff


	//   ....[56]....
        /*075c*/ 	.word	0xffffffff


	//   ....[57]....
        /*0760*/ 	.word	0xffffffff


	//   ....[58]....
        /*0764*/ 	.word	0xffffffff


	//   ....[59]....
        /*0768*/ 	.word	0xffffffff


	//   ....[60]....
        /*076c*/ 	.word	0xffffffff


	//   ....[61]....
        /*0770*/ 	.word	0xffffffff


	//   ....[62]....
        /*0774*/ 	.word	0xffffffff


	//   ....[63]....
        /*0778*/ 	.word	0xffffffff


	//   ....[64]....
        /*077c*/ 	.word	0xffffffff


	//   ....[65]....
        /*0780*/ 	.word	0xffffffff


	//   ....[66]....
        /*0784*/ 	.word	0xffffffff


	//   ....[67]....
        /*0788*/ 	.word	0xffffffff


	//   ....[68]....
        /*078c*/ 	.word	0xffffffff


	//   ....[69]....
        /*0790*/ 	.word	0xffffffff


	//   ....[70]....
        /*0794*/ 	.word	0xffffffff


	//   ....[71]....
        /*0798*/ 	.word	0xffffffff


	//   ....[72]....
        /*079c*/ 	.word	0xffffffff


	//   ....[73]....
        /*07a0*/ 	.word	0xffffffff


	//   ....[74]....
        /*07a4*/ 	.word	0xffffffff


	//   ....[75]....
        /*07a8*/ 	.word	0xffffffff


	//   ....[76]....
        /*07ac*/ 	.word	0xffffffff


	//   ....[77]....
        /*07b0*/ 	.word	0xffffffff


	//   ....[78]....
        /*07b4*/ 	.word	0xffffffff


	//   ....[79]....
        /*07b8*/ 	.word	0xffffffff


	//   ....[80]....
        /*07bc*/ 	.word	0xffffffff


	//   ....[81]....
        /*07c0*/ 	.word	0xffffffff


	//   ....[82]....
        /*07c4*/ 	.word	0xffffffff


	//   ....[83]....
        /*07c8*/ 	.word	0xffffffff


	//   ....[84]....
        /*07cc*/ 	.word	0xffffffff


	//   ....[85]....
        /*07d0*/ 	.word	0xffffffff


	//   ....[86]....
        /*07d4*/ 	.word	0xffffffff


	//   ....[87]....
        /*07d8*/ 	.word	0xffffffff


	//   ....[88]....
        /*07dc*/ 	.word	0xffffffff


	//   ....[89]....
        /*07e0*/ 	.word	0xffffffff


	//   ....[90]....
        /*07e4*/ 	.word	0xffffffff


	//   ....[91]....
        /*07e8*/ 	.word	0xffffffff


	//   ....[92]....
        /*07ec*/ 	.word	0xffffffff


	//   ....[93]....
        /*07f0*/ 	.word	0xffffffff


	//   ....[94]....
        /*07f4*/ 	.word	0xffffffff


	//   ....[95]....
        /*07f8*/ 	.word	0xffffffff


	//   ....[96]....
        /*07fc*/ 	.word	0xffffffff


	//   ....[97]....
        /*0800*/ 	.word	0xffffffff


	//   ....[98]....
        /*0804*/ 	.word	0xffffffff


	//   ....[99]....
        /*0808*/ 	.word	0xffffffff


	//   ....[100]....
        /*080c*/ 	.word	0xffffffff


	//   ....[101]....
        /*0810*/ 	.word	0xffffffff


	//   ....[102]....
        /*0814*/ 	.word	0xffffffff


	//   ....[103]....
        /*0818*/ 	.word	0xffffffff


	//   ....[104]....
        /*081c*/ 	.word	0xffffffff


	//   ....[105]....
        /*0820*/ 	.word	0xffffffff


	//   ....[106]....
        /*0824*/ 	.word	0xffffffff


	//   ....[107]....
        /*0828*/ 	.word	0xffffffff


	//   ....[108]....
        /*082c*/ 	.word	0xffffffff


	//   ....[109]....
        /*0830*/ 	.word	0xffffffff


	//   ....[110]....
        /*0834*/ 	.word	0xffffffff


	//   ....[111]....
        /*0838*/ 	.word	0xffffffff


	//   ....[112]....
        /*083c*/ 	.word	0xffffffff


	//   ....[113]....
        /*0840*/ 	.word	0xffffffff


	//   ....[114]....
        /*0844*/ 	.word	0xffffffff


	//   ....[115]....
        /*0848*/ 	.word	0xffffffff


	//   ....[116]....
        /*084c*/ 	.word	0xffffffff


	//   ....[117]....
        /*0850*/ 	.word	0xffffffff


	//   ....[118]....
        /*0854*/ 	.word	0xffffffff


	//   ....[119]....
        /*0858*/ 	.word	0xffffffff


	//   ....[120]....
        /*085c*/ 	.word	0xffffffff


	//   ....[121]....
        /*0860*/ 	.word	0xffffffff


	//   ....[122]....
        /*0864*/ 	.word	0xffffffff


	//   ....[123]....
        /*0868*/ 	.word	0xffffffff


	//   ....[124]....
        /*086c*/ 	.word	0xffffffff


	//   ....[125]....
        /*0870*/ 	.word	0xffffffff


	//   ....[126]....
        /*0874*/ 	.word	0xffffffff


	//   ....[127]....
        /*0878*/ 	.word	0xffffffff


	//   ....[128]....
        /*087c*/ 	.word	0xffffffff


	//   ....[129]....
        /*0880*/ 	.word	0xffffffff


	//   ....[130]....
        /*0884*/ 	.word	0xffffffff


	//   ....[131]....
        /*0888*/ 	.word	0xffffffff


	//   ....[132]....
        /*088c*/ 	.word	0xffffffff


	//   ....[133]....
        /*0890*/ 	.word	0xffffffff


	//   ....[134]....
        /*0894*/ 	.word	0xffffffff


	//   ....[135]....
        /*0898*/ 	.word	0xffffffff


	//   ....[136]....
        /*089c*/ 	.word	0xffffffff


	//   ....[137]....
        /*08a0*/ 	.word	0xffffffff


	//   ....[138]....
        /*08a4*/ 	.word	0xffffffff


	//   ....[139]....
        /*08a8*/ 	.word	0xffffffff


	//   ....[140]....
        /*08ac*/ 	.word	0xffffffff


	//   ....[141]....
        /*08b0*/ 	.word	0xffffffff


	//   ....[142]....
        /*08b4*/ 	.word	0xffffffff


	//   ....[143]....
        /*08b8*/ 	.word	0xffffffff


	//   ....[144]....
        /*08bc*/ 	.word	0xffffffff


	//   ....[145]....
        /*08c0*/ 	.word	0xffffffff


	//   ....[146]....
        /*08c4*/ 	.word	0xffffffff


	//   ....[147]....
        /*08c8*/ 	.word	0xffffffff


	//   ....[148]....
        /*08cc*/ 	.word	0xffffffff


	//   ....[149]....
        /*08d0*/ 	.word	0xffffffff


	//   ....[150]....
        /*08d4*/ 	.word	0xffffffff


	//   ....[151]....
        /*08d8*/ 	.word	0xffffffff


	//   ....[152]....
        /*08dc*/ 	.word	0xffffffff


	//   ....[153]....
        /*08e0*/ 	.word	0xffffffff


	//   ....[154]....
        /*08e4*/ 	.word	0xffffffff


	//   ....[155]....
        /*08e8*/ 	.word	0xffffffff


	//   ....[156]....
        /*08ec*/ 	.word	0xffffffff


	//   ....[157]....
        /*08f0*/ 	.word	0xffffffff


	//   ....[158]....
        /*08f4*/ 	.word	0xffffffff


	//   ....[159]....
        /*08f8*/ 	.word	0xffffffff


	//   ....[160]....
        /*08fc*/ 	.word	0xffffffff


	//   ....[161]....
        /*0900*/ 	.word	0xffffffff


	//   ....[162]....
        /*0904*/ 	.word	0xffffffff


	//   ....[163]....
        /*0908*/ 	.word	0xffffffff


	//   ....[164]....
        /*090c*/ 	.word	0xffffffff


	//   ....[165]....
        /*0910*/ 	.word	0xffffffff


	//   ....[166]....
        /*0914*/ 	.word	0xffffffff


	//   ....[167]....
        /*0918*/ 	.word	0xffffffff


	//   ....[168]....
        /*091c*/ 	.word	0xffffffff


	//   ....[169]....
        /*0920*/ 	.word	0xffffffff


	//   ....[170]....
        /*0924*/ 	.word	0xffffffff


	//   ....[171]....
        /*0928*/ 	.word	0xffffffff


	//   ....[172]....
        /*092c*/ 	.word	0xffffffff


	//   ....[173]....
        /*0930*/ 	.word	0xffffffff


	//   ....[174]....
        /*0934*/ 	.word	0xffffffff


	//   ....[175]....
        /*0938*/ 	.word	0xffffffff


	//   ....[176]....
        /*093c*/ 	.word	0xffffffff


	//   ....[177]....
        /*0940*/ 	.word	0xffffffff


	//   ....[178]....
        /*0944*/ 	.word	0xffffffff


	//   ....[179]....
        /*0948*/ 	.word	0xffffffff


	//   ....[180]....
        /*094c*/ 	.word	0xffffffff


	//   ....[181]....
        /*0950*/ 	.word	0xffffffff


	//   ....[182]....
        /*0954*/ 	.word	0xffffffff


	//   ....[183]....
        /*0958*/ 	.word	0xffffffff


	//   ....[184]....
        /*095c*/ 	.word	0xffffffff


	//   ....[185]....
        /*0960*/ 	.word	0xffffffff


	//   ....[186]....
        /*0964*/ 	.word	0xffffffff


	//   ....[187]....
        /*0968*/ 	.word	0xffffffff


	//   ....[188]....
        /*096c*/ 	.word	0xffffffff


	//   ....[189]....
        /*0970*/ 	.word	0xffffffff


	//   ....[190]....
        /*0974*/ 	.word	0xffffffff


	//   ....[191]....
        /*0978*/ 	.word	0xffffffff


	//   ....[192]....
        /*097c*/ 	.word	0xffffffff


	//   ....[193]....
        /*0980*/ 	.word	0xffffffff


	//   ....[194]....
        /*0984*/ 	.word	0xffffffff


	//   ....[195]....
        /*0988*/ 	.word	0xffffffff


	//   ....[196]....
        /*098c*/ 	.word	0xffffffff


	//   ....[197]....
        /*0990*/ 	.word	0xffffffff


	//   ....[198]....
        /*0994*/ 	.word	0xffffffff


	//   ....[199]....
        /*0998*/ 	.word	0xffffffff


	//   ....[200]....
        /*099c*/ 	.word	0xffffffff


	//   ....[201]....
        /*09a0*/ 	.word	0xffffffff


	//   ....[202]....
        /*09a4*/ 	.word	0xffffffff


	//   ....[203]....
        /*09a8*/ 	.word	0xffffffff


	//   ....[204]....
        /*09ac*/ 	.word	0xffffffff


	//   ....[205]....
        /*09b0*/ 	.word	0xffffffff


	//   ....[206]....
        /*09b4*/ 	.word	0xffffffff


	//   ....[207]....
        /*09b8*/ 	.word	0xffffffff


	//   ....[208]....
        /*09bc*/ 	.word	0xffffffff


	//   ....[209]....
        /*09c0*/ 	.word	0xffffffff


	//   ....[210]....
        /*09c4*/ 	.word	0xffffffff


	//   ....[211]....
        /*09c8*/ 	.word	0xffffffff


	//   ....[212]....
        /*09cc*/ 	.word	0xffffffff


	//   ....[213]....
        /*09d0*/ 	.word	0xffffffff


	//   ....[214]....
        /*09d4*/ 	.word	0xffffffff


	//   ....[215]....
        /*09d8*/ 	.word	0xffffffff


	//   ....[216]....
        /*09dc*/ 	.word	0xffffffff


	//   ....[217]....
        /*09e0*/ 	.word	0xffffffff


	//   ....[218]....
        /*09e4*/ 	.word	0xffffffff


	//   ....[219]....
        /*09e8*/ 	.word	0xffffffff


	//   ....[220]....
        /*09ec*/ 	.word	0xffffffff


	//   ....[221]....
        /*09f0*/ 	.word	0xffffffff


	//   ....[222]....
        /*09f4*/ 	.word	0xffffffff


	//   ....[223]....
        /*09f8*/ 	.word	0xffffffff


	//   ....[224]....
        /*09fc*/ 	.word	0xffffffff


	//   ....[225]....
        /*0a00*/ 	.word	0xffffffff


	//   ....[226]....
        /*0a04*/ 	.word	0xffffffff


	//   ....[227]....
        /*0a08*/ 	.word	0xffffffff


	//   ....[228]....
        /*0a0c*/ 	.word	0xffffffff


	//   ....[229]....
        /*0a10*/ 	.word	0xffffffff


	//   ....[230]....
        /*0a14*/ 	.word	0xffffffff


	//----- nvinfo : EIATTR_COOP_GROUP_INSTR_OFFSETS
	.align		4
.L_264:
        /*0a18*/ 	.byte	0x04, 0x28
        /*0a1a*/ 	.short	(.L_266 - .L_265)


	//   ....[0]....
.L_265:
        /*0a1c*/ 	.word	0x00000050


	//   ....[1]....
        /*0a20*/ 	.word	0x00000210


	//   ....[2]....
        /*0a24*/ 	.word	0x00000240


	//   ....[3]....
        /*0a28*/ 	.word	0x00000270


	//   ....[4]....
        /*0a2c*/ 	.word	0x000002a0


	//   ....[5]....
        /*0a30*/ 	.word	0x000002d0


	//   ....[6]....
        /*0a34*/ 	.word	0x00000300


	//   ....[7]....
        /*0a38*/ 	.word	0x00000470


	//   ....[8]....
        /*0a3c*/ 	.word	0x000004b0


	//   ....[9]....
        /*0a40*/ 	.word	0x000004e0


	//   ....[10]....
        /*0a44*/ 	.word	0x00000510


	//   ....[11]....
        /*0a48*/ 	.word	0x00000540


	//   ....[12]....
        /*0a4c*/ 	.word	0x00000570


	//   ....[13]....
        /*0a50*/ 	.word	0x00000600


	//   ....[14]....
        /*0a54*/ 	.word	0x00000650


	//   ....[15]....
        /*0a58*/ 	.word	0x00000670


	//   ....[16]....
        /*0a5c*/ 	.word	0x000006d0


	//   ....[17]....
        /*0a60*/ 	.word	0x00002900


	//   ....[18]....
        /*0a64*/ 	.word	0x00002920


	//   ....[19]....
        /*0a68*/ 	.word	0x00002a10


	//   ....[20]....
        /*0a6c*/ 	.word	0x00002a20


	//   ....[21]....
        /*0a70*/ 	.word	0x00002b00


	//   ....[22]....
        /*0a74*/ 	.word	0x00002b20


	//   ....[23]....
        /*0a78*/ 	.word	0x00002c00


	//   ....[24]....
        /*0a7c*/ 	.word	0x00002c10


	//   ....[25]....
        /*0a80*/ 	.word	0x00002cf0


	//   ....[26]....
        /*0a84*/ 	.word	0x00002d10


	//   ....[27]....
        /*0a88*/ 	.word	0x00002df0


	//   ....[28]....
        /*0a8c*/ 	.word	0x00002e00


	//   ....[29]....
        /*0a90*/ 	.word	0x00002ee0


	//   ....[30]....
        /*0a94*/ 	.word	0x00002f00


	//   ....[31]....
        /*0a98*/ 	.word	0x00002fe0


	//   ....[32]....
        /*0a9c*/ 	.word	0x00002ff0


	//   ....[33]....
        /*0aa0*/ 	.word	0x000040a0


	//   ....[34]....
        /*0aa4*/ 	.word	0x000040b0


	//   ....[35]....
        /*0aa8*/ 	.word	0x000040d0


	//   ....[36]....
        /*0aac*/ 	.word	0x000040e0


	//   ....[37]....
        /*0ab0*/ 	.word	0x00004cb0


	//   ....[38]....
        /*0ab4*/ 	.word	0x00004d40


	//   ....[39]....
        /*0ab8*/ 	.word	0x00004ed0


	//   ....[40]....
        /*0abc*/ 	.word	0x00004f60


	//   ....[41]....
        /*0ac0*/ 	.word	0x00004f90


	//   ....[42]....
        /*0ac4*/ 	.word	0x00005110


	//   ....[43]....
        /*0ac8*/ 	.word	0x00005170


	//   ....[44]....
        /*0acc*/ 	.word	0x00005250


	//   ....[45]....
        /*0ad0*/ 	.word	0x00007420


	//   ....[46]....
        /*0ad4*/ 	.word	0x00007440


	//   ....[47]....
        /*0ad8*/ 	.word	0x00007460


	//   ....[48]....
        /*0adc*/ 	.word	0x00007480


	//   ....[49]....
        /*0ae0*/ 	.word	0x00007e20


	//   ....[50]....
        /*0ae4*/ 	.word	0x00008000


	//   ....[51]....
        /*0ae8*/ 	.word	0x00008160


	//   ....[52]....
        /*0aec*/ 	.word	0x00008340


	//   ....[53]....
        /*0af0*/ 	.word	0x00008460


	//   ....[54]....
        /*0af4*/ 	.word	0x000085f0


	//   ....[55]....
        /*0af8*/ 	.word	0x00008670


	//   ....[56]....
        /*0afc*/ 	.word	0x00008770


	//   ....[57]....
        /*0b00*/ 	.word	0x0000b620


	//   ....[58]....
        /*0b04*/ 	.word	0x0000b730


	//   ....[59]....
        /*0b08*/ 	.word	0x0000b780


	//   ....[60]....
        /*0b0c*/ 	.word	0x0000b7b0


	//   ....[61]....
        /*0b10*/ 	.word	0x0000b800


	//   ....[62]....
        /*0b14*/ 	.word	0x0000b8a0


	//   ....[63]....
        /*0b18*/ 	.word	0x0000b980


	//   ....[64]....
        /*0b1c*/ 	.word	0x0000bdb0


	//   ....[65]....
        /*0b20*/ 	.word	0x0000d890


	//   ....[66]....
        /*0b24*/ 	.word	0x0000d900


	//   ....[67]....
        /*0b28*/ 	.word	0x0000d910


	//   ....[68]....
        /*0b2c*/ 	.word	0x0000d920


	//   ....[69]....
        /*0b30*/ 	.word	0x0000d950


	//   ....[70]....
        /*0b34*/ 	.word	0x0000d970


	//   ....[71]....
        /*0b38*/ 	.word	0x0000d980


	//   ....[72]....
        /*0b3c*/ 	.word	0x0000d990


	//   ....[73]....
        /*0b40*/ 	.word	0x0000eba0


	//   ....[74]....
        /*0b44*/ 	.word	0x0000ebb0


	//   ....[75]....
        /*0b48*/ 	.word	0x0000ebc0


	//   ....[76]....
        /*0b4c*/ 	.word	0x0000ebd0


	//   ....[77]....
        /*0b50*/ 	.word	0x0000ebe0


	//   ....[78]....
        /*0b54*/ 	.word	0x0000ebf0


	//   ....[79]....
        /*0b58*/ 	.word	0x0000ec00


	//   ....[80]....
        /*0b5c*/ 	.word	0x0000ec10


	//   ....[81]....
        /*0b60*/ 	.word	0x0000f000


	//   ....[82]....
        /*0b64*/ 	.word	0x0000f020


	//   ....[83]....
        /*0b68*/ 	.word	0x0000f0a0


	//   ....[84]....
        /*0b6c*/ 	.word	0x0000f0b0


	//   ....[85]....
        /*0b70*/ 	.word	0x0000f130


	//   ....[86]....
        /*0b74*/ 	.word	0x0000f150


	//   ....[87]....
        /*0b78*/ 	.word	0x0000f1d0


	//   ....[88]....
        /*0b7c*/ 	.word	0x0000f1e0


	//   ....[89]....
        /*0b80*/ 	.word	0x0000f260


	//   ....[90]....
        /*0b84*/ 	.word	0x0000f280


	//   ....[91]....
        /*0b88*/ 	.word	0x0000f300


	//   ....[92]....
        /*0b8c*/ 	.word	0x0000f310


	//   ....[93]....
        /*0b90*/ 	.word	0x0000f390


	//   ....[94]....
        /*0b94*/ 	.word	0x0000f3b0


	//   ....[95]....
        /*0b98*/ 	.word	0x0000f430


	//   ....[96]....
        /*0b9c*/ 	.word	0x0000f440


	//   ....[97]....
        /*0ba0*/ 	.word	0x0000f6e0


	//   ....[98]....
        /*0ba4*/ 	.word	0x0000f700


	//   ....[99]....
        /*0ba8*/ 	.word	0x0000fa50


	//   ....[100]....
        /*0bac*/ 	.word	0x0000fa60


	//   ....[101]....
        /*0bb0*/ 	.word	0x0000fcc0


	//   ....[102]....
        /*0bb4*/ 	.word	0x0000fce0


	//   ....[103]....
        /*0bb8*/ 	.word	0x0000ff40


	//   ....[104]....
        /*0bbc*/ 	.word	0x0000ff50


	//   ....[105]....
        /*0bc0*/ 	.word	0x00010960


	//   ....[106]....
        /*0bc4*/ 	.word	0x00010980


	//   ....[107]....
        /*0bc8*/ 	.word	0x00010a00


	//   ....[108]....
        /*0bcc*/ 	.word	0x00010a10


	//   ....[109]....
        /*0bd0*/ 	.word	0x00010a90


	//   ....[110]....
        /*0bd4*/ 	.word	0x00010ab0


	//   ....[111]....
        /*0bd8*/ 	.word	0x00010b30


	//   ....[112]....
        /*0bdc*/ 	.word	0x00010b40


	//   ....[113]....
        /*0be0*/ 	.word	0x00010bc0


	//   ....[114]....
        /*0be4*/ 	.word	0x00010be0


	//   ....[115]....
        /*0be8*/ 	.word	0x00010c60


	//   ....[116]....
        /*0bec*/ 	.word	0x00010c70


	//   ....[117]....
        /*0bf0*/ 	.word	0x00010cf0


	//   ....[118]....
        /*0bf4*/ 	.word	0x00010d10


	//   ....[119]....
        /*0bf8*/ 	.word	0x00010d90


	//   ....[120]....
        /*0bfc*/ 	.word	0x00010da0


	//   ....[121]....
        /*0c00*/ 	.word	0x00010f00


	//   ....[122]....
        /*0c04*/ 	.word	0x00010f20


	//   ....[123]....
        /*0c08*/ 	.word	0x00011050


	//   ....[124]....
        /*0c0c*/ 	.word	0x00011090


	//   ....[125]....
        /*0c10*/ 	.word	0x000110c0


	//   ....[126]....
        /*0c14*/ 	.word	0x000110f0


	//   ....[127]....
        /*0c18*/ 	.word	0x00011120


	//   ....[128]....
        /*0c1c*/ 	.word	0x00011150


	//   ....[129]....
        /*0c20*/ 	.word	0x000112b0


	//   ....[130]....
        /*0c24*/ 	.word	0x000112f0


	//   ....[131]....
        /*0c28*/ 	.word	0x00011320


	//   ....[132]....
        /*0c2c*/ 	.word	0x00011350


	//   ....[133]....
        /*0c30*/ 	.word	0x00011380


	//   ....[134]....
        /*0c34*/ 	.word	0x000113b0


	//   ....[135]....
        /*0c38*/ 	.word	0x00011440


	//   ....[136]....
        /*0c3c*/ 	.word	0x000114a0


	//   ....[137]....
        /*0c40*/ 	.word	0x000114b0


	//   ....[138]....
        /*0c44*/ 	.word	0x00011510


	//   ....[139]....
        /*0c48*/ 	.word	0x00011f70


	//   ....[140]....
        /*0c4c*/ 	.word	0x00011fd0


	//   ....[141]....
        /*0c50*/ 	.word	0x00012020


	//   ....[142]....
        /*0c54*/ 	.word	0x00012070


	//   ....[143]....
        /*0c58*/ 	.word	0x000120c0


	//   ....[144]....
        /*0c5c*/ 	.word	0x00012130


	//   ....[145]....
        /*0c60*/ 	.word	0x00012180


	//   ....[146]....
        /*0c64*/ 	.word	0x000121f0


	//   ....[147]....
        /*0c68*/ 	.word	0x00012260


	//   ....[148]....
        /*0c6c*/ 	.word	0x000122c0


	//   ....[149]....
        /*0c70*/ 	.word	0x00012330


	//   ....[150]....
        /*0c74*/ 	.word	0x000123a0


	//   ....[151]....
        /*0c78*/ 	.word	0x00012410


	//   ....[152]....
        /*0c7c*/ 	.word	0x00012470


	//   ....[153]....
        /*0c80*/ 	.word	0x000124e0


	//   ....[154]....
        /*0c84*/ 	.word	0x00012550


	//   ....[155]....
        /*0c88*/ 	.word	0x000125c0


	//   ....[156]....
        /*0c8c*/ 	.word	0x00012620


	//   ....[157]....
        /*0c90*/ 	.word	0x00012690


	//   ....[158]....
        /*0c94*/ 	.word	0x00012700


	//   ....[159]....
        /*0c98*/ 	.word	0x00012770


	//   ....[160]....
        /*0c9c*/ 	.word	0x000127d0


	//   ....[161]....
        /*0ca0*/ 	.word	0x00012840


	//   ....[162]....
        /*0ca4*/ 	.word	0x000128b0


	//   ....[163]....
        /*0ca8*/ 	.word	0x00012920


	//   ....[164]....
        /*0cac*/ 	.word	0x00012980


	//   ....[165]....
        /*0cb0*/ 	.word	0x000129e0


	//   ....[166]....
        /*0cb4*/ 	.word	0x00012a30


	//   ....[167]....
        /*0cb8*/ 	.word	0x00012a80


	//   ....[168]....
        /*0cbc*/ 	.word	0x00012ae0


	//   ....[169]....
        /*0cc0*/ 	.word	0x00012b30


	//   ....[170]....
        /*0cc4*/ 	.word	0x00012b90


	//   ....[171]....
        /*0cc8*/ 	.word	0x00012be0


	//   ....[172]....
        /*0ccc*/ 	.word	0x00012c40


	//   ....[173]....
        /*0cd0*/ 	.word	0x00012cb0


	//   ....[174]....
        /*0cd4*/ 	.word	0x00012d20


	//   ....[175]....
        /*0cd8*/ 	.word	0x00012d90


	//   ....[176]....
        /*0cdc*/ 	.word	0x00012df0


	//   ....[177]....
        /*0ce0*/ 	.word	0x00012e60


	//   ....[178]....
        /*0ce4*/ 	.word	0x00012ed0


	//   ....[179]....
        /*0ce8*/ 	.word	0x00012f40


	//   ....[180]....
        /*0cec*/ 	.word	0x00012fa0


	//   ....[181]....
        /*0cf0*/ 	.word	0x00013010


	//   ....[182]....
        /*0cf4*/ 	.word	0x00013080


	//   ....[183]....
        /*0cf8*/ 	.word	0x000130f0


	//   ....[184]....
        /*0cfc*/ 	.word	0x00013150


	//   ....[185]....
        /*0d00*/ 	.word	0x000131c0


	//   ....[186]....
        /*0d04*/ 	.word	0x00013230


	//   ....[187]....
        /*0d08*/ 	.word	0x000132a0


	//   ....[188]....
        /*0d0c*/ 	.word	0x00013300


	//   ....[189]....
        /*0d10*/ 	.word	0x00013370


	//   ....[190]....
        /*0d14*/ 	.word	0x000133e0


	//   ....[191]....
        /*0d18*/ 	.word	0x00013450


	//   ....[192]....
        /*0d1c*/ 	.word	0x000134b0


	//   ....[193]....
        /*0d20*/ 	.word	0x00013520


	//   ....[194]....
        /*0d24*/ 	.word	0x00013590


	//   ....[195]....
        /*0d28*/ 	.word	0x00013600


	//   ....[196]....
        /*0d2c*/ 	.word	0x00013660


	//   ....[197]....
        /*0d30*/ 	.word	0x000136d0


	//   ....[198]....
        /*0d34*/ 	.word	0x00013740


	//   ....[199]....
        /*0d38*/ 	.word	0x000137b0


	//   ....[200]....
        /*0d3c*/ 	.word	0x00013810


	//   ....[201]....
        /*0d40*/ 	.word	0x00013880


	//   ....[202]....
        /*0d44*/ 	.word	0x000138f0


	//   ....[203]....
        /*0d48*/ 	.word	0x00013960


	//   ....[204]....
        /*0d4c*/ 	.word	0x000139c0


	//   ....[205]....
        /*0d50*/ 	.word	0x00013a30


	//   ....[206]....
        /*0d54*/ 	.word	0x00013aa0


	//   ....[207]....
        /*0d58*/ 	.word	0x00013b10


	//   ....[208]....
        /*0d5c*/ 	.word	0x00013b70


	//   ....[209]....
        /*0d60*/ 	.word	0x00013be0


	//   ....[210]....
        /*0d64*/ 	.word	0x00013c50


	//   ....[211]....
        /*0d68*/ 	.word	0x00013cc0


	//   ....[212]....
        /*0d6c*/ 	.word	0x00013d20


	//   ....[213]....
        /*0d70*/ 	.word	0x00013d90


	//   ....[214]....
        /*0d74*/ 	.word	0x00013e00


	//   ....[215]....
        /*0d78*/ 	.word	0x00013e50


	//   ....[216]....
        /*0d7c*/ 	.word	0x00013e90


	//   ....[217]....
        /*0d80*/ 	.word	0x00013ee0


	//   ....[218]....
        /*0d84*/ 	.word	0x00013f30


	//   ....[219]....
        /*0d88*/ 	.word	0x00013f80


	//   ....[220]....
        /*0d8c*/ 	.word	0x00013ff0


	//   ....[221]....
        /*0d90*/ 	.word	0x00014040


	//   ....[222]....
        /*0d94*/ 	.word	0x00014090


	//   ....[223]....
        /*0d98*/ 	.word	0x000140e0


	//   ....[224]....
        /*0d9c*/ 	.word	0x00014130


	//   ....[225]....
        /*0da0*/ 	.word	0x00014180


	//   ....[226]....
        /*0da4*/ 	.word	0x000141f0


	//   ....[227]....
        /*0da8*/ 	.word	0x00014240


	//   ....[228]....
        /*0dac*/ 	.word	0x000142b0


	//   ....[229]....
        /*0db0*/ 	.word	0x00014310


	//   ....[230]....
        /*0db4*/ 	.word	0x00014380


	//----- nvinfo : EIATTR_EXIT_INSTR_OFFSETS
	.align		4
.L_266:
        /*0db8*/ 	.byte	0x04, 0x1c
        /*0dba*/ 	.short	(.L_268 - .L_267)


	//   ....[0]....
.L_267:
        /*0dbc*/ 	.word	0x000010f0


	//   ....[1]....
        /*0dc0*/ 	.word	0x00011f30


	//----- nvinfo : EIATTR_MAX_THREADS
	.align		4
.L_268:
        /*0dc4*/ 	.byte	0x04, 0x05
        /*0dc6*/ 	.short	(.L_270 - .L_269)
.L_269:
        /*0dc8*/ 	.word	0x00000080
        /*0dcc*/ 	.word	0x00000001
        /*0dd0*/ 	.word	0x00000001


	//----- nvinfo : EIATTR_CRS_STACK_SIZE
	.align		4
.L_270:
        /*0dd4*/ 	.byte	0x04, 0x1e
        /*0dd6*/ 	.short	(.L_272 - .L_271)
.L_271:
        /*0dd8*/ 	.word	0x00000000
.L_272:


//--------------------- .nv.info._ZN7cutlass13device_kernelIN5flash19enable_sm80_to_sm89INS1_16FlashAttnFwdSm80INS1_25CollectiveMainloopFwdSm80ILi4ELi1ELb0EN4cute5tupleIJNS5_1CILi128EEENS7_ILi80EEENS7_ILi64EEEEEELi64ENS_10bfloat16_tEfNS_4arch4Sm80ELb1ELb0ELb0ELb1ELb0ELb1ELb1ELb1EEENS1_21CollectiveEpilogueFwdINS6_IJS8_SA_S9_EEENS6_IJNS7_ILi1EEESI_SI_EEESC_SE_Li128ELb1ELb1ELb1ELb0EEENS1_36VarlenDynamicPersistentTileSchedulerILi128ELi80ELi128ELi128ELb1ELb1ELb0ELb1ELb1ELb1EEEEEEEEEvNT_6ParamsE --------------------------
	.section	.nv.info._ZN7cutlass13device_kernelIN5flash19enable_sm80_to_sm89INS1_16FlashAttnFwdSm80INS1_25CollectiveMainloopFwdSm80ILi4ELi1ELb0EN4cute5tupleIJNS5_1CILi128EEENS7_ILi80EEENS7_ILi64EEEEEELi64ENS_10bfloat16_tEfNS_4arch4Sm80ELb1ELb0ELb0ELb1ELb0ELb1ELb1ELb1EEENS1_21CollectiveEpilogueFwdINS6_IJS8_SA_S9_EEENS6_IJNS7_ILi1EEESI_SI_EEESC_SE_Li128ELb1ELb1ELb1ELb0EEENS1_36VarlenDynamicPersistentTileSchedulerILi128ELi80ELi128ELi128ELb1ELb1ELb0ELb1ELb1ELb1EEEEEEEEEvNT_6ParamsE,"",@"SHT_CUDA_INFO"
	.sectionflags	@""
	.align	4


	//----- nvinfo : EIATTR_CUDA_API_VERSION
	.align		4
        /*0000*/ 	.byte	0x04, 0x37
        /*0002*/ 	.short	(.L_274 - .L_273)
.L_273:
        /*0004*/ 	.word	0x00000082


	//----- nvinfo : EIATTR_SW2861232_WAR
	.align		4
.L_274:
        /*0008*/ 	.byte	0x01, 0x35
	.zero		2


	//----- nvinfo : EIATTR_PARAM_CBANK
	.align		4
        /*000c*/ 	.byte	0x04, 0x0a
        /*000e*/ 	.short	(.L_276 - .L_275)
	.align		4
.L_275:
        /*0010*/ 	.word	index@(.nv.constant0._ZN7cutlass13device_kernelIN5flash19enable_sm80_to_sm89INS1_16FlashAttnFwdSm80INS1_25CollectiveMainloopFwdSm80ILi4ELi1ELb0EN4cute5tupleIJNS5_1CILi128EEENS7_ILi80EEENS7_ILi64EEEEEELi64ENS_10bfloat16_tEfNS_4arch4Sm80ELb1ELb0ELb0ELb1ELb0ELb1ELb1ELb1EEENS1_21CollectiveEpilogueFwdINS6_IJS8_SA_S9_EEENS6_IJNS7_ILi1EEESI_SI_EEESC_SE_Li128ELb1ELb1ELb1ELb0EEENS1_36VarlenDynamicPersistentTileSchedulerILi128ELi80ELi128ELi128ELb1ELb1ELb0ELb1ELb1ELb1EEEEEEEEEvNT_6ParamsE)
        /*0014*/ 	.short	0x0160
        /*0016*/ 	.short	0x0438


	//----- nvinfo : EIATTR_CBANK_PARAM_SIZE
	.align		4
.L_276:
        /*0018*/ 	.byte	0x03, 0x19
        /*001a*/ 	.short	0x0438


	//----- nvinfo : EIATTR_KPARAM_INFO
	.align		4
        /*001c*/ 	.byte	0x04, 0x17
        /*001e*/ 	.short	(.L_278 - .L_277)
.L_277:
        /*0020*/ 	.word	0x00000000
        /*0024*/ 	.short	0x0000
        /*0026*/ 	.short	0x0000
        /*0028*/ 	.byte	0x00, 0xf0, 0xe1, 0x10


	//----- nvinfo : EIATTR_MAXREG_COUNT
	.align		4
.L_278:
        /*002c*/ 	.byte	0x03, 0x1b
        /*002e*/ 	.short	0x00ff


	//----- nvinfo : EIATTR_NUM_BARRIERS
	.align		4
        /*0030*/ 	.byte	0x02, 0x4c
        /*0032*/ 	.byte	0x06
	.zero		1


	//----- nvinfo : EIATTR_ANNOTATIONS
	.align		4
        /*0034*/ 	.byte	0x04, 0x55
        /*0036*/ 	.short	(.L_280 - .L_279)


	//   ....[0]....
.L_279:
        /* <DEDUP_REMOVED lines=80> */


	//----- nvinfo : EIATTR_MERCURY_ISA_VERSION
	.align		4
.L_280:
        /*0528*/ 	.byte	0x03, 0x5f
        /*052a*/ 	.short	0x0000


	//----- nvinfo : EIATTR_INT_WARP_WIDE_INSTR_OFFSETS
	.align		4
        /*052c*/ 	.byte	0x04, 0x31
        /*052e*/ 	.short	(.L_282 - .L_281)


	//   ....[0]....
.L_281:
        /*0530*/ 	.word	0x00018700


	//   ....[1]....
        /*0534*/ 	.word	0x00018780


	//----- nvinfo : EIATTR_COOP_GROUP_MASK_REGIDS
	.align		4
.L_282:
        /*0538*/ 	.byte	0x04, 0x29
        /*053a*/ 	.short	(.L_284 - .L_283)


	//   ....[0]....
.L_283:
        /*053c*/ 	.word	0xffffffff


	//   ....[1]....
        /*0540*/ 	.word	0xffffffff


	//   ....[2]....
        /*0544*/ 	.word	0xffffffff


	//   ....[3]....
        /*0548*/ 	.word	0xffffffff


	//   ....[4]....
        /*054c*/ 	.word	0xffffffff


	//   ....[5]....
        /*0550*/ 	.word	0xffffffff


	//   ....[6]....
        /*0554*/ 	.word	0xffffffff


	//   ....[7]....
        /*0558*/ 	.word	0xffffffff


	//   ....[8]....
        /*055c*/ 	.word	0xffffffff


	//   ....[9]....
        /*0560*/ 	.word	0xffffffff


	//   ....[10]....
        /*0564*/ 	.word	0xffffffff


	//   ....[11]....
        /*0568*/ 	.word	0xffffffff


	//   ....[12]....
        /*056c*/ 	.word	0xffffffff


	//   ....[13]....
        /*0570*/ 	.word	0xffffffff


	//   ....[14]....
        /*0574*/ 	.word	0xffffffff


	//   ....[15]....
        /*0578*/ 	.word	0xffffffff


	//   ....[16]....
        /*057c*/ 	.word	0xffffffff


	//   ....[17]....
        /*0580*/ 	.word	0xffffffff


	//   ....[18]....
        /*0584*/ 	.word	0xffffffff


	//   ....[19]....
        /*0588*/ 	.word	0xffffffff


	//   ....[20]....
        /*058c*/ 	.word	0xffffffff


	//   ....[21]....
        /*0590*/ 	.word	0xffffffff


	//   ....[22]....
        /*0594*/ 	.word	0xffffffff


	//   ....[23]....
        /*0598*/ 	.word	0xffffffff


	//   ....[24]....
        /*059c*/ 	.word	0xffffffff


	//   ....[25]....
        /*05a0*/ 	.word	0xffffffff


	//   ....[26]....
        /*05a4*/ 	.word	0xffffffff


	//   ....[27]....
        /*05a8*/ 	.word	0xffffffff


	//   ....[28]....
        /*05ac*/ 	.word	0xffffffff


	//   ....[29]....
        /*05b0*/ 	.word	0xffffffff


	//   ....[30]....
        /*05b4*/ 	.word	0xffffffff


	//   ....[31]....
        /*05b8*/ 	.word	0xffffffff


	//   ....[32]....
        /*05bc*/ 	.word	0xffffffff


	//   ....[33]....
        /*05c0*/ 	.word	0xffffffff


	//   ....[34]....
        /*05c4*/ 	.word	0xffffffff


	//   ....[35]....
        /*05c8*/ 	.word	0xffffffff


	//   ....[36]....
        /*05cc*/ 	.word	0xffffffff


	//   ....[37]....
        /*05d0*/ 	.word	0xffffffff


	//   ....[38]....
        /*05d4*/ 	.word	0xffffffff


	//   ....[39]....
        /*05d8*/ 	.word	0xffffffff


	//   ....[40]....
        /*05dc*/ 	.word	0xffffffff


	//   ....[41]....
        /*05e0*/ 	.word	0xffffffff


	//   ....[42]....
        /*05e4*/ 	.word	0xffffffff


	//   ....[43]....
        /*05e8*/ 	.word	0xffffffff


	//   ....[44]....
        /*05ec*/ 	.word	0xffffffff


	//   ....[45]....
        /*05f0*/ 	.word	0xffffffff


	//   ....[46]....
        /*05f4*/ 	.word	0xffffffff


	//   ....[47]....
        /*05f8*/ 	.word	0xffffffff


	//   ....[48]....
        /*05fc*/ 	.word	0xffffffff


	//   ....[49]....
        /*0600*/ 	.word	0xffffffff


	//   ....[50]....
        /*0604*/ 	.word	0xffffffff


	//   ....[51]....
        /*0608*/ 	.word	0xffffffff


	//   ....[52]....
        /*060c*/ 	.word	0xffffffff


	//   ....[53]....
        /*0610*/ 	.word	0xffffffff


	//   ....[54]....
        /*0614*/ 	.word	0xffffffff


	//   ....[55]....
        /*0618*/ 	.word	0xffffffff


	//   ....[56]....
        /*061c*/ 	.word	0xffffffff


	//   ....[57]....
        /*0620*/ 	.word	0xffffffff


	//   ....[58]....
        /*0624*/ 	.word	0xffffffff


	//   ....[59]....
        /*0628*/ 	.word	0xffffffff


	//   ....[60]....
        /*062c*/ 	.word	0xffffffff


	//   ....[61]....
        /*0630*/ 	.word	0xffffffff


	//   ....[62]....
        /*0634*/ 	.word	0xffffffff


	//   ....[63]....
        /*0638*/ 	.word	0xffffffff


	//   ....[64]....
        /*063c*/ 	.word	0xffffffff


	//   ....[65]....
        /*0640*/ 	.word	0xffffffff


	//   ....[66]....
        /*0644*/ 	.word	0xffffffff


	//   ....[67]....
        /*0648*/ 	.word	0xffffffff


	//   ....[68]....
        /*064c*/ 	.word	0xffffffff


	//   ....[69]....
        /*0650*/ 	.word	0xffffffff


	//   ....[70]....
        /*0654*/ 	.word	0xffffffff


	//   ....[71]....
        /*0658*/ 	.word	0xffffffff


	//   ....[72]....
        /*065c*/ 	.word	0xffffffff


	//   ....[73]....
        /*0660*/ 	.word	0xffffffff


	//   ....[74]....
        /*0664*/ 	.word	0xffffffff


	//   ....[75]....
        /*0668*/ 	.word	0xffffffff


	//   ....[76]....
        /*066c*/ 	.word	0xffffffff


	//   ....[77]....
        /*0670*/ 	.word	0xffffffff


	//   ....[78]....
        /*0674*/ 	.word	0xffffffff


	//   ....[79]....
        /*0678*/ 	.word	0xffffffff


	//   ....[80]....
        /*067c*/ 	.word	0xffffffff


	//   ....[81]....
        /*0680*/ 	.word	0xffffffff


	//   ....[82]....
        /*0684*/ 	.word	0xffffffff


	//   ....[83]....
        /*0688*/ 	.word	0xffffffff


	//   ....[84]....
        /*068c*/ 	.word	0xffffffff


	//   ....[85]....
        /*0690*/ 	.word	0xffffffff


	//   ....[86]....
        /*0694*/ 	.word	0xffffffff


	//   ....[87]....
        /*0698*/ 	.word	0xffffffff


	//   ....[88]....
        /*069c*/ 	.word	0xffffffff


	//   ....[89]....
        /*06a0*/ 	.word	0xffffffff


	//   ....[90]....
        /*06a4*/ 	.word	0xffffffff


	//   ....[91]....
        /*06a8*/ 	.word	0xffffffff


	//   ....[92]....
        /*06ac*/ 	.word	0xffffffff


	//   ....[93]....
        /*06b0*/ 	.word	0xffffffff


	//   ....[94]....
        /*06b4*/ 	.word	0xffffffff


	//   ....[95]....
        /*06b8*/ 	.word	0xffffffff


	//   ....[96]....
        /*06bc*/ 	.word	0xffffffff


	//   ....[97]....
        /*06c0*/ 	.word	0xffffffff


	//   ....[98]....
        /*06c4*/ 	.word	0xffffffff


	//   ....[99]....
        /*06c8*/ 	.word	0xffffffff


	//   ....[100]....
        /*06cc*/ 	.word	0xffffffff


	//   ....[101]....
        /*06d0*/ 	.word	0xffffffff


	//   ....[102]....
        /*06d4*/ 	.word	0xffffffff


	//   ....[103]....
        /*06d8*/ 	.word	0xffffffff


	//   ....[104]....
        /*06dc*/ 	.word	0xffffffff


	//   ....[105]....
        /*06e0*/ 	.word	0xffffffff


	//   ....[106]....
        /*06e4*/ 	.word	0xffffffff


	//   ....[107]....
        /*06e8*/ 	.word	0xffffffff


	//   ....[108]....
        /*06ec*/ 	.word	0xffffffff


	//   ....[109]....
        /*06f0*/ 	.word	0xffffffff


	//   ....[110]....
        /*06f4*/ 	.word	0xffffffff


	//   ....[111]....
        /*06f8*/ 	.word	0xffffffff


	//   ....[112]....
        /*06fc*/ 	.word	0xffffffff


	//   ....[113]....
        /*0700*/ 	.word	0xffffffff


	//   ....[114]....
        /*0704*/ 	.word	0xffffffff


	//   ....[115]....
        /*0708*/ 	.word	0xffffffff


	//   ....[116]....
        /*070c*/ 	.word	0xffffffff


	//   ....[117]....
        /*0710*/ 	.word	0xffffffff


	//   ....[118]....
        /*0714*/ 	.word	0xffffffff


	//   ....[119]....
        /*0718*/ 	.word	0xffffffff


	//   ....[120]....
        /*071c*/ 	.word	0xffffffff


	//   ....[121]....
        /*0720*/ 	.word	0xffffffff


	//   ....[122]....
        /*0724*/ 	.word	0xffffffff


	//   ....[123]....
        /*0728*/ 	.word	0xffffffff


	//   ....[124]....
        /*072c*/ 	.word	0xffffffff


	//   ....[125]....
        /*0730*/ 	.word	0xffffffff


	//   ....[126]....
        /*0734*/ 	.word	0xffffffff


	//   ....[127]....
        /*0738*/ 	.word	0xffffffff


	//   ....[128]....
        /*073c*/ 	.word	0xffffffff


	//   ....[129]....
        /*0740*/ 	.word	0xffffffff


	//   ....[130]....
        /*0744*/ 	.word	0xffffffff


	//   ....[131]....
        /*0748*/ 	.word	0xffffffff


	//   ....[132]....
        /*074c*/ 	.word	0xffffffff


	//   ....[133]....
        /*0750*/ 	.word	0xffffffff


	//   ....[134]....
        /*0754*/ 	.word	0xffffffff


	//   ....[135]....
        /*0758*/ 	.word	0xffffffff


	//   ....[136]....
        /*075c*/ 	.word	0xffffffff


	//   ....[137]....
        /*0760*/ 	.word	0xffffffff


	//   ....[138]....
        /*0764*/ 	.word	0xffffffff


	//   ....[139]....
        /*0768*/ 	.word	0xffffffff


	//   ....[140]....
        /*076c*/ 	.word	0xffffffff


	//   ....[141]....
        /*0770*/ 	.word	0xffffffff


	//   ....[142]....
        /*0774*/ 	.word	0xffffffff


	//   ....[143]....
        /*0778*/ 	.word	0xffffffff


	//   ....[144]....
        /*077c*/ 	.word	0xffffffff


	//   ....[145]....
        /*0780*/ 	.word	0xffffffff


	//   ....[146]....
        /*0784*/ 	.word	0xffffffff


	//   ....[147]....
        /*0788*/ 	.word	0xffffffff


	//   ....[148]....
        /*078c*/ 	.word	0xffffffff


	//   ....[149]....
        /*0790*/ 	.word	0xffffffff


	//   ....[150]....
        /*0794*/ 	.word	0xffffffff


	//   ....[151]....
        /*0798*/ 	.word	0xffffffff


	//   ....[152]....
        /*079c*/ 	.word	0xffffffff


	//   ....[153]....
        /*07a0*/ 	.word	0xffffffff


	//   ....[154]....
        /*07a4*/ 	.word	0xffffffff


	//   ....[155]....
        /*07a8*/ 	.word	0xffffffff


	//   ....[156]....
        /*07ac*/ 	.word	0xffffffff


	//   ....[157]....
        /*07b0*/ 	.word	0xffffffff


	//   ....[158]....
        /*07b4*/ 	.word	0xffffffff


	//   ....[159]....
        /*07b8*/ 	.word	0xffffffff


	//   ....[160]....
        /*07bc*/ 	.word	0xffffffff


	//   ....[161]....
        /*07c0*/ 	.word	0xffffffff


	//   ....[162]....
        /*07c4*/ 	.word	0xffffffff


	//   ....[163]....
        /*07c8*/ 	.word	0xffffffff


	//   ....[164]....
        /*07cc*/ 	.word	0xffffffff


	//   ....[165]....
        /*07d0*/ 	.word	0xffffffff


	//   ....[166]....
        /*07d4*/ 	.word	0xffffffff


	//   ....[167]....
        /*07d8*/ 	.word	0xffffffff


	//   ....[168]....
        /*07dc*/ 	.word	0xffffffff


	//   ....[169]....
        /*07e0*/ 	.word	0xffffffff


	//   ....[170]....
        /*07e4*/ 	.word	0xffffffff


	//   ....[171]....
        /*07e8*/ 	.word	0xffffffff


	//   ....[172]....
        /*07ec*/ 	.word	0xffffffff


	//   ....[173]....
        /*07f0*/ 	.word	0xffffffff


	//   ....[174]....
        /*07f4*/ 	.word	0xffffffff


	//   ....[175]....
        /*07f8*/ 	.word	0xffffffff


	//   ....[176]....
        /*07fc*/ 	.word	0xffffffff


	//   ....[177]....
        /*0800*/ 	.word	0xffffffff


	//   ....[178]....
        /*0804*/ 	.word	0xffffffff


	//   ....[179]....
        /*0808*/ 	.word	0xffffffff


	//   ....[180]....
        /*080c*/ 	.word	0xffffffff


	//   ....[181]....
        /*0810*/ 	.word	0xffffffff


	//   ....[182]....
        /*0814*/ 	.word	0xffffffff


	//   ....[183]....
        /*0818*/ 	.word	0xffffffff


	//   ....[184]....
        /*081c*/ 	.word	0xffffffff


	//   ....[185]....
        /*0820*/ 	.word	0xffffffff


	//   ....[186]....
        /*0824*/ 	.word	0xffffffff


	//   ....[187]....
        /*0828*/ 	.word	0xffffffff


	//   ....[188]....
        /*082c*/ 	.word	0xffffffff


	//   ....[189]....
        /*0830*/ 	.word	0xffffffff


	//   ....[190]....
        /*0834*/ 	.word	0xffffffff


	//   ....[191]....
        /*0838*/ 	.word	0xffffffff


	//   ....[192]....
        /*083c*/ 	.word	0xffffffff


	//   ....[193]....
        /*0840*/ 	.word	0xffffffff


	//   ....[194]....
        /*0844*/ 	.word	0xffffffff


	//   ....[195]....
        /*0848*/ 	.word	0xffffffff


	//   ....[196]....
        /*084c*/ 	.word	0xffffffff


	//   ....[197]....
        /*0850*/ 	.word	0xffffffff


	//   ....[198]....
        /*0854*/ 	.word	0xffffffff


	//   ....[199]....
        /*0858*/ 	.word	0xffffffff


	//   ....[200]....
        /*085c*/ 	.word	0xffffffff


	//   ....[201]....
        /*0860*/ 	.word	0xffffffff


	//   ....[202]....
        /*0864*/ 	.word	0xffffffff


	//   ....[203]....
        /*0868*/ 	.word	0xffffffff


	//   ....[204]....
        /*086c*/ 	.word	0xffffffff


	//   ....[205]....
        /*0870*/ 	.word	0xffffffff


	//   ....[206]....
        /*0874*/ 	.word	0xffffffff


	//   ....[207]....
        /*0878*/ 	.word	0xffffffff


	//   ....[208]....
        /*087c*/ 	.word	0xffffffff


	//   ....[209]....
        /*0880*/ 	.word	0xffffffff


	//   ....[210]....
        /*0884*/ 	.word	0xffffffff


	//   ....[211]....
        /*0888*/ 	.word	0xffffffff


	//   ....[212]....
        /*088c*/ 	.word	0xffffffff


	//   ....[213]....
        /*0890*/ 	.word	0xffffffff


	//   ....[214]....
        /*0894*/ 	.word	0xffffffff


	//   ....[215]....
        /*0898*/ 	.word	0xffffffff


	//   ....[216]....
        /*089c*/ 	.word	0xffffffff


	//   ....[217]....
        /*08a0*/ 	.word	0xffffffff


	//   ....[218]....
        /*08a4*/ 	.word	0xffffffff


	//   ....[219]....
        /*08a8*/ 	.word	0xffffffff


	//   ....[220]....
        /*08ac*/ 	.word	0xffffffff


	//   ....[221]....
        /*08b0*/ 	.word	0xffffffff


	//   ....[222]....
        /*08b4*/ 	.word	0xffffffff


	//   ....[223]....
        /*08b8*/ 	.word	0xffffffff


	//   ....[224]....
        /*08bc*/ 	.word	0xffffffff


	//   ....[225]....
        /*08c0*/ 	.word	0xffffffff


	//   ....[226]....
        /*08c4*/ 	.word	0xffffffff


	//   ....[227]....
        /*08c8*/ 	.word	0xffffffff


	//   ....[228]....
        /*08cc*/ 	.word	0xffffffff


	//   ....[229]....
        /*08d0*/ 	.word	0xffffffff


	//   ....[230]....
        /*08d4*/ 	.word	0xffffffff


	//   ....[231]....
        /*08d8*/ 	.word	0xffffffff


	//   ....[232]....
        /*08dc*/ 	.word	0xffffffff


	//   ....[233]....
        /*08e0*/ 	.word	0xffffffff


	//   ....[234]....
        /*08e4*/ 	.word	0xffffffff


	//   ....[235]....
        /*08e8*/ 	.word	0xffffffff


	//   ....[236]....
        /*08ec*/ 	.word	0xffffffff


	//   ....[237]....
        /*08f0*/ 	.word	0xffffffff


	//   ....[238]....
        /*08f4*/ 	.word	0xffffffff


	//   ....[239]....
        /*08f8*/ 	.word	0xffffffff


	//   ....[240]....
        /*08fc*/ 	.word	0xffffffff


	//   ....[241]....
        /*0900*/ 	.word	0xffffffff


	//   ....[242]....
        /*0904*/ 	.word	0xffffffff


	//   ....[243]....
        /*0908*/ 	.word	0xffffffff


	//   ....[244]....
        /*090c*/ 	.word	0xffffffff


	//   ....[245]....
        /*0910*/ 	.word	0xffffffff


	//   ....[246]....
        /*0914*/ 	.word	0xffffffff


	//   ....[247]....
        /*0918*/ 	.word	0xffffffff


	//   ....[248]....
        /*091c*/ 	.word	0xffffffff


	//   ....[249]....
        /*0920*/ 	.word	0xffffffff


	//   ....[250]....
        /*0924*/ 	.word	0xffffffff


	//   ....[251]....
        /*0928*/ 	.word	0xffffffff


	//   ....[252]....
        /*092c*/ 	.word	0xffffffff


	//   ....[253]....
        /*0930*/ 	.word	0xffffffff


	//   ....[254]....
        /*0934*/ 	.word	0xffffffff


	//   ....[255]....
        /*0938*/ 	.word	0xffffffff


	//   ....[0]....
        /*093c*/ 	.word	0xffffffff


	//   ....[1]....
        /*0940*/ 	.word	0xffffffff


	//   ....[2]....
        /*0944*/ 	.word	0xffffffff


	//   ....[3]....
        /*0948*/ 	.word	0xffffffff


	//   ....[4]....
        /*094c*/ 	.word	0xffffffff


	//   ....[5]....
        /*0950*/ 	.word	0xffffffff


	//   ....[6]....
        /*0954*/ 	.word	0xffffffff


	//----- nvinfo : EIATTR_COOP_GROUP_INSTR_OFFSETS
	.align		4
.L_284:
        /*0958*/ 	.byte	0x04, 0x28
        /*095a*/ 	.short	(.L_286 - .L_285)


	//   ....[0]....
.L_285:
        /*095c*/ 	.word	0x00000050


	//   ....[1]....
        /*0960*/ 	.word	0x00000200


	//   ....[2]....
        /*0964*/ 	.word	0x00000230


	//   ....[3]....
        /*0968*/ 	.word	0x00000260


	//   ....[4]....
        /*096c*/ 	.word	0x00000290


	//   ....[5]....
        /*0970*/ 	.word	0x000002c0


	//   ....[6]....
        /*0974*/ 	.word	0x000002f0


	//   ....[7]....
        /*0978*/ 	.word	0x00000450


	//   ....[8]....
        /*097c*/ 	.word	0x00000490


	//   ....[9]....
        /*0980*/ 	.word	0x000004c0


	//   ....[10]....
        /*0984*/ 	.word	0x000004f0


	//   ....[11]....
        /*0988*/ 	.word	0x00000520


	//   ....[12]....
        /*098c*/ 	.word	0x00000550


	//   ....[13]....
        /*0990*/ 	.word	0x000005e0


	//   ....[14]....
        /*0994*/ 	.word	0x00000630


	//   ....[15]....
        /*0998*/ 	.word	0x00000650


	//   ....[16]....
        /*099c*/ 	.word	0x000006b0


	//   ....[17]....
        /*09a0*/ 	.word	0x00008340


	//   ....[18]....
        /*09a4*/ 	.word	0x00008360


	//   ....[19]....
        /*09a8*/ 	.word	0x00008440


	//   ....[20]....
        /*09ac*/ 	.word	0x00008450


	//   ....[21]....
        /*09b0*/ 	.word	0x00008520


	//   ....[22]....
        /*09b4*/ 	.word	0x00008540


	//   ....[23]....
        /*09b8*/ 	.word	0x00008610


	//   ....[24]....
        /*09bc*/ 	.word	0x00008620


	//   ....[25]....
        /*09c0*/ 	.word	0x000086f0


	//   ....[26]....
        /*09c4*/ 	.word	0x00008710


	//   ....[27]....
        /*09c8*/ 	.word	0x000087e0


	//   ....[28]....
        /*09cc*/ 	.word	0x000087f0


	//   ....[29]....
        /*09d0*/ 	.word	0x000088c0


	//   ....[30]....
        /*09d4*/ 	.word	0x000088e0


	//   ....[31]....
        /*09d8*/ 	.word	0x000089b0


	//   ....[32]....
        /*09dc*/ 	.word	0x000089c0


	//   ....[33]....
        /*09e0*/ 	.word	0x000090a0


	//   ....[34]....
        /*09e4*/ 	.word	0x00009100


	//   ....[35]....
        /*09e8*/ 	.word	0x00009160


	//   ....[36]....
        /*09ec*/ 	.word	0x00009190


	//   ....[37]....
        /*09f0*/ 	.word	0x00009340


	//   ....[38]....
        /*09f4*/ 	.word	0x00009380


	//   ....[39]....
        /*09f8*/ 	.word	0x000093d0


	//   ....[40]....
        /*09fc*/ 	.word	0x00009410


	//   ....[41]....
        /*0a00*/ 	.word	0x00009620


	//   ....[42]....
        /*0a04*/ 	.word	0x00009660


	//   ....[43]....
        /*0a08*/ 	.word	0x000096b0


	//   ....[44]....
        /*0a0c*/ 	.word	0x000096f0


	//   ....[45]....
        /*0a10*/ 	.word	0x00009920


	//   ....[46]....
        /*0a14*/ 	.word	0x00009960


	//   ....[47]....
        /*0a18*/ 	.word	0x000099b0


	//   ....[48]....
        /*0a1c*/ 	.word	0x000099f0


	//   ....[49]....
        /*0a20*/ 	.word	0x0000b750


	//   ....[50]....
        /*0a24*/ 	.word	0x0000b7a0


	//   ....[51]....
        /*0a28*/ 	.word	0x0000b7c0


	//   ....[52]....
        /*0a2c*/ 	.word	0x0000b7e0


	//   ....[53]....
        /*0a30*/ 	.word	0x0000b8c0


	//   ....[54]....
        /*0a34*/ 	.word	0x0000b8d0


	//   ....[55]....
        /*0a38*/ 	.word	0x0000b8e0


	//   ....[56]....
        /*0a3c*/ 	.word	0x0000b8f0


	//   ....[57]....
        /*0a40*/ 	.word	0x0000bb00


	//   ....[58]....
        /*0a44*/ 	.word	0x0000bb40


	//   ....[59]....
        /*0a48*/ 	.word	0x0000bb60


	//   ....[60]....
        /*0a4c*/ 	.word	0x0000bb70


	//   ....[61]....
        /*0a50*/ 	.word	0x0000bcb0


	//   ....[62]....
        /*0a54*/ 	.word	0x0000bd50


	//   ....[63]....
        /*0a58*/ 	.word	0x0000bd70


	//   ....[64]....
        /*0a5c*/ 	.word	0x0000bd80


	//   ....[65]....
        /*0a60*/ 	.word	0x0000e6d0


	//   ....[66]....
        /*0a64*/ 	.word	0x0000e6e0


	//   ....[67]....
        /*0a68*/ 	.word	0x0000e700


	//   ....[68]....
        /*0a6c*/ 	.word	0x0000e710


	//   ....[69]....
        /*0a70*/ 	.word	0x0000f2e0


	//   ....[70]....
        /*0a74*/ 	.word	0x0000f370


	//   ....[71]....
        /*0a78*/ 	.word	0x0000f500


	//   ....[72]....
        /*0a7c*/ 	.word	0x0000f590


	//   ....[73]....
        /*0a80*/ 	.word	0x0000f5c0


	//   ....[74]....
        /*0a84*/ 	.word	0x0000f740


	//   ....[75]....
        /*0a88*/ 	.word	0x0000f7a0


	//   ....[76]....
        /*0a8c*/ 	.word	0x0000f880


	//   ....[77]....
        /*0a90*/ 	.word	0x00011910


	//   ....[78]....
        /*0a94*/ 	.word	0x00011930


	//   ....[79]....
        /*0a98*/ 	.word	0x00011950


	//   ....[80]....
        /*0a9c*/ 	.word	0x00011970


	//   ....[81]....
        /*0aa0*/ 	.word	0x000124d0


	//   ....[82]....
        /*0aa4*/ 	.word	0x00012690


	//   ....[83]....
        /*0aa8*/ 	.word	0x000127f0


	//   ....[84]....
        /*0aac*/ 	.word	0x000129e0


	//   ....[85]....
        /*0ab0*/ 	.word	0x00012af0


	//   ....[86]....
        /*0ab4*/ 	.word	0x00012c90


	//   ....[87]....
        /*0ab8*/ 	.word	0x00012d20


	//   ....[88]....
        /*0abc*/ 	.word	0x00012e10


	//   ....[89]....
        /*0ac0*/ 	.word	0x00015c90


	//   ....[90]....
        /*0ac4*/ 	.word	0x00015db0


	//   ....[91]....
        /*0ac8*/ 	.word	0x00015e00


	//   ....[92]....
        /*0acc*/ 	.word	0x00015e30


	//   ....[93]....
        /*0ad0*/ 	.word	0x00015e80


	//   ....[94]....
        /*0ad4*/ 	.word	0x00015f10


	//   ....[95]....
        /*0ad8*/ 	.word	0x00016000


	//   ....[96]....
        /*0adc*/ 	.word	0x000163c0


	//   ....[97]....
        /*0ae0*/ 	.word	0x00017f00


	//   ....[98]....
        /*0ae4*/ 	.word	0x00017f70


	//   ....[99]....
        /*0ae8*/ 	.word	0x00017f90


	//   ....[100]....
        /*0aec*/ 	.word	0x00017fa0


	//   ....[101]....
        /*0af0*/ 	.word	0x00017fb0


	//   ....[102]....
        /*0af4*/ 	.word	0x00017fe0


	//   ....[103]....
        /*0af8*/ 	.word	0x00018000


	//   ....[104]....
        /*0afc*/ 	.word	0x00018010


	//   ....[105]....
        /*0b00*/ 	.word	0x00019450


	//   ....[106]....
        /*0b04*/ 	.word	0x00019470


	//   ....[107]....
        /*0b08*/ 	.word	0x00019490


	//   ....[108]....
        /*0b0c*/ 	.word	0x000194a0


	//   ....[109]....
        /*0b10*/ 	.word	0x000194b0


	//   ....[110]....
        /*0b14*/ 	.word	0x000194c0


	//   ....[111]....
        /*0b18*/ 	.word	0x000194e0


	//   ....[112]....
        /*0b1c*/ 	.word	0x00019550


	//   ....[113]....
        /*0b20*/ 	.word	0x000198d0


	//   ....[114]....
        /*0b24*/ 	.word	0x000198f0


	//   ....[115]....
        /*0b28*/ 	.word	0x00019960


	//   ....[116]....
        /*0b2c*/ 	.word	0x00019970


	//   ....[117]....
        /*0b30*/ 	.word	0x000199e0


	//   ....[118]....
        /*0b34*/ 	.word	0x00019a00


	//   ....[119]....
        /*0b38*/ 	.word	0x00019a70


	//   ....[120]....
        /*0b3c*/ 	.word	0x00019a80


	//   ....[121]....
        /*0b40*/ 	.word	0x00019af0


	//   ....[122]....
        /*0b44*/ 	.word	0x00019b10


	//   ....[123]....
        /*0b48*/ 	.word	0x00019b80


	//   ....[124]....
        /*0b4c*/ 	.word	0x00019b90


	//   ....[125]....
        /*0b50*/ 	.word	0x00019c00


	//   ....[126]....
        /*0b54*/ 	.word	0x00019c20


	//   ....[127]....
        /*0b58*/ 	.word	0x00019c90


	//   ....[128]....
        /*0b5c*/ 	.word	0x00019ca0


	//   ....[129]....
        /*0b60*/ 	.word	0x00019f30


	//   ....[130]....
        /*0b64*/ 	.word	0x00019f50


	//   ....[131]....
        /*0b68*/ 	.word	0x0001a2a0


	//   ....[132]....
        /*0b6c*/ 	.word	0x0001a2b0


	//   ....[133]....
        /*0b70*/ 	.word	0x0001a510


	//   ....[134]....
        /*0b74*/ 	.word	0x0001a530


	//   ....[135]....
        /*0b78*/ 	.word	0x0001a7b0


	//   ....[136]....
        /*0b7c*/ 	.word	0x0001a7c0


	//   ....[137]....
        /*0b80*/ 	.word	0x0001b190


	//   ....[138]....
        /*0b84*/ 	.word	0x0001b1b0


	//   ....[139]....
        /*0b88*/ 	.word	0x0001b220


	//   ....[140]....
        /*0b8c*/ 	.word	0x0001b230


	//   ....[141]....
        /*0b90*/ 	.word	0x0001b2a0


	//   ....[142]....
        /*0b94*/ 	.word	0x0001b2c0


	//   ....[143]....
        /*0b98*/ 	.word	0x0001b330


	//   ....[144]....
        /*0b9c*/ 	.word	0x0001b340


	//   ....[145]....
        /*0ba0*/ 	.word	0x0001b3b0


	//   ....[146]....
        /*0ba4*/ 	.word	0x0001b3d0


	//   ....[147]....
        /*0ba8*/ 	.word	0x0001b440


	//   ....[148]....
        /*0bac*/ 	.word	0x0001b450


	//   ....[149]....
        /*0bb0*/ 	.word	0x0001b4c0


	//   ....[150]....
        /*0bb4*/ 	.word	0x0001b4e0


	//   ....[151]....
        /*0bb8*/ 	.word	0x0001b550


	//   ....[152]....
        /*0bbc*/ 	.word	0x0001b560


	//   ....[153]....
        /*0bc0*/ 	.word	0x0001b6b0


	//   ....[154]....
        /*0bc4*/ 	.word	0x0001b6d0


	//   ....[155]....
        /*0bc8*/ 	.word	0x0001b800


	//   ....[156]....
        /*0bcc*/ 	.word	0x0001b840


	//   ....[157]....
        /*0bd0*/ 	.word	0x0001b870


	//   ....[158]....
        /*0bd4*/ 	.word	0x0001b8a0


	//   ....[159]....
        /*0bd8*/ 	.word	0x0001b8d0


	//   ....[160]....
        /*0bdc*/ 	.word	0x0001b900


	//   ....[161]....
        /*0be0*/ 	.word	0x0001ba60


	//   ....[162]....
        /*0be4*/ 	.word	0x0001baa0


	//   ....[163]....
        /*0be8*/ 	.word	0x0001bad0


	//   ....[164]....
        /*0bec*/ 	.word	0x0001bb00


	//   ....[165]....
        /*0bf0*/ 	.word	0x0001bb30


	//   ....[166]....
        /*0bf4*/ 	.word	0x0001bb60


	//   ....[167]....
        /*0bf8*/ 	.word	0x0001bbf0


	//   ....[168]....
        /*0bfc*/ 	.word	0x0001bc50


	//   ....[169]....
        /*0c00*/ 	.word	0x0001bc60


	//   ....[170]....
        /*0c04*/ 	.word	0x0001bcc0


	//   ....[171]....
        /*0c08*/ 	.word	0x0001c720


	//   ....[172]....
        /*0c0c*/ 	.word	0x0001c780


	//   ....[173]....
        /*0c10*/ 	.word	0x0001c7d0


	//   ....[174]....
        /*0c14*/ 	.word	0x0001c820


	//   ....[175]....
        /*0c18*/ 	.word	0x0001c870


	//   ....[176]....
        /*0c1c*/ 	.word	0x0001c8e0


	//   ....[177]....
        /*0c20*/ 	.word	0x0001c930


	//   ....[178]....
        /*0c24*/ 	.word	0x0001c9a0


	//   ....[179]....
        /*0c28*/ 	.word	0x0001ca10


	//   ....[180]....
        /*0c2c*/ 	.word	0x0001ca70


	//   ....[181]....
        /*0c30*/ 	.word	0x0001cae0


	//   ....[182]....
        /*0c34*/ 	.word	0x0001cb50


	//   ....[183]....
        /*0c38*/ 	.word	0x0001cbc0


	//   ....[184]....
        /*0c3c*/ 	.word	0x0001cc20


	//   ....[185]....
        /*0c40*/ 	.word	0x0001cc90


	//   ....[186]....
        /*0c44*/ 	.word	0x0001cd00


	//   ....[187]....
        /*0c48*/ 	.word	0x0001cd70


	//   ....[188]....
        /*0c4c*/ 	.word	0x0001cdd0


	//   ....[189]....
        /*0c50*/ 	.word	0x0001ce40


	//   ....[190]....
        /*0c54*/ 	.word	0x0001ceb0


	//   ....[191]....
        /*0c58*/ 	.word	0x0001cf20


	//   ....[192]....
        /*0c5c*/ 	.word	0x0001cf80


	//   ....[193]....
        /*0c60*/ 	.word	0x0001cff0


	//   ....[194]....
        /*0c64*/ 	.word	0x0001d060


	//   ....[195]....
        /*0c68*/ 	.word	0x0001d0d0


	//   ....[196]....
        /*0c6c*/ 	.word	0x0001d130


	//   ....[197]....
        /*0c70*/ 	.word	0x0001d190


	//   ....[198]....
        /*0c74*/ 	.word	0x0001d1f0


	//   ....[199]....
        /*0c78*/ 	.word	0x0001d240


	//   ....[200]....
        /*0c7c*/ 	.word	0x0001d2a0


	//   ....[201]....
        /*0c80*/ 	.word	0x0001d2f0


	//   ....[202]....
        /*0c84*/ 	.word	0x0001d350


	//   ....[203]....
        /*0c88*/ 	.word	0x0001d3a0


	//   ....[204]....
        /*0c8c*/ 	.word	0x0001d400


	//   ....[205]....
        /*0c90*/ 	.word	0x0001d470


	//   ....[206]....
        /*0c94*/ 	.word	0x0001d4e0


	//   ....[207]....
        /*0c98*/ 	.word	0x0001d550


	//   ....[208]....
        /*0c9c*/ 	.word	0x0001d5b0


	//   ....[209]....
        /*0ca0*/ 	.word	0x0001d620


	//   ....[210]....
        /*0ca4*/ 	.word	0x0001d690


	//   ....[211]....
        /*0ca8*/ 	.word	0x0001d700


	//   ....[212]....
        /*0cac*/ 	.word	0x0001d760


	//   ....[213]....
        /*0cb0*/ 	.word	0x0001d7d0


	//   ....[214]....
        /*0cb4*/ 	.word	0x0001d840


	//   ....[215]....
        /*0cb8*/ 	.word	0x0001d8b0


	//   ....[216]....
        /*0cbc*/ 	.word	0x0001d910


	//   ....[217]....
        /*0cc0*/ 	.word	0x0001d980


	//   ....[218]....
        /*0cc4*/ 	.word	0x0001d9f0


	//   ....[219]....
        /*0cc8*/ 	.word	0x0001da60


	//   ....[220]....
        /*0ccc*/ 	.word	0x0001dac0


	//   ....[221]....
        /*0cd0*/ 	.word	0x0001db30


	//   ....[222]....
        /*0cd4*/ 	.word	0x0001dba0


	//   ....[223]....
        /*0cd8*/ 	.word	0x0001dc10


	//   ....[224]....
        /*0cdc*/ 	.word	0x0001dc70


	//   ....[225]....
        /*0ce0*/ 	.word	0x0001dce0


	//   ....[226]....
        /*0ce4*/ 	.word	0x0001dd50


	//   ....[227]....
        /*0ce8*/ 	.word	0x0001ddc0


	//   ....[228]....
        /*0cec*/ 	.word	0x0001de20


	//   ....[229]....
        /*0cf0*/ 	.word	0x0001de90


	//   ....[230]....
        /*0cf4*/ 	.word	0x0001df00


	//   ....[231]....
        /*0cf8*/ 	.word	0x0001df70


	//   ....[232]....
        /*0cfc*/ 	.word	0x0001dfd0


	//   ....[233]....
        /*0d00*/ 	.word	0x0001e040


	//   ....[234]....
        /*0d04*/ 	.word	0x0001e0b0


	//   ....[235]....
        /*0d08*/ 	.word	0x0001e120


	//   ....[236]....
        /*0d0c*/ 	.word	0x0001e180


	//   ....[237]....
        /*0d10*/ 	.word	0x0001e1f0


	//   ....[238]....
        /*0d14*/ 	.word	0x0001e260


	//   ....[239]....
        /*0d18*/ 	.word	0x0001e2d0


	//   ....[240]....
        /*0d1c*/ 	.word	0x0001e330


	//   ....[241]....
        /*0d20*/ 	.word	0x0001e3a0


	//   ....[242]....
        /*0d24*/ 	.word	0x0001e410


	//   ....[243]....
        /*0d28*/ 	.word	0x0001e480


	//   ....[244]....
        /*0d2c*/ 	.word	0x0001e4e0


	//   ....[245]....
        /*0d30*/ 	.word	0x0001e550


	//   ....[246]....
        /*0d34*/ 	.word	0x0001e5c0


	//   ....[247]....
        /*0d38*/ 	.word	0x0001e610


	//   ....[248]....
        /*0d3c*/ 	.word	0x0001e650


	//   ....[249]....
        /*0d40*/ 	.word	0x0001e6a0


	//   ....[250]....
        /*0d44*/ 	.word	0x0001e6f0


	//   ....[251]....
        /*0d48*/ 	.word	0x0001e740


	//   ....[252]....
        /*0d4c*/ 	.word	0x0001e7b0


	//   ....[253]....
        /*0d50*/ 	.word	0x0001e800


	//   ....[254]....
        /*0d54*/ 	.word	0x0001e850


	//   ....[255]....
        /*0d58*/ 	.word	0x0001e8a0


	//   ....[0]....
        /*0d5c*/ 	.word	0x0001e8f0


	//   ....[1]....
        /*0d60*/ 	.word	0x0001e940


	//   ....[2]....
        /*0d64*/ 	.word	0x0001e9b0


	//   ....[3]....
        /*0d68*/ 	.word	0x0001ea00


	//   ....[4]....
        /*0d6c*/ 	.word	0x0001ea70


	//   ....[5]....
        /*0d70*/ 	.word	0x0001ead0


	//   ....[6]....
        /*0d74*/ 	.word	0x0001eb40


	//----- nvinfo : EIATTR_EXIT_INSTR_OFFSETS
	.align		4
.L_286:
        /*0d78*/ 	.byte	0x04, 0x1c
        /*0d7a*/ 	.short	(.L_288 - .L_287)


	//   ....[0]....
.L_287:
        /*0d7c*/ 	.word	0x000010d0


	//   ....[1]....
        /*0d80*/ 	.word	0x0001c6e0


	//----- nvinfo : EIATTR_MAX_THREADS
	.align		4
.L_288:
        /*0d84*/ 	.byte	0x04, 0x05
        /*0d86*/ 	.short	(.L_290 - .L_289)
.L_289:
        /*0d88*/ 	.word	0x00000080
        /*0d8c*/ 	.word	0x00000001
        /*0d90*/ 	.word	0x00000001


	//----- nvinfo : EIATTR_CRS_STACK_SIZE
	.align		4
.L_290:
        /*0d94*/ 	.byte	0x04, 0x1e
        /*0d96*/ 	.short	(.L_292 - .L_291)
.L_291:
        /*0d98*/ 	.word	0x00000000
.L_292:


//--------------------- .nv.callgraph             --------------------------
	.section	.nv.callgraph,"",@"SHT_CUDA_CALLGRAPH"
	.align	4
	.sectionentsize	8
	.align		4
        /*0000*/ 	.word	0x00000000
	.align		4
        /*0004*/ 	.word	0xffffffff
	.align		4
        /*0008*/ 	.word	0x00000000
	.align		4
        /*000c*/ 	.word	0xfffffffe
	.align		4
        /*0010*/ 	.word	0x00000000
	.align		4
        /*0014*/ 	.word	0xfffffffd
	.align		4
        /*0018*/ 	.word	0x00000000
	.align		4
        /*001c*/ 	.word	0xfffffffc


//--------------------- .nv.rel.action            --------------------------
	.section	.nv.rel.action,"",@"SHT_CUDA_RELOCINFO"
	.align	8
	.sectionentsize	8
        /*0000*/ 	.byte	0x73, 0x00, 0x00, 0x00, 0x00, 0x00, 0x00, 0x00, 0x00, 0x00, 0x00, 0x11, 0x25, 0x00, 0x05, 0x36


//--------------------- .nv.constant4             --------------------------
	.section	.nv.constant4,"a",@progbits
	.align	8
	.align		8
.nv.constant4:
        /*0000*/ 	.dword	_ZN71_INTERNAL_6165dea8_35_flash_fwd_hdim64_bf16_split_sm80_cu_21e1f8cb_33634cuda3std3__45__cpo5beginE
	.align		8
        /*0008*/ 	.dword	_ZN71_INTERNAL_6165dea8_35_flash_fwd_hdim64_bf16_split_sm80_cu_21e1f8cb_33634cuda3std3__45__cpo3endE
	.align		8
        /*0010*/ 	.dword	_ZN71_INTERNAL_6165dea8_35_flash_fwd_hdim64_bf16_split_sm80_cu_21e1f8cb_33634cuda3std3__45__cpo6cbeginE
	.align		8
        /*0018*/ 	.dword	_ZN71_INTERNAL_6165dea8_35_flash_fwd_hdim64_bf16_split_sm80_cu_21e1f8cb_33634cuda3std3__45__cpo4cendE
	.align		8
        /*0020*/ 	.dword	_ZN71_INTERNAL_6165dea8_35_flash_fwd_hdim64_bf16_split_sm80_cu_21e1f8cb_33634cuda3std3__473_GLOBAL__N__6165dea8_35_flash_fwd_hdim64_bf16_split_sm80_cu_21e1f8cb_33636ignoreE
	.align		8
        /*0028*/ 	.dword	_ZN71_INTERNAL_6165dea8_35_flash_fwd_hdim64_bf16_split_sm80_cu_21e1f8cb_33634cuda3std3__419piecewise_constructE
	.align		8
        /*0030*/ 	.dword	_ZN71_INTERNAL_6165dea8_35_flash_fwd_hdim64_bf16_split_sm80_cu_21e1f8cb_33634cuda3std3__48in_placeE
	.align		8
        /*0038*/ 	.dword	_ZN71_INTERNAL_6165dea8_35_flash_fwd_hdim64_bf16_split_sm80_cu_21e1f8cb_33634cuda3std6ranges3__45__cpo4swapE
	.align		8
        /*0040*/ 	.dword	_ZN71_INTERNAL_6165dea8_35_flash_fwd_hdim64_bf16_split_sm80_cu_21e1f8cb_33634cuda3std6ranges3__45__cpo9iter_moveE
	.align		8
        /*0048*/ 	.dword	_ZN71_INTERNAL_6165dea8_35_flash_fwd_hdim64_bf16_split_sm80_cu_21e1f8cb_33634cute7productE
	.align		8
        /*0050*/ 	.dword	_ZN71_INTERNAL_6165dea8_35_flash_fwd_hdim64_bf16_split_sm80_cu_21e1f8cb_33634cute1_E


//--------------------- .nv.constant0._ZN7cutlass13device_kernelIN5flash19enable_sm80_to_sm89INS1_16FlashAttnFwdSm80INS1_25CollectiveMainloopFwdSm80ILi4ELi1ELb0EN4cute5tupleIJNS5_1CILi128EEENS7_ILi112EEENS7_ILi64EEEEEELi64ENS_10bfloat16_tEfNS_4arch4Sm80ELb0ELb0ELb0ELb0ELb0ELb0ELb1ELb1EEENS1_21CollectiveEpilogueFwdINS6_IJS8_SA_S9_EEENS6_IJNS7_ILi1EEESI_SI_EEESC_SE_Li128ELb0ELb1ELb1ELb0EEENS1_19SingleTileSchedulerILb0ELb1ELb1ELi128EEEEEEEEEvNT_6ParamsE --------------------------
	.section	.nv.constant0._ZN7cutlass13device_kernelIN5flash19enable_sm80_to_sm89INS1_16FlashAttnFwdSm80INS1_25CollectiveMainloopFwdSm80ILi4ELi1ELb0EN4cute5tupleIJNS5_1CILi128EEENS7_ILi112EEENS7_ILi64EEEEEELi64ENS_10bfloat16_tEfNS_4arch4Sm80ELb0ELb0ELb0ELb0ELb0ELb0ELb1ELb1EEENS1_21CollectiveEpilogueFwdINS6_IJS8_SA_S9_EEENS6_IJNS7_ILi1EEESI_SI_EEESC_SE_Li128ELb0ELb1ELb1ELb0EEENS1_19SingleTileSchedulerILb0ELb1ELb1ELi128EEEEEEEEEvNT_6ParamsE,"a",@progbits
	.sectionflags	@""
	.align	4
.nv.constant0._ZN7cutlass13device_kernelIN5flash19enable_sm80_to_sm89INS1_16FlashAttnFwdSm80INS1_25CollectiveMainloopFwdSm80ILi4ELi1ELb0EN4cute5tupleIJNS5_1CILi128EEENS7_ILi112EEENS7_ILi64EEEEEELi64ENS_10bfloat16_tEfNS_4arch4Sm80ELb0ELb0ELb0ELb0ELb0ELb0ELb1ELb1EEENS1_21CollectiveEpilogueFwdINS6_IJS8_SA_S9_EEENS6_IJNS7_ILi1EEESI_SI_EEESC_SE_Li128ELb0ELb1ELb1ELb0EEENS1_19SingleTileSchedulerILb0ELb1ELb1ELi128EEEEEEEEEvNT_6ParamsE:
	.zero		1400


//--------------------- .nv.constant0._ZN7cutlass13device_kernelIN5flash19enable_sm80_to_sm89INS1_16FlashAttnFwdSm80INS1_25CollectiveMainloopFwdSm80ILi4ELi1ELb0EN4cute5tupleIJNS5_1CILi128EEENS7_ILi80EEENS7_ILi64EEEEEELi64ENS_10bfloat16_tEfNS_4arch4Sm80ELb0ELb0ELb0ELb1ELb0ELb0ELb1ELb1EEENS1_21CollectiveEpilogueFwdINS6_IJS8_SA_S9_EEENS6_IJNS7_ILi1EEESI_SI_EEESC_SE_Li128ELb1ELb1ELb1ELb0EEENS1_36VarlenDynamicPersistentTileSchedulerILi128ELi80ELi128ELi128ELb1ELb1ELb0ELb0ELb1ELb1EEEEEEEEEvNT_6ParamsE --------------------------
	.section	.nv.constant0._ZN7cutlass13device_kernelIN5flash19enable_sm80_to_sm89INS1_16FlashAttnFwdSm80INS1_25CollectiveMainloopFwdSm80ILi4ELi1ELb0EN4cute5tupleIJNS5_1CILi128EEENS7_ILi80EEENS7_ILi64EEEEEELi64ENS_10bfloat16_tEfNS_4arch4Sm80ELb0ELb0ELb0ELb1ELb0ELb0ELb1ELb1EEENS1_21CollectiveEpilogueFwdINS6_IJS8_SA_S9_EEENS6_IJNS7_ILi1EEESI_SI_EEESC_SE_Li128ELb1ELb1ELb1ELb0EEENS1_36VarlenDynamicPersistentTileSchedulerILi128ELi80ELi128ELi128ELb1ELb1ELb0ELb0ELb1ELb1EEEEEEEEEvNT_6ParamsE,"a",@progbits
	.sectionflags	@""
	.align	4
.nv.constant0._ZN7cutlass13device_kernelIN5flash19enable_sm80_to_sm89INS1_16FlashAttnFwdSm80INS1_25CollectiveMainloopFwdSm80ILi4ELi1ELb0EN4cute5tupleIJNS5_1CILi128EEENS7_ILi80EEENS7_ILi64EEEEEELi64ENS_10bfloat16_tEfNS_4arch4Sm80ELb0ELb0ELb0ELb1ELb0ELb0ELb1ELb1EEENS1_21CollectiveEpilogueFwdINS6_IJS8_SA_S9_EEENS6_IJNS7_ILi1EEESI_SI_EEESC_SE_Li128ELb1ELb1ELb1ELb0EEENS1_36VarlenDynamicPersistentTileSchedulerILi128ELi80ELi128ELi128ELb1ELb1ELb0ELb0ELb1ELb1EEEEEEEEEvNT_6ParamsE:
	.zero		1432


//--------------------- .nv.constant0._ZN7cutlass13device_kernelIN5flash19enable_sm80_to_sm89INS1_16FlashAttnFwdSm80INS1_25CollectiveMainloopFwdSm80ILi4ELi1ELb0EN4cute5tupleIJNS5_1CILi128EEENS7_ILi80EEENS7_ILi64EEEEEELi64ENS_10bfloat16_tEfNS_4arch4Sm80ELb0ELb0ELb0ELb1ELb0ELb1ELb1ELb1EEENS1_21CollectiveEpilogueFwdINS6_IJS8_SA_S9_EEENS6_IJNS7_ILi1EEESI_SI_EEESC_SE_Li128ELb1ELb1ELb1ELb0EEENS1_36VarlenDynamicPersistentTileSchedulerILi128ELi80ELi128ELi128ELb1ELb1ELb0ELb0ELb1ELb1EEEEEEEEEvNT_6ParamsE --------------------------
	.section	.nv.constant0._ZN7cutlass13device_kernelIN5flash19enable_sm80_to_sm89INS1_16FlashAttnFwdSm80INS1_25CollectiveMainloopFwdSm80ILi4ELi1ELb0EN4cute5tupleIJNS5_1CILi128EEENS7_ILi80EEENS7_ILi64EEEEEELi64ENS_10bfloat16_tEfNS_4arch4Sm80ELb0ELb0ELb0ELb1ELb0ELb1ELb1ELb1EEENS1_21CollectiveEpilogueFwdINS6_IJS8_SA_S9_EEENS6_IJNS7_ILi1EEESI_SI_EEESC_SE_Li128ELb1ELb1ELb1ELb0EEENS1_36VarlenDynamicPersistentTileSchedulerILi128ELi80ELi128ELi128ELb1ELb1ELb0ELb0ELb1ELb1EEEEEEEEEvNT_6ParamsE,"a",@progbits
	.sectionflags	@""
	.align	4
.nv.constant0._ZN7cutlass13device_kernelIN5flash19enable_sm80_to_sm89INS1_16FlashAttnFwdSm80INS1_25CollectiveMainloopFwdSm80ILi4ELi1ELb0EN4cute5tupleIJNS5_1CILi128EEENS7_ILi80EEENS7_ILi64EEEEEELi64ENS_10bfloat16_tEfNS_4arch4Sm80ELb0ELb0ELb0ELb1ELb0ELb1ELb1ELb1EEENS1_21CollectiveEpilogueFwdINS6_IJS8_SA_S9_EEENS6_IJNS7_ILi1EEESI_SI_EEESC_SE_Li128ELb1ELb1ELb1ELb0EEENS1_36VarlenDynamicPersistentTileSchedulerILi128ELi80ELi128ELi128ELb1ELb1ELb0ELb0ELb1ELb1EEEEEEEEEvNT_6ParamsE:
	.zero		1432


//--------------------- .nv.constant0._ZN7cutlass13device_kernelIN5flash19enable_sm80_to_sm89INS1_16FlashAttnFwdSm80INS1_25CollectiveMainloopFwdSm80ILi4ELi1ELb0EN4cute5tupleIJNS5_1CILi128EEENS7_ILi96EEENS7_ILi64EEEEEELi64ENS_10bfloat16_tEfNS_4arch4Sm80ELb0ELb1ELb0ELb0ELb0ELb0ELb1ELb1EEENS1_21CollectiveEpilogueFwdINS6_IJS8_SA_S9_EEENS6_IJNS7_ILi1EEESI_SI_EEESC_SE_Li128ELb0ELb1ELb1ELb0EEENS1_19SingleTileSchedulerILb0ELb1ELb1ELi128EEEEEEEEEvNT_6ParamsE --------------------------
	.section	.nv.constant0._ZN7cutlass13device_kernelIN5flash19enable_sm80_to_sm89INS1_16FlashAttnFwdSm80INS1_25CollectiveMainloopFwdSm80ILi4ELi1ELb0EN4cute5tupleIJNS5_1CILi128EEENS7_ILi96EEENS7_ILi64EEEEEELi64ENS_10bfloat16_tEfNS_4arch4Sm80ELb0ELb1ELb0ELb0ELb0ELb0ELb1ELb1EEENS1_21CollectiveEpilogueFwdINS6_IJS8_SA_S9_EEENS6_IJNS7_ILi1EEESI_SI_EEESC_SE_Li128ELb0ELb1ELb1ELb0EEENS1_19SingleTileSchedulerILb0ELb1ELb1ELi128EEEEEEEEEvNT_6ParamsE,"a",@progbits
	.sectionflags	@""
	.align	4
.nv.constant0._ZN7cutlass13device_kernelIN5flash19enable_sm80_to_sm89INS1_16FlashAttnFwdSm80INS1_25CollectiveMainloopFwdSm80ILi4ELi1ELb0EN4cute5tupleIJNS5_1CILi128EEENS7_ILi96EEENS7_ILi64EEEEEELi64ENS_10bfloat16_tEfNS_4arch4Sm80ELb0ELb1ELb0ELb0ELb0ELb0ELb1ELb1EEENS1_21CollectiveEpilogueFwdINS6_IJS8_SA_S9_EEENS6_IJNS7_ILi1EEESI_SI_EEESC_SE_Li128ELb0ELb1ELb1ELb0EEENS1_19SingleTileSchedulerILb0ELb1ELb1ELi128EEEEEEEEEvNT_6ParamsE:
	.zero		1400


//--------------------- .nv.constant0._ZN7cutlass13device_kernelIN5flash19enable_sm80_to_sm89INS1_16FlashAttnFwdSm80INS1_25CollectiveMainloopFwdSm80ILi4ELi1ELb0EN4cute5tupleIJNS5_1CILi128EEENS7_ILi80EEENS7_ILi64EEEEEELi64ENS_10bfloat16_tEfNS_4arch4Sm80ELb0ELb1ELb0ELb1ELb0ELb0ELb1ELb1EEENS1_21CollectiveEpilogueFwdINS6_IJS8_SA_S9_EEENS6_IJNS7_ILi1EEESI_SI_EEESC_SE_Li128ELb1ELb1ELb1ELb0EEENS1_36VarlenDynamicPersistentTileSchedulerILi128ELi80ELi128ELi128ELb1ELb1ELb0ELb1ELb0ELb1EEEEEEEEEvNT_6ParamsE --------------------------
	.section	.nv.constant0._ZN7cutlass13device_kernelIN5flash19enable_sm80_to_sm89INS1_16FlashAttnFwdSm80INS1_25CollectiveMainloopFwdSm80ILi4ELi1ELb0EN4cute5tupleIJNS5_1CILi128EEENS7_ILi80EEENS7_ILi64EEEEEELi64ENS_10bfloat16_tEfNS_4arch4Sm80ELb0ELb1ELb0ELb1ELb0ELb0ELb1ELb1EEENS1_21CollectiveEpilogueFwdINS6_IJS8_SA_S9_EEENS6_IJNS7_ILi1EEESI_SI_EEESC_SE_Li128ELb1ELb1ELb1ELb0EEENS1_36VarlenDynamicPersistentTileSchedulerILi128ELi80ELi128ELi128ELb1ELb1ELb0ELb1ELb0ELb1EEEEEEEEEvNT_6ParamsE,"a",@progbits
	.sectionflags	@""
	.align	4
.nv.constant0._ZN7cutlass13device_kernelIN5flash19enable_sm80_to_sm89INS1_16FlashAttnFwdSm80INS1_25CollectiveMainloopFwdSm80ILi4ELi1ELb0EN4cute5tupleIJNS5_1CILi128EEENS7_ILi80EEENS7_ILi64EEEEEELi64ENS_10bfloat16_tEfNS_4arch4Sm80ELb0ELb1ELb0ELb1ELb0ELb0ELb1ELb1EEENS1_21CollectiveEpilogueFwdINS6_IJS8_SA_S9_EEENS6_IJNS7_ILi1EEESI_SI_EEESC_SE_Li128ELb1ELb1ELb1ELb0EEENS1_36VarlenDynamicPersistentTileSchedulerILi128ELi80ELi128ELi128ELb1ELb1ELb0ELb1ELb0ELb1EEEEEEEEEvNT_6ParamsE:
	.zero		1432


//--------------------- .nv.constant0._ZN7cutlass13device_kernelIN5flash19enable_sm80_to_sm89INS1_16FlashAttnFwdSm80INS1_25CollectiveMainloopFwdSm80ILi4ELi1ELb0EN4cute5tupleIJNS5_1CILi128EEENS7_ILi80EEENS7_ILi64EEEEEELi64ENS_10bfloat16_tEfNS_4arch4Sm80ELb0ELb1ELb0ELb1ELb0ELb1ELb1ELb1EEENS1_21CollectiveEpilogueFwdINS6_IJS8_SA_S9_EEENS6_IJNS7_ILi1EEESI_SI_EEESC_SE_Li128ELb1ELb1ELb1ELb0EEENS1_36VarlenDynamicPersistentTileSchedulerILi128ELi80ELi128ELi128ELb1ELb1ELb0ELb1ELb0ELb1EEEEEEEEEvNT_6ParamsE --------------------------
	.section	.nv.constant0._ZN7cutlass13device_kernelIN5flash19enable_sm80_to_sm89INS1_16FlashAttnFwdSm80INS1_25CollectiveMainloopFwdSm80ILi4ELi1ELb0EN4cute5tupleIJNS5_1CILi128EEENS7_ILi80EEENS7_ILi64EEEEEELi64ENS_10bfloat16_tEfNS_4arch4Sm80ELb0ELb1ELb0ELb1ELb0ELb1ELb1ELb1EEENS1_21CollectiveEpilogueFwdINS6_IJS8_SA_S9_EEENS6_IJNS7_ILi1EEESI_SI_EEESC_SE_Li128ELb1ELb1ELb1ELb0EEENS1_36VarlenDynamicPersistentTileSchedulerILi128ELi80ELi128ELi128ELb1ELb1ELb0ELb1ELb0ELb1EEEEEEEEEvNT_6ParamsE,"a",@progbits
	.sectionflags	@""
	.align	4
.nv.constant0._ZN7cutlass13device_kernelIN5flash19enable_sm80_to_sm89INS1_16FlashAttnFwdSm80INS1_25CollectiveMainloopFwdSm80ILi4ELi1ELb0EN4cute5tupleIJNS5_1CILi128EEENS7_ILi80EEENS7_ILi64EEEEEELi64ENS_10bfloat16_tEfNS_4arch4Sm80ELb0ELb1ELb0ELb1ELb0ELb1ELb1ELb1EEENS1_21CollectiveEpilogueFwdINS6_IJS8_SA_S9_EEENS6_IJNS7_ILi1EEESI_SI_EEESC_SE_Li128ELb1ELb1ELb1ELb0EEENS1_36VarlenDynamicPersistentTileSchedulerILi128ELi80ELi128ELi128ELb1ELb1ELb0ELb1ELb0ELb1EEEEEEEEEvNT_6ParamsE:
	.zero		1432


//--------------------- .nv.constant0._ZN7cutlass13device_kernelIN5flash19enable_sm80_to_sm89INS1_16FlashAttnFwdSm80INS1_25CollectiveMainloopFwdSm80ILi4ELi1ELb0EN4cute5tupleIJNS5_1CILi128EEENS7_ILi112EEENS7_ILi64EEEEEELi64ENS_10bfloat16_tEfNS_4arch4Sm80ELb1ELb0ELb0ELb0ELb0ELb0ELb1ELb1EEENS1_21CollectiveEpilogueFwdINS6_IJS8_SA_S9_EEENS6_IJNS7_ILi1EEESI_SI_EEESC_SE_Li128ELb0ELb1ELb1ELb0EEENS1_30DynamicPersistentTileSchedulerILi128ELi128ELb1ELb1ELb0EEEEEEEEEvNT_6ParamsE --------------------------
	.section	.nv.constant0._ZN7cutlass13device_kernelIN5flash19enable_sm80_to_sm89INS1_16FlashAttnFwdSm80INS1_25CollectiveMainloopFwdSm80ILi4ELi1ELb0EN4cute5tupleIJNS5_1CILi128EEENS7_ILi112EEENS7_ILi64EEEEEELi64ENS_10bfloat16_tEfNS_4arch4Sm80ELb1ELb0ELb0ELb0ELb0ELb0ELb1ELb1EEENS1_21CollectiveEpilogueFwdINS6_IJS8_SA_S9_EEENS6_IJNS7_ILi1EEESI_SI_EEESC_SE_Li128ELb0ELb1ELb1ELb0EEENS1_30DynamicPersistentTileSchedulerILi128ELi128ELb1ELb1ELb0EEEEEEEEEvNT_6ParamsE,"a",@progbits
	.sectionflags	@""
	.align	4
.nv.constant0._ZN7cutlass13device_kernelIN5flash19enable_sm80_to_sm89INS1_16FlashAttnFwdSm80INS1_25CollectiveMainloopFwdSm80ILi4ELi1ELb0EN4cute5tupleIJNS5_1CILi128EEENS7_ILi112EEENS7_ILi64EEEEEELi64ENS_10bfloat16_tEfNS_4arch4Sm80ELb1ELb0ELb0ELb0ELb0ELb0ELb1ELb1EEENS1_21CollectiveEpilogueFwdINS6_IJS8_SA_S9_EEENS6_IJNS7_ILi1EEESI_SI_EEESC_SE_Li128ELb0ELb1ELb1ELb0EEENS1_30DynamicPersistentTileSchedulerILi128ELi128ELb1ELb1ELb0EEEEEEEEEvNT_6ParamsE:
	.zero		1416


//--------------------- .nv.constant0._ZN7cutlass13device_kernelIN5flash19enable_sm80_to_sm89INS1_16FlashAttnFwdSm80INS1_25CollectiveMainloopFwdSm80ILi4ELi1ELb0EN4cute5tupleIJNS5_1CILi128EEENS7_ILi80EEENS7_ILi64EEEEEELi64ENS_10bfloat16_tEfNS_4arch4Sm80ELb1ELb0ELb0ELb1ELb0ELb0ELb1ELb1EEENS1_21CollectiveEpilogueFwdINS6_IJS8_SA_S9_EEENS6_IJNS7_ILi1EEESI_SI_EEESC_SE_Li128ELb1ELb1ELb1ELb0EEENS1_36VarlenDynamicPersistentTileSchedulerILi128ELi80ELi128ELi128ELb1ELb1ELb0ELb1ELb1ELb1EEEEEEEEEvNT_6ParamsE --------------------------
	.section	.nv.constant0._ZN7cutlass13device_kernelIN5flash19enable_sm80_to_sm89INS1_16FlashAttnFwdSm80INS1_25CollectiveMainloopFwdSm80ILi4ELi1ELb0EN4cute5tupleIJNS5_1CILi128EEENS7_ILi80EEENS7_ILi64EEEEEELi64ENS_10bfloat16_tEfNS_4arch4Sm80ELb1ELb0ELb0ELb1ELb0ELb0ELb1ELb1EEENS1_21CollectiveEpilogueFwdINS6_IJS8_SA_S9_EEENS6_IJNS7_ILi1EEESI_SI_EEESC_SE_Li128ELb1ELb1ELb1ELb0EEENS1_36VarlenDynamicPersistentTileSchedulerILi128ELi80ELi128ELi128ELb1ELb1ELb0ELb1ELb1ELb1EEEEEEEEEvNT_6ParamsE,"a",@progbits
	.sectionflags	@""
	.align	4
.nv.constant0._ZN7cutlass13device_kernelIN5flash19enable_sm80_to_sm89INS1_16FlashAttnFwdSm80INS1_25CollectiveMainloopFwdSm80ILi4ELi1ELb0EN4cute5tupleIJNS5_1CILi128EEENS7_ILi80EEENS7_ILi64EEEEEELi64ENS_10bfloat16_tEfNS_4arch4Sm80ELb1ELb0ELb0ELb1ELb0ELb0ELb1ELb1EEENS1_21CollectiveEpilogueFwdINS6_IJS8_SA_S9_EEENS6_IJNS7_ILi1EEESI_SI_EEESC_SE_Li128ELb1ELb1ELb1ELb0EEENS1_36VarlenDynamicPersistentTileSchedulerILi128ELi80ELi128ELi128ELb1ELb1ELb0ELb1ELb1ELb1EEEEEEEEEvNT_6ParamsE:
	.zero		1432


//--------------------- .nv.constant0._ZN7cutlass13device_kernelIN5flash19enable_sm80_to_sm89INS1_16FlashAttnFwdSm80INS1_25CollectiveMainloopFwdSm80ILi4ELi1ELb0EN4cute5tupleIJNS5_1CILi128EEENS7_ILi80EEENS7_ILi64EEEEEELi64ENS_10bfloat16_tEfNS_4arch4Sm80ELb1ELb0ELb0ELb1ELb0ELb1ELb1ELb1EEENS1_21CollectiveEpilogueFwdINS6_IJS8_SA_S9_EEENS6_IJNS7_ILi1EEESI_SI_EEESC_SE_Li128ELb1ELb1ELb1ELb0EEENS1_36VarlenDynamicPersistentTileSchedulerILi128ELi80ELi128ELi128ELb1ELb1ELb0ELb1ELb1ELb1EEEEEEEEEvNT_6ParamsE --------------------------
	.section	.nv.constant0._ZN7cutlass13device_kernelIN5flash19enable_sm80_to_sm89INS1_16FlashAttnFwdSm80INS1_25CollectiveMainloopFwdSm80ILi4ELi1ELb0EN4cute5tupleIJNS5_1CILi128EEENS7_ILi80EEENS7_ILi64EEEEEELi64ENS_10bfloat16_tEfNS_4arch4Sm80ELb1ELb0ELb0ELb1ELb0ELb1ELb1ELb1EEENS1_21CollectiveEpilogueFwdINS6_IJS8_SA_S9_EEENS6_IJNS7_ILi1EEESI_SI_EEESC_SE_Li128ELb1ELb1ELb1ELb0EEENS1_36VarlenDynamicPersistentTileSchedulerILi128ELi80ELi128ELi128ELb1ELb1ELb0ELb1ELb1ELb1EEEEEEEEEvNT_6ParamsE,"a",@progbits
	.sectionflags	@""
	.align	4
.nv.constant0._ZN7cutlass13device_kernelIN5flash19enable_sm80_to_sm89INS1_16FlashAttnFwdSm80INS1_25CollectiveMainloopFwdSm80ILi4ELi1ELb0EN4cute5tupleIJNS5_1CILi128EEENS7_ILi80EEENS7_ILi64EEEEEELi64ENS_10bfloat16_tEfNS_4arch4Sm80ELb1ELb0ELb0ELb1ELb0ELb1ELb1ELb1EEENS1_21CollectiveEpilogueFwdINS6_IJS8_SA_S9_EEENS6_IJNS7_ILi1EEESI_SI_EEESC_SE_Li128ELb1ELb1ELb1ELb0EEENS1_36VarlenDynamicPersistentTileSchedulerILi128ELi80ELi128ELi128ELb1ELb1ELb0ELb1ELb1ELb1EEEEEEEEEvNT_6ParamsE:
	.zero		1432


//--------------------- .text._ZN7cutlass13device_kernelIN5flash19enable_sm80_to_sm89INS1_16FlashAttnFwdSm80INS1_25CollectiveMainloopFwdSm80ILi4ELi1ELb0EN4cute5tupleIJNS5_1CILi128EEENS7_ILi112EEENS7_ILi64EEEEEELi64ENS_10bfloat16_tEfNS_4arch4Sm80ELb0ELb0ELb0ELb0ELb0ELb0ELb1ELb1EEENS1_21CollectiveEpilogueFwdINS6_IJS8_SA_S9_EEENS6_IJNS7_ILi1EEESI_SI_EEESC_SE_Li128ELb0ELb1ELb1ELb0EEENS1_19SingleTileSchedulerILb0ELb1ELb1ELi128EEEEEEEEEvNT_6ParamsE --------------------------
	.section	.text._ZN7cutlass13device_kernelIN5flash19enable_sm80_to_sm89INS1_16FlashAttnFwdSm80INS1_25CollectiveMainloopFwdSm80ILi4ELi1ELb0EN4cute5tupleIJNS5_1CILi128EEENS7_ILi112EEENS7_ILi64EEEEEELi64ENS_10bfloat16_tEfNS_4arch4Sm80ELb0ELb0ELb0ELb0ELb0ELb0ELb1ELb1EEENS1_21CollectiveEpilogueFwdINS6_IJS8_SA_S9_EEENS6_IJNS7_ILi1EEESI_SI_EEESC_SE_Li128ELb0ELb1ELb1ELb0EEENS1_19SingleTileSchedulerILb0ELb1ELb1ELi128EEEEEEEEEvNT_6ParamsE,"ax",@progbits
	.sectioninfo	@"SHI_REGISTERS=255"
	.align	128
.text._ZN7cutlass13device_kernelIN5flash19enable_sm80_to_sm89INS1_16FlashAttnFwdSm80INS1_25CollectiveMainloopFwdSm80ILi4ELi1ELb0EN4cute5tupleIJNS5_1CILi128EEENS7_ILi112EEENS7_ILi64EEEEEELi64ENS_10bfloat16_tEfNS_4arch4Sm80ELb0ELb0ELb0ELb0ELb0ELb0ELb1ELb1EEENS1_21CollectiveEpilogueFwdINS6_IJS8_SA_S9_EEENS6_IJNS7_ILi1EEESI_SI_EEESC_SE_Li128ELb0ELb1ELb1ELb0EEENS1_19SingleTileSchedulerILb0ELb1ELb1ELi128EEEEEEEEEvNT_6ParamsE:
        .type           _ZN7cutlass13device_kernelIN5flash19enable_sm80_to_sm89INS1_16FlashAttnFwdSm80INS1_25CollectiveMainloopFwdSm80ILi4ELi1ELb0EN4cute5tupleIJNS5_1CILi128EEENS7_ILi112EEENS7_ILi64EEEEEELi64ENS_10bfloat16_tEfNS_4arch4Sm80ELb0ELb0ELb0ELb0ELb0ELb0ELb1ELb1EEENS1_21CollectiveEpilogueFwdINS6_IJS8_SA_S9_EEENS6_IJNS7_ILi1EEESI_SI_EEESC_SE_Li128ELb0ELb1ELb1ELb0EEENS1_19SingleTileSchedulerILb0ELb1ELb1ELi128EEEEEEEEEvNT_6ParamsE,@function
        .size           _ZN7cutlass13device_kernelIN5flash19enable_sm80_to_sm89INS1_16FlashAttnFwdSm80INS1_25CollectiveMainloopFwdSm80ILi4ELi1ELb0EN4cute5tupleIJNS5_1CILi128EEENS7_ILi112EEENS7_ILi64EEEEEELi64ENS_10bfloat16_tEfNS_4arch4Sm80ELb0ELb0ELb0ELb0ELb0ELb0ELb1ELb1EEENS1_21CollectiveEpilogueFwdINS6_IJS8_SA_S9_EEENS6_IJNS7_ILi1EEESI_SI_EEESC_SE_Li128ELb0ELb1ELb1ELb0EEENS1_19SingleTileSchedulerILb0ELb1ELb1ELi128EEEEEEEEEvNT_6ParamsE,(.L_x_1614 - _ZN7cutlass13device_kernelIN5flash19enable_sm80_to_sm89INS1_16FlashAttnFwdSm80INS1_25CollectiveMainloopFwdSm80ILi4ELi1ELb0EN4cute5tupleIJNS5_1CILi128EEENS7_ILi112EEENS7_ILi64EEEEEELi64ENS_10bfloat16_tEfNS_4arch4Sm80ELb0ELb0ELb0ELb0ELb0ELb0ELb1ELb1EEENS1_21CollectiveEpilogueFwdINS6_IJS8_SA_S9_EEENS6_IJNS7_ILi1EEESI_SI_EEESC_SE_Li128ELb0ELb1ELb1ELb0EEENS1_19SingleTileSchedulerILb0ELb1ELb1ELi128EEEEEEEEEvNT_6ParamsE)
        .other          _ZN7cutlass13device_kernelIN5flash19enable_sm80_to_sm89INS1_16FlashAttnFwdSm80INS1_25CollectiveMainloopFwdSm80ILi4ELi1ELb0EN4cute5tupleIJNS5_1CILi128EEENS7_ILi112EEENS7_ILi64EEEEEELi64ENS_10bfloat16_tEfNS_4arch4Sm80ELb0ELb0ELb0ELb0ELb0ELb0ELb1ELb1EEENS1_21CollectiveEpilogueFwdINS6_IJS8_SA_S9_EEENS6_IJNS7_ILi1EEESI_SI_EEESC_SE_Li128ELb0ELb1ELb1ELb0EEENS1_19SingleTileSchedulerILb0ELb1ELb1ELi128EEEEEEEEEvNT_6ParamsE,@"STO_CUDA_ENTRY STV_DEFAULT"
_ZN7cutlass13device_kernelIN5flash19enable_sm80_to_sm89INS1_16FlashAttnFwdSm80INS1_25CollectiveMainloopFwdSm80ILi4ELi1ELb0EN4cute5tupleIJNS5_1CILi128EEENS7_ILi112EEENS7_ILi64EEEEEELi64ENS_10bfloat16_tEfNS_4arch4Sm80ELb0ELb0ELb0ELb0ELb0ELb0ELb1ELb1EEENS1_21CollectiveEpilogueFwdINS6_IJS8_SA_S9_EEENS6_IJNS7_ILi1EEESI_SI_EEESC_SE_Li128ELb0ELb1ELb1ELb0EEENS1_19SingleTileSchedulerILb0ELb1ELb1ELi128EEEEEEEEEvNT_6ParamsE:
[----:B------:R-:W-:-:S03]  /*0000*/  MOV R1, c[0x0][0x28] ;  /* 0x00000a0000017a02 */ /* 0x000fc60000000f00 */
[----:B------:R-:W1:Y:S01]  /*0010*/  S2R R244, SR_TID.X ;  /* 0x0000000000f47919 */ /* 0x000e620000002100 */
[----:B------:R-:W-:-:S03]  /*0020*/  IADD3 R1, R1, -0x48, RZ ;  /* 0xffffffb801017810 */ /* 0x000fc60007ffe0ff */
[----:B------:R-:W2:Y:S04]  /*0030*/  S2R R2, SR_CTAID.Y ;  /* 0x0000000000027919 */ /* 0x000ea80000002600 */
[----:B------:R-:W3:Y:S01]  /*0040*/  S2R R18, SR_CTAID.Z ;  /* 0x0000000000127919 */ /* 0x000ee20000002700 */
[----:B-1----:R-:W-:-:S06]  /*0050*/  SHF.R.U32.HI R0, RZ, 0x5, R244 ;  /* 0x00000005ff007819 */ /* 0x002fcc00000116f4 */
[----:B------:R-:W1:Y:S02]  /*0060*/  SHFL.IDX PT, R0, R0, RZ, 0x1f ;  /* 0x00001fff00007589 */ /* 0x000e6400000e0000 */
[----:B-1----:R-:W-:-:S13]  /*0070*/  ISETP.NE.AND P0, PT, R0, RZ, PT ;  /* 0x000000ff0000720c */ /* 0x002fda0003f05270 */
[----:B------:R-:W-:Y:S05]  /*0080*/  @!P0 BRA `(.L_x_0) ;  /* 0x0000008000008947 */ /* 0x000fea0003800000 */
[----:B--23--:R1:W-:Y:S01]  /*0090*/  STL [R1+0x20], R2 ;  /* 0x0000200201007387 */ /* 0x00c3e20000100800 */
[----:B------:R-:W-:-:S04]  /*00a0*/  MOV R0, c[0x0][0x550] ;  /* 0x0001540000007a02 */ /* 0x000fc80000000f00 */
[----:B------:R-:W-:-:S13]  /*00b0*/  ISETP.NE.AND P0, PT, R0, 0x1, PT ;  /* 0x000000010000780c */ /* 0x000fda0003f05270 */
[----:B------:R-:W-:Y:S05]  /*00c0*/  @!P0 BRA `(.L_x_1) ;  /* 0x000000a000008947 */ /* 0x000fea0003800000 */
[----:B------:R-:W-:-:S05]  /*00d0*/  IMAD.HI.U32 R0, R2, c[0x0][0x554], RZ ;  /* 0x0001550002007a27 */ /* 0x000fca00078e00ff */
[----:B------:R-:W-:-:S05]  /*00e0*/  SHF.R.U32.HI R0, RZ, c[0x0][0x558], R0 ;  /* 0x00015600ff007a19 */ /* 0x000fca0000011600 */
[----:B------:R2:W-:Y:S01]  /*00f0*/  STL [R1+0x20], R0 ;  /* 0x0000200001007387 */ /* 0x0005e20000100800 */
[----:B------:R-:W-:Y:S05]  /*0100*/  BRA `(.L_x_1) ;  /* 0x0000006000007947 */ /* 0x000fea0003800000 */
.L_x_0:
[----:B--23--:R-:W-:Y:S01]  /*0110*/  IMAD.MOV.U32 R0, RZ, RZ, c[0x0][0x550] ;  /* 0x00015400ff007624 */ /* 0x00cfe200078e00ff */
[----:B------:R-:W-:-:S04]  /*0120*/  MOV R3, R2 ;  /* 0x0000000200037202 */ /* 0x000fc80000000f00 */
[----:B------:R-:W-:-:S13]  /*0130*/  ISETP.NE.AND P0, PT, R0, 0x1, PT ;  /* 0x000000010000780c */ /* 0x000fda0003f05270 */
[----:B------:R-:W-:-:S05]  /*0140*/  @P0 IMAD.HI.U32 R0, R2, c[0x0][0x554], RZ ;  /* 0x0001550002000a27 */ /* 0x000fca00078e00ff */
[----:B------:R-:W-:-:S05]  /*0150*/  @P0 SHF.R.U32.HI R3, RZ, c[0x0][0x558], R0 ;  /* 0x00015600ff030a19 */ /* 0x000fca0000011600 */
[----:B------:R1:W-:Y:S02]  /*0160*/  STL [R1+0x20], R3 ;  /* 0x0000200301007387 */ /* 0x0003e40000100800 */
.L_x_1:
[----:B------:R-:W3:Y:S01]  /*0170*/  LDL R16, [R1+0x20] ;  /* 0x0000200001107983 */ /* 0x000ee20000100800 */
[----:B------:R-:W-:Y:S02]  /*0180*/  ISETP.GE.AND P0, PT, R18, RZ, PT ;  /* 0x000000ff1200720c */ /* 0x000fe40003f06270 */
[----:B--23--:R-:W-:-:S05]  /*0190*/  IADD3 R0, -R16, RZ, RZ ;  /* 0x000000ff10007210 */ /* 0x00cfca0007ffe1ff */
[----:B------:R-:W-:-:S06]  /*01a0*/  IMAD R11, R0, c[0x0][0x550], R2 ;  /* 0x00015400000b7a24 */ /* 0x000fcc00078e0202 */
[----:B------:R-:W-:Y:S05]  /*01b0*/  @!P0 EXIT ;  /* 0x000000000000894d */ /* 0x000fea0003800000 */
[----:B------:R-:W-:Y:S02]  /*01c0*/  IMAD.MOV.U32 R0, RZ, RZ, c[0x0][0x1d0] ;  /* 0x00007400ff007624 */ /* 0x000fe400078e00ff */
[----:B-1----:R-:W-:-:S03]  /*01d0*/  IMAD.MOV.U32 R2, RZ, RZ, RZ ;  /* 0x000000ffff027224 */ /* 0x002fc600078e00ff */
[C---:B------:R-:W-:Y:S02]  /*01e0*/  ISETP.GE.AND P0, PT, R0.reuse, 0x1, PT ;  /* 0x000000010000780c */ /* 0x040fe40003f06270 */
[----:B------:R-:W-:Y:S01]  /*01f0*/  IADD3 R3, R0, 0x6f, RZ ;  /* 0x0000006f00037810 */ /* 0x000fe20007ffe0ff */
[----:B------:R-:W-:-:S04]  /*0200*/  IMAD.MOV.U32 R0, RZ, RZ, RZ ;  /* 0x000000ffff007224 */ /* 0x000fc800078e00ff */
[----:B------:R-:W-:-:S05]  /*0210*/  IMAD.HI R2, R3, -0x6db6db6d, R2 ;  /* 0x9249249303027827 */ /* 0x000fca00078e0202 */
[----:B------:R-:W-:-:S04]  /*0220*/  SHF.R.U32.HI R3, RZ, 0x1f, R2 ;  /* 0x0000001fff037819 */ /* 0x000fc80000011602 */
[----:B------:R-:W-:Y:S01]  /*0230*/  LEA.HI.SX32 R10, R2, R3, 0x1a ;  /* 0x00000003020a7211 */ /* 0x000fe200078fd2ff */
[----:B------:R-:W-:Y:S05]  /*0240*/  @!P0 BRA `(.L_x_2) ;  /* 0x0000020000008947 */ /* 0x000fea0003800000 */
[----:B------:R-:W-:-:S04]  /*0250*/  SHF.R.U32.HI R0, RZ, 0x10, R11 ;  /* 0x00000010ff007819 */ /* 0x000fc8000001160b */
[----:B------:R-:W-:-:S04]  /*0260*/  ISETP.NE.AND P0, PT, R0, RZ, PT ;  /* 0x000000ff0000720c */ /* 0x000fc80003f05270 */
[----:B------:R-:W-:-:S04]  /*0270*/  SEL R5, R0, c[0x0][0x338], P0 ;  /* 0x0000ce0000057a07 */ /* 0x000fc80000000000 */
[----:B------:R-:W-:Y:S02]  /*0280*/  IABS R0, R5 ;  /* 0x0000000500007213 */ /* 0x000fe40000000000 */
[----:B------:R-:W-:-:S03]  /*0290*/  IADD3 R7, R10, -0x1, R5 ;  /* 0xffffffff0a077810 */ /* 0x000fc60007ffe005 */
[----:B------:R-:W-:Y:S01]  /*02a0*/  IMAD.MOV.U32 R4, RZ, RZ, R0 ;  /* 0x000000ffff047224 */ /* 0x000fe200078e0000 */
[----:B------:R-:W-:-:S03]  /*02b0*/  IABS R9, R7 ;  /* 0x0000000700097213 */ /* 0x000fc60000000000 */
[----:B------:R-:W1:Y:S08]  /*02c0*/  I2F.RP R2, R4 ;  /* 0x0000000400027306 */ /* 0x000e700000209400 */
[----:B-1----:R-:W1:Y:S02]  /*02d0*/  MUFU.RCP R2, R2 ;  /* 0x0000000200027308 */ /* 0x002e640000001000 */
[----:B-1----:R-:W-:-:S06]  /*02e0*/  IADD3 R2, R2, 0xffffffe, RZ ;  /* 0x0ffffffe02027810 */ /* 0x002fcc0007ffe0ff */
[----:B------:R-:W1:Y:S02]  /*02f0*/  F2I.FTZ.U32.TRUNC.NTZ R3, R2 ;  /* 0x0000000200037305 */ /* 0x000e64000021f000 */
[----:B-1----:R-:W-:Y:S02]  /*0300*/  IMAD.MOV R0, RZ, RZ, -R3 ;  /* 0x000000ffff007224 */ /* 0x002fe400078e0a03 */
[----:B------:R-:W-:Y:S02]  /*0310*/  IMAD.MOV.U32 R2, RZ, RZ, RZ ;  /* 0x000000ffff027224 */ /* 0x000fe400078e00ff */
[----:B------:R-:W-:Y:S01]  /*0320*/  IMAD.MOV.U32 R6, RZ, RZ, R0 ;  /* 0x000000ffff067224 */ /* 0x000fe200078e0000 */
[----:B------:R-:W-:-:S03]  /*0330*/  IABS R0, R5 ;  /* 0x0000000500007213 */ /* 0x000fc60000000000 */
[----:B------:R-:W-:Y:S02]  /*0340*/  IMAD R6, R6, R4, RZ ;  /* 0x0000000406067224 */ /* 0x000fe400078e02ff */
[----:B------:R-:W-:Y:S02]  /*0350*/  IMAD.MOV R8, RZ, RZ, -R0 ;  /* 0x000000ffff087224 */ /* 0x000fe400078e0a00 */
[----:B------:R-:W-:-:S04]  /*0360*/  IMAD.HI.U32 R0, R3, R6, R2 ;  /* 0x0000000603007227 */ /* 0x000fc800078e0002 */
[----:B------:R-:W-:Y:S02]  /*0370*/  IMAD.MOV.U32 R2, RZ, RZ, R9 ;  /* 0x000000ffff027224 */ /* 0x000fe400078e0009 */
[----:B------:R-:W-:Y:S02]  /*0380*/  IMAD.MOV.U32 R3, RZ, RZ, R8 ;  /* 0x000000ffff037224 */ /* 0x000fe400078e0008 */
[----:B------:R-:W-:-:S04]  /*0390*/  IMAD.HI.U32 R0, R0, R2, RZ ;  /* 0x0000000200007227 */ /* 0x000fc800078e00ff */
[----:B------:R-:W-:-:S05]  /*03a0*/  IMAD R2, R0, R3, R2 ;  /* 0x0000000300027224 */ /* 0x000fca00078e0202 */
[----:B------:R-:W-:-:S13]  /*03b0*/  ISETP.GT.U32.AND P1, PT, R4, R2, PT ;  /* 0x000000020400720c */ /* 0x000fda0003f24070 */
[----:B------:R-:W-:Y:S01]  /*03c0*/  @!P1 IMAD.IADD R2, R2, 0x1, -R4 ;  /* 0x0000000102029824 */ /* 0x000fe200078e0a04 */
[----:B------:R-:W-:Y:S02]  /*03d0*/  @!P1 IADD3 R0, R0, 0x1, RZ ;  /* 0x0000000100009810 */ /* 0x000fe40007ffe0ff */
[----:B------:R-:W-:Y:S02]  /*03e0*/  ISETP.NE.AND P1, PT, R5, RZ, PT ;  /* 0x000000ff0500720c */ /* 0x000fe40003f25270 */
[----:B------:R-:W-:Y:S02]  /*03f0*/  ISETP.GE.U32.AND P2, PT, R2, R4, PT ;  /* 0x000000040200720c */ /* 0x000fe40003f46070 */
[----:B------:R-:W-:-:S04]  /*0400*/  LOP3.LUT R2, R7, R5, RZ, 0x3c, !PT ;  /* 0x0000000507027212 */ /* 0x000fc800078e3cff */
[----:B------:R-:W-:-:S07]  /*0410*/  ISETP.GE.AND P0, PT, R2, RZ, PT ;  /* 0x000000ff0200720c */ /* 0x000fce0003f06270 */
[----:B------:R-:W-:-:S06]  /*0420*/  @P2 IADD3 R0, R0, 0x1, RZ ;  /* 0x0000000100002810 */ /* 0x000fcc0007ffe0ff */
[----:B------:R-:W-:Y:S01]  /*0430*/  @!P0 IMAD.MOV R0, RZ, RZ, -R0 ;  /* 0x000000ffff008224 */ /* 0x000fe200078e0a00 */
[----:B------:R-:W-:Y:S02]  /*0440*/  @!P1 LOP3.LUT R0, RZ, R5, RZ, 0x33, !PT ;  /* 0x00000005ff009212 */ /* 0x000fe400078e33ff */
.L_x_2:
[----:B------:R-:W-:Y:S01]  /*0450*/  LOP3.LUT R2, R11, 0xffff, RZ, 0xc0, !PT ;  /* 0x0000ffff0b027812 */ /* 0x000fe200078ec0ff */
[----:B------:R-:W-:Y:S01]  /*0460*/  ULDC.64 UR8, c[0x0][0x118] ;  /* 0x0000460000087ab9 */ /* 0x000fe20000000a00 */
[----:B------:R-:W-:Y:S01]  /*0470*/  PLOP3.LUT P4, PT, PT, PT, PT, 0x80, 0x0 ;  /* 0x000000000000781c */ /* 0x000fe20003f8f070 */
[----:B------:R-:W-:Y:S01]  /*0480*/  CS2R R22, SRZ ;  /* 0x0000000000167805 */ /* 0x000fe2000001ff00 */
[----:B------:R-:W-:Y:S01]  /*0490*/  CS2R R20, SRZ ;  /* 0x0000000000147805 */ /* 0x000fe2000001ff00 */
[----:B------:R-:W-:Y:S01]  /*04a0*/  IMAD R235, R2, R0, RZ ;  /* 0x0000000002eb7224 */ /* 0x000fe200078e02ff */
[----:B------:R-:W-:Y:S01]  /*04b0*/  CS2R R134, SRZ ;  /* 0x0000000000867805 */ /* 0x000fe2000001ff00 */
[----:B------:R-:W-:Y:S01]  /*04c0*/  CS2R R132, SRZ ;  /* 0x0000000000847805 */ /* 0x000fe2000001ff00 */
[----:B------:R-:W-:Y:S01]  /*04d0*/  CS2R R186, SRZ ;  /* 0x0000000000ba7805 */ /* 0x000fe2000001ff00 */
[----:B------:R-:W-:Y:S01]  /*04e0*/  IMAD.IADD R0, R235, 0x1, R0 ;  /* 0x00000001eb007824 */ /* 0x000fe200078e0200 */
[----:B------:R1:W-:Y:S01]  /*04f0*/  STL [R1+0x24], R235 ;  /* 0x000024eb01007387 */ /* 0x0003e20000100800 */
[----:B------:R-:W-:Y:S01]  /*0500*/  CS2R R184, SRZ ;  /* 0x0000000000b87805 */ /* 0x000fe2000001ff00 */
[----:B------:R-:W-:Y:S01]  /*0510*/  CS2R R130, SRZ ;  /* 0x0000000000827805 */ /* 0x000fe2000001ff00 */
[----:B------:R-:W-:Y:S01]  /*0520*/  CS2R R128, SRZ ;  /* 0x0000000000807805 */ /* 0x000fe2000001ff00 */
[----:B------:R-:W-:Y:S01]  /*0530*/  IMNMX R236, R10, R0, PT ;  /* 0x000000000aec7217 */ /* 0x000fe20003800200 */
[----:B------:R-:W-:Y:S01]  /*0540*/  CS2R R126, SRZ ;  /* 0x00000000007e7805 */ /* 0x000fe2000001ff00 */
[----:B------:R-:W-:Y:S01]  /*0550*/  CS2R R124, SRZ ;  /* 0x00000000007c7805 */ /* 0x000fe2000001ff00 */
[----:B------:R-:W-:Y:S01]  /*0560*/  CS2R R118, SRZ ;  /* 0x0000000000767805 */ /* 0x000fe2000001ff00 */
[----:B------:R-:W-:Y:S01]  /*0570*/  ISETP.GT.AND P0, PT, R236, R235, PT ;  /* 0x000000ebec00720c */ /* 0x000fe20003f04270 */
[----:B------:R-:W-:Y:S01]  /*0580*/  CS2R R116, SRZ ;  /* 0x0000000000747805 */ /* 0x000fe2000001ff00 */
        /* <DEDUP_REMOVED lines=22> */
[----:B------:R-:W-:Y:S05]  /*06f0*/  @!P0 BRA `(.L_x_3) ;  /* 0x0000a57000008947 */ /* 0x000fea0003800000 */
[----:B-1----:R-:W-:-:S04]  /*0700*/  ISETP.NE.U32.AND P1, PT, RZ, c[0x0][0x340], PT ;  /* 0x0000d000ff007a0c */ /* 0x002fc80003f25070 */
[----:B------:R-:W-:-:S13]  /*0710*/  ISETP.NE.AND.EX P1, PT, RZ, c[0x0][0x344], PT, P1 ;  /* 0x0000d100ff007a0c */ /* 0x000fda0003f25310 */
[----:B------:R-:W-:-:S04]  /*0720*/  @P1 IMAD.MOV.U32 R2, RZ, RZ, 0x4 ;  /* 0x00000004ff021424 */ /* 0x000fc800078e00ff */
[----:B------:R-:W-:-:S05]  /*0730*/  @P1 IMAD.WIDE R2, R18, R2, c[0x0][0x340] ;  /* 0x0000d00012021625 */ /* 0x000fca00078e0202 */
[----:B------:R1:W2:Y:S01]  /*0740*/  @P1 LDG.E R15, [R2.64] ;  /* 0x00000008020f1981 */ /* 0x0002a2000c1e1900 */
[----:B------:R-:W-:Y:S01]  /*0750*/  SHF.R.S32.HI R27, RZ, 0x1f, R244 ;  /* 0x0000001fff1b7819 */ /* 0x000fe200000114f4 */
[----:B------:R-:W-:Y:S01]  /*0760*/  IMAD.MOV.U32 R0, RZ, RZ, c[0x0][0x2c4] ;  /* 0x0000b100ff007624 */ /* 0x000fe200078e00ff */
[----:B------:R-:W-:Y:S01]  /*0770*/  SHF.R.S32.HI R12, RZ, 0x1f, R16 ;  /* 0x0000001fff0c7819 */ /* 0x000fe20000011410 */
[----:B------:R-:W3:Y:S01]  /*0780*/  S2R R22, SR_CTAID.X ;  /* 0x0000000000167919 */ /* 0x000ee20000002500 */
[-C--:B------:R-:W-:Y:S01]  /*0790*/  LEA.HI R5, R27, R244.reuse, RZ, 0x3 ;  /* 0x000000f41b057211 */ /* 0x080fe200078f18ff */
[----:B------:R-:W-:Y:S01]  /*07a0*/  ULDC UR5, c[0x0][0x2c4] ;  /* 0x0000b10000057ab9 */ /* 0x000fe20000000800 */
[----:B------:R-:W-:Y:S01]  /*07b0*/  ISETP.NE.AND P0, PT, R0, 0x1, PT ;  /* 0x000000010000780c */ /* 0x000fe20003f05270 */
[----:B------:R-:W-:Y:S01]  /*07c0*/  IMAD R4, R12, c[0x0][0x1b8], RZ ;  /* 0x00006e000c047a24 */ /* 0x000fe200078e02ff */
[----:B------:R-:W-:Y:S01]  /*07d0*/  LOP3.LUT R0, R5, 0xfffffff8, RZ, 0xc0, !PT ;  /* 0xfffffff805007812 */ /* 0x000fe200078ec0ff */
[----:B------:R-:W-:Y:S01]  /*07e0*/  ULDC UR4, c[0x0][0x168] ;  /* 0x00005a0000047ab9 */ /* 0x000fe20000000800 */
[----:B------:R-:W-:Y:S01]  /*07f0*/  SHF.R.S32.HI R19, RZ, 0x3, R5 ;  /* 0x00000003ff137819 */ /* 0x000fe20000011405 */
[----:B------:R-:W-:Y:S01]  /*0800*/  UIMAD UR4, UR5, UR4, URZ ;  /* 0x00000004050472a4 */ /* 0x000fe2000f8e023f */
[-C--:B------:R-:W-:Y:S01]  /*0810*/  IADD3 R23, -R0, R244.reuse, RZ ;  /* 0x000000f400177210 */ /* 0x080fe20007ffe1ff */
[----:B------:R-:W-:Y:S01]  /*0820*/  IMAD R0, R16, c[0x0][0x1bc], R4 ;  /* 0x00006f0010007a24 */ /* 0x000fe200078e0204 */
[----:B------:R-:W-:Y:S01]  /*0830*/  SHF.R.S32.HI R17, RZ, 0x1f, R18 ;  /* 0x0000001fff117819 */ /* 0x000fe20000011412 */
[----:B------:R-:W-:Y:S01]  /*0840*/  BSSY B0, `(.L_x_4) ;  /* 0x000005e000007945 */ /* 0x000fe20003800000 */
[--C-:B------:R-:W-:Y:S01]  /*0850*/  SHF.R.S32.HI R6, RZ, 0x1f, R19.reuse ;  /* 0x0000001fff067819 */ /* 0x100fe20000011413 */
[----:B------:R-:W-:Y:S01]  /*0860*/  IMAD R4, R23, 0x10, R19 ;  /* 0x0000001017047824 */ /* 0x000fe200078e0213 */
[----:B------:R-:W-:Y:S01]  /*0870*/  LEA.HI R26, R27, R244, RZ, 0x4 ;  /* 0x000000f41b1a7211 */ /* 0x000fe200078f20ff */
[----:B------:R-:W-:-:S02]  /*0880*/  IMAD R5, R17, c[0x0][0x1c0], RZ ;  /* 0x0000700011057a24 */ /* 0x000fc400078e02ff */
[----:B------:R-:W-:Y:S02]  /*0890*/  IMAD.SHL.U32 R20, R23, 0x8, RZ ;  /* 0x0000000817147824 */ /* 0x000fe400078e00ff */
[----:B------:R-:W-:Y:S02]  /*08a0*/  IMAD R5, R18, c[0x0][0x1c4], R5 ;  /* 0x0000710012057a24 */ /* 0x000fe400078e0205 */
[----:B-1----:R-:W-:Y:S01]  /*08b0*/  IMAD.WIDE.U32 R2, R16, c[0x0][0x1b8], RZ ;  /* 0x00006e0010027a25 */ /* 0x002fe200078e00ff */
[----:B------:R-:W-:Y:S02]  /*08c0*/  SHF.R.S32.HI R21, RZ, 0x1f, R20 ;  /* 0x0000001fff157819 */ /* 0x000fe40000011414 */
[----:B------:R-:W-:Y:S01]  /*08d0*/  ISETP.GE.AND P3, PT, R20, c[0x0][0x198], PT ;  /* 0x0000660014007a0c */ /* 0x000fe20003f66270 */
[----:B---3--:R-:W-:Y:S01]  /*08e0*/  IMAD R10, R22, 0x80, R4 ;  /* 0x00000080160a7824 */ /* 0x008fe200078e0204 */
[----:B------:R-:W-:Y:S01]  /*08f0*/  IADD3 R3, R3, R0, RZ ;  /* 0x0000000003037210 */ /* 0x000fe20007ffe0ff */
[----:B------:R-:W-:-:S03]  /*0900*/  IMAD.WIDE.U32 R8, R19, c[0x0][0x208], R20 ;  /* 0x0000820013087a25 */ /* 0x000fc600078e0014 */
[----:B------:R-:W-:Y:S01]  /*0910*/  MOV R0, R10 ;  /* 0x0000000a00007202 */ /* 0x000fe20000000f00 */
[----:B------:R-:W-:-:S04]  /*0920*/  @P0 IMAD.HI.U32 R4, R10, c[0x0][0x2c8], RZ ;  /* 0x0000b2000a040a27 */ /* 0x000fc800078e00ff */
[----:B------:R-:W-:Y:S01]  /*0930*/  IMAD.WIDE.U32 R2, R18, c[0x0][0x1c0], R2 ;  /* 0x0000700012027a25 */ /* 0x000fe200078e0002 */
[----:B------:R-:W-:-:S03]  /*0940*/  @P0 SHF.R.U32.HI R0, RZ, c[0x0][0x2cc], R4 ;  /* 0x0000b300ff000a19 */ /* 0x000fc60000011604 */
[C---:B------:R-:W-:Y:S01]  /*0950*/  IMAD R4, R6.reuse, c[0x0][0x208], RZ ;  /* 0x0000820006047a24 */ /* 0x040fe200078e02ff */
[----:B------:R-:W-:Y:S01]  /*0960*/  IADD3 R3, R3, R5, RZ ;  /* 0x0000000503037210 */ /* 0x000fe20007ffe0ff */
[----:B------:R-:W-:Y:S01]  /*0970*/  IMAD R5, R6, c[0x0][0x1e0], RZ ;  /* 0x0000780006057a24 */ /* 0x000fe200078e02ff */
[----:B------:R-:W-:Y:S01]  /*0980*/  SHF.R.S32.HI R6, RZ, 0x1f, R0 ;  /* 0x0000001fff067819 */ /* 0x000fe20000011400 */
[C---:B------:R-:W-:Y:S02]  /*0990*/  IMAD R11, R19.reuse, c[0x0][0x20c], R4 ;  /* 0x00008300130b7a24 */ /* 0x040fe400078e0204 */
[C---:B------:R-:W-:Y:S02]  /*09a0*/  IMAD R7, R19.reuse, c[0x0][0x1e4], R5 ;  /* 0x0000790013077a24 */ /* 0x040fe400078e0205 */
[----:B------:R-:W-:Y:S02]  /*09b0*/  IMAD R6, R6, c[0x0][0x1b0], RZ ;  /* 0x00006c0006067a24 */ /* 0x000fe400078e02ff */
[----:B------:R-:W-:-:S04]  /*09c0*/  IMAD.WIDE.U32 R4, R19, c[0x0][0x1e0], R20 ;  /* 0x0000780013047a25 */ /* 0x000fc800078e0014 */
[----:B------:R-:W-:Y:S01]  /*09d0*/  IMAD.WIDE.U32 R2, R0, c[0x0][0x1b0], R2 ;  /* 0x00006c0000027a25 */ /* 0x000fe200078e0002 */
[----:B------:R-:W-:-:S03]  /*09e0*/  IADD3 R7, R5, R7, RZ ;  /* 0x0000000705077210 */ /* 0x000fc60007ffe0ff */
[----:B------:R-:W-:Y:S02]  /*09f0*/  IMAD R6, R0, c[0x0][0x1b4], R6 ;  /* 0x00006d0000067a24 */ /* 0x000fe400078e0206 */
[----:B------:R-:W-:Y:S02]  /*0a00*/  IMAD.MOV R0, RZ, RZ, -R0 ;  /* 0x000000ffff007224 */ /* 0x000fe400078e0a00 */
[----:B------:R-:W-:Y:S01]  /*0a10*/  IMAD.IADD R5, R9, 0x1, R11 ;  /* 0x0000000109057824 */ /* 0x000fe200078e020b */
[----:B------:R-:W-:Y:S01]  /*0a20*/  IADD3 R3, R3, R6, RZ ;  /* 0x0000000603037210 */ /* 0x000fe20007ffe0ff */
[----:B------:R-:W-:Y:S01]  /*0a30*/  IMAD R9, R0, c[0x0][0x2c4], R10 ;  /* 0x0000b10000097a24 */ /* 0x000fe200078e020a */
[----:B------:R-:W-:Y:S01]  /*0a40*/  LOP3.LUT R0, R26, 0xfffffff0, RZ, 0xc0, !PT ;  /* 0xfffffff01a007812 */ /* 0x000fe200078ec0ff */
[----:B------:R-:W-:Y:S01]  /*0a50*/  IMAD.MOV.U32 R6, RZ, RZ, R4 ;  /* 0x000000ffff067224 */ /* 0x000fe200078e0004 */
[----:B------:R-:W-:Y:S01]  /*0a60*/  MOV R4, R8 ;  /* 0x0000000800047202 */ /* 0x000fe20000000f00 */
[----:B------:R-:W-:-:S02]  /*0a70*/  IMAD R10, R12, c[0x0][0x210], RZ ;  /* 0x000084000c0a7a24 */ /* 0x000fc400078e02ff */
[----:B------:R-:W-:Y:S01]  /*0a80*/  IMAD.IADD R8, R244, 0x1, -R0 ;  /* 0x00000001f4087824 */ /* 0x000fe200078e0a00 */
[----:B------:R-:W-:Y:S01]  /*0a90*/  SHF.L.U32 R0, R19, 0x6, RZ ;  /* 0x0000000613007819 */ /* 0x000fe200000006ff */
[----:B------:R-:W-:Y:S01]  /*0aa0*/  IMAD R13, R16, c[0x0][0x214], R10 ;  /* 0x00008500100d7a24 */ /* 0x000fe200078e020a */
[----:B------:R-:W-:Y:S01]  /*0ab0*/  SHF.R.S32.HI R10, RZ, 0x1f, R9 ;  /* 0x0000001fff0a7819 */ /* 0x000fe20000011409 */
[----:B------:R-:W-:Y:S01]  /*0ac0*/  IMAD R11, R12, c[0x0][0x1e8], RZ ;  /* 0x00007a000c0b7a24 */ /* 0x000fe200078e02ff */
[----:B------:R-:W-:Y:S01]  /*0ad0*/  SHF.R.S32.HI R12, RZ, 0x1f, R8 ;  /* 0x0000001fff0c7819 */ /* 0x000fe20000011408 */
[----:B------:R-:W-:Y:S01]  /*0ae0*/  IMAD.WIDE.U32 R2, R9, c[0x0][0x1a8], R2 ;  /* 0x00006a0009027a25 */ /* 0x000fe200078e0002 */
[----:B------:R-:W-:Y:S02]  /*0af0*/  LOP3.LUT R0, R0, 0x1c0, RZ, 0xc0, !PT ;  /* 0x000001c000007812 */ /* 0x000fe400078ec0ff */
[----:B------:R-:W-:Y:S01]  /*0b00*/  LEA.HI R25, R12, R8, RZ, 0x3 ;  /* 0x000000080c197211 */ /* 0x000fe200078f18ff */
[----:B------:R-:W-:Y:S01]  /*0b10*/  IMAD R10, R10, c[0x0][0x1a8], RZ ;  /* 0x00006a000a0a7a24 */ /* 0x000fe200078e02ff */
[----:B------:R-:W-:Y:S01]  /*0b20*/  LOP3.LUT R14, R0, 0x38, R20, 0xf8, !PT ;  /* 0x00000038000e7812 */ /* 0x000fe200078ef814 */
[----:B------:R-:W-:Y:S01]  /*0b30*/  IMAD.WIDE.U32 R4, R16, c[0x0][0x210], R4 ;  /* 0x0000840010047a25 */ /* 0x000fe200078e0004 */
[----:B------:R-:W-:-:S02]  /*0b40*/  SHF.R.U32.HI R12, RZ, 0x3, R0 ;  /* 0x00000003ff0c7819 */ /* 0x000fc40000011600 */
[----:B------:R-:W-:Y:S01]  /*0b50*/  LOP3.LUT R0, R25, 0xfffffff8, RZ, 0xc0, !PT ;  /* 0xfffffff819007812 */ /* 0x000fe200078ec0ff */
[----:B------:R-:W-:Y:S02]  /*0b60*/  IMAD R10, R9, c[0x0][0x1ac], R10 ;  /* 0x00006b00090a7a24 */ /* 0x000fe400078e020a */
[----:B------:R-:W-:Y:S01]  /*0b70*/  IMAD R11, R16, c[0x0][0x1ec], R11 ;  /* 0x00007b00100b7a24 */ /* 0x000fe200078e020b */
[----:B------:R-:W-:Y:S01]  /*0b80*/  IADD3 R24, R8, -R0, RZ ;  /* 0x8000000008187210 */ /* 0x000fe20007ffe0ff */
[----:B------:R-:W-:Y:S01]  /*0b90*/  IMAD.WIDE.U32 R6, R16, c[0x0][0x1e8], R6 ;  /* 0x00007a0010067a25 */ /* 0x000fe200078e0006 */
[----:B------:R-:W-:Y:S02]  /*0ba0*/  IADD3 R9, R3, R10, RZ ;  /* 0x0000000a03097210 */ /* 0x000fe40007ffe0ff */
[----:B------:R-:W-:Y:S01]  /*0bb0*/  LEA R8, P0, R2, c[0x0][0x160], 0x1 ;  /* 0x0000580002087a11 */ /* 0x000fe200078008ff */
[----:B------:R-:W-:Y:S01]  /*0bc0*/  IMAD.IADD R5, R5, 0x1, R13 ;  /* 0x0000000105057824 */ /* 0x000fe200078e020d */
[----:B------:R-:W-:Y:S01]  /*0bd0*/  LOP3.LUT R16, R14, R12, RZ, 0x3c, !PT ;  /* 0x0000000c0e107212 */ /* 0x000fe200078e3cff */
[----:B------:R-:W-:Y:S01]  /*0be0*/  IMAD.IADD R7, R7, 0x1, R11 ;  /* 0x0000000107077824 */ /* 0x000fe200078e020b */
[----:B------:R-:W-:Y:S01]  /*0bf0*/  LEA.HI.X R9, R2, c[0x0][0x164], R9, 0x1, P0 ;  /* 0x0000590002097a11 */ /* 0x000fe200000f0c09 */
[----:B------:R1:W3:Y:S01]  /*0c00*/  SHFL.IDX PT, R13, R8, RZ, 0x181f ;  /* 0x00181fff080d7589 */ /* 0x0002e200000e0000 */
[----:B------:R-:W-:-:S03]  /*0c10*/  LEA.HI R11, R27, R244, RZ, 0x6 ;  /* 0x000000f41b0b7211 */ /* 0x000fc600078f30ff */
[----:B------:R1:W4:Y:S02]  /*0c20*/  SHFL.IDX PT, R14, R9, RZ, 0x181f ;  /* 0x00181fff090e7589 */ /* 0x00032400000e0000 */
[----:B------:R-:W-:Y:S01]  /*0c30*/  IMAD.SHL.U32 R11, R11, 0x8, RZ ;  /* 0x000000080b0b7824 */ /* 0x000fe200078e00ff */
[----:B--2---:R-:W-:Y:S01]  /*0c40*/  @P1 SHF.R.S32.HI R3, RZ, 0x1f, R15 ;  /* 0x0000001fff031819 */ /* 0x004fe2000001140f */
[----:B------:R-:W-:Y:S02]  /*0c50*/  @!P1 IMAD.MOV.U32 R3, RZ, RZ, R17 ;  /* 0x000000ffff039224 */ /* 0x000fe400078e0011 */
[----:B------:R-:W-:Y:S01]  /*0c60*/  @P1 IMAD.MOV.U32 R2, RZ, RZ, R15 ;  /* 0x000000ffff021224 */ /* 0x000fe200078e000f */
[----:B------:R-:W-:Y:S01]  /*0c70*/  @!P1 MOV R2, R18 ;  /* 0x0000001200029202 */ /* 0x000fe20000000f00 */
[C---:B------:R-:W-:Y:S01]  /*0c80*/  IMAD R10, R3.reuse, c[0x0][0x1f0], RZ ;  /* 0x00007c00030a7a24 */ /* 0x040fe200078e02ff */
[----:B------:R-:W-:Y:S01]  /*0c90*/  LEA R15, R22, R19, 0x7 ;  /* 0x00000013160f7211 */ /* 0x000fe200078e38ff */
[----:B------:R-:W-:Y:S01]  /*0ca0*/  IMAD R0, R3, c[0x0][0x218], RZ ;  /* 0x0000860003007a24 */ /* 0x000fe200078e02ff */
[----:B------:R-:W-:Y:S01]  /*0cb0*/  MOV R18, 0x20 ;  /* 0x0000002000127802 */ /* 0x000fe20000000f00 */
[C---:B------:R-:W-:Y:S01]  /*0cc0*/  IMAD R12, R2.reuse, c[0x0][0x1f4], R10 ;  /* 0x00007d00020c7a24 */ /* 0x040fe200078e020a */
[----:B------:R-:W-:Y:S01]  /*0cd0*/  ISETP.GE.AND P0, PT, R15, UR4, PT ;  /* 0x000000040f007c0c */ /* 0x000fe2000bf06270 */
[----:B------:R-:W-:Y:S01]  /*0ce0*/  IMAD R10, R2, c[0x0][0x21c], R0 ;  /* 0x00008700020a7a24 */ /* 0x000fe200078e0200 */
[----:B------:R-:W-:Y:S01]  /*0cf0*/  LOP3.LUT R0, R16, 0xfffffe00, R11, 0xf8, !PT ;  /* 0xfffffe0010007812 */ /* 0x000fe200078ef80b */
[----:B------:R-:W-:Y:S01]  /*0d00*/  IMAD.WIDE.U32 R94, R2, c[0x0][0x218], R4 ;  /* 0x00008600025e7a25 */ /* 0x000fe200078e0004 */
[----:B------:R-:W-:-:S03]  /*0d10*/  R2P PR, R24, 0x6 ;  /* 0x0000000618007804 */ /* 0x000fc60000000000 */
[----:B------:R-:W-:Y:S01]  /*0d20*/  IMAD.WIDE.U32 R30, R2, c[0x0][0x1f0], R6 ;  /* 0x00007c00021e7a25 */ /* 0x000fe200078e0006 */
[----:B------:R-:W-:Y:S02]  /*0d30*/  IADD3 R29, R95, R10, RZ ;  /* 0x0000000a5f1d7210 */ /* 0x000fe40007ffe0ff */
[----:B------:R-:W-:Y:S01]  /*0d40*/  SEL R4, R18, 0xffffffe0, !P2 ;  /* 0xffffffe012047807 */ /* 0x000fe20005000000 */
[----:B------:R-:W-:Y:S01]  /*0d50*/  IMAD.MOV.U32 R17, RZ, RZ, 0x10 ;  /* 0x00000010ff117424 */ /* 0x000fe200078e00ff */
[----:B------:R-:W-:Y:S01]  /*0d60*/  IADD3 R33, R31, R12, RZ ;  /* 0x0000000c1f217210 */ /* 0x000fe20007ffe0ff */
[----:B------:R1:W-:Y:S03]  /*0d70*/  STL.64 [R1+0x28], R30 ;  /* 0x0000281e01007387 */ /* 0x0003e60000100a00 */
[----:B------:R-:W-:Y:S01]  /*0d80*/  SEL R3, R17, 0xfffffff0, !P1 ;  /* 0xfffffff011037807 */ /* 0x000fe20004800000 */
[----:B------:R1:W-:Y:S04]  /*0d90*/  STL.64 [R1+0x38], R94 ;  /* 0x0000385e01007387 */ /* 0x0003e80000100a00 */
[----:B------:R1:W-:Y:S04]  /*0da0*/  STL [R1+0x34], R29 ;  /* 0x0000341d01007387 */ /* 0x0003e80000100800 */
[----:B------:R1:W-:Y:S01]  /*0db0*/  STL [R1+0x1c], R33 ;  /* 0x00001c2101007387 */ /* 0x0003e20000100800 */
[----:B------:R-:W-:Y:S05]  /*0dc0*/  @P0 BRA `(.L_x_5) ;  /* 0x0000005000000947 */ /* 0x000fea0003800000 */
[----:B---34-:R-:W-:Y:S01]  /*0dd0*/  LEA R6, P0, R20, R13, 0x1 ;  /* 0x0000000d14067211 */ /* 0x018fe200078008ff */
[----:B------:R-:W-:-:S03]  /*0de0*/  IMAD.SHL.U32 R2, R0, 0x2, RZ ;  /* 0x0000000200027824 */ /* 0x000fc600078e00ff */
[----:B------:R-:W-:-:S05]  /*0df0*/  LEA.HI.X R7, R20, R14, R21, 0x1, P0 ;  /* 0x0000000e14077211 */ /* 0x000fca00000f0c15 */
[----:B------:R-:W-:Y:S01]  /*0e00*/  @!PT LDS RZ, [RZ] ;  /* 0x00000000fffff984 */ /* 0x000fe20000000800 */
[----:B------:R2:W-:Y:S04]  /*0e10*/  LDGSTS.E.BYPASS.LTC128B.128 [R2+0x7100], [R6.64], !P3 ;  /* 0x0710000006027fae */ /* 0x0005e8000d901d48 */
.L_x_5:
[----:B---34-:R-:W-:Y:S05]  /*0e20*/  BSYNC B0 ;  /* 0x0000000000007941 */ /* 0x018fea0003800000 */
.L_x_4:
[----:B------:R-:W-:Y:S01]  /*0e30*/  IADD3 R5, R15, 0x10, RZ ;  /* 0x000000100f057810 */ /* 0x000fe20007ffe0ff */
[----:B--2---:R2:W3:Y:S01]  /*0e40*/  SHFL.IDX PT, R2, R9, 0x1, 0x181f ;  /* 0x00381f0009027f89 */ /* 0x0044e200000e0000 */
[----:B------:R-:W-:Y:S02]  /*0e50*/  BSSY B0, `(.L_x_6) ;  /* 0x0000009000007945 */ /* 0x000fe40003800000 */
[----:B------:R-:W-:Y:S01]  /*0e60*/  ISETP.GE.AND P0, PT, R5, UR4, PT ;  /* 0x0000000405007c0c */ /* 0x000fe2000bf06270 */
[----:B------:R2:W4:-:S12]  /*0e70*/  SHFL.IDX PT, R6, R8, 0x1, 0x181f ;  /* 0x00381f0008067f89 */ /* 0x00051800000e0000 */
[----:B------:R-:W-:Y:S05]  /*0e80*/  @P0 BRA `(.L_x_7) ;  /* 0x0000005000000947 */ /* 0x000fea0003800000 */
[----:B----4-:R-:W-:-:S04]  /*0e90*/  LEA R6, P0, R20, R6, 0x1 ;  /* 0x0000000614067211 */ /* 0x010fc800078008ff */
[----:B---3--:R-:W-:Y:S01]  /*0ea0*/  LEA.HI.X R7, R20, R2, R21, 0x1, P0 ;  /* 0x0000000214077211 */ /* 0x008fe200000f0c15 */
[----:B------:R-:W-:-:S05]  /*0eb0*/  IMAD.SHL.U32 R2, R0, 0x2, RZ ;  /* 0x0000000200027824 */ /* 0x000fca00078e00ff */
[----:B------:R-:W-:Y:S01]  /*0ec0*/  @!PT LDS RZ, [RZ] ;  /* 0x00000000fffff984 */ /* 0x000fe20000000800 */
[----:B------:R3:W-:Y:S03]  /*0ed0*/  LDGSTS.E.BYPASS.LTC128B.128 [R2+0x7900], [R6.64], !P3 ;  /* 0x0790000006027fae */ /* 0x0007e6000d901d48 */
.L_x_7:
[----:B------:R-:W-:Y:S05]  /*0ee0*/  BSYNC B0 ;  /* 0x0000000000007941 */ /* 0x000fea0003800000 */
.L_x_6:
[----:B------:R-:W-:Y:S01]  /*0ef0*/  IADD3 R5, R15, 0x20, RZ ;  /* 0x000000200f057810 */ /* 0x000fe20007ffe0ff */
[----:B---3--:R3:W1:Y:S01]  /*0f00*/  SHFL.IDX PT, R2, R9, 0x2, 0x181f ;  /* 0x00581f0009027f89 */ /* 0x00866200000e0000 */
[----:B------:R-:W-:Y:S02]  /*0f10*/  BSSY B0, `(.L_x_8) ;  /* 0x0000009000007945 */ /* 0x000fe40003800000 */
[----:B------:R-:W-:Y:S01]  /*0f20*/  ISETP.GE.AND P0, PT, R5, UR4, PT ;  /* 0x0000000405007c0c */ /* 0x000fe2000bf06270 */
[----:B----4-:R3:W4:-:S12]  /*0f30*/  SHFL.IDX PT, R6, R8, 0x2, 0x181f ;  /* 0x00581f0008067f89 */ /* 0x01071800000e0000 */
[----:B------:R-:W-:Y:S05]  /*0f40*/  @P0 BRA `(.L_x_9) ;  /* 0x0000005000000947 */ /* 0x000fea0003800000 */
[----:B----4-:R-:W-:-:S04]  /*0f50*/  LEA R6, P0, R20, R6, 0x1 ;  /* 0x0000000614067211 */ /* 0x010fc800078008ff */
[----:B-1----:R-:W-:Y:S01]  /*0f60*/  LEA.HI.X R7, R20, R2, R21, 0x1, P0 ;  /* 0x0000000214077211 */ /* 0x002fe200000f0c15 */
[----:B------:R-:W-:-:S05]  /*0f70*/  IMAD.SHL.U32 R2, R0, 0x2, RZ ;  /* 0x0000000200027824 */ /* 0x000fca00078e00ff */
[----:B------:R-:W-:Y:S01]  /*0f80*/  @!PT LDS RZ, [RZ] ;  /* 0x00000000fffff984 */ /* 0x000fe20000000800 */
[----:B------:R1:W-:Y:S03]  /*0f90*/  LDGSTS.E.BYPASS.LTC128B.128 [R2+0x8100], [R6.64], !P3 ;  /* 0x0810000006027fae */ /* 0x0003e6000d901d48 */
.L_x_9:
[----:B------:R-:W-:Y:S05]  /*0fa0*/  BSYNC B0 ;  /* 0x0000000000007941 */ /* 0x000fea0003800000 */
.L_x_8:
[----:B------:R-:W-:Y:S01]  /*0fb0*/  IADD3 R5, R15, 0x30, RZ ;  /* 0x000000300f057810 */ /* 0x000fe20007ffe0ff */
[----:B-1----:R1:W2:Y:S01]  /*0fc0*/  SHFL.IDX PT, R2, R9, 0x3, 0x181f ;  /* 0x00781f0009027f89 */ /* 0x0022a200000e0000 */
[----:B------:R-:W-:Y:S02]  /*0fd0*/  BSSY B0, `(.L_x_10) ;  /* 0x0000009000007945 */ /* 0x000fe40003800000 */
[----:B------:R-:W-:Y:S01]  /*0fe0*/  ISETP.GE.AND P0, PT, R5, UR4, PT ;  /* 0x0000000405007c0c */ /* 0x000fe2000bf06270 */
[----:B----4-:R1:W4:-:S12]  /*0ff0*/  SHFL.IDX PT, R6, R8, 0x3, 0x181f ;  /* 0x00781f0008067f89 */ /* 0x01031800000e0000 */
[----:B------:R-:W-:Y:S05]  /*1000*/  @P0 BRA `(.L_x_11) ;  /* 0x0000005000000947 */ /* 0x000fea0003800000 */
[----:B----4-:R-:W-:-:S04]  /*1010*/  LEA R6, P0, R20, R6, 0x1 ;  /* 0x0000000614067211 */ /* 0x010fc800078008ff */
[----:B--2---:R-:W-:Y:S01]  /*1020*/  LEA.HI.X R7, R20, R2, R21, 0x1, P0 ;  /* 0x0000000214077211 */ /* 0x004fe200000f0c15 */
[----:B------:R-:W-:-:S05]  /*1030*/  IMAD.SHL.U32 R2, R0, 0x2, RZ ;  /* 0x0000000200027824 */ /* 0x000fca00078e00ff */
[----:B------:R-:W-:Y:S01]  /*1040*/  @!PT LDS RZ, [RZ] ;  /* 0x00000000fffff984 */ /* 0x000fe20000000800 */
[----:B------:R2:W-:Y:S03]  /*1050*/  LDGSTS.E.BYPASS.LTC128B.128 [R2+0x8900], [R6.64], !P3 ;  /* 0x0890000006027fae */ /* 0x0005e6000d901d48 */
.L_x_11:
[----:B------:R-:W-:Y:S05]  /*1060*/  BSYNC B0 ;  /* 0x0000000000007941 */ /* 0x000fea0003800000 */
.L_x_10:
[----:B------:R-:W-:Y:S01]  /*1070*/  IADD3 R5, R15, 0x40, RZ ;  /* 0x000000400f057810 */ /* 0x000fe20007ffe0ff */
[----:B--2---:R2:W1:Y:S01]  /*1080*/  SHFL.IDX PT, R2, R9, 0x4, 0x181f ;  /* 0x00981f0009027f89 */ /* 0x00446200000e0000 */
        /* <DEDUP_REMOVED lines=9> */
.L_x_13:
[----:B------:R-:W-:Y:S05]  /*1120*/  BSYNC B0 ;  /* 0x0000000000007941 */ /* 0x000fea0003800000 */
.L_x_12:
        /* <DEDUP_REMOVED lines=11> */
.L_x_15:
[----:B------:R-:W-:Y:S05]  /*11e0*/  BSYNC B0 ;  /* 0x0000000000007941 */ /* 0x000fea0003800000 */
.L_x_14:
        /* <DEDUP_REMOVED lines=11> */
.L_x_17:
[----:B------:R-:W-:Y:S05]  /*12a0*/  BSYNC B0 ;  /* 0x0000000000007941 */ /* 0x000fea0003800000 */
.L_x_16:
[----:B-123--:R-:W1:Y:S01]  /*12b0*/  SHFL.IDX PT, R8, R8, 0x7, 0x181f ;  /* 0x00f81f0008087f89 */ /* 0x00ee6200000e0000 */
[----:B------:R-:W-:Y:S01]  /*12c0*/  IADD3 R5, R15, 0x70, RZ ;  /* 0x000000700f057810 */ /* 0x000fe20007ffe0ff */
[----:B------:R-:W-:Y:S01]  /*12d0*/  IMAD.SHL.U32 R241, R0, 0x2, RZ ;  /* 0x0000000200f17824 */ /* 0x000fe200078e00ff */
[C---:B------:R-:W-:Y:S01]  /*12e0*/  IADD3 R142, R236.reuse, -0x1, RZ ;  /* 0xffffffffec8e7810 */ /* 0x040fe20007ffe0ff */
[----:B------:R-:W2:Y:S01]  /*12f0*/  SHFL.IDX PT, R2, R9, 0x7, 0x181f ;  /* 0x00f81f0009027f89 */ /* 0x000ea200000e0000 */
[----:B------:R-:W-:Y:S01]  /*1300*/  ISETP.GE.AND P1, PT, R5, UR4, PT ;  /* 0x0000000405007c0c */ /* 0x000fe2000bf26270 */
[----:B------:R-:W-:Y:S01]  /*1310*/  IMAD.MOV.U32 R5, RZ, RZ, 0x70 ;  /* 0x00000070ff057424 */ /* 0x000fe200078e00ff */
[----:B------:R-:W-:Y:S01]  /*1320*/  SHF.R.S32.HI R18, RZ, 0x4, R26 ;  /* 0x00000004ff127819 */ /* 0x000fe2000001141a */
[----:B------:R-:W-:Y:S01]  /*1330*/  IMAD.MOV.U32 R250, RZ, RZ, R32 ;  /* 0x000000fffffa7224 */ /* 0x000fe200078e0020 */
[----:B------:R-:W-:Y:S01]  /*1340*/  LEA.HI R242, R27, R244, RZ, 0x5 ;  /* 0x000000f41bf27211 */ /* 0x000fe200078f28ff */
[----:B------:R-:W-:Y:S01]  /*1350*/  IMAD R141, R236, -0x70, R5 ;  /* 0xffffff90ec8d7824 */ /* 0x000fe200078e0205 */
[----:B------:R-:W-:Y:S01]  /*1360*/  ULDC.64 UR4, c[0x0][0x208] ;  /* 0x0000820000047ab9 */ /* 0x000fe20000000a00 */
[C---:B----4-:R-:W-:Y:S01]  /*1370*/  IMAD R6, R5.reuse, c[0x0][0x1e4], RZ ;  /* 0x0000790005067a24 */ /* 0x050fe200078e02ff */
[----:B------:R-:W-:Y:S01]  /*1380*/  USHF.L.U32 UR7, UR4, 0x5, URZ ;  /* 0x0000000504077899 */ /* 0x000fe2000800063f */
[----:B------:R-:W-:Y:S01]  /*1390*/  IMAD.WIDE.U32 R248, R5, c[0x0][0x1e0], RZ ;  /* 0x0000780005f87a25 */ /* 0x000fe200078e00ff */
[----:B------:R-:W-:Y:S01]  /*13a0*/  IADD3 R22, R141, c[0x0][0x1d0], -R19 ;  /* 0x000074008d167a10 */ /* 0x000fe20007ffe813 */
[----:B------:R-:W-:-:S02]  /*13b0*/  UMOV UR6, 0x5 ;  /* 0x0000000500067882 */ /* 0x000fc40000000000 */
[----:B------:R-:W-:Y:S01]  /*13c0*/  IMAD.IADD R243, R249, 0x1, R6 ;  /* 0x00000001f9f37824 */ /* 0x000fe200078e0206 */
[C---:B------:R-:W-:Y:S01]  /*13d0*/  ISETP.GE.AND P6, PT, R22.reuse, 0x21, PT ;  /* 0x000000211600780c */ /* 0x040fe20003fc6270 */
[----:B------:R-:W-:Y:S01]  /*13e0*/  IMAD.MOV.U32 R251, RZ, RZ, R33 ;  /* 0x000000fffffb7224 */ /* 0x000fe200078e0021 */
[----:B------:R-:W-:Y:S01]  /*13f0*/  ISETP.GE.AND P4, PT, R22, 0x1, PT ;  /* 0x000000011600780c */ /* 0x000fe20003f86270 */
[----:B------:R-:W-:Y:S01]  /*1400*/  IMAD.MOV.U32 R250, RZ, RZ, R30 ;  /* 0x000000fffffa7224 */ /* 0x000fe200078e001e */
[----:B------:R-:W-:Y:S01]  /*1410*/  USHF.L.U64.HI UR5, UR4, UR6, UR5 ;  /* 0x0000000604057299 */ /* 0x000fe20008010205 */
[C---:B-1----:R-:W-:Y:S01]  /*1420*/  @!P1 LEA R8, P0, R20.reuse, R8, 0x1 ;  /* 0x0000000814089211 */ /* 0x042fe200078008ff */
[----:B------:R-:W-:Y:S02]  /*1430*/  IMAD R0, R243, R142, RZ ;  /* 0x0000008ef3007224 */ /* 0x000fe400078e02ff */
[----:B------:R-:W-:Y:S01]  /*1440*/  IMAD.MOV.U32 R245, RZ, RZ, c[0x0][0x1e0] ;  /* 0x00007800fff57624 */ /* 0x000fe200078e00ff */
[----:B--2---:R-:W-:Y:S01]  /*1450*/  @!P1 LEA.HI.X R9, R20, R2, R21, 0x1, P0 ;  /* 0x0000000214099211 */ /* 0x004fe200000f0c15 */
[----:B------:R-:W-:Y:S01]  /*1460*/  IMAD.WIDE.U32 R6, R142, R248, R250 ;  /* 0x000000f88e067225 */ /* 0x000fe200078e00fa */
[----:B------:R-:W-:Y:S01]  /*1470*/  ISETP.GE.AND P0, PT, R22, 0x11, PT ;  /* 0x000000111600780c */ /* 0x000fe20003f06270 */
[----:B------:R-:W-:Y:S01]  /*1480*/  STL.64 [R1+0x18], R250 ;  /* 0x000018fa01007387 */ /* 0x000fe20000100a00 */
[----:B------:R-:W-:Y:S01]  /*1490*/  SHF.R.S32.HI R21, RZ, 0x1f, R142 ;  /* 0x0000001fff157819 */ /* 0x000fe2000001148e */
[----:B------:R-:W-:-:S02]  /*14a0*/  IMAD.MOV.U32 R246, RZ, RZ, c[0x0][0x1e4] ;  /* 0x00007900fff67624 */ /* 0x000fc400078e00ff */
[----:B------:R-:W-:Y:S01]  /*14b0*/  @!PT LDS RZ, [RZ] ;  /* 0x00000000fffff984 */ /* 0x000fe20000000800 */
[----:B------:R1:W-:Y:S01]  /*14c0*/  @!P1 LDGSTS.E.BYPASS.LTC128B.128 [R241+0xa900], [R8.64], !P3 ;  /* 0x0a90000008f19fae */ /* 0x0003e2000d901d48 */
[----:B------:R-:W-:Y:S01]  /*14d0*/  ISETP.GE.AND P1, PT, R20, c[0x0][0x1d4], PT ;  /* 0x0000750014007a0c */ /* 0x000fe20003f26270 */
[----:B------:R-:W-:Y:S02]  /*14e0*/  IMAD R0, R21, R248, R0 ;  /* 0x000000f815007224 */ /* 0x000fe400078e0200 */
[----:B------:R-:W0:Y:S01]  /*14f0*/  LDGDEPBAR ;  /* 0x00000000000079af */ /* 0x000e220000000000 */
[----:B------:R-:W-:Y:S02]  /*1500*/  IMAD.SHL.U32 R12, R246, 0x20, RZ ;  /* 0x00000020f60c7824 */ /* 0x000fe400078e00ff */
[----:B------:R-:W-:Y:S01]  /*1510*/  IMAD.IADD R7, R7, 0x1, R0 ;  /* 0x0000000107077824 */ /* 0x000fe200078e0200 */
[----:B------:R-:W-:Y:S01]  /*1520*/  BAR.SYNC.DEFER_BLOCKING 0x0 ;  /* 0x0000000000007b1d */ /* 0x000fe20000010000 */
[----:B------:R-:W-:Y:S01]  /*1530*/  @P0 LEA R2, P2, R245, R6, 0x4 ;  /* 0x00000006f5020211 */ /* 0x000fe200078420ff */
[----:B------:R-:W-:-:S02]  /*1540*/  IMAD.MOV.U32 R92, RZ, RZ, R28 ;  /* 0x000000ffff5c7224 */ /* 0x000fc400078e001c */
[----:B------:R-:W-:Y:S01]  /*1550*/  IMAD.MOV.U32 R93, RZ, RZ, R29 ;  /* 0x000000ffff5d7224 */ /* 0x000fe200078e001d */
[----:B------:R-:W-:Y:S01]  /*1560*/  @P0 LEA R10, P5, R2, c[0x0][0x1c8], 0x1 ;  /* 0x00007200020a0a11 */ /* 0x000fe200078a08ff */
[----:B------:R-:W-:Y:S01]  /*1570*/  IMAD.MOV.U32 R92, RZ, RZ, R94 ;  /* 0x000000ffff5c7224 */ /* 0x000fe200078e005e */
[----:B------:R-:W-:-:S04]  /*1580*/  @P0 LEA.HI.X R5, R245, R7, R246, 0x4, P2 ;  /* 0x00000007f5050211 */ /* 0x000fc800010f24f6 */
[----:B------:R-:W-:Y:S01]  /*1590*/  @P0 LEA.HI.X R11, R2, c[0x0][0x1cc], R5, 0x1, P5 ;  /* 0x00007300020b0a11 */ /* 0x000fe200028f0c05 */
[----:B------:R-:W-:Y:S01]  /*15a0*/  STL.64 [R1+0x30], R92 ;  /* 0x0000305c01007387 */ /* 0x000fe20000100a00 */
[----:B------:R-:W-:Y:S01]  /*15b0*/  ISETP.GE.AND P5, PT, R22, 0x31, PT ;  /* 0x000000311600780c */ /* 0x000fe20003fa6270 */
[----:B-1----:R-:W-:-:S05]  /*15c0*/  IMAD.WIDE.U32 R8, R245, 0x20, RZ ;  /* 0x00000020f5087825 */ /* 0x002fca00078e00ff */
[C---:B------:R-:W-:Y:S02]  /*15d0*/  @P6 IADD3 R0, P2, R6.reuse, R8, RZ ;  /* 0x0000000806006210 */ /* 0x040fe40007f5e0ff */
[C---:B------:R-:W-:Y:S02]  /*15e0*/  @P4 LEA R8, P3, R6.reuse, c[0x0][0x1c8], 0x1 ;  /* 0x0000720006084a11 */ /* 0x040fe400078608ff */
[----:B------:R-:W-:Y:S02]  /*15f0*/  @P6 IADD3.X R2, R7, R9, R12, P2, !PT ;  /* 0x0000000907026210 */ /* 0x000fe400017fe40c */
[----:B------:R-:W-:Y:S02]  /*1600*/  @P4 LEA.HI.X R9, R6, c[0x0][0x1cc], R7, 0x1, P3 ;  /* 0x0000730006094a11 */ /* 0x000fe400018f0c07 */
[----:B------:R-:W-:Y:S02]  /*1610*/  @P6 LEA R16, P2, R0, c[0x0][0x1c8], 0x1 ;  /* 0x0000720000106a11 */ /* 0x000fe400078408ff */
[C---:B------:R-:W-:Y:S01]  /*1620*/  ISETP.GE.AND P3, PT, R22.reuse, 0x51, PT ;  /* 0x000000511600780c */ /* 0x040fe20003f66270 */
[----:B------:R-:W-:Y:S01]  /*1630*/  @!PT LDS RZ, [RZ] ;  /* 0x00000000fffff984 */ /* 0x000fe20000000800 */
[----:B------:R-:W-:Y:S01]  /*1640*/  @!PT LDS RZ, [RZ] ;  /* 0x00000000fffff984 */ /* 0x000fe20000000800 */
[----:B------:R-:W-:Y:S01]  /*1650*/  @!PT LDS RZ, [RZ] ;  /* 0x00000000fffff984 */ /* 0x000fe20000000800 */
[----:B------:R1:W-:Y:S01]  /*1660*/  @P4 LDGSTS.E.BYPASS.LTC128B.128 [R241+0x3900], [R8.64], !P1 ;  /* 0x0390000008f14fae */ /* 0x0003e2000c901d48 */
[----:B------:R-:W-:-:S02]  /*1670*/  ISETP.GE.AND P4, PT, R22, 0x41, PT ;  /* 0x000000411600780c */ /* 0x000fc40003f86270 */
[----:B------:R-:W-:Y:S01]  /*1680*/  @P6 LEA.HI.X R17, R0, c[0x0][0x1cc], R2, 0x1, P2 ;  /* 0x0000730000116a11 */ /* 0x000fe200010f0c02 */
[----:B------:R-:W-:Y:S01]  /*1690*/  @P5 IMAD R0, R246, 0x30, RZ ;  /* 0x00000030f6005824 */ /* 0x000fe200078e02ff */
[----:B------:R2:W-:Y:S01]  /*16a0*/  @P0 LDGSTS.E.BYPASS.LTC128B.128 [R241+0x4100], [R10.64], !P1 ;  /* 0x041000000af10fae */ /* 0x0005e2000c901d48 */
[----:B------:R-:W-:-:S03]  /*16b0*/  ISETP.GE.AND P2, PT, R22, 0x61, PT ;  /* 0x000000611600780c */ /* 0x000fc60003f46270 */
[----:B------:R3:W-:Y:S10]  /*16c0*/  @P6 LDGSTS.E.BYPASS.LTC128B.128 [R241+0x4900], [R16.64], !P1 ;  /* 0x0490000010f16fae */ /* 0x0007f4000c901d48 */
[----:B------:R-:W-:-:S02]  /*16d0*/  @P2 IMAD R5, R246, 0x60, RZ ;  /* 0x00000060f6052824 */ /* 0x000fc400078e02ff */
[----:B-1----:R-:W-:-:S04]  /*16e0*/  @P5 IMAD.WIDE.U32 R8, R245, 0x30, R6 ;  /* 0x00000030f5085825 */ /* 0x002fc800078e0006 */
[----:B------:R-:W-:Y:S01]  /*16f0*/  @P5 IMAD.IADD R0, R9, 0x1, R0 ;  /* 0x0000000109005824 */ /* 0x000fe200078e0200 */
[----:B------:R-:W-:Y:S01]  /*1700*/  @P5 LEA R14, P0, R8, c[0x0][0x1c8], 0x1 ;  /* 0x00007200080e5a11 */ /* 0x000fe200078008ff */
[----:B--2---:R-:W-:-:S03]  /*1710*/  @P3 IMAD R10, R246, 0x50, RZ ;  /* 0x00000050f60a3824 */ /* 0x004fc600078e02ff */
[----:B------:R-:W-:Y:S01]  /*1720*/  @P5 LEA.HI.X R15, R8, c[0x0][0x1cc], R0, 0x1, P0 ;  /* 0x00007300080f5a11 */ /* 0x000fe200000f0c00 */
[C---:B------:R-:W-:Y:S01]  /*1730*/  @P3 IMAD.WIDE.U32 R8, R245.reuse, 0x50, R6 ;  /* 0x00000050f5083825 */ /* 0x040fe200078e0006 */
[----:B------:R-:W-:-:S03]  /*1740*/  @P4 LEA R0, P0, R245, R6, 0x6 ;  /* 0x00000006f5004211 */ /* 0x000fc600078030ff */
[----:B------:R1:W-:Y:S01]  /*1750*/  @P5 LDGSTS.E.BYPASS.LTC128B.128 [R241+0x5100], [R14.64], !P1 ;  /* 0x051000000ef15fae */ /* 0x0003e2000c901d48 */
[C---:B------:R-:W-:Y:S01]  /*1760*/  @P4 LEA.HI.X R2, R245.reuse, R7, R246, 0x6, P0 ;  /* 0x00000007f5024211 */ /* 0x040fe200000f34f6 */
[----:B------:R-:W-:Y:S01]  /*1770*/  @P2 IMAD.WIDE.U32 R6, R245, 0x60, R6 ;  /* 0x00000060f5062825 */ /* 0x000fe200078e0006 */
[----:B------:R-:W-:-:S04]  /*1780*/  @P4 LEA R12, P0, R0, c[0x0][0x1c8], 0x1 ;  /* 0x00007200000c4a11 */ /* 0x000fc800078008ff */
[----:B------:R-:W-:Y:S01]  /*1790*/  @P4 LEA.HI.X R13, R0, c[0x0][0x1cc], R2, 0x1, P0 ;  /* 0x00007300000d4a11 */ /* 0x000fe200000f0c02 */
[----:B------:R-:W-:Y:S01]  /*17a0*/  @P3 IMAD.IADD R0, R9, 0x1, R10 ;  /* 0x0000000109003824 */ /* 0x000fe200078e020a */
[----:B------:R-:W-:Y:S02]  /*17b0*/  @P3 LEA R10, P0, R8, c[0x0][0x1c8], 0x1 ;  /* 0x00007200080a3a11 */ /* 0x000fe400078008ff */
[----:B------:R-:W-:Y:S01]  /*17c0*/  LEA.HI R2, R26, R18, RZ, 0x1 ;  /* 0x000000121a027211 */ /* 0x000fe200078f08ff */
[----:B------:R1:W-:Y:S01]  /*17d0*/  @P4 LDGSTS.E.BYPASS.LTC128B.128 [R241+0x5900], [R12.64], !P1 ;  /* 0x059000000cf14fae */ /* 0x0003e2000c901d48 */
[----:B------:R-:W-:Y:S01]  /*17e0*/  @P3 LEA.HI.X R11, R8, c[0x0][0x1cc], R0, 0x1, P0 ;  /* 0x00007300080b3a11 */ /* 0x000fe200000f0c00 */
[----:B------:R-:W-:Y:S01]  /*17f0*/  @P2 IMAD.IADD R0, R7, 0x1, R5 ;  /* 0x0000000107002824 */ /* 0x000fe200078e0205 */
[----:B------:R-:W-:Y:S02]  /*1800*/  @P2 LEA R8, P0, R6, c[0x0][0x1c8], 0x1 ;  /* 0x0000720006082a11 */ /* 0x000fe400078008ff */
[----:B------:R-:W-:Y:S01]  /*1810*/  LOP3.LUT R2, R2, 0xfffffffe, RZ, 0xc0, !PT ;  /* 0xfffffffe02027812 */ /* 0x000fe200078ec0ff */
[----:B------:R2:W-:Y:S01]  /*1820*/  @P3 LDGSTS.E.BYPASS.LTC128B.128 [R241+0x6100], [R10.64], !P1 ;  /* 0x061000000af13fae */ /* 0x0005e2000c901d48 */
[----:B------:R-:W-:Y:S01]  /*1830*/  @P2 LEA.HI.X R9, R6, c[0x0][0x1cc], R0, 0x1, P0 ;  /* 0x0000730006092a11 */ /* 0x000fe200000f0c00 */
[C---:B------:R-:W-:Y:S01]  /*1840*/  IMAD.SHL.U32 R0, R23.reuse, 0x40, RZ ;  /* 0x0000004017007824 */ /* 0x040fe200078e00ff */
[----:B------:R-:W-:Y:S01]  /*1850*/  LOP3.LUT P0, RZ, R23, 0x2, RZ, 0xc0, !PT ;  /* 0x0000000217ff7812 */ /* 0x000fe2000780c0ff */
[----:B------:R-:W-:Y:S01]  /*1860*/  IMAD.IADD R18, R18, 0x1, -R2 ;  /* 0x0000000112127824 */ /* 0x000fe200078e0a02 */
[----:B------:R-:W-:Y:S01]  /*1870*/  ISETP.GE.AND P3, PT, R20, c[0x0][0x1d4], PT ;  /* 0x0000750014007a0c */ /* 0x000fe20003f66270 */
[----:B------:R4:W-:Y:S01]  /*1880*/  @P2 LDGSTS.E.BYPASS.LTC128B.128 [R241+0x6900], [R8.64], !P1 ;  /* 0x0690000008f12fae */ /* 0x0009e2000c901d48 */
[----:B------:R-:W-:Y:S01]  /*1890*/  IMAD.SHL.U32 R2, R24, 0x40, RZ ;  /* 0x0000004018027824 */ /* 0x000fe200078e00ff */
[----:B------:R-:W-:Y:S01]  /*18a0*/  LOP3.LUT R0, R0, 0x1c0, RZ, 0xc0, !PT ;  /* 0x000001c000007812 */ /* 0x000fe200078ec0ff */
[----:B------:R-:W-:Y:S01]  /*18b0*/  IMAD.SHL.U32 R5, R18, 0x8, RZ ;  /* 0x0000000812057824 */ /* 0x000fe200078e00ff */
[----:B------:R-:W0:Y:S01]  /*18c0*/  LDGDEPBAR ;  /* 0x00000000000079af */ /* 0x000e220000000000 */
[----:B------:R-:W-:-:S02]  /*18d0*/  ISETP.LT.OR P6, PT, R22, 0x1, P3 ;  /* 0x000000011600780c */ /* 0x000fc40001fc1670 */
[----:B------:R-:W-:Y:S02]  /*18e0*/  LOP3.LUT R2, R2, 0x1c0, RZ, 0xc0, !PT ;  /* 0x000001c002027812 */ /* 0x000fe400078ec0ff */
[----:B------:R-:W-:Y:S02]  /*18f0*/  SHF.R.U32.HI R6, RZ, 0x3, R0 ;  /* 0x00000003ff067819 */ /* 0x000fe40000011600 */
[----:B------:R-:W-:Y:S01]  /*1900*/  LOP3.LUT R7, R2, 0x8, R5, 0xf8, !PT ;  /* 0x0000000802077812 */ /* 0x000fe200078ef805 */
[----:B------:R-:W-:Y:S01]  /*1910*/  IMAD.SHL.U32 R5, R25, 0x40, RZ ;  /* 0x0000004019057824 */ /* 0x000fe200078e00ff */
[----:B------:R-:W-:Y:S02]  /*1920*/  SHF.R.U32.HI R2, RZ, 0x3, R2 ;  /* 0x00000003ff027819 */ /* 0x000fe40000011602 */
[----:B------:R-:W-:Y:S02]  /*1930*/  ISETP.LT.OR P5, PT, R22, 0x11, P3 ;  /* 0x000000111600780c */ /* 0x000fe40001fa1670 */
[----:B------:R-:W-:-:S02]  /*1940*/  LOP3.LUT R140, R7, R2, RZ, 0x3c, !PT ;  /* 0x00000002078c7212 */ /* 0x000fc400078e3cff */
[----:B------:R-:W-:Y:S01]  /*1950*/  LOP3.LUT R5, R5, 0xfffffe00, RZ, 0xc0, !PT ;  /* 0xfffffe0005057812 */ /* 0x000fe200078ec0ff */
[----:B----4-:R-:W-:Y:S01]  /*1960*/  IMAD.SHL.U32 R8, R19, 0x8, RZ ;  /* 0x0000000813087824 */ /* 0x010fe200078e00ff */
[----:B------:R-:W-:-:S04]  /*1970*/  DEPBAR.LE SB0, 0x1 ;  /* 0x000080400000791a */ /* 0x000fc80000000000 */
[----:B------:R-:W-:-:S04]  /*1980*/  DEPBAR.LE SB0, 0x0 ;  /* 0x000080000000791a */ /* 0x000fc80000000000 */
[----:B------:R-:W-:Y:S01]  /*1990*/  LOP3.LUT R8, R0, 0x8, R8, 0xf8, !PT ;  /* 0x0000000800087812 */ /* 0x000fe200078ef808 */
[----:B------:R-:W-:-:S03]  /*19a0*/  IMAD.SHL.U32 R0, R242, 0x20, RZ ;  /* 0x00000020f2007824 */ /* 0x000fc600078e00ff */
[----:B------:R-:W-:Y:S02]  /*19b0*/  LOP3.LUT R6, R8, R6, RZ, 0x3c, !PT ;  /* 0x0000000608067212 */ /* 0x000fe400078e3cff */
[----:B------:R-:W-:-:S03]  /*19c0*/  LOP3.LUT R2, R0, 0x7ffffc00, RZ, 0xc0, !PT ;  /* 0x7ffffc0000027812 */ /* 0x000fc600078ec0ff */
[----:B------:R-:W-:Y:S01]  /*19d0*/  IMAD R0, R18, 0x200, R6 ;  /* 0x0000020012007824 */ /* 0x000fe200078e0206 */
[----:B------:R-:W-:Y:S01]  /*19e0*/  IADD3 R2, R140, R5, R2 ;  /* 0x000000058c027210 */ /* 0x000fe20007ffe002 */
[----:B------:R-:W-:-:S04]  /*19f0*/  IMAD.WIDE.U32 R6, R142, c[0x0][0x208], RZ ;  /* 0x000082008e067a25 */ /* 0x000fc800078e00ff */
[----:B------:R-:W-:Y:S01]  /*1a00*/  IMAD.SHL.U32 R143, R0, 0x2, RZ ;  /* 0x00000002008f7824 */ /* 0x000fe200078e00ff */
[----:B------:R-:W-:Y:S01]  /*1a10*/  BAR.SYNC.DEFER_BLOCKING 0x0 ;  /* 0x0000000000007b1d */ /* 0x000fe20000010000 */
[----:B------:R-:W-:-:S03]  /*1a20*/  IMAD.SHL.U32 R230, R2, 0x2, RZ ;  /* 0x0000000202e67824 */ /* 0x000fc600078e00ff */
[----:B------:R-:W-:Y:S01]  /*1a30*/  IADD3 R0, R143, 0x3900, RZ ;  /* 0x000039008f007810 */ /* 0x000fe20007ffe0ff */
[--C-:B------:R-:W-:Y:S01]  /*1a40*/  IMAD R233, R3, 0x2, R230.reuse ;  /* 0x0000000203e97824 */ /* 0x100fe200078e02e6 */
[----:B------:R-:W-:Y:S01]  /*1a50*/  IADD3 R234, R143, 0x3920, RZ ;  /* 0x000039208fea7810 */ /* 0x000fe20007ffe0ff */
[----:B------:R-:W-:Y:S01]  /*1a60*/  IMAD R231, R4, 0x2, R230 ;  /* 0x0000000204e77824 */ /* 0x000fe200078e02e6 */
[----:B------:R-:W-:Y:S01]  /*1a70*/  @P0 IADD3 R234, R0, -0x20, RZ ;  /* 0xffffffe000ea0810 */ /* 0x000fe20007ffe0ff */
[----:B------:R-:W-:Y:S02]  /*1a80*/  IMAD R0, R21, c[0x0][0x208], RZ ;  /* 0x0000820015007a24 */ /* 0x000fe400078e02ff */
[----:B------:R-:W-:Y:S01]  /*1a90*/  IMAD R232, R3, 0x2, R231 ;  /* 0x0000000203e87824 */ /* 0x000fe200078e02e7 */
[----:B------:R-:W-:Y:S01]  /*1aa0*/  IADD3 R240, R234, 0x800, RZ ;  /* 0x00000800eaf07810 */ /* 0x000fe20007ffe0ff */
[----:B------:R-:W-:Y:S01]  /*1ab0*/  IMAD R0, R142, c[0x0][0x20c], R0 ;  /* 0x000083008e007a24 */ /* 0x000fe200078e0200 */
[----:B------:R-:W-:-:S02]  /*1ac0*/  IADD3 R239, R234, 0x1000, RZ ;  /* 0x00001000eaef7810 */ /* 0x000fc40007ffe0ff */
[C---:B------:R-:W-:Y:S01]  /*1ad0*/  IADD3 R238, R234.reuse, 0x1800, RZ ;  /* 0x00001800eaee7810 */ /* 0x040fe20007ffe0ff */
[----:B------:R-:W-:Y:S01]  /*1ae0*/  IMAD.IADD R0, R7, 0x1, R0 ;  /* 0x0000000107007824 */ /* 0x000fe200078e0200 */
[----:B------:R-:W-:-:S03]  /*1af0*/  IADD3 R237, R234, 0x2000, RZ ;  /* 0x00002000eaed7810 */ /* 0x000fc60007ffe0ff */
[----:B------:R-:W-:Y:S01]  /*1b00*/  IMAD R0, R0, 0x70, RZ ;  /* 0x0000007000007824 */ /* 0x000fe200078e02ff */
[----:B--2---:R-:W-:Y:S04]  /*1b10*/  LDSM.16.M88.4 R8, [R230+0x9100] ;  /* 0x00910000e608783b */ /* 0x004fe80000000200 */
[----:B------:R-:W2:Y:S04]  /*1b20*/  LDSM.16.M88.4 R28, [R143+0x3900] ;  /* 0x003900008f1c783b */ /* 0x000ea80000000200 */
[----:B------:R-:W4:Y:S04]  /*1b30*/  LDSM.16.M88.4 R24, [R143+0x4100] ;  /* 0x004100008f18783b */ /* 0x000f280000000200 */
[----:B---3--:R-:W3:Y:S04]  /*1b40*/  LDSM.16.M88.4 R16, [R143+0x4900] ;  /* 0x004900008f10783b */ /* 0x008ee80000000200 */
[----:B------:R-:W5:Y:S04]  /*1b50*/  LDSM.16.M88.4 R32, [R143+0x5100] ;  /* 0x005100008f20783b */ /* 0x000f680000000200 */
[----:B------:R-:W3:Y:S04]  /*1b60*/  LDSM.16.M88.4 R36, [R143+0x5900] ;  /* 0x005900008f24783b */ /* 0x000ee80000000200 */
[----:B------:R-:W5:Y:S04]  /*1b70*/  LDSM.16.M88.4 R44, [R143+0x6100] ;  /* 0x006100008f2c783b */ /* 0x000f680000000200 */
[----:B------:R-:W5:Y:S04]  /*1b80*/  LDSM.16.M88.4 R40, [R143+0x6900] ;  /* 0x006900008f28783b */ /* 0x000f680000000200 */
[----:B-1----:R-:W1:Y:S04]  /*1b90*/  LDSM.16.M88.4 R12, [R230+0x7100] ;  /* 0x00710000e60c783b */ /* 0x002e680000000200 */
[----:B------:R-:W-:Y:S04]  /*1ba0*/  LDSM.16.M88.4 R56, [R234] ;  /* 0x00000000ea38783b */ /* 0x000fe80000000200 */
[----:B------:R-:W-:Y:S01]  /*1bb0*/  LDSM.16.M88.4 R52, [R234+0x800] ;  /* 0x00080000ea34783b */ /* 0x000fe20000000200 */
[C---:B--2---:R-:W-:Y:S03]  /*1bc0*/  HMMA.16816.F32.BF16 R60, R8.reuse, R28, RZ ;  /* 0x0000001c083c723c */ /* 0x044fe600000418ff */
[----:B------:R-:W-:Y:S05]  /*1bd0*/  LDSM.16.M88.4 R48, [R234+0x1000] ;  /* 0x00100000ea30783b */ /* 0x000fea0000000200 */
[C---:B----4-:R-:W-:Y:S08]  /*1be0*/  HMMA.16816.F32.BF16 R64, R8.reuse, R24, RZ ;  /* 0x000000180840723c */ /* 0x050ff000000418ff */
[C---:B---3--:R-:W-:Y:S08]  /*1bf0*/  HMMA.16816.F32.BF16 R68, R8.reuse, R16, RZ ;  /* 0x000000100844723c */ /* 0x048ff000000418ff */
[C---:B-----5:R-:W-:Y:S08]  /*1c00*/  HMMA.16816.F32.BF16 R72, R8.reuse, R32, RZ ;  /* 0x000000200848723c */ /* 0x060ff000000418ff */
[C---:B------:R-:W-:Y:S08]  /*1c10*/  HMMA.16816.F32.BF16 R76, R8.reuse, R36, RZ ;  /* 0x00000024084c723c */ /* 0x040ff000000418ff */
        /* <DEDUP_REMOVED lines=8> */
[----:B------:R-:W-:Y:S07]  /*1ca0*/  HMMA.16816.F32.BF16 R188, R8, R42, RZ ;  /* 0x0000002a08bc723c */ /* 0x000fee00000418ff */
[----:B------:R-:W-:Y:S01]  /*1cb0*/  IMAD.WIDE.U32 R8, R6, 0x70, R92 ;  /* 0x0000007006087825 */ /* 0x000fe200078e005c */
[----:B-1----:R-:W-:Y:S03]  /*1cc0*/  HMMA.16816.F32.BF16 R184, R12, R28, RZ ;  /* 0x0000001c0cb8723c */ /* 0x002fe600000418ff */
[----:B------:R-:W-:Y:S01]  /*1cd0*/  IMAD.IADD R0, R9, 0x1, R0 ;  /* 0x0000000109007824 */ /* 0x000fe200078e0200 */
[----:B------:R-:W-:-:S04]  /*1ce0*/  LEA R6, P2, R8, c[0x0][0x1f8], 0x1 ;  /* 0x00007e0008067a11 */ /* 0x000fc800078408ff */
[C---:B------:R-:W-:Y:S01]  /*1cf0*/  HMMA.16816.F32.BF16 R176, R12.reuse, R30, RZ ;  /* 0x0000001e0cb0723c */ /* 0x040fe200000418ff */
[----:B------:R-:W-:Y:S01]  /*1d00*/  LDSM.16.M88.4 R28, [R234+0x2800] ;  /* 0x00280000ea1c783b */ /* 0x000fe20000000200 */
[----:B------:R-:W-:Y:S02]  /*1d10*/  IADD3 R20, P0, R6, UR7, RZ ;  /* 0x0000000706147c10 */ /* 0x000fe4000ff1e0ff */
[----:B------:R-:W-:Y:S01]  /*1d20*/  LEA.HI.X R7, R8, c[0x0][0x1fc], R0, 0x1, P2 ;  /* 0x00007f0008077a11 */ /* 0x000fe200010f0c00 */
[----:B------:R-:W-:Y:S01]  /*1d30*/  IMAD.MOV.U32 R0, RZ, RZ, 0x40 ;  /* 0x00000040ff007424 */ /* 0x000fe200078e00ff */
[----:B------:R-:W-:Y:S01]  /*1d40*/  LDSM.16.M88.4 R8, [R233+0x7100] ;  /* 0x00710000e908783b */ /* 0x000fe20000000200 */
[----:B------:R-:W-:Y:S01]  /*1d50*/  LOP3.LUT P2, RZ, R23, 0x4, RZ, 0xc0, !PT ;  /* 0x0000000417ff7812 */ /* 0x000fe2000784c0ff */
[----:B------:R-:W-:Y:S01]  /*1d60*/  HMMA.16816.F32.BF16 R144, R12, R16, RZ ;  /* 0x000000100c90723c */ /* 0x000fe200000418ff */
[----:B------:R-:W-:Y:S02]  /*1d70*/  IADD3.X R21, R7, UR5, RZ, P0, !PT ;  /* 0x0000000507157c10 */ /* 0x000fe400087fe4ff */
[----:B------:R-:W-:-:S02]  /*1d80*/  ISETP.LT.OR P0, PT, R22, 0x21, P3 ;  /* 0x000000211600780c */ /* 0x000fc40001f01670 */
[----:B------:R-:W-:-:S03]  /*1d90*/  SEL R0, R0, 0xffffffc0, !P2 ;  /* 0xffffffc000007807 */ /* 0x000fc60005000000 */
[----:B------:R-:W-:Y:S01]  /*1da0*/  HMMA.16816.F32.BF16 R168, R12, R18, RZ ;  /* 0x000000120ca8723c */ /* 0x000fe200000418ff */
[----:B------:R-:W1:Y:S01]  /*1db0*/  LDSM.16.M88.4 R16, [R233+0x9100] ;  /* 0x00910000e910783b */ /* 0x000e620000000200 */
[----:B------:R-:W-:Y:S02]  /*1dc0*/  IMAD.IADD R229, R143, 0x1, R0 ;  /* 0x000000018fe57824 */ /* 0x000fe400078e0200 */
[----:B------:R-:W-:Y:S01]  /*1dd0*/  IMAD.IADD R228, R0, 0x1, R234 ;  /* 0x0000000100e47824 */ /* 0x000fe200078e02ea */
[----:B------:R-:W-:-:S03]  /*1de0*/  LOP3.LUT R0, R140, R5, RZ, 0xfc, !PT ;  /* 0x000000058c007212 */ /* 0x000fc600078efcff */
[C---:B------:R-:W-:Y:S08]  /*1df0*/  HMMA.16816.F32.BF16 R136, R12.reuse, R32, RZ ;  /* 0x000000200c88723c */ /* 0x040ff000000418ff */
[C---:B------:R-:W-:Y:S01]  /*1e00*/  HMMA.16816.F32.BF16 R164, R12.reuse, R34, RZ ;  /* 0x000000220ca4723c */ /* 0x040fe200000418ff */
[----:B------:R-:W2:Y:S07]  /*1e10*/  LDSM.16.M88.4 R32, [R234+0x2000] ;  /* 0x00200000ea20783b */ /* 0x000eae0000000200 */
[C---:B------:R-:W-:Y:S08]  /*1e20*/  HMMA.16816.F32.BF16 R152, R12.reuse, R24, RZ ;  /* 0x000000180c98723c */ /* 0x040ff000000418ff */
[C---:B------:R-:W-:Y:S01]  /*1e30*/  HMMA.16816.F32.BF16 R172, R12.reuse, R26, RZ ;  /* 0x0000001a0cac723c */ /* 0x040fe200000418ff */
[----:B------:R-:W-:Y:S07]  /*1e40*/  LDSM.16.M88.4 R24, [R234+0x3000] ;  /* 0x00300000ea18783b */ /* 0x000fee0000000200 */
[C---:B------:R-:W-:Y:S08]  /*1e50*/  HMMA.16816.F32.BF16 R132, R12.reuse, R36, RZ ;  /* 0x000000240c84723c */ /* 0x040ff000000418ff */
[----:B------:R-:W-:Y:S01]  /*1e60*/  HMMA.16816.F32.BF16 R156, R12, R38, RZ ;  /* 0x000000260c9c723c */ /* 0x000fe200000418ff */
[----:B------:R-:W3:Y:S04]  /*1e70*/  LDSM.16.M88.4 R36, [R234+0x1800] ;  /* 0x00180000ea24783b */ /* 0x000ee80000000200 */
[----:B------:R-:W-:Y:S01]  /*1e80*/  @!PT LDS RZ, [RZ] ;  /* 0x00000000fffff984 */ /* 0x000fe20000000800 */
[----:B------:R-:W-:Y:S01]  /*1e90*/  @!PT LDS RZ, [RZ] ;  /* 0x00000000fffff984 */ /* 0x000fe20000000800 */
[----:B------:R-:W-:Y:S01]  /*1ea0*/  @!PT LDS RZ, [RZ] ;  /* 0x00000000fffff984 */ /* 0x000fe20000000800 */
[----:B------:R4:W-:Y:S01]  /*1eb0*/  LDGSTS.E.BYPASS.LTC128B.128 [R241+0x100], [R6.64], !P6 ;  /* 0x0010000006f17fae */ /* 0x0009e2000f101d48 */
[----:B------:R-:W-:-:S02]  /*1ec0*/  ISETP.LT.OR P6, PT, R22, 0x31, P3 ;  /* 0x000000311600780c */ /* 0x000fc40001fc1670 */
[----:B------:R-:W-:Y:S01]  /*1ed0*/  HMMA.16816.F32.BF16 R124, R12, R44, RZ ;  /* 0x0000002c0c7c723c */ /* 0x000fe200000418ff */
[----:B------:R5:W-:Y:S01]  /*1ee0*/  LDGSTS.E.BYPASS.LTC128B.128 [R241+0x900], [R20.64], !P5 ;  /* 0x0090000014f17fae */ /* 0x000be2000e901d48 */
[----:B------:R-:W-:-:S06]  /*1ef0*/  ISETP.LT.OR P5, PT, R22, 0x41, P3 ;  /* 0x000000411600780c */ /* 0x000fcc0001fa1670 */
[C---:B------:R-:W-:Y:S08]  /*1f00*/  HMMA.16816.F32.BF16 R148, R12.reuse, R46, RZ ;  /* 0x0000002e0c94723c */ /* 0x040ff000000418ff */
[C---:B------:R-:W-:Y:S08]  /*1f10*/  HMMA.16816.F32.BF16 R120, R12.reuse, R40, RZ ;  /* 0x000000280c78723c */ /* 0x040ff000000418ff */
[----:B------:R-:W-:Y:S07]  /*1f20*/  HMMA.16816.F32.BF16 R128, R12, R42, RZ ;  /* 0x0000002a0c80723c */ /* 0x000fee00000418ff */
[----:B------:R-:W-:Y:S01]  /*1f30*/  IADD3 R12, P4, R20, UR7, RZ ;  /* 0x00000007140c7c10 */ /* 0x000fe2000ff9e0ff */
[----:B-1----:R-:W-:Y:S03]  /*1f40*/  HMMA.16816.F32.BF16 R44, R16, R28, R80 ;  /* 0x0000001c102c723c */ /* 0x002fe60000041850 */
[----:B------:R-:W-:-:S02]  /*1f50*/  IADD3.X R13, R21, UR5, RZ, P4, !PT ;  /* 0x00000005150d7c10 */ /* 0x000fc4000a7fe4ff */
[----:B------:R-:W-:-:S03]  /*1f60*/  IADD3 R14, P4, R12, UR7, RZ ;  /* 0x000000070c0e7c10 */ /* 0x000fc6000ff9e0ff */
[----:B------:R1:W-:Y:S01]  /*1f70*/  LDGSTS.E.BYPASS.LTC128B.128 [R241+0x1100], [R12.64], !P0 ;  /* 0x011000000cf17fae */ /* 0x0003e2000c101d48 */
[----:B------:R-:W-:Y:S01]  /*1f80*/  IADD3.X R15, R13, UR5, RZ, P4, !PT ;  /* 0x000000050d0f7c10 */ /* 0x000fe2000a7fe4ff */
[----:B--2---:R-:W-:Y:S01]  /*1f90*/  HMMA.16816.F32.BF16 R40, R16, R32, R76 ;  /* 0x000000201028723c */ /* 0x004fe2000004184c */
[----:B----4-:R-:W-:-:S03]  /*1fa0*/  IADD3 R6, P4, R14, UR7, RZ ;  /* 0x000000070e067c10 */ /* 0x010fc6000ff9e0ff */
[----:B------:R2:W-:Y:S01]  /*1fb0*/  LDGSTS.E.BYPASS.LTC128B.128 [R241+0x1900], [R14.64], !P6 ;  /* 0x019000000ef17fae */ /* 0x0005e2000f101d48 */
[----:B------:R-:W-:Y:S02]  /*1fc0*/  IADD3.X R7, R15, UR5, RZ, P4, !PT ;  /* 0x000000050f077c10 */ /* 0x000fe4000a7fe4ff */
[C---:B------:R-:W-:Y:S01]  /*1fd0*/  ISETP.LT.OR P4, PT, R22.reuse, 0x51, P3 ;  /* 0x000000511600780c */ /* 0x040fe20001f81670 */
[C---:B------:R-:W-:Y:S01]  /*1fe0*/  HMMA.16816.F32.BF16 R104, R16.reuse, R56, R60 ;  /* 0x000000381068723c */ /* 0x040fe2000004183c */
[----:B------:R-:W-:Y:S01]  /*1ff0*/  ISETP.LT.OR P3, PT, R22, 0x61, P3 ;  /* 0x000000611600780c */ /* 0x000fe20001f61670 */
[----:B------:R4:W-:Y:S06]  /*2000*/  LDGSTS.E.BYPASS.LTC128B.128 [R241+0x2100], [R6.64], !P5 ;  /* 0x0210000006f17fae */ /* 0x0009ec000e901d48 */
[C---:B---3--:R-:W-:Y:S08]  /*2010*/  HMMA.16816.F32.BF16 R92, R16.reuse, R36, R72 ;  /* 0x00000024105c723c */ /* 0x048ff00000041848 */
[----:B------:R-:W-:Y:S01]  /*2020*/  HMMA.16816.F32.BF16 R180, R16, R58, R84 ;  /* 0x0000003a10b4723c */ /* 0x000fe20000041854 */
[----:B-1----:R-:W-:-:S04]  /*2030*/  IADD3 R12, P0, R6, UR7, RZ ;  /* 0x00000007060c7c10 */ /* 0x002fc8000ff1e0ff */
[----:B------:R-:W-:Y:S02]  /*2040*/  IADD3.X R13, R7, UR5, RZ, P0, !PT ;  /* 0x00000005070d7c10 */ /* 0x000fe400087fe4ff */
[----:B--2---:R-:W-:Y:S01]  /*2050*/  IADD3 R14, P0, R12, UR7, RZ ;  /* 0x000000070c0e7c10 */ /* 0x004fe2000ff1e0ff */
[----:B------:R-:W-:Y:S02]  /*2060*/  HMMA.16816.F32.BF16 R220, R16, R54, R108 ;  /* 0x0000003610dc723c */ /* 0x000fe4000004186c */
[----:B------:R1:W-:Y:S01]  /*2070*/  LDGSTS.E.BYPASS.LTC128B.128 [R241+0x2900], [R12.64], !P4 ;  /* 0x029000000cf17fae */ /* 0x0003e2000e101d48 */
[----:B------:R-:W-:-:S05]  /*2080*/  IADD3.X R15, R13, UR5, RZ, P0, !PT ;  /* 0x000000050d0f7c10 */ /* 0x000fca00087fe4ff */
[----:B------:R1:W-:Y:S01]  /*2090*/  LDGSTS.E.BYPASS.LTC128B.128 [R241+0x3100], [R14.64], !P3 ;  /* 0x031000000ef17fae */ /* 0x0003e2000d901d48 */
[C---:B------:R-:W-:Y:S03]  /*20a0*/  HMMA.16816.F32.BF16 R216, R16.reuse, R50, R112 ;  /* 0x0000003210d8723c */ /* 0x040fe60000041870 */
[----:B-----5:R-:W-:Y:S04]  /*20b0*/  LDSM.16.M88.4 R20, [R231+0x9100] ;  /* 0x00910000e714783b */ /* 0x020fe80000000200 */
[----:B------:R-:W2:Y:S01]  /*20c0*/  LDSM.16.M88.4 R80, [R229+0x5900] ;  /* 0x00590000e550783b */ /* 0x000ea20000000200 */
[C---:B------:R-:W-:Y:S03]  /*20d0*/  HMMA.16816.F32.BF16 R100, R16.reuse, R52, R64 ;  /* 0x000000341064723c */ /* 0x040fe60000041840 */
[----:B------:R-:W3:Y:S04]  /*20e0*/  LDSM.16.M88.4 R76, [R229+0x6100] ;  /* 0x00610000e54c783b */ /* 0x000ee80000000200 */
[----:B------:R-:W5:Y:S01]  /*20f0*/  LDSM.16.M88.4 R60, [R229+0x4100] ;  /* 0x00410000e53c783b */ /* 0x000f620000000200 */
[C---:B------:R-:W-:Y:S03]  /*2100*/  HMMA.16816.F32.BF16 R96, R16.reuse, R48, R68 ;  /* 0x000000301060723c */ /* 0x040fe60000041844 */
[----:B------:R-:W2:Y:S04]  /*2110*/  LDSM.16.M88.4 R84, [R229+0x5100] ;  /* 0x00510000e554783b */ /* 0x000ea80000000200 */
[----:B------:R-:W2:Y:S01]  /*2120*/  LDSM.16.M88.4 R72, [R229+0x6900] ;  /* 0x00690000e548783b */ /* 0x000ea20000000200 */
[C---:B------:R-:W-:Y:S03]  /*2130*/  HMMA.16816.F32.BF16 R88, R16.reuse, R24, R88 ;  /* 0x000000181058723c */ /* 0x040fe60000041858 */
[----:B------:R-:W2:Y:S04]  /*2140*/  LDSM.16.M88.4 R64, [R229+0x3900] ;  /* 0x00390000e540783b */ /* 0x000ea80000000200 */
[----:B------:R-:W-:Y:S01]  /*2150*/  LDSM.16.M88.4 R68, [R229+0x4900] ;  /* 0x00490000e544783b */ /* 0x000fe20000000200 */
[C---:B------:R-:W-:Y:S03]  /*2160*/  HMMA.16816.F32.BF16 R112, R16.reuse, R38, R116 ;  /* 0x000000261070723c */ /* 0x040fe60000041874 */
[----:B-1----:R-:W-:Y:S04]  /*2170*/  LDSM.16.M88.4 R12, [R232+0x7100] ;  /* 0x00710000e80c783b */ /* 0x002fe80000000200 */
[----:B------:R-:W0:Y:S01]  /*2180*/  LDGDEPBAR ;  /* 0x00000000000079af */ /* 0x000e220000000000 */
[C---:B------:R-:W-:Y:S08]  /*2190*/  HMMA.16816.F32.BF16 R108, R16.reuse, R34, R160 ;  /* 0x00000022106c723c */ /* 0x040ff000000418a0 */
[C---:B------:R-:W-:Y:S08]  /*21a0*/  HMMA.16816.F32.BF16 R200, R16.reuse, R30, R192 ;  /* 0x0000001e10c8723c */ /* 0x040ff000000418c0 */
[----:B------:R-:W-:Y:S01]  /*21b0*/  HMMA.16816.F32.BF16 R188, R16, R26, R188 ;  /* 0x0000001a10bc723c */ /* 0x000fe200000418bc */
[----:B------:R-:W1:Y:S07]  /*21c0*/  LDSM.16.M88.4 R16, [R231+0x7100] ;  /* 0x00710000e710783b */ /* 0x000e6e0000000200 */
[C---:B------:R-:W-:Y:S08]  /*21d0*/  HMMA.16816.F32.BF16 R184, R8.reuse, R56, R184 ;  /* 0x0000003808b8723c */ /* 0x040ff000000418b8 */
[C---:B------:R-:W-:Y:S08]  /*21e0*/  HMMA.16816.F32.BF16 R192, R8.reuse, R52, R152 ;  /* 0x0000003408c0723c */ /* 0x040ff00000041898 */
[C---:B------:R-:W-:Y:S08]  /*21f0*/  HMMA.16816.F32.BF16 R56, R8.reuse, R58, R176 ;  /* 0x0000003a0838723c */ /* 0x040ff000000418b0 */
[C---:B------:R-:W-:Y:S08]  /*2200*/  HMMA.16816.F32.BF16 R52, R8.reuse, R54, R172 ;  /* 0x000000360834723c */ /* 0x040ff000000418ac */
[C---:B------:R-:W-:Y:S08]  /*2210*/  HMMA.16816.F32.BF16 R204, R8.reuse, R36, R136 ;  /* 0x0000002408cc723c */ /* 0x040ff00000041888 */
[C---:B------:R-:W-:Y:S08]  /*2220*/  HMMA.16816.F32.BF16 R208, R8.reuse, R32, R132 ;  /* 0x0000002008d0723c */ /* 0x040ff00000041884 */
[C---:B------:R-:W-:Y:S08]  /*2230*/  HMMA.16816.F32.BF16 R132, R8.reuse, R50, R168 ;  /* 0x000000320884723c */ /* 0x040ff000000418a8 */
[C---:B------:R-:W-:Y:S01]  /*2240*/  HMMA.16816.F32.BF16 R136, R8.reuse, R38, R164 ;  /* 0x000000260888723c */ /* 0x040fe200000418a4 */
[----:B------:R-:W-:Y:S07]  /*2250*/  LDSM.16.M88.4 R36, [R228+0x1800] ;  /* 0x00180000e424783b */ /* 0x000fee0000000200 */
[C---:B------:R-:W-:Y:S01]  /*2260*/  HMMA.16816.F32.BF16 R196, R8.reuse, R48, R144 ;  /* 0x0000003008c4723c */ /* 0x040fe20000041890 */
[----:B------:R-:W-:Y:S07]  /*2270*/  LDSM.16.M88.4 R48, [R228] ;  /* 0x00000000e430783b */ /* 0x000fee0000000200 */
[C---:B------:R-:W-:Y:S08]  /*2280*/  HMMA.16816.F32.BF16 R212, R8.reuse, R28, R124 ;  /* 0x0000001c08d4723c */ /* 0x040ff0000004187c */
[C---:B------:R-:W-:Y:S01]  /*2290*/  HMMA.16816.F32.BF16 R172, R8.reuse, R30, R148 ;  /* 0x0000001e08ac723c */ /* 0x040fe20000041894 */
[----:B------:R-:W-:Y:S07]  /*22a0*/  LDSM.16.M88.4 R28, [R228+0x2800] ;  /* 0x00280000e41c783b */ /* 0x000fee0000000200 */
[C---:B------:R-:W-:Y:S08]  /*22b0*/  HMMA.16816.F32.BF16 R224, R8.reuse, R24, R120 ;  /* 0x0000001808e0723c */ /* 0x040ff00000041878 */
[C---:B------:R-:W-:Y:S01]  /*22c0*/  HMMA.16816.F32.BF16 R168, R8.reuse, R34, R156 ;  /* 0x0000002208a8723c */ /* 0x040fe2000004189c */
[----:B------:R-:W-:Y:S07]  /*22d0*/  LDSM.16.M88.4 R32, [R228+0x2000] ;  /* 0x00200000e420783b */ /* 0x000fee0000000200 */
[----:B------:R-:W-:Y:S01]  /*22e0*/  HMMA.16816.F32.BF16 R164, R8, R26, R128 ;  /* 0x0000001a08a4723c */ /* 0x000fe20000041880 */
[----:B------:R-:W-:Y:S04]  /*22f0*/  LDSM.16.M88.4 R8, [R232+0x9100] ;  /* 0x00910000e808783b */ /* 0x000fe80000000200 */
[----:B------:R-:W-:Y:S03]  /*2300*/  LDSM.16.M88.4 R24, [R228+0x3000] ;  /* 0x00300000e418783b */ /* 0x000fe60000000200 */
[C---:B--2---:R-:W-:Y:S01]  /*2310*/  HMMA.16816.F32.BF16 R144, R20.reuse, R80, R40 ;  /* 0x000000501490723c */ /* 0x044fe20000041828 */
[----:B------:R-:W2:Y:S07]  /*2320*/  LDSM.16.M88.4 R40, [R228+0x1000] ;  /* 0x00100000e428783b */ /* 0x000eae0000000200 */
[----:B---3--:R-:W-:Y:S01]  /*2330*/  HMMA.16816.F32.BF16 R128, R20, R76, R44 ;  /* 0x0000004c1480723c */ /* 0x008fe2000004182c */
[----:B------:R-:W3:Y:S01]  /*2340*/  LDSM.16.M88.4 R44, [R228+0x800] ;  /* 0x00080000e42c783b */ /* 0x000ee20000000200 */
[----:B------:R-:W-:-:S06]  /*2350*/  DEPBAR.LE SB0, 0x0 ;  /* 0x000080000000791a */ /* 0x000fcc0000000000 */
[C---:B-----5:R-:W-:Y:S08]  /*2360*/  HMMA.16816.F32.BF16 R156, R20.reuse, R60, R100 ;  /* 0x0000003c149c723c */ /* 0x060ff00000041864 */
[C---:B------:R-:W-:Y:S08]  /*2370*/  HMMA.16816.F32.BF16 R148, R20.reuse, R84, R92 ;  /* 0x000000541494723c */ /* 0x040ff0000004185c */
[C---:B------:R-:W-:Y:S08]  /*2380*/  HMMA.16816.F32.BF16 R100, R20.reuse, R72, R88 ;  /* 0x000000481464723c */ /* 0x040ff00000041858 */
[C---:B------:R-:W-:Y:S08]  /*2390*/  HMMA.16816.F32.BF16 R160, R20.reuse, R64, R104 ;  /* 0x0000004014a0723c */ /* 0x040ff00000041868 */
[----:B------:R-:W-:Y:S08]  /*23a0*/  HMMA.16816.F32.BF16 R124, R20, R66, R180 ;  /* 0x00000042147c723c */ /* 0x000ff000000418b4 */
[C---:B-1----:R-:W-:Y:S08]  /*23b0*/  HMMA.16816.F32.BF16 R92, R16.reuse, R64, R184 ;  /* 0x00000040105c723c */ /* 0x042ff000000418b8 */
[----:B------:R-:W-:Y:S08]  /*23c0*/  HMMA.16816.F32.BF16 R88, R16, R66, R56 ;  /* 0x000000421058723c */ /* 0x000ff00000041838 */
[C---:B------:R-:W-:Y:S08]  /*23d0*/  HMMA.16816.F32.BF16 R152, R20.reuse, R68, R96 ;  /* 0x000000441498723c */ /* 0x040ff00000041860 */
[----:B------:R-:W-:Y:S08]  /*23e0*/  HMMA.16816.F32.BF16 R120, R20, R62, R220 ;  /* 0x0000003e1478723c */ /* 0x000ff000000418dc */
[C---:B------:R-:W-:Y:S08]  /*23f0*/  HMMA.16816.F32.BF16 R64, R16.reuse, R60, R192 ;  /* 0x0000003c1040723c */ /* 0x040ff000000418c0 */
[----:B------:R-:W-:Y:S08]  /*2400*/  HMMA.16816.F32.BF16 R56, R16, R62, R52 ;  /* 0x0000003e1038723c */ /* 0x000ff00000041834 */
[C---:B------:R-:W-:Y:S08]  /*2410*/  HMMA.16816.F32.BF16 R116, R20.reuse, R70, R216 ;  /* 0x000000461474723c */ /* 0x040ff000000418d8 */
[C---:B------:R-:W-:Y:S08]  /*2420*/  HMMA.16816.F32.BF16 R112, R20.reuse, R86, R112 ;  /* 0x000000561470723c */ /* 0x040ff00000041870 */
[C---:B------:R-:W-:Y:S08]  /*2430*/  HMMA.16816.F32.BF16 R108, R20.reuse, R82, R108 ;  /* 0x00000052146c723c */ /* 0x040ff0000004186c */
[C---:B------:R-:W-:Y:S07]  /*2440*/  HMMA.16816.F32.BF16 R104, R20.reuse, R78, R200 ;  /* 0x0000004e1468723c */ /* 0x040fee00000418c8 */
[----:B------:R-:W-:Y:S01]  /*2450*/  IMAD.MOV.U32 R202, RZ, RZ, R235 ;  /* 0x000000ffffca7224 */ /* 0x000fe200078e00eb */
[----:B------:R-:W-:Y:S01]  /*2460*/  HMMA.16816.F32.BF16 R96, R20, R74, R188 ;  /* 0x0000004a1460723c */ /* 0x000fe200000418bc */
[----:B------:R-:W-:Y:S01]  /*2470*/  IMAD.MOV.U32 R203, RZ, RZ, R236 ;  /* 0x000000ffffcb7224 */ /* 0x000fe200078e00ec */
[----:B------:R-:W-:-:S02]  /*2480*/  IADD3 R236, R234, 0x2800, RZ ;  /* 0x00002800eaec7810 */ /* 0x000fc40007ffe0ff */
[----:B------:R-:W-:Y:S02]  /*2490*/  ISETP.GT.AND P0, PT, R142, R202, PT ;  /* 0x000000ca8e00720c */ /* 0x000fe40003f04270 */
[----:B------:R-:W-:Y:S02]  /*24a0*/  IADD3 R235, R234, 0x3000, RZ ;  /* 0x00003000eaeb7810 */ /* 0x000fe40007ffe0ff */
[C---:B------:R-:W-:Y:S08]  /*24b0*/  HMMA.16816.F32.BF16 R60, R16.reuse, R84, R204 ;  /* 0x00000054103c723c */ /* 0x040ff000000418cc */
        /* <DEDUP_REMOVED lines=8> */
[----:B------:R-:W-:Y:S08]  /*2540*/  HMMA.16816.F32.BF16 R72, R16, R74, R164 ;  /* 0x0000004a1048723c */ /* 0x000ff000000418a4 */
[C---:B--2---:R-:W-:Y:S08]  /*2550*/  HMMA.16816.F32.BF16 R152, R8.reuse, R40, R152 ;  /* 0x000000280898723c */ /* 0x044ff00000041898 */
[C---:B------:R-:W-:Y:S08]  /*2560*/  HMMA.16816.F32.BF16 R116, R8.reuse, R42, R116 ;  /* 0x0000002a0874723c */ /* 0x040ff00000041874 */
[----:B------:R-:W-:Y:S08]  /*2570*/  HMMA.16816.F32.BF16 R164, R8, R36, R148 ;  /* 0x0000002408a4723c */ /* 0x000ff00000041894 */
[C---:B------:R-:W-:Y:S08]  /*2580*/  HMMA.16816.F32.BF16 R52, R12.reuse, R40, R52 ;  /* 0x000000280c34723c */ /* 0x040ff00000041834 */
[----:B------:R-:W-:Y:S08]  /*2590*/  HMMA.16816.F32.BF16 R20, R12, R42, R20 ;  /* 0x0000002a0c14723c */ /* 0x000ff00000041814 */
[C---:B---3--:R-:W-:Y:S08]  /*25a0*/  HMMA.16816.F32.BF16 R156, R8.reuse, R44, R156 ;  /* 0x0000002c089c723c */ /* 0x048ff0000004189c */
[C---:B------:R-:W-:Y:S08]  /*25b0*/  HMMA.16816.F32.BF16 R120, R8.reuse, R46, R120 ;  /* 0x0000002e0878723c */ /* 0x040ff00000041878 */
[C---:B------:R-:W-:Y:S08]  /*25c0*/  HMMA.16816.F32.BF16 R148, R8.reuse, R38, R112 ;  /* 0x000000260894723c */ /* 0x040ff00000041870 */
[C---:B------:R-:W-:Y:S08]  /*25d0*/  HMMA.16816.F32.BF16 R144, R8.reuse, R32, R144 ;  /* 0x000000200890723c */ /* 0x040ff00000041890 */
[----:B------:R-:W-:Y:S08]  /*25e0*/  HMMA.16816.F32.BF16 R108, R8, R34, R108 ;  /* 0x00000022086c723c */ /* 0x000ff0000004186c */
[C---:B------:R-:W-:Y:S08]  /*25f0*/  HMMA.16816.F32.BF16 R64, R12.reuse, R44, R64 ;  /* 0x0000002c0c40723c */ /* 0x040ff00000041840 */
[C---:B------:R-:W-:Y:S08]  /*2600*/  HMMA.16816.F32.BF16 R56, R12.reuse, R46, R56 ;  /* 0x0000002e0c38723c */ /* 0x040ff00000041838 */
[C---:B------:R-:W-:Y:S08]  /*2610*/  HMMA.16816.F32.BF16 R16, R12.reuse, R36, R60 ;  /* 0x000000240c10723c */ /* 0x040ff0000004183c */
[----:B------:R-:W-:Y:S08]  /*2620*/  HMMA.16816.F32.BF16 R40, R12, R32, R68 ;  /* 0x000000200c28723c */ /* 0x000ff00000041844 */
[C---:B------:R-:W-:Y:S08]  /*2630*/  HMMA.16816.F32.BF16 R160, R8.reuse, R48, R160 ;  /* 0x0000003008a0723c */ /* 0x040ff000000418a0 */
[C---:B------:R-:W-:Y:S08]  /*2640*/  HMMA.16816.F32.BF16 R124, R8.reuse, R50, R124 ;  /* 0x00000032087c723c */ /* 0x040ff0000004187c */
        /* <DEDUP_REMOVED lines=9> */
[C---:B------:R-:W-:Y:S08]  /*26e0*/  HMMA.16816.F32.BF16 R68, R12.reuse, R30, R136 ;  /* 0x0000001e0c44723c */ /* 0x040ff00000041888 */
[C---:B------:R-:W-:Y:S08]  /*26f0*/  HMMA.16816.F32.BF16 R76, R12.reuse, R24, R76 ;  /* 0x000000180c4c723c */ /* 0x040ff0000004184c */
[----:B------:R-:W-:Y:S01]  /*2700*/  HMMA.16816.F32.BF16 R72, R12, R26, R72 ;  /* 0x0000001a0c48723c */ /* 0x000fe20000041848 */
[----:B------:R-:W-:Y:S06]  /*2710*/  BAR.SYNC.DEFER_BLOCKING 0x0 ;  /* 0x0000000000007b1d */ /* 0x000fec0000010000 */
[----:B------:R-:W-:Y:S05]  /*2720*/  @!P0 BRA `(.L_x_18) ;  /* 0x0000020000008947 */ /* 0x000fea0003800000 */
[----:B----4-:R-:W-:Y:S01]  /*2730*/  IADD3 R2, R203, -0x2, RZ ;  /* 0xfffffffecb027810 */ /* 0x010fe20007ffe0ff */
[----:B------:R-:W-:-:S03]  /*2740*/  IMAD.SHL.U32 R24, R245, 0x20, RZ ;  /* 0x00000020f5187824 */ /* 0x000fc600078e00ff */
[----:B------:R-:W-:Y:S01]  /*2750*/  SHF.R.S32.HI R6, RZ, 0x1f, R2 ;  /* 0x0000001fff067819 */ /* 0x000fe20000011402 */
[----:B------:R-:W-:Y:S02]  /*2760*/  IMAD R5, R243, R2, RZ ;  /* 0x00000002f3057224 */ /* 0x000fe400078e02ff */
[----:B------:R-:W-:-:S04]  /*2770*/  IMAD.WIDE.U32 R8, R2, R248, R250 ;  /* 0x000000f802087225 */ /* 0x000fc800078e00fa */
[----:B------:R-:W-:Y:S01]  /*2780*/  IMAD R2, R6, R248, R5 ;  /* 0x000000f806027224 */ /* 0x000fe200078e0205 */
[----:B------:R-:W-:Y:S02]  /*2790*/  LEA R6, P0, R8, c[0x0][0x1c8], 0x1 ;  /* 0x0000720008067a11 */ /* 0x000fe400078008ff */
[----:B------:R-:W-:Y:S01]  /*27a0*/  SHF.L.U64.HI R5, R245, 0x5, R246 ;  /* 0x00000005f5057819 */ /* 0x000fe200000102f6 */
[----:B------:R-:W-:Y:S01]  /*27b0*/  IMAD.IADD R2, R9, 0x1, R2 ;  /* 0x0000000109027824 */ /* 0x000fe200078e0202 */
[----:B------:R-:W-:-:S04]  /*27c0*/  IADD3 R14, P2, R24, R6, RZ ;  /* 0x00000006180e7210 */ /* 0x000fc80007f5e0ff */
[----:B------:R-:W-:Y:S02]  /*27d0*/  LEA.HI.X R7, R8, c[0x0][0x1cc], R2, 0x1, P0 ;  /* 0x0000730008077a11 */ /* 0x000fe400000f0c02 */
[----:B------:R-:W-:-:S03]  /*27e0*/  IADD3 R12, P0, R14, R24, RZ ;  /* 0x000000180e0c7210 */ /* 0x000fc60007f1e0ff */
[----:B------:R-:W-:Y:S01]  /*27f0*/  IMAD.X R15, R5, 0x1, R7, P2 ;  /* 0x00000001050f7824 */ /* 0x000fe200010e0607 */
[-C--:B------:R-:W-:Y:S01]  /*2800*/  IADD3 R10, P2, R12, R24.reuse, RZ ;  /* 0x000000180c0a7210 */ /* 0x080fe20007f5e0ff */
[----:B------:R-:W-:Y:S01]  /*2810*/  @!PT LDS RZ, [RZ] ;  /* 0x00000000fffff984 */ /* 0x000fe20000000800 */
[----:B------:R-:W-:Y:S01]  /*2820*/  @!PT LDS RZ, [RZ] ;  /* 0x00000000fffff984 */ /* 0x000fe20000000800 */
[----:B------:R-:W-:Y:S01]  /*2830*/  @!PT LDS RZ, [RZ] ;  /* 0x00000000fffff984 */ /* 0x000fe20000000800 */
[----:B------:R1:W-:Y:S02]  /*2840*/  LDGSTS.E.BYPASS.LTC128B.128 [R241+0x3900], [R6.64], !P1 ;  /* 0x0390000006f17fae */ /* 0x0003e4000c901d48 */
[--C-:B------:R-:W-:Y:S01]  /*2850*/  IMAD.X R13, R15, 0x1, R5.reuse, P0 ;  /* 0x000000010f0d7824 */ /* 0x100fe200000e0605 */
[----:B------:R-:W-:Y:S01]  /*2860*/  IADD3 R8, P0, R10, R24, RZ ;  /* 0x000000180a087210 */ /* 0x000fe20007f1e0ff */
[----:B------:R2:W-:Y:S02]  /*2870*/  LDGSTS.E.BYPASS.LTC128B.128 [R241+0x4100], [R14.64], !P1 ;  /* 0x041000000ef17fae */ /* 0x0005e4000c901d48 */
[--C-:B------:R-:W-:Y:S02]  /*2880*/  IMAD.X R11, R13, 0x1, R5.reuse, P2 ;  /* 0x000000010d0b7824 */ /* 0x100fe400010e0605 */
[----:B------:R3:W-:Y:S02]  /*2890*/  LDGSTS.E.BYPASS.LTC128B.128 [R241+0x4900], [R12.64], !P1 ;  /* 0x049000000cf17fae */ /* 0x0007e4000c901d48 */
[----:B------:R-:W-:-:S02]  /*28a0*/  IMAD.X R9, R11, 0x1, R5, P0 ;  /* 0x000000010b097824 */ /* 0x000fc400000e0605 */
[----:B------:R3:W-:Y:S04]  /*28b0*/  LDGSTS.E.BYPASS.LTC128B.128 [R241+0x5100], [R10.64], !P1 ;  /* 0x051000000af17fae */ /* 0x0007e8000c901d48 */
[----:B------:R3:W-:Y:S01]  /*28c0*/  LDGSTS.E.BYPASS.LTC128B.128 [R241+0x5900], [R8.64], !P1 ;  /* 0x0590000008f17fae */ /* 0x0007e2000c901d48 */
[----:B-1----:R-:W-:-:S04]  /*28d0*/  IADD3 R6, P2, R8, R24, RZ ;  /* 0x0000001808067210 */ /* 0x002fc80007f5e0ff */
[----:B--2---:R-:W-:Y:S01]  /*28e0*/  IADD3 R14, P0, R6, R24, RZ ;  /* 0x00000018060e7210 */ /* 0x004fe20007f1e0ff */
[----:B------:R-:W-:-:S04]  /*28f0*/  IMAD.X R7, R9, 0x1, R5, P2 ;  /* 0x0000000109077824 */ /* 0x000fc800010e0605 */
[----:B------:R-:W-:Y:S01]  /*2900*/  IMAD.X R15, R7, 0x1, R5, P0 ;  /* 0x00000001070f7824 */ /* 0x000fe200000e0605 */
[----:B------:R3:W-:Y:S04]  /*2910*/  LDGSTS.E.BYPASS.LTC128B.128 [R241+0x6100], [R6.64], !P1 ;  /* 0x0610000006f17fae */ /* 0x0007e8000c901d48 */
[----:B------:R3:W-:Y:S03]  /*2920*/  LDGSTS.E.BYPASS.LTC128B.128 [R241+0x6900], [R14.64], !P1 ;  /* 0x069000000ef17fae */ /* 0x0007e6000c901d48 */
.L_x_18:
[----:B----4-:R-:W-:Y:S01]  /*2930*/  LOP3.LUT R2, R242, 0xffffffe0, RZ, 0xc0, !PT ;  /* 0xffffffe0f2027812 */ /* 0x010fe200078ec0ff */
[----:B------:R-:W-:Y:S01]  /*2940*/  STL [R1+0x44], R228 ;  /* 0x000044e401007387 */ /* 0x000fe20000100800 */
[----:B---3--:R-:W-:Y:S01]  /*2950*/  IADD3 R6, R141, c[0x0][0x1d0], RZ ;  /* 0x000074008d067a10 */ /* 0x008fe20007ffe0ff */
[----:B------:R-:W-:Y:S02]  /*2960*/  IMAD.SHL.U32 R224, R0, 0x2, RZ ;  /* 0x0000000200e07824 */ /* 0x000fe400078e00ff */
[----:B------:R-:W-:Y:S01]  /*2970*/  IMAD.IADD R2, R244, 0x1, -R2 ;  /* 0x00000001f4027824 */ /* 0x000fe200078e0a02 */
[----:B------:R-:W-:Y:S01]  /*2980*/  STL [R1+0x40], R143 ;  /* 0x0000408f01007387 */ /* 0x000fe20000100800 */
[----:B------:R-:W-:-:S02]  /*2990*/  IMAD R225, R4, 0x2, R224 ;  /* 0x0000000204e17824 */ /* 0x000fc400078e02e0 */
[C---:B------:R-:W-:Y:S01]  /*29a0*/  IMAD R227, R3.reuse, 0x2, R224 ;  /* 0x0000000203e37824 */ /* 0x040fe200078e02e0 */
[----:B------:R-:W-:Y:S01]  /*29b0*/  SHF.R.S32.HI R5, RZ, 0x1f, R2 ;  /* 0x0000001fff057819 */ /* 0x000fe20000011402 */
[----:B------:R-:W0:Y:S01]  /*29c0*/  LDGDEPBAR ;  /* 0x00000000000079af */ /* 0x000e220000000000 */
[----:B------:R-:W-:Y:S02]  /*29d0*/  LEA R226, R3, R225, 0x1 ;  /* 0x000000e103e27211 */ /* 0x000fe400078e08ff */
[----:B------:R-:W-:-:S04]  /*29e0*/  LEA.HI R5, R5, R2, RZ, 0x2 ;  /* 0x0000000205057211 */ /* 0x000fc800078f10ff */
[----:B------:R-:W-:-:S05]  /*29f0*/  LOP3.LUT R5, R5, 0x7ffffffc, RZ, 0xc0, !PT ;  /* 0x7ffffffc05057812 */ /* 0x000fca00078ec0ff */
[----:B------:R-:W-:-:S04]  /*2a00*/  IMAD.IADD R2, R2, 0x1, -R5 ;  /* 0x0000000102027824 */ /* 0x000fc800078e0a05 */
[----:B------:R-:W-:-:S05]  /*2a10*/  IMAD R2, R2, -0x2, R6 ;  /* 0xfffffffe02027824 */ /* 0x000fca00078e0206 */
[C---:B------:R-:W-:Y:S02]  /*2a20*/  ISETP.GT.AND P2, PT, R2.reuse, RZ, PT ;  /* 0x000000ff0200720c */ /* 0x040fe40003f44270 */
[C---:B------:R-:W-:Y:S02]  /*2a30*/  ISETP.GT.AND P0, PT, R2.reuse, 0x1, PT ;  /* 0x000000010200780c */ /* 0x040fe40003f04270 */
[----:B------:R-:W-:Y:S02]  /*2a40*/  ISETP.GT.AND P4, PT, R2, 0x8, PT ;  /* 0x000000080200780c */ /* 0x000fe40003f84270 */
[----:B------:R-:W-:Y:S02]  /*2a50*/  FSEL R10, R92, -INF , P2 ;  /* 0xff8000005c0a7808 */ /* 0x000fe40001000000 */
[----:B------:R-:W-:Y:S02]  /*2a60*/  FSEL R11, R93, -INF , P0 ;  /* 0xff8000005d0b7808 */ /* 0x000fe40000000000 */
[----:B------:R-:W-:-:S02]  /*2a70*/  ISETP.GT.AND P3, PT, R2, 0x9, PT ;  /* 0x000000090200780c */ /* 0x000fc40003f64270 */
[----:B------:R-:W-:Y:S02]  /*2a80*/  FSEL R12, R88, -INF , P4 ;  /* 0xff800000580c7808 */ /* 0x000fe40002000000 */
[----:B------:R-:W-:Y:S02]  /*2a90*/  FMNMX.FTZ R5, R10, R11, !PT ;  /* 0x0000000b0a057209 */ /* 0x000fe40007810000 */
[----:B------:R-:W-:Y:S02]  /*2aa0*/  FSEL R27, R162, -INF , P2 ;  /* 0xff800000a21b7808 */ /* 0x000fe40001000000 */
        /* <DEDUP_REMOVED lines=32> */
[----:B------:R-:W-:-:S02]  /*2cb0*/  FSEL R84, R121, -INF , P3 ;  /* 0xff80000079547808 */ /* 0x000fc40001800000 */
[----:B------:R-:W-:Y:S02]  /*2cc0*/  ISETP.GT.AND P0, PT, R2, 0x21, PT ;  /* 0x000000210200780c */ /* 0x000fe40003f04270 */
[----:B------:R-:W-:Y:S02]  /*2cd0*/  FSEL R121, R52, -INF , P2 ;  /* 0xff80000034797808 */ /* 0x000fe40001000000 */
[----:B------:R-:W-:Y:S02]  /*2ce0*/  FMNMX.FTZ R5, R49, R5, !PT ;  /* 0x0000000531057209 */ /* 0x000fe40007810000 */
        /* <DEDUP_REMOVED lines=11> */
[----:B------:R-:W-:Y:S02]  /*2da0*/  FSEL R116, R20, -INF , P3 ;  /* 0xff80000014747808 */ /* 0x000fe40001800000 */
[----:B------:R-:W-:Y:S02]  /*2db0*/  FMNMX.FTZ R5, R120, R5, !PT ;  /* 0x0000000578057209 */ /* 0x000fe40007810000 */
[----:B------:R-:W-:Y:S02]  /*2dc0*/  FSEL R113, R155, -INF , P0 ;  /* 0xff8000009b717808 */ /* 0x000fe40000000000 */
[----:B------:R-:W-:-:S02]  /*2dd0*/  FSEL R106, R153, -INF , P0 ;  /* 0xff800000996a7808 */ /* 0x000fc40000000000 */
[----:B------:R-:W-:Y:S02]  /*2de0*/  FSEL R125, R55, -INF , P0 ;  /* 0xff800000377d7808 */ /* 0x000fe40000000000 */
[----:B------:R-:W-:Y:S02]  /*2df0*/  FSEL R107, R117, -INF , P2 ;  /* 0xff800000756b7808 */ /* 0x000fe40001000000 */
[----:B------:R-:W-:Y:S02]  /*2e00*/  ISETP.GT.AND P0, PT, R2, 0x30, PT ;  /* 0x000000300200780c */ /* 0x000fe40003f04270 */
[----:B------:R-:W-:Y:S02]  /*2e10*/  FSEL R117, R21, -INF , P2 ;  /* 0xff80000015757808 */ /* 0x000fe40001000000 */
[----:B------:R-:W-:Y:S02]  /*2e20*/  FMNMX.FTZ R5, R116, R5, !PT ;  /* 0x0000000574057209 */ /* 0x000fe40007810000 */
        /* <DEDUP_REMOVED lines=8> */
[----:B------:R-:W-:Y:S01]  /*2eb0*/  ISETP.GT.AND P3, PT, R2, 0x38, PT ;  /* 0x000000380200780c */ /* 0x000fe20003f64270 */
[----:B------:R-:W-:Y:S01]  /*2ec0*/  LDSM.16.MT88.4 R20, [R224+0x900] ;  /* 0x00090000e014783b */ /* 0x000fe20000004200 */
[----:B------:R-:W-:Y:S02]  /*2ed0*/  FSEL R119, R17, -INF , P2 ;  /* 0xff80000011777808 */ /* 0x000fe40001000000 */
[----:B------:R-:W-:Y:S02]  /*2ee0*/  FMNMX.FTZ R5, R118, R5, !PT ;  /* 0x0000000576057209 */ /* 0x000fe40007810000 */
[----:B------:R-:W-:Y:S02]  /*2ef0*/  FSEL R135, R166, -INF , P0 ;  /* 0xff800000a6877808 */ /* 0x000fe40000000000 */
[----:B------:R-:W-:Y:S01]  /*2f00*/  FSEL R127, R164, -INF , P0 ;  /* 0xff800000a47f7808 */ /* 0x000fe20000000000 */
[----:B------:R-:W-:Y:S01]  /*2f10*/  IMAD.MOV.U32 R164, RZ, RZ, R202 ;  /* 0x000000ffffa47224 */ /* 0x000fe200078e00ca */
[----:B------:R-:W-:-:S02]  /*2f20*/  FSEL R156, R18, -INF , P0 ;  /* 0xff800000129c7808 */ /* 0x000fc40000000000 */
[----:B------:R-:W-:Y:S02]  /*2f30*/  ISETP.GT.AND P0, PT, R2, 0x39, PT ;  /* 0x000000390200780c */ /* 0x000fe40003f04270 */
[----:B------:R-:W-:Y:S02]  /*2f40*/  FSEL R142, R36, -INF , P3 ;  /* 0xff800000248e7808 */ /* 0x000fe40001800000 */
[----:B------:R-:W-:Y:S02]  /*2f50*/  FMNMX.FTZ R5, R119, R5, !PT ;  /* 0x0000000577057209 */ /* 0x000fe40007810000 */
[----:B------:R-:W-:Y:S02]  /*2f60*/  FSEL R140, R167, -INF , P2 ;  /* 0xff800000a78c7808 */ /* 0x000fe40001000000 */
[----:B------:R-:W-:Y:S02]  /*2f70*/  FSEL R133, R165, -INF , P2 ;  /* 0xff800000a5857808 */ /* 0x000fe40001000000 */
[----:B------:R-:W-:-:S02]  /*2f80*/  FSEL R158, R19, -INF , P2 ;  /* 0xff800000139e7808 */ /* 0x000fc40001000000 */
[----:B------:R-:W-:Y:S01]  /*2f90*/  ISETP.GT.AND P2, PT, R2, 0x40, PT ;  /* 0x000000400200780c */ /* 0x000fe20003f44270 */
[----:B------:R-:W-:Y:S01]  /*2fa0*/  LDSM.16.MT88.4 R16, [R224+0x100] ;  /* 0x00010000e010783b */ /* 0x000fe20000004200 */
        /* <DEDUP_REMOVED lines=13> */
[----:B------:R-:W-:Y:S02]  /*3080*/  FSEL R134, R150, -INF , P3 ;  /* 0xff80000096867808 */ /* 0x000fe40001800000 */
[----:B------:R-:W-:Y:S02]  /*3090*/  FSEL R151, R38, -INF , P3 ;  /* 0xff80000026977808 */ /* 0x000fe40001800000 */
[C---:B------:R-:W-:Y:S01]  /*30a0*/  ISETP.GT.AND P0, PT, R2.reuse, 0x49, PT ;  /* 0x000000490200780c */ /* 0x040fe20003f04270 */
[----:B------:R-:W-:Y:S01]  /*30b0*/  LDSM.16.MT88.4 R36, [R226+0x100] ;  /* 0x00010000e224783b */ /* 0x000fe20000004200 */
[----:B------:R-:W-:-:S02]  /*30c0*/  ISETP.GT.AND P3, PT, R2, 0x48, PT ;  /* 0x000000480200780c */ /* 0x000fc40003f64270 */
[----:B------:R-:W-:Y:S02]  /*30d0*/  FMNMX.FTZ R5, R148, R5, !PT ;  /* 0x0000000594057209 */ /* 0x000fe40007810000 */
[----:B------:R-:W-:Y:S02]  /*30e0*/  FSEL R162, R109, -INF , P0 ;  /* 0xff8000006da27808 */ /* 0x000fe40000000000 */
[----:B------:R-:W-:Y:S02]  /*30f0*/  FSEL R109, R32, -INF , P3 ;  /* 0xff800000206d7808 */ /* 0x000fe40001800000 */
[----:B------:R-:W-:Y:S02]  /*3100*/  FMNMX.FTZ R5, R149, R5, !PT ;  /* 0x0000000595057209 */ /* 0x000fe40007810000 */
[----:B------:R-:W-:Y:S02]  /*3110*/  FSEL R163, R146, -INF , P2 ;  /* 0xff80000092a37808 */ /* 0x000fe40001000000 */
[----:B------:R-:W-:-:S02]  /*3120*/  FSEL R159, R144, -INF , P2 ;  /* 0xff800000909f7808 */ /* 0x000fc40001000000 */
[----:B------:R-:W-:Y:S02]  /*3130*/  FSEL R185, R42, -INF , P2 ;  /* 0xff8000002ab97808 */ /* 0x000fe40001000000 */
[----:B------:R-:W-:Y:S02]  /*3140*/  ISETP.GT.AND P2, PT, R2, 0x50, PT ;  /* 0x000000500200780c */ /* 0x000fe40003f44270 */
[----:B------:R-:W-:Y:S02]  /*3150*/  FSEL R150, R33, -INF , P0 ;  /* 0xff80000021967808 */ /* 0x000fe40000000000 */
[----:B------:R-:W-:Y:S02]  /*3160*/  FMNMX.FTZ R5, R109, R5, !PT ;  /* 0x000000056d057209 */ /* 0x000fe40007810000 */
[----:B------:R-:W-:Y:S02]  /*3170*/  FSEL R176, R111, -INF , P0 ;  /* 0xff8000006fb07808 */ /* 0x000fe40000000000 */
[----:B------:R-:W-:-:S02]  /*3180*/  FSEL R186, R35, -INF , P0 ;  /* 0xff80000023ba7808 */ /* 0x000fc40000000000 */
[----:B------:R-:W-:Y:S02]  /*3190*/  ISETP.GT.AND P0, PT, R2, 0x51, PT ;  /* 0x000000510200780c */ /* 0x000fe40003f04270 */
[----:B------:R-:W-:Y:S02]  /*31a0*/  FSEL R246, R44, -INF , P2 ;  /* 0xff8000002cf67808 */ /* 0x000fe40001000000 */
[----:B------:R-:W-:Y:S02]  /*31b0*/  FMNMX.FTZ R5, R150, R5, !PT ;  /* 0x0000000596057209 */ /* 0x000fe40007810000 */
[----:B------:R-:W-:Y:S02]  /*31c0*/  FSEL R100, R58, -INF , P4 ;  /* 0xff8000003a647808 */ /* 0x000fe40002000000 */
[----:B------:R-:W-:Y:S02]  /*31d0*/  ISETP.GT.AND P4, PT, R2, 0x58, PT ;  /* 0x000000580200780c */ /* 0x000fe40003f84270 */
[----:B------:R-:W-:-:S02]  /*31e0*/  FSEL R245, R45, -INF , P0 ;  /* 0xff8000002df57808 */ /* 0x000fc40000000000 */
[----:B------:R-:W-:Y:S02]  /*31f0*/  FMNMX.FTZ R5, R246, R5, !PT ;  /* 0x00000005f6057209 */ /* 0x000fe40007810000 */
[----:B------:R-:W-:Y:S02]  /*3200*/  ISETP.GT.AND P6, PT, R2, 0x59, PT ;  /* 0x000000590200780c */ /* 0x000fe40003fc4270 */
[----:B------:R-:W-:Y:S02]  /*3210*/  FSEL R152, R68, -INF , P4 ;  /* 0xff80000044987808 */ /* 0x000fe40002000000 */
[----:B------:R-:W-:Y:S02]  /*3220*/  FMNMX.FTZ R5, R245, R5, !PT ;  /* 0x00000005f5057209 */ /* 0x000fe40007810000 */
[----:B------:R-:W-:Y:S02]  /*3230*/  ISETP.GT.AND P5, PT, R2, 0x60, PT ;  /* 0x000000600200780c */ /* 0x000fe40003fa4270 */
[----:B------:R-:W-:-:S02]  /*3240*/  FSEL R153, R69, -INF , P6 ;  /* 0xff80000045997808 */ /* 0x000fc40003000000 */
[----:B------:R-:W-:Y:S02]  /*3250*/  FMNMX.FTZ R5, R152, R5, !PT ;  /* 0x0000000598057209 */ /* 0x000fe40007810000 */
[----:B------:R-:W-:Y:S02]  /*3260*/  ISETP.GT.AND P4, PT, R2, 0x61, PT ;  /* 0x000000610200780c */ /* 0x000fe40003f84270 */
[----:B------:R-:W-:Y:S02]  /*3270*/  FSEL R181, R76, -INF , P5 ;  /* 0xff8000004cb57808 */ /* 0x000fe40002800000 */
[----:B------:R-:W-:Y:S02]  /*3280*/  FMNMX.FTZ R5, R153, R5, !PT ;  /* 0x0000000599057209 */ /* 0x000fe40007810000 */
[----:B------:R-:W-:Y:S02]  /*3290*/  FSEL R177, R110, -INF , P3 ;  /* 0xff8000006eb17808 */ /* 0x000fe40001800000 */
[----:B------:R-:W-:-:S02]  /*32a0*/  FSEL R160, R108, -INF , P3 ;  /* 0xff8000006ca07808 */ /* 0x000fc40001800000 */
[----:B------:R-:W-:Y:S02]  /*32b0*/  FSEL R179, R34, -INF , P3 ;  /* 0xff80000022b37808 */ /* 0x000fe40001800000 */
[----:B------:R-:W-:Y:S01]  /*32c0*/  ISETP.GT.AND P3, PT, R2, 0x68, PT ;  /* 0x000000680200780c */ /* 0x000fe20003f64270 */
[----:B------:R-:W-:Y:S01]  /*32d0*/  LDSM.16.MT88.4 R32, [R225+0x100] ;  /* 0x00010000e120783b */ /* 0x000fe20000004200 */
        /* <DEDUP_REMOVED lines=9> */
[----:B------:R-:W-:-:S02]  /*3370*/  FMNMX.FTZ R5, R154, R5, !PT ;  /* 0x000000059a057209 */ /* 0x000fc40007810000 */
[----:B------:R-:W-:Y:S02]  /*3380*/  FSEL R213, R131, -INF , P0 ;  /* 0xff80000083d57808 */ /* 0x000fe40000000000 */
[----:B------:R-:W-:Y:S02]  /*3390*/  FMNMX.FTZ R5, R111, R5, !PT ;  /* 0x000000056f057209 */ /* 0x000fe40007810000 */
[----:B------:R-:W-:Y:S02]  /*33a0*/  FSEL R205, R129, -INF , P0 ;  /* 0xff80000081cd7808 */ /* 0x000fe40000000000 */
[----:B------:R-:W-:Y:S01]  /*33b0*/  FSEL R197, R47, -INF , P0 ;  /* 0xff8000002fc57808 */ /* 0x000fe20000000000 */
[----:B------:R-:W1:Y:S01]  /*33c0*/  SHFL.BFLY PT, R6, R5, 0x2, 0x1f ;  /* 0x0c401f0005067f89 */ /* 0x000e6200000e0000 */
[----:B------:R-:W-:Y:S02]  /*33d0*/  FMNMX.FTZ R8, R50, R51, !PT ;  /* 0x0000003332087209 */ /* 0x000fe40007810000 */
[----:B------:R-:W-:-:S02]  /*33e0*/  FSEL R129, R169, -INF , P6 ;  /* 0xff800000a9817808 */ /* 0x000fc40003000000 */
[----:B------:R-:W-:Y:S02]  /*33f0*/  FMNMX.FTZ R8, R60, R8, !PT ;  /* 0x000000083c087209 */ /* 0x000fe40007810000 */
[----:B------:R-:W-:Y:S02]  /*3400*/  FSEL R216, R172, -INF , P5 ;  /* 0xff800000acd87808 */ /* 0x000fe40002800000 */
[----:B------:R-:W-:Y:S02]  /*3410*/  FSEL R218, R173, -INF , P4 ;  /* 0xff800000adda7808 */ /* 0x000fe40002000000 */
[----:B------:R-:W-:Y:S02]  /*3420*/  FSEL R220, R96, -INF , P3 ;  /* 0xff80000060dc7808 */ /* 0x000fe40001800000 */
[----:B------:R-:W-:Y:S02]  /*3430*/  FSEL R221, R97, -INF , P2 ;  /* 0xff80000061dd7808 */ /* 0x000fe40001000000 */
[----:B------:R-:W-:-:S02]  /*3440*/  FSEL R130, R171, -INF , P6 ;  /* 0xff800000ab827808 */ /* 0x000fc40003000000 */
[----:B------:R-:W-:Y:S02]  /*3450*/  FSEL R174, R174, -INF , P5 ;  /* 0xff800000aeae7808 */ /* 0x000fe40002800000 */
[----:B------:R-:W-:Y:S02]  /*3460*/  FSEL R175, R175, -INF , P4 ;  /* 0xff800000afaf7808 */ /* 0x000fe40002000000 */
[----:B------:R-:W-:Y:S02]  /*3470*/  FSEL R249, R98, -INF , P3 ;  /* 0xff80000062f97808 */ /* 0x000fe40001800000 */
[----:B------:R-:W-:Y:S02]  /*3480*/  FSEL R190, R99, -INF , P2 ;  /* 0xff80000063be7808 */ /* 0x000fe40001000000 */
[----:B-1----:R-:W-:Y:S02]  /*3490*/  FMNMX.FTZ R5, R5, R6, !PT ;  /* 0x0000000605057209 */ /* 0x002fe40007810000 */
[----:B------:R-:W-:-:S02]  /*34a0*/  FSEL R173, R71, -INF , P6 ;  /* 0xff80000047ad7808 */ /* 0x000fc40003000000 */
[----:B------:R-:W-:Y:S01]  /*34b0*/  FSEL R252, R78, -INF , P5 ;  /* 0xff8000004efc7808 */ /* 0x000fe20002800000 */
[----:B------:R-:W1:Y:S01]  /*34c0*/  SHFL.BFLY PT, R6, R5, 0x1, 0x1f ;  /* 0x0c201f0005067f89 */ /* 0x000e6200000e0000 */
[----:B------:R-:W-:Y:S02]  /*34d0*/  FSEL R251, R79, -INF , P4 ;  /* 0xff8000004ffb7808 */ /* 0x000fe40002000000 */
[----:B------:R-:W-:Y:S02]  /*34e0*/  FSEL R223, R74, -INF , P3 ;  /* 0xff8000004adf7808 */ /* 0x000fe40001800000 */
[----:B------:R-:W-:Y:S02]  /*34f0*/  FSEL R222, R75, -INF , P2 ;  /* 0xff8000004bde7808 */ /* 0x000fe40001000000 */
[----:B------:R-:W-:Y:S02]  /*3500*/  MOV R167, R203 ;  /* 0x000000cb00a77202 */ /* 0x000fe40000000f00 */
[----:B-1----:R-:W-:-:S02]  /*3510*/  FMNMX.FTZ R138, R5, R6, !PT ;  /* 0x00000006058a7209 */ /* 0x002fc40007810000 */
[----:B------:R-:W-:Y:S02]  /*3520*/  FMNMX.FTZ R5, R15, R24, !PT ;  /* 0x000000180f057209 */ /* 0x000fe40007810000 */
[----:B------:R-:W-:Y:S01]  /*3530*/  FMNMX.FTZ R6, R27, R28, !PT ;  /* 0x0000001c1b067209 */ /* 0x000fe20007810000 */
[----:B------:R-:W-:Y:S01]  /*3540*/  FMUL.FTZ R7, R138, c[0x0][0x2d0] ;  /* 0x0000b4008a077a20 */ /* 0x000fe20000410000 */
[----:B------:R-:W-:Y:S02]  /*3550*/  FMNMX.FTZ R5, R25, R5, !PT ;  /* 0x0000000519057209 */ /* 0x000fe40007810000 */
[----:B------:R-:W-:Y:S02]  /*3560*/  FMNMX.FTZ R6, R29, R6, !PT ;  /* 0x000000061d067209 */ /* 0x000fe40007810000 */
[----:B------:R-:W-:Y:S02]  /*3570*/  FMNMX.FTZ R5, R26, R5, !PT ;  /* 0x000000051a057209 */ /* 0x000fe40007810000 */
[----:B------:R-:W-:-:S02]  /*3580*/  FMNMX.FTZ R6, R48, R6, !PT ;  /* 0x0000000630067209 */ /* 0x000fc40007810000 */
[----:B------:R-:W-:Y:S02]  /*3590*/  FMNMX.FTZ R5, R80, R5, !PT ;  /* 0x0000000550057209 */ /* 0x000fe40007810000 */
[----:B------:R-:W-:Y:S02]  /*35a0*/  FMNMX.FTZ R6, R88, R6, !PT ;  /* 0x0000000658067209 */ /* 0x000fe40007810000 */
        /* <DEDUP_REMOVED lines=19> */
[----:B------:R-:W-:Y:S02]  /*36e0*/  FSETP.NEU.FTZ.AND P0, PT, R138, -INF , PT ;  /* 0xff8000008a00780b */ /* 0x000fe40003f1d000 */
[----:B------:R-:W-:Y:S02]  /*36f0*/  FMNMX.FTZ R5, R132, R5, !PT ;  /* 0x0000000584057209 */ /* 0x000fe40007810000 */
[----:B------:R-:W-:-:S02]  /*3700*/  FMNMX.FTZ R6, R134, R6, !PT ;  /* 0x0000000686067209 */ /* 0x000fc40007810000 */
[----:B------:R-:W-:Y:S02]  /*3710*/  FMNMX.FTZ R5, R159, R5, !PT ;  /* 0x000000059f057209 */ /* 0x000fe40007810000 */
[----:B------:R-:W-:Y:S02]  /*3720*/  FSEL R7, R7, RZ, P0 ;  /* 0x000000ff07077208 */ /* 0x000fe40000000000 */
[----:B------:R-:W-:Y:S02]  /*3730*/  FMNMX.FTZ R5, R161, R5, !PT ;  /* 0x00000005a1057209 */ /* 0x000fe40007810000 */
[----:B------:R-:W-:Y:S02]  /*3740*/  ISETP.GT.AND P0, PT, R2, 0x58, PT ;  /* 0x000000580200780c */ /* 0x000fe40003f04270 */
[----:B------:R-:W-:Y:S02]  /*3750*/  FMNMX.FTZ R5, R160, R5, !PT ;  /* 0x00000005a0057209 */ /* 0x000fe40007810000 */
[----:B------:R-:W-:-:S02]  /*3760*/  FSEL R128, R168, -INF , P0 ;  /* 0xff800000a8807808 */ /* 0x000fc40000000000 */
        /* <DEDUP_REMOVED lines=21> */
[----:B------:R-:W-:Y:S01]  /*38c0*/  FSEL R131, R170, -INF , P0 ;  /* 0xff800000aa837808 */ /* 0x000fe20000000000 */
[----:B------:R-:W-:Y:S01]  /*38d0*/  IMAD.MOV.U32 R170, RZ, RZ, R181 ;  /* 0x000000ffffaa7224 */ /* 0x000fe200078e00b5 */
[----:B------:R-:W-:Y:S02]  /*38e0*/  FMNMX.FTZ R136, R220, R136, !PT ;  /* 0x00000088dc887209 */ /* 0x000fe40007810000 */
[----:B------:R-:W-:-:S02]  /*38f0*/  FMNMX.FTZ R5, R122, R5, !PT ;  /* 0x000000057a057209 */ /* 0x000fc40007810000 */
[----:B------:R-:W-:Y:S02]  /*3900*/  FMNMX.FTZ R2, R131, R2, !PT ;  /* 0x0000000283027209 */ /* 0x000fe40007810000 */
[----:B------:R-:W-:Y:S02]  /*3910*/  FMNMX.FTZ R136, R221, R136, !PT ;  /* 0x00000088dd887209 */ /* 0x000fe40007810000 */
[----:B------:R-:W-:Y:S02]  /*3920*/  FMNMX.FTZ R5, R124, R5, !PT ;  /* 0x000000057c057209 */ /* 0x000fe40007810000 */
[----:B------:R-:W-:Y:S01]  /*3930*/  FMNMX.FTZ R2, R130, R2, !PT ;  /* 0x0000000282027209 */ /* 0x000fe20007810000 */
[----:B------:R-:W1:Y:S01]  /*3940*/  SHFL.BFLY PT, R6, R136, 0x2, 0x1f ;  /* 0x0c401f0088067f89 */ /* 0x000e6200000e0000 */
        /* <DEDUP_REMOVED lines=9> */
[----:B------:R-:W-:Y:S01]  /*39e0*/  FSEL R172, R70, -INF , P0 ;  /* 0xff80000046ac7808 */ /* 0x000fe20000000000 */
[----:B------:R-:W2:Y:S01]  /*39f0*/  SHFL.BFLY PT, R8, R2, 0x2, 0x1f ;  /* 0x0c401f0002087f89 */ /* 0x000ea200000e0000 */
[----:B------:R-:W-:Y:S02]  /*3a00*/  FMNMX.FTZ R5, R184, R5, !PT ;  /* 0x00000005b8057209 */ /* 0x000fe40007810000 */
[----:B-1----:R-:W-:Y:S01]  /*3a10*/  FMNMX.FTZ R136, R136, R6, !PT ;  /* 0x0000000688887209 */ /* 0x002fe20007810000 */
[----:B------:R-:W-:Y:S01]  /*3a20*/  FFMA.FTZ R6, R10, c[0x0][0x2d0], -R7 ;  /* 0x0000b4000a067a23 */ /* 0x000fe20000010807 */
[----:B------:R-:W-:-:S03]  /*3a30*/  FMNMX.FTZ R5, R179, R5, !PT ;  /* 0x00000005b3057209 */ /* 0x000fc60007810000 */
[----:B------:R-:W1:Y:S01]  /*3a40*/  SHFL.BFLY PT, R9, R136, 0x1, 0x1f ;  /* 0x0c201f0088097f89 */ /* 0x000e6200000e0000 */
[----:B------:R-:W-:Y:S01]  /*3a50*/  FMNMX.FTZ R5, R186, R5, !PT ;  /* 0x00000005ba057209 */ /* 0x000fe20007810000 */
[----:B------:R3:W-:Y:S01]  /*3a60*/  MUFU.EX2 R110, R6 ;  /* 0x00000006006e7308 */ /* 0x0007e20000000800 */
[----:B--2---:R-:W-:Y:S02]  /*3a70*/  FMNMX.FTZ R2, R2, R8, !PT ;  /* 0x0000000802027209 */ /* 0x004fe40007810000 */
[----:B---3--:R-:W-:Y:S01]  /*3a80*/  FMNMX.FTZ R6, R108, R5, !PT ;  /* 0x000000056c067209 */ /* 0x008fe20007810000 */
[----:B------:R-:W-:Y:S02]  /*3a90*/  FFMA.FTZ R5, R11, c[0x0][0x2d0], -R7 ;  /* 0x0000b4000b057a23 */ /* 0x000fe40000010807 */
[----:B------:R-:W2:Y:S01]  /*3aa0*/  SHFL.BFLY PT, R11, R2, 0x1, 0x1f ;  /* 0x0c201f00020b7f89 */ /* 0x000ea200000e0000 */
[----:B------:R-:W-:Y:S01]  /*3ab0*/  FMNMX.FTZ R6, R197, R6, !PT ;  /* 0x00000006c5067209 */ /* 0x000fe20007810000 */
[----:B------:R3:W4:Y:S01]  /*3ac0*/  MUFU.EX2 R143, R5 ;  /* 0x00000005008f7308 */ /* 0x0007220000000800 */
[----:B-1----:R-:W-:-:S02]  /*3ad0*/  FMNMX.FTZ R136, R136, R9, !PT ;  /* 0x0000000988887209 */ /* 0x002fc40007810000 */
[----:B------:R-:W-:Y:S02]  /*3ae0*/  FMNMX.FTZ R6, R172, R6, !PT ;  /* 0x00000006ac067209 */ /* 0x000fe40007810000 */
[C---:B------:R-:W-:Y:S01]  /*3af0*/  FSETP.NEU.FTZ.AND P0, PT, R136.reuse, -INF , PT ;  /* 0xff8000008800780b */ /* 0x040fe20003f1d000 */
[----:B------:R-:W-:Y:S01]  /*3b00*/  FMUL.FTZ R9, R136, c[0x0][0x2d0] ;  /* 0x0000b40088097a20 */ /* 0x000fe20000410000 */
[----:B------:R-:W-:Y:S01]  /*3b10*/  FMNMX.FTZ R6, R173, R6, !PT ;  /* 0x00000006ad067209 */ /* 0x000fe20007810000 */
[----:B---3--:R-:W-:Y:S01]  /*3b20*/  FFMA.FTZ R5, R12, c[0x0][0x2d0], -R7 ;  /* 0x0000b4000c057a23 */ /* 0x008fe20000010807 */
[----:B----4-:R-:W-:-:S03]  /*3b30*/  F2FP.BF16.PACK_AB R12, R143, R110 ;  /* 0x0000006e8f0c723e */ /* 0x010fc600000010ff */
[----:B------:R1:W-:Y:S01]  /*3b40*/  MUFU.EX2 R166, R5 ;  /* 0x0000000500a67308 */ /* 0x0003e20000000800 */
[----:B--2---:R-:W-:Y:S02]  /*3b50*/  FMNMX.FTZ R2, R2, R11, !PT ;  /* 0x0000000b02027209 */ /* 0x004fe40007810000 */
[----:B-1----:R-:W-:Y:S01]  /*3b60*/  FMNMX.FTZ R5, R252, R6, !PT ;  /* 0x00000006fc057209 */ /* 0x002fe20007810000 */
[----:B------:R-:W-:-:S03]  /*3b70*/  FFMA.FTZ R6, R13, c[0x0][0x2d0], -R7 ;  /* 0x0000b4000d067a23 */ /* 0x000fc60000010807 */
[----:B------:R-:W-:Y:S01]  /*3b80*/  FMNMX.FTZ R5, R251, R5, !PT ;  /* 0x00000005fb057209 */ /* 0x000fe20007810000 */
[----:B------:R1:W2:Y:S03]  /*3b90*/  MUFU.EX2 R183, R6 ;  /* 0x0000000600b77308 */ /* 0x0002a60000000800 */
[----:B------:R-:W-:Y:S01]  /*3ba0*/  FMNMX.FTZ R8, R223, R5, !PT ;  /* 0x00000005df087209 */ /* 0x000fe20007810000 */
[----:B------:R-:W-:-:S03]  /*3bb0*/  FFMA.FTZ R5, R14, c[0x0][0x2d0], -R7 ;  /* 0x0000b4000e057a23 */ /* 0x000fc60000010807 */
[----:B------:R-:W-:Y:S01]  /*3bc0*/  FMNMX.FTZ R8, R222, R8, !PT ;  /* 0x00000008de087209 */ /* 0x000fe20007810000 */
[----:B------:R3:W-:Y:S04]  /*3bd0*/  MUFU.EX2 R192, R5 ;  /* 0x0000000500c07308 */ /* 0x0007e80000000800 */
[----:B------:R-:W4:Y:S01]  /*3be0*/  SHFL.BFLY PT, R10, R8, 0x2, 0x1f ;  /* 0x0c401f00080a7f89 */ /* 0x000f2200000e0000 */
[----:B-1----:R-:W-:Y:S02]  /*3bf0*/  FSEL R6, R9, RZ, P0 ;  /* 0x000000ff09067208 */ /* 0x002fe40000000000 */
[----:B------:R-:W-:Y:S02]  /*3c00*/  FSETP.NEU.FTZ.AND P0, PT, R2, -INF , PT ;  /* 0xff8000000200780b */ /* 0x000fe40003f1d000 */
[----:B--2---:R-:W-:Y:S01]  /*3c10*/  F2FP.BF16.PACK_AB R14, R183, R166 ;  /* 0x000000a6b70e723e */ /* 0x004fe200000010ff */
[----:B------:R-:W-:-:S02]  /*3c20*/  FFMA.FTZ R9, R25, c[0x0][0x2d0], -R6 ;  /* 0x0000b40019097a23 */ /* 0x000fc40000010806 */
[--C-:B---3--:R-:W-:Y:S02]  /*3c30*/  FFMA.FTZ R5, R15, c[0x0][0x2d0], -R6.reuse ;  /* 0x0000b4000f057a23 */ /* 0x108fe40000010806 */
[----:B------:R1:W-:Y:S08]  /*3c40*/  MUFU.EX2 R199, R9 ;  /* 0x0000000900c77308 */ /* 0x0003f00000000800 */
[----:B------:R2:W-:Y:S01]  /*3c50*/  MUFU.EX2 R219, R5 ;  /* 0x0000000500db7308 */ /* 0x0005e20000000800 */
[----:B----4-:R-:W-:Y:S01]  /*3c60*/  FMNMX.FTZ R8, R8, R10, !PT ;  /* 0x0000000a08087209 */ /* 0x010fe20007810000 */
[----:B-1----:R-:W-:-:S06]  /*3c70*/  FFMA.FTZ R9, R26, c[0x0][0x2d0], -R6 ;  /* 0x0000b4001a097a23 */ /* 0x002fcc0000010806 */
[----:B------:R-:W1:Y:S01]  /*3c80*/  MUFU.EX2 R194, R9 ;  /* 0x0000000900c27308 */ /* 0x000e620000000800 */
[----:B--2---:R-:W-:-:S07]  /*3c90*/  FFMA.FTZ R5, R24, c[0x0][0x2d0], -R6 ;  /* 0x0000b40018057a23 */ /* 0x004fce0000010806 */
[----:B------:R2:W3:Y:S01]  /*3ca0*/  MUFU.EX2 R217, R5 ;  /* 0x0000000500d97308 */ /* 0x0004e20000000800 */
[----:B-1----:R-:W-:Y:S01]  /*3cb0*/  F2FP.BF16.PACK_AB R10, R194, R199 ;  /* 0x000000c7c20a723e */ /* 0x002fe200000010ff */
[----:B--2---:R-:W-:-:S05]  /*3cc0*/  FMUL.FTZ R5, R2, c[0x0][0x2d0] ;  /* 0x0000b40002057a20 */ /* 0x004fca0000410000 */
[----:B------:R-:W-:-:S05]  /*3cd0*/  FSEL R5, R5, RZ, P0 ;  /* 0x000000ff05057208 */ /* 0x000fca0000000000 */
[--C-:B------:R-:W-:Y:S02]  /*3ce0*/  FFMA.FTZ R9, R27, c[0x0][0x2d0], -R5.reuse ;  /* 0x0000b4001b097a23 */ /* 0x100fe40000010805 */
[--C-:B------:R-:W-:Y:S01]  /*3cf0*/  FFMA.FTZ R0, R28, c[0x0][0x2d0], -R5.reuse ;  /* 0x0000b4001c007a23 */ /* 0x100fe20000010805 */
[----:B------:R-:W-:Y:S01]  /*3d00*/  LDSM.16.MT88.4 R24, [R227+0x100] ;  /* 0x00010000e318783b */ /* 0x000fe20000004200 */
[----:B------:R1:W-:Y:S08]  /*3d10*/  MUFU.EX2 R168, R9 ;  /* 0x0000000900a87308 */ /* 0x0003f00000000800 */
[----:B------:R2:W4:Y:S01]  /*3d20*/  MUFU.EX2 R191, R0 ;  /* 0x0000000000bf7308 */ /* 0x0005220000000800 */
[----:B-1----:R-:W1:Y:S01]  /*3d30*/  SHFL.BFLY PT, R9, R8, 0x1, 0x1f ;  /* 0x0c201f0008097f89 */ /* 0x002e6200000e0000 */
[----:B--2---:R-:W-:-:S06]  /*3d40*/  FFMA.FTZ R0, R29, c[0x0][0x2d0], -R5 ;  /* 0x0000b4001d007a23 */ /* 0x004fcc0000010805 */
[----:B------:R2:W-:Y:S01]  /*3d50*/  MUFU.EX2 R171, R0 ;  /* 0x0000000000ab7308 */ /* 0x0005e20000000800 */
[----:B-1----:R-:W-:Y:S02]  /*3d60*/  FMNMX.FTZ R137, R8, R9, !PT ;  /* 0x0000000908897209 */ /* 0x002fe40007810000 */
[----:B---3--:R-:W-:Y:S01]  /*3d70*/  F2FP.BF16.PACK_AB R8, R217, R219 ;  /* 0x000000dbd908723e */ /* 0x008fe200000010ff */
[----:B--2---:R-:W-:Y:S01]  /*3d80*/  FFMA.FTZ R0, R48, c[0x0][0x2d0], -R5 ;  /* 0x0000b40030007a23 */ /* 0x004fe20000010805 */
[C---:B------:R-:W-:Y:S01]  /*3d90*/  FSETP.NEU.FTZ.AND P0, PT, R137.reuse, -INF , PT ;  /* 0xff8000008900780b */ /* 0x040fe20003f1d000 */
[----:B------:R-:W-:Y:S01]  /*3da0*/  FMUL.FTZ R3, R137, c[0x0][0x2d0] ;  /* 0x0000b40089037a20 */ /* 0x000fe20000410000 */
[----:B----4-:R-:W-:Y:S01]  /*3db0*/  F2FP.BF16.PACK_AB R9, R191, R168 ;  /* 0x000000a8bf09723e */ /* 0x010fe200000010ff */
[----:B------:R1:W2:Y:S02]  /*3dc0*/  MUFU.EX2 R169, R0 ;  /* 0x0000000000a97308 */ /* 0x0002a40000000800 */
[----:B-1----:R-:W-:Y:S01]  /*3dd0*/  FFMA.FTZ R0, R31, c[0x0][0x2d0], -R7 ;  /* 0x0000b4001f007a23 */ /* 0x002fe20000010807 */
[----:B--2---:R-:W-:-:S05]  /*3de0*/  F2FP.BF16.PACK_AB R11, R169, R171 ;  /* 0x000000aba90b723e */ /* 0x004fca00000010ff */
[----:B------:R1:W-:Y:S02]  /*3df0*/  MUFU.EX2 R4, R0 ;  /* 0x0000000000047308 */ /* 0x0003e40000000800 */
[C---:B------:R-:W-:Y:S08]  /*3e00*/  HMMA.16816.F32.BF16 R76, R8.reuse, R16, RZ ;  /* 0x00000010084c723c */ /* 0x040ff000000418ff */
[----:B------:R-:W-:Y:S01]  /*3e10*/  HMMA.16816.F32.BF16 R72, R8, R24, RZ ;  /* 0x000000180848723c */ /* 0x000fe200000418ff */
[----:B-1----:R-:W-:-:S02]  /*3e20*/  FFMA.FTZ R0, R30, c[0x0][0x2d0], -R7 ;  /* 0x0000b4001e007a23 */ /* 0x002fc40000010807 */
[----:B------:R-:W1:Y:S02]  /*3e30*/  LDSM.16.MT88.4 R28, [R226+0x900] ;  /* 0x00090000e21c783b */ /* 0x000e640000004200 */
[----:B------:R2:W-:Y:S03]  /*3e40*/  MUFU.EX2 R182, R0 ;  /* 0x0000000000b67308 */ /* 0x0005e60000000800 */
[C---:B------:R-:W-:Y:S08]  /*3e50*/  HMMA.16816.F32.BF16 R56, R8.reuse, R26, RZ ;  /* 0x0000001a0838723c */ /* 0x040ff000000418ff */
[----:B------:R-:W-:Y:S01]  /*3e60*/  HMMA.16816.F32.BF16 R68, R8, R32, RZ ;  /* 0x000000200844723c */ /* 0x000fe200000418ff */
[----:B--2---:R-:W-:Y:S01]  /*3e70*/  FSEL R0, R3, RZ, P0 ;  /* 0x000000ff03007208 */ /* 0x004fe20000000000 */
[----:B------:R-:W-:-:S06]  /*3e80*/  FFMA.FTZ R3, R49, c[0x0][0x2d0], -R7 ;  /* 0x0000b40031037a23 */ /* 0x000fcc0000010807 */
[C---:B------:R-:W-:Y:S01]  /*3e90*/  HMMA.16816.F32.BF16 R64, R8.reuse, R36, RZ ;  /* 0x000000240840723c */ /* 0x040fe200000418ff */
[----:B------:R2:W-:Y:S07]  /*3ea0*/  MUFU.EX2 R196, R3 ;  /* 0x0000000300c47308 */ /* 0x0005ee0000000800 */
[----:B------:R-:W-:Y:S01]  /*3eb0*/  HMMA.16816.F32.BF16 R52, R8, R34, RZ ;  /* 0x000000220834723c */ /* 0x000fe200000418ff */
[----:B--2---:R-:W-:-:S04]  /*3ec0*/  FFMA.FTZ R3, R50, c[0x0][0x2d0], -R0 ;  /* 0x0000b40032037a23 */ /* 0x004fc80000010800 */
[----:B------:R2:W-:Y:S02]  /*3ed0*/  MUFU.EX2 R209, R3 ;  /* 0x0000000300d17308 */ /* 0x0005e40000000800 */
[--C-:B--2---:R-:W-:Y:S02]  /*3ee0*/  FFMA.FTZ R3, R51, c[0x0][0x2d0], -R0.reuse ;  /* 0x0000b40033037a23 */ /* 0x104fe40000010800 */
[----:B------:R-:W-:Y:S04]  /*3ef0*/  HMMA.16816.F32.BF16 R48, R8, R38, RZ ;  /* 0x000000260830723c */ /* 0x000fe800000418ff */
[----:B------:R2:W3:Y:S02]  /*3f00*/  MUFU.EX2 R208, R3 ;  /* 0x0000000300d07308 */ /* 0x0004e40000000800 */
[----:B--2---:R-:W-:Y:S01]  /*3f10*/  FFMA.FTZ R3, R60, c[0x0][0x2d0], -R0 ;  /* 0x0000b4003c037a23 */ /* 0x004fe20000010800 */
[----:B---3--:R-:W-:-:S05]  /*3f20*/  F2FP.BF16.PACK_AB R13, R208, R209 ;  /* 0x000000d1d00d723e */ /* 0x008fca00000010ff */
[----:B------:R2:W-:Y:S02]  /*3f30*/  MUFU.EX2 R248, R3 ;  /* 0x0000000300f87308 */ /* 0x0005e40000000800 */
[----:B--2---:R-:W-:Y:S02]  /*3f40*/  FFMA.FTZ R3, R61, c[0x0][0x2d0], -R0 ;  /* 0x0000b4003d037a23 */ /* 0x004fe40000010800 */
[----:B------:R-:W-:Y:S04]  /*3f50*/  HMMA.16816.F32.BF16 R60, R8, R18, RZ ;  /* 0x00000012083c723c */ /* 0x000fe800000418ff */
[----:B------:R2:W3:Y:S02]  /*3f60*/  MUFU.EX2 R250, R3 ;  /* 0x0000000300fa7308 */ /* 0x0004e40000000800 */
[----:B--2---:R-:W-:Y:S01]  /*3f70*/  FFMA.FTZ R3, R80, c[0x0][0x2d0], -R6 ;  /* 0x0000b40050037a23 */ /* 0x004fe20000010806 */
[----:B---3--:R-:W-:-:S05]  /*3f80*/  F2FP.BF16.PACK_AB R15, R250, R248 ;  /* 0x000000f8fa0f723e */ /* 0x008fca00000010ff */
[----:B------:R2:W-:Y:S02]  /*3f90*/  MUFU.EX2 R198, R3 ;  /* 0x0000000300c67308 */ /* 0x0005e40000000800 */
[C---:B------:R-:W-:Y:S08]  /*3fa0*/  HMMA.16816.F32.BF16 R44, R12.reuse, R24, RZ ;  /* 0x000000180c2c723c */ /* 0x040ff000000418ff */
[----:B------:R-:W-:Y:S01]  /*3fb0*/  HMMA.16816.F32.BF16 R40, R12, R32, RZ ;  /* 0x000000200c28723c */ /* 0x000fe200000418ff */
[----:B--2---:R-:W-:-:S04]  /*3fc0*/  FFMA.FTZ R3, R81, c[0x0][0x2d0], -R6 ;  /* 0x0000b40051037a23 */ /* 0x004fc80000010806 */
[----:B------:R2:W3:Y:S03]  /*3fd0*/  MUFU.EX2 R193, R3 ;  /* 0x0000000300c17308 */ /* 0x0004e60000000800 */
[C---:B------:R-:W-:Y:S08]  /*3fe0*/  HMMA.16816.F32.BF16 R96, R12.reuse, R34, RZ ;  /* 0x000000220c60723c */ /* 0x040ff000000418ff */
[----:B------:R-:W-:Y:S01]  /*3ff0*/  HMMA.16816.F32.BF16 R32, R12, R36, RZ ;  /* 0x000000240c20723c */ /* 0x000fe200000418ff */
[----:B--2---:R-:W-:Y:S01]  /*4000*/  FFMA.FTZ R3, R82, c[0x0][0x2d0], -R6 ;  /* 0x0000b40052037a23 */ /* 0x004fe20000010806 */
[----:B---3--:R-:W-:-:S06]  /*4010*/  F2FP.BF16.PACK_AB R8, R193, R198 ;  /* 0x000000c6c108723e */ /* 0x008fcc00000010ff */
[----:B------:R-:W-:Y:S01]  /*4020*/  HMMA.16816.F32.BF16 R80, R12, R16, RZ ;  /* 0x000000100c50723c */ /* 0x000fe200000418ff */
[----:B------:R2:W-:Y:S02]  /*4030*/  MUFU.EX2 R189, R3 ;  /* 0x0000000300bd7308 */ /* 0x0005e40000000800 */
[----:B--2---:R-:W-:-:S05]  /*4040*/  FFMA.FTZ R3, R84, c[0x0][0x2d0], -R6 ;  /* 0x0000b40054037a23 */ /* 0x004fca0000010806 */
[----:B------:R-:W-:Y:S01]  /*4050*/  HMMA.16816.F32.BF16 R84, R12, R18, RZ ;  /* 0x000000120c54723c */ /* 0x000fe200000418ff */
[----:B------:R-:W2:Y:S01]  /*4060*/  LDSM.16.MT88.4 R16, [R227+0x900] ;  /* 0x00090000e310783b */ /* 0x000ea20000004200 */
[----:B------:R3:W4:Y:S02]  /*4070*/  MUFU.EX2 R195, R3 ;  /* 0x0000000300c37308 */ /* 0x0007240000000800 */
[----:B---3--:R-:W-:Y:S01]  /*4080*/  FFMA.FTZ R3, R88, c[0x0][0x2d0], -R5 ;  /* 0x0000b40058037a23 */ /* 0x008fe20000010805 */
[----:B----4-:R-:W-:-:S05]  /*4090*/  F2FP.BF16.PACK_AB R10, R195, R189 ;  /* 0x000000bdc30a723e */ /* 0x010fca00000010ff */
[----:B------:R3:W-:Y:S02]  /*40a0*/  MUFU.EX2 R188, R3 ;  /* 0x0000000300bc7308 */ /* 0x0007e40000000800 */
[--C-:B---3--:R-:W-:Y:S02]  /*40b0*/  FFMA.FTZ R3, R89, c[0x0][0x2d0], -R5.reuse ;  /* 0x0000b40059037a23 */ /* 0x108fe40000010805 */
[----:B------:R-:W-:Y:S01]  /*40c0*/  HMMA.16816.F32.BF16 R88, R12, R26, RZ ;  /* 0x0000001a0c58723c */ /* 0x000fe200000418ff */
[----:B------:R-:W3:Y:S03]  /*40d0*/  LDSM.16.MT88.4 R24, [R225+0x900] ;  /* 0x00090000e118783b */ /* 0x000ee60000004200 */
[----:B------:R4:W1:Y:S02]  /*40e0*/  MUFU.EX2 R155, R3 ;  /* 0x00000003009b7308 */ /* 0x0008640000000800 */
[----:B----4-:R-:W-:Y:S01]  /*40f0*/  FFMA.FTZ R3, R92, c[0x0][0x2d0], -R5 ;  /* 0x0000b4005c037a23 */ /* 0x010fe20000010805 */
[----:B-1----:R-:W-:-:S05]  /*4100*/  F2FP.BF16.PACK_AB R9, R155, R188 ;  /* 0x000000bc9b09723e */ /* 0x002fca00000010ff */
[----:B------:R1:W-:Y:S02]  /*4110*/  MUFU.EX2 R180, R3 ;  /* 0x0000000300b47308 */ /* 0x0003e40000000800 */
[----:B-1----:R-:W-:-:S06]  /*4120*/  FFMA.FTZ R3, R93, c[0x0][0x2d0], -R5 ;  /* 0x0000b4005d037a23 */ /* 0x002fcc0000010805 */
[----:B------:R1:W4:Y:S02]  /*4130*/  MUFU.EX2 R228, R3 ;  /* 0x0000000300e47308 */ /* 0x0003240000000800 */
[----:B-1----:R-:W-:Y:S01]  /*4140*/  FFMA.FTZ R3, R94, c[0x0][0x2d0], -R0 ;  /* 0x0000b4005e037a23 */ /* 0x002fe20000010800 */
[----:B----4-:R-:W-:-:S05]  /*4150*/  F2FP.BF16.PACK_AB R11, R228, R180 ;  /* 0x000000b4e40b723e */ /* 0x010fca00000010ff */
[----:B------:R1:W-:Y:S02]  /*4160*/  MUFU.EX2 R244, R3 ;  /* 0x0000000300f47308 */ /* 0x0003e40000000800 */
[C---:B------:R-:W-:Y:S08]  /*4170*/  HMMA.16816.F32.BF16 R144, R8.reuse, R20, R76 ;  /* 0x000000140890723c */ /* 0x040ff0000004184c */
[----:B------:R-:W-:Y:S01]  /*4180*/  HMMA.16816.F32.BF16 R48, R8, R30, R48 ;  /* 0x0000001e0830723c */ /* 0x000fe20000041830 */
[----:B-1----:R-:W-:-:S04]  /*4190*/  FFMA.FTZ R3, R95, c[0x0][0x2d0], -R0 ;  /* 0x0000b4005f037a23 */ /* 0x002fc80000010800 */
[----:B------:R1:W4:Y:S03]  /*41a0*/  MUFU.EX2 R243, R3 ;  /* 0x0000000300f37308 */ /* 0x0003260000000800 */
[----:B------:R-:W-:Y:S01]  /*41b0*/  HMMA.16816.F32.BF16 R92, R12, R38, RZ ;  /* 0x000000260c5c723c */ /* 0x000fe200000418ff */
[----:B------:R-:W-:Y:S01]  /*41c0*/  LDSM.16.MT88.4 R12, [R224+0x1100] ;  /* 0x00110000e00c783b */ /* 0x000fe20000004200 */
[----:B-1----:R-:W-:-:S04]  /*41d0*/  FFMA.FTZ R3, R100, c[0x0][0x2d0], -R0 ;  /* 0x0000b40064037a23 */ /* 0x002fc80000010800 */
[----:B------:R1:W-:Y:S02]  /*41e0*/  MUFU.EX2 R247, R3 ;  /* 0x0000000300f77308 */ /* 0x0003e40000000800 */
[----:B-1----:R-:W-:Y:S02]  /*41f0*/  FFMA.FTZ R3, R101, c[0x0][0x2d0], -R0 ;  /* 0x0000b40065037a23 */ /* 0x002fe40000010800 */
[C---:B--2---:R-:W-:Y:S04]  /*4200*/  HMMA.16816.F32.BF16 R100, R8.reuse, R16, R72 ;  /* 0x000000100864723c */ /* 0x044fe80000041848 */
[----:B------:R1:W2:Y:S04]  /*4210*/  MUFU.EX2 R242, R3 ;  /* 0x0000000300f27308 */ /* 0x0002a80000000800 */
[C---:B---3--:R-:W-:Y:S08]  /*4220*/  HMMA.16816.F32.BF16 R72, R8.reuse, R24, R68 ;  /* 0x000000180848723c */ /* 0x048ff00000041844 */
[----:B------:R-:W-:Y:S01]  /*4230*/  HMMA.16816.F32.BF16 R68, R8, R28, R64 ;  /* 0x0000001c0844723c */ /* 0x000fe20000041840 */
[----:B-1----:R-:W-:-:S04]  /*4240*/  FFMA.FTZ R3, R104, c[0x0][0x2d0], -R6 ;  /* 0x0000b40068037a23 */ /* 0x002fc80000010806 */
[----:B------:R1:W-:Y:S03]  /*4250*/  MUFU.EX2 R215, R3 ;  /* 0x0000000300d77308 */ /* 0x0003e60000000800 */
[C---:B------:R-:W-:Y:S08]  /*4260*/  HMMA.16816.F32.BF16 R64, R8.reuse, R22, R60 ;  /* 0x000000160840723c */ /* 0x040ff0000004183c */
[----:B------:R-:W-:Y:S01]  /*4270*/  HMMA.16816.F32.BF16 R60, R8, R18, R56 ;  /* 0x00000012083c723c */ /* 0x000fe20000041838 */
[----:B-1----:R-:W-:-:S07]  /*4280*/  FFMA.FTZ R3, R106, c[0x0][0x2d0], -R6 ;  /* 0x0000b4006a037a23 */ /* 0x002fce0000010806 */
[----:B------:R-:W-:Y:S01]  /*4290*/  HMMA.16816.F32.BF16 R56, R8, R26, R52 ;  /* 0x0000001a0838723c */ /* 0x000fe20000041834 */
[----:B------:R1:W3:Y:S06]  /*42a0*/  MUFU.EX2 R214, R3 ;  /* 0x0000000300d67308 */ /* 0x0002ec0000000800 */
[----:B------:R-:W-:Y:S02]  /*42b0*/  F2FP.BF16.PACK_AB R8, R4, R192 ;  /* 0x000000c00408723e */ /* 0x000fe400000010ff */
[----:B----4-:R-:W-:Y:S02]  /*42c0*/  F2FP.BF16.PACK_AB R9, R243, R244 ;  /* 0x000000f4f309723e */ /* 0x010fe400000010ff */
[----:B------:R-:W-:-:S02]  /*42d0*/  F2FP.BF16.PACK_AB R10, R196, R182 ;  /* 0x000000b6c40a723e */ /* 0x000fc400000010ff */
[----:B--2---:R-:W-:Y:S01]  /*42e0*/  F2FP.BF16.PACK_AB R11, R242, R247 ;  /* 0x000000f7f20b723e */ /* 0x004fe200000010ff */
[----:B-1----:R-:W-:-:S06]  /*42f0*/  FFMA.FTZ R3, R105, c[0x0][0x2d0], -R6 ;  /* 0x0000b40069037a23 */ /* 0x002fcc0000010806 */
[C---:B------:R-:W-:Y:S01]  /*4300*/  HMMA.16816.F32.BF16 R76, R8.reuse, R24, R40 ;  /* 0x00000018084c723c */ /* 0x040fe20000041828 */
[----:B------:R1:W-:Y:S07]  /*4310*/  MUFU.EX2 R212, R3 ;  /* 0x0000000300d47308 */ /* 0x0003ee0000000800 */
[C---:B------:R-:W-:Y:S01]  /*4320*/  HMMA.16816.F32.BF16 R40, R8.reuse, R26, R96 ;  /* 0x0000001a0828723c */ /* 0x040fe20000041860 */
[----:B------:R-:W-:Y:S06]  /*4330*/  LDSM.16.MT88.4 R24, [R226+0x1100] ;  /* 0x00110000e218783b */ /* 0x000fec0000004200 */
[----:B------:R-:W-:Y:S01]  /*4340*/  MOV R99, R193 ;  /* 0x000000c100637202 */ /* 0x000fe20000000f00 */
[----:B------:R-:W-:Y:S01]  /*4350*/  IMAD.MOV.U32 R98, RZ, RZ, R192 ;  /* 0x000000ffff627224 */ /* 0x000fe200078e00c0 */
[----:B------:R-:W-:Y:S01]  /*4360*/  HMMA.16816.F32.BF16 R52, R8, R20, R80 ;  /* 0x000000140834723c */ /* 0x000fe20000041850 */
[----:B-1----:R-:W-:-:S02]  /*4370*/  FFMA.FTZ R3, R107, c[0x0][0x2d0], -R6 ;  /* 0x0000b4006b037a23 */ /* 0x002fc40000010806 */
[----:B------:R-:W-:Y:S02]  /*4380*/  IMAD.MOV.U32 R97, RZ, RZ, R191 ;  /* 0x000000ffff617224 */ /* 0x000fe400078e00bf */
[----:B------:R1:W2:Y:S01]  /*4390*/  MUFU.EX2 R211, R3 ;  /* 0x0000000300d37308 */ /* 0x0002a20000000800 */
[----:B------:R-:W-:Y:S02]  /*43a0*/  IMAD.MOV.U32 R96, RZ, RZ, R189 ;  /* 0x000000ffff607224 */ /* 0x000fe400078e00bd */
[C---:B------:R-:W-:Y:S01]  /*43b0*/  HMMA.16816.F32.BF16 R104, R8.reuse, R28, R32 ;  /* 0x0000001c0868723c */ /* 0x040fe20000041820 */
[----:B------:R-:W4:Y:S06]  /*43c0*/  LDSM.16.MT88.4 R32, [R225+0x1100] ;  /* 0x00110000e120783b */ /* 0x000f2c0000004200 */
[----:B------:R-:W-:Y:S01]  /*43d0*/  IMAD.MOV.U32 R29, RZ, RZ, R199 ;  /* 0x000000ffff1d7224 */ /* 0x000fe200078e00c7 */
[----:B------:R-:W-:Y:S01]  /*43e0*/  HMMA.16816.F32.BF16 R36, R8, R22, R84 ;  /* 0x000000160824723c */ /* 0x000fe20000041854 */
[----:B------:R-:W-:Y:S01]  /*43f0*/  IMAD.MOV.U32 R28, RZ, RZ, R198 ;  /* 0x000000ffff1c7224 */ /* 0x000fe200078e00c6 */
[----:B------:R-:W4:Y:S01]  /*4400*/  LDSM.16.MT88.4 R20, [R227+0x1100] ;  /* 0x00110000e314783b */ /* 0x000f220000004200 */
[----:B-1----:R-:W-:-:S02]  /*4410*/  FFMA.FTZ R3, R112, c[0x0][0x2d0], -R5 ;  /* 0x0000b40070037a23 */ /* 0x002fc40000010805 */
[----:B------:R-:W-:-:S03]  /*4420*/  IMAD.MOV.U32 R112, RZ, RZ, R182 ;  /* 0x000000ffff707224 */ /* 0x000fc600078e00b6 */
[C---:B------:R-:W-:Y:S01]  /*4430*/  HMMA.16816.F32.BF16 R44, R8.reuse, R16, R44 ;  /* 0x00000010082c723c */ /* 0x040fe2000004182c */
[----:B------:R1:W-:Y:S07]  /*4440*/  MUFU.EX2 R207, R3 ;  /* 0x0000000300cf7308 */ /* 0x0003ee0000000800 */
[C---:B------:R-:W-:Y:S07]  /*4450*/  HMMA.16816.F32.BF16 R16, R8.reuse, R18, R88 ;  /* 0x000000120810723c */ /* 0x040fee0000041858 */
[----:B------:R-:W-:Y:S01]  /*4460*/  IMAD.MOV.U32 R90, RZ, RZ, R180 ;  /* 0x000000ffff5a7224 */ /* 0x000fe200078e00b4 */
[----:B------:R-:W-:Y:S01]  /*4470*/  HMMA.16816.F32.BF16 R80, R8, R30, R92 ;  /* 0x0000001e0850723c */ /* 0x000fe2000004185c */
[----:B-1----:R-:W-:-:S02]  /*4480*/  FFMA.FTZ R3, R113, c[0x0][0x2d0], -R5 ;  /* 0x0000b40071037a23 */ /* 0x002fc40000010805 */
[----:B------:R-:W-:Y:S02]  /*4490*/  IMAD.MOV.U32 R113, RZ, RZ, R196 ;  /* 0x000000ffff717224 */ /* 0x000fe400078e00c4 */
[----:B------:R1:W1:Y:S01]  /*44a0*/  MUFU.EX2 R206, R3 ;  /* 0x0000000300ce7308 */ /* 0x0002620000000800 */
[----:B------:R-:W-:Y:S01]  /*44b0*/  IMAD.MOV.U32 R91, RZ, RZ, R183 ;  /* 0x000000ffff5b7224 */ /* 0x000fe200078e00b7 */
[----:B---3--:R-:W-:Y:S01]  /*44c0*/  F2FP.BF16.PACK_AB R8, R214, R215 ;  /* 0x000000d7d608723e */ /* 0x008fe200000010ff */
[----:B------:R-:W-:Y:S01]  /*44d0*/  IMAD.MOV.U32 R88, RZ, RZ, R28 ;  /* 0x000000ffff587224 */ /* 0x000fe200078e001c */
[----:B--2---:R-:W-:Y:S01]  /*44e0*/  F2FP.BF16.PACK_AB R10, R211, R212 ;  /* 0x000000d4d30a723e */ /* 0x004fe200000010ff */
[----:B------:R-:W-:Y:S01]  /*44f0*/  IMAD.MOV.U32 R95, RZ, RZ, R154 ;  /* 0x000000ffff5f7224 */ /* 0x000fe200078e009a */
[----:B------:R-:W-:Y:S01]  /*4500*/  MOV R93, R4 ;  /* 0x00000004005d7202 */ /* 0x000fe20000000f00 */
[----:B------:R-:W-:Y:S02]  /*4510*/  IMAD.MOV.U32 R94, RZ, RZ, R171 ;  /* 0x000000ffff5e7224 */ /* 0x000fe400078e00ab */
[----:B------:R-:W-:-:S02]  /*4520*/  IMAD.MOV.U32 R4, RZ, RZ, R170 ;  /* 0x000000ffff047224 */ /* 0x000fc400078e00aa */
[----:B-1----:R-:W-:Y:S01]  /*4530*/  FFMA.FTZ R3, R114, c[0x0][0x2d0], -R5 ;  /* 0x0000b40072037a23 */ /* 0x002fe20000010805 */
[----:B------:R-:W-:Y:S01]  /*4540*/  F2FP.BF16.PACK_AB R9, R206, R207 ;  /* 0x000000cfce09723e */ /* 0x000fe200000010ff */
[----:B------:R-:W-:Y:S02]  /*4550*/  IMAD.MOV.U32 R114, RZ, RZ, R197 ;  /* 0x000000ffff727224 */ /* 0x000fe400078e00c5 */
[----:B------:R1:W-:Y:S02]  /*4560*/  MUFU.EX2 R204, R3 ;  /* 0x0000000300cc7308 */ /* 0x0003e40000000800 */
[----:B------:R-:W-:Y:S02]  /*4570*/  IMAD.MOV.U32 R89, RZ, RZ, R114 ;  /* 0x000000ffff597224 */ /* 0x000fe400078e0072 */
[----:B-1----:R-:W-:Y:S02]  /*4580*/  FFMA.FTZ R3, R115, c[0x0][0x2d0], -R5 ;  /* 0x0000b40073037a23 */ /* 0x002fe40000010805 */
[----:B------:R-:W-:-:S02]  /*4590*/  IMAD.MOV.U32 R115, RZ, RZ, R29 ;  /* 0x000000ffff737224 */ /* 0x000fc400078e001d */
[----:B------:R1:W2:Y:S02]  /*45a0*/  MUFU.EX2 R203, R3 ;  /* 0x0000000300cb7308 */ /* 0x0002a40000000800 */
[----:B-1----:R-:W-:Y:S01]  /*45b0*/  FFMA.FTZ R3, R121, c[0x0][0x2d0], -R7 ;  /* 0x0000b40079037a23 */ /* 0x002fe20000010807 */
[----:B--2---:R-:W-:Y:S01]  /*45c0*/  F2FP.BF16.PACK_AB R11, R203, R204 ;  /* 0x000000cccb0b723e */ /* 0x004fe200000010ff */
[----:B------:R-:W-:-:S04]  /*45d0*/  IMAD.MOV.U32 R121, RZ, RZ, R91 ;  /* 0x000000ffff797224 */ /* 0x000fc800078e005b */
[----:B------:R1:W-:Y:S01]  /*45e0*/  MUFU.EX2 R202, R3 ;  /* 0x0000000300ca7308 */ /* 0x0003e20000000800 */
[----:B------:R-:W-:Y:S01]  /*45f0*/  IMAD.MOV.U32 R91, RZ, RZ, R188 ;  /* 0x000000ffff5b7224 */ /* 0x000fe200078e00bc */
[----:B----4-:R-:W-:Y:S03]  /*4600*/  HMMA.16816.F32.BF16 R180, R8, R32, R72 ;  /* 0x0000002008b4723c */ /* 0x010fe60000041848 */
[----:B------:R-:W-:Y:S02]  /*4610*/  IMAD.MOV.U32 R92, RZ, RZ, R91 ;  /* 0x000000ffff5c7224 */ /* 0x000fe400078e005b */
[----:B------:R-:W-:-:S03]  /*4620*/  IMAD.MOV.U32 R91, RZ, RZ, R152 ;  /* 0x000000ffff5b7224 */ /* 0x000fc600078e0098 */
[----:B------:R-:W-:Y:S01]  /*4630*/  HMMA.16816.F32.BF16 R72, R8, R14, R64 ;  /* 0x0000000e0848723c */ /* 0x000fe20000041840 */
[----:B-1----:R-:W-:-:S04]  /*4640*/  FFMA.FTZ R3, R120, c[0x0][0x2d0], -R7 ;  /* 0x0000b40078037a23 */ /* 0x002fc80000010807 */
[----:B------:R1:W2:Y:S03]  /*4650*/  MUFU.EX2 R201, R3 ;  /* 0x0000000300c97308 */ /* 0x0002a60000000800 */
[C---:B------:R-:W-:Y:S08]  /*4660*/  HMMA.16816.F32.BF16 R84, R8.reuse, R24, R68 ;  /* 0x000000180854723c */ /* 0x040ff00000041844 */
[----:B------:R-:W-:Y:S01]  /*4670*/  HMMA.16816.F32.BF16 R64, R8, R34, R56 ;  /* 0x000000220840723c */ /* 0x000fe20000041838 */
[----:B-1----:R-:W-:-:S07]  /*4680*/  FFMA.FTZ R3, R116, c[0x0][0x2d0], -R7 ;  /* 0x0000b40074037a23 */ /* 0x002fce0000010807 */
[----:B------:R-:W-:Y:S01]  /*4690*/  HMMA.16816.F32.BF16 R144, R8, R12, R144 ;  /* 0x0000000c0890723c */ /* 0x000fe20000041890 */
[----:B------:R-:W-:Y:S01]  /*46a0*/  IMAD.MOV.U32 R116, RZ, RZ, R88 ;  /* 0x000000ffff747224 */ /* 0x000fe200078e0058 */
[----:B------:R1:W-:Y:S01]  /*46b0*/  MUFU.EX2 R200, R3 ;  /* 0x0000000300c87308 */ /* 0x0003e20000000800 */
[----:B------:R-:W-:-:S05]  /*46c0*/  IMAD.MOV.U32 R88, RZ, RZ, R153 ;  /* 0x000000ffff587224 */ /* 0x000fca00078e0099 */
[C---:B------:R-:W-:Y:S08]  /*46d0*/  HMMA.16816.F32.BF16 R100, R8.reuse, R20, R100 ;  /* 0x000000140864723c */ /* 0x040ff00000041864 */
[----:B------:R-:W-:Y:S01]  /*46e0*/  HMMA.16816.F32.BF16 R68, R8, R22, R60 ;  /* 0x000000160844723c */ /* 0x000fe2000004183c */
[----:B-1----:R-:W-:-:S04]  /*46f0*/  FFMA.FTZ R3, R117, c[0x0][0x2d0], -R7 ;  /* 0x0000b40075037a23 */ /* 0x002fc80000010807 */
[----:B------:R1:W3:Y:S03]  /*4700*/  MUFU.EX2 R199, R3 ;  /* 0x0000000300c77308 */ /* 0x0002e60000000800 */
[----:B------:R-:W-:Y:S07]  /*4710*/  HMMA.16816.F32.BF16 R56, R8, R26, R48 ;  /* 0x0000001a0838723c */ /* 0x000fee0000041830 */
[----:B--2---:R-:W-:Y:S01]  /*4720*/  F2FP.BF16.PACK_AB R8, R201, R202 ;  /* 0x000000cac908723e */ /* 0x004fe200000010ff */
[----:B-1----:R-:W-:Y:S01]  /*4730*/  FFMA.FTZ R3, R123, c[0x0][0x2d0], -R0 ;  /* 0x0000b4007b037a23 */ /* 0x002fe20000010800 */
[----:B---3--:R-:W-:-:S03]  /*4740*/  F2FP.BF16.PACK_AB R10, R199, R200 ;  /* 0x000000c8c70a723e */ /* 0x008fc600000010ff */
[----:B------:R1:W-:Y:S02]  /*4750*/  MUFU.EX2 R198, R3 ;  /* 0x0000000300c67308 */ /* 0x0003e40000000800 */
[----:B-1----:R-:W-:Y:S02]  /*4760*/  FFMA.FTZ R3, R125, c[0x0][0x2d0], -R0 ;  /* 0x0000b4007d037a23 */ /* 0x002fe40000010800 */
[----:B------:R-:W-:-:S04]  /*4770*/  IMAD.MOV.U32 R125, RZ, RZ, R112 ;  /* 0x000000ffff7d7224 */ /* 0x000fc800078e0070 */
[----:B------:R1:W2:Y:S02]  /*4780*/  MUFU.EX2 R197, R3 ;  /* 0x0000000300c57308 */ /* 0x0002a40000000800 */
[----:B-1----:R-:W-:Y:S01]  /*4790*/  FFMA.FTZ R3, R122, c[0x0][0x2d0], -R0 ;  /* 0x0000b4007a037a23 */ /* 0x002fe20000010800 */
[----:B--2---:R-:W-:Y:S01]  /*47a0*/  F2FP.BF16.PACK_AB R9, R197, R198 ;  /* 0x000000c6c509723e */ /* 0x004fe200000010ff */
[----:B------:R-:W-:-:S04]  /*47b0*/  IMAD.MOV.U32 R122, RZ, RZ, R195 ;  /* 0x000000ffff7a7224 */ /* 0x000fc800078e00c3 */
[----:B------:R1:W-:Y:S02]  /*47c0*/  MUFU.EX2 R196, R3 ;  /* 0x0000000300c47308 */ /* 0x0003e40000000800 */
[----:B-1----:R-:W-:Y:S02]  /*47d0*/  FFMA.FTZ R3, R124, c[0x0][0x2d0], -R0 ;  /* 0x0000b4007c037a23 */ /* 0x002fe40000010800 */
[----:B------:R-:W-:-:S04]  /*47e0*/  IMAD.MOV.U32 R124, RZ, RZ, R155 ;  /* 0x000000ffff7c7224 */ /* 0x000fc800078e009b */
[----:B------:R1:W2:Y:S02]  /*47f0*/  MUFU.EX2 R195, R3 ;  /* 0x0000000300c37308 */ /* 0x0002a40000000800 */
[----:B-1----:R-:W-:Y:S01]  /*4800*/  FFMA.FTZ R3, R118, c[0x0][0x2d0], -R7 ;  /* 0x0000b40076037a23 */ /* 0x002fe20000010807 */
[----:B------:R-:W-:Y:S02]  /*4810*/  MOV R118, R194 ;  /* 0x000000c200767202 */ /* 0x000fe40000000f00 */
[----:B--2---:R-:W-:-:S03]  /*4820*/  F2FP.BF16.PACK_AB R11, R195, R196 ;  /* 0x000000c4c30b723e */ /* 0x004fc600000010ff */
[----:B------:R1:W-:Y:S04]  /*4830*/  MUFU.EX2 R194, R3 ;  /* 0x0000000300c27308 */ /* 0x0003e80000000800 */
[C---:B------:R-:W-:Y:S08]  /*4840*/  HMMA.16816.F32.BF16 R52, R8.reuse, R12, R52 ;  /* 0x0000000c0834723c */ /* 0x040ff00000041834 */
[----:B------:R-:W-:Y:S01]  /*4850*/  HMMA.16816.F32.BF16 R48, R8, R14, R36 ;  /* 0x0000000e0830723c */ /* 0x000fe20000041824 */
[----:B------:R-:W-:Y:S01]  /*4860*/  LDSM.16.MT88.4 R12, [R227+0x1900] ;  /* 0x00190000e30c783b */ /* 0x000fe20000004200 */
[----:B-1----:R-:W-:-:S02]  /*4870*/  FFMA.FTZ R3, R119, c[0x0][0x2d0], -R7 ;  /* 0x0000b40077037a23 */ /* 0x002fc40000010807 */
[----:B------:R-:W-:Y:S02]  /*4880*/  IMAD.MOV.U32 R119, RZ, RZ, R90 ;  /* 0x000000ffff777224 */ /* 0x000fe400078e005a */
[----:B------:R1:W-:Y:S01]  /*4890*/  MUFU.EX2 R193, R3 ;  /* 0x0000000300c17308 */ /* 0x0003e20000000800 */
[----:B------:R-:W-:Y:S01]  /*48a0*/  IMAD.MOV.U32 R90, RZ, RZ, R190 ;  /* 0x000000ffff5a7224 */ /* 0x000fe200078e00be */
[C---:B------:R-:W-:Y:S08]  /*48b0*/  HMMA.16816.F32.BF16 R60, R8.reuse, R24, R104 ;  /* 0x00000018083c723c */ /* 0x040ff00000041868 */
[----:B------:R-:W-:Y:S01]  /*48c0*/  HMMA.16816.F32.BF16 R44, R8, R20, R44 ;  /* 0x00000014082c723c */ /* 0x000fe2000004182c */
[----:B-1----:R-:W-:-:S07]  /*48d0*/  FFMA.FTZ R3, R127, c[0x0][0x2d0], -R6 ;  /* 0x0000b4007f037a23 */ /* 0x002fce0000010806 */
[C---:B------:R-:W-:Y:S01]  /*48e0*/  HMMA.16816.F32.BF16 R36, R8.reuse, R22, R16 ;  /* 0x000000160824723c */ /* 0x040fe20000041810 */
[----:B------:R-:W1:Y:S01]  /*48f0*/  LDSM.16.MT88.4 R16, [R224+0x1900] ;  /* 0x00190000e010783b */ /* 0x000e620000004200 */
[----:B------:R2:W-:Y:S03]  /*4900*/  MUFU.EX2 R192, R3 ;  /* 0x0000000300c07308 */ /* 0x0005e60000000800 */
[----:B------:R-:W3:Y:S03]  /*4910*/  LDSM.16.MT88.4 R20, [R225+0x1900] ;  /* 0x00190000e114783b */ /* 0x000ee60000004200 */
[C---:B------:R-:W-:Y:S08]  /*4920*/  HMMA.16816.F32.BF16 R28, R8.reuse, R32, R76 ;  /* 0x00000020081c723c */ /* 0x040ff0000004184c */
[----:B------:R-:W-:Y:S01]  /*4930*/  HMMA.16816.F32.BF16 R40, R8, R34, R40 ;  /* 0x000000220828723c */ /* 0x000fe20000041828 */
[----:B--2---:R-:W-:-:S02]  /*4940*/  FFMA.FTZ R3, R133, c[0x0][0x2d0], -R6 ;  /* 0x0000b40085037a23 */ /* 0x004fc40000010806 */
[----:B------:R-:W-:Y:S02]  /*4950*/  IMAD.MOV.U32 R133, RZ, RZ, R94 ;  /* 0x000000ffff857224 */ /* 0x000fe400078e005e */
[----:B------:R2:W4:Y:S03]  /*4960*/  MUFU.EX2 R191, R3 ;  /* 0x0000000300bf7308 */ /* 0x0005260000000800 */
[----:B------:R-:W-:Y:S01]  /*4970*/  HMMA.16816.F32.BF16 R80, R8, R26, R80 ;  /* 0x0000001a0850723c */ /* 0x000fe20000041850 */
[----:B------:R-:W1:Y:S01]  /*4980*/  LDSM.16.MT88.4 R24, [R226+0x1900] ;  /* 0x00190000e218783b */ /* 0x000e620000004200 */
[----:B--2---:R-:W-:-:S05]  /*4990*/  FFMA.FTZ R3, R126, c[0x0][0x2d0], -R6 ;  /* 0x0000b4007e037a23 */ /* 0x004fca0000010806 */
[----:B----4-:R-:W-:Y:S01]  /*49a0*/  F2FP.BF16.PACK_AB R8, R191, R192 ;  /* 0x000000c0bf08723e */ /* 0x010fe200000010ff */
[----:B------:R-:W-:Y:S01]  /*49b0*/  IMAD.MOV.U32 R126, RZ, RZ, R93 ;  /* 0x000000ffff7e7224 */ /* 0x000fe200078e005d */
[----:B------:R2:W-:Y:S02]  /*49c0*/  MUFU.EX2 R190, R3 ;  /* 0x0000000300be7308 */ /* 0x0005e40000000800 */
[----:B--2---:R-:W-:Y:S02]  /*49d0*/  FFMA.FTZ R3, R132, c[0x0][0x2d0], -R6 ;  /* 0x0000b40084037a23 */ /* 0x004fe40000010806 */
[----:B------:R-:W-:-:S04]  /*49e0*/  IMAD.MOV.U32 R132, RZ, RZ, R92 ;  /* 0x000000ffff847224 */ /* 0x000fc800078e005c */
[----:B------:R2:W4:Y:S02]  /*49f0*/  MUFU.EX2 R189, R3 ;  /* 0x0000000300bd7308 */ /* 0x0005240000000800 */
[----:B--2---:R-:W-:Y:S01]  /*4a00*/  FFMA.FTZ R3, R135, c[0x0][0x2d0], -R5 ;  /* 0x0000b40087037a23 */ /* 0x004fe20000010805 */
[----:B----4-:R-:W-:Y:S02]  /*4a10*/  F2FP.BF16.PACK_AB R10, R189, R190 ;  /* 0x000000bebd0a723e */ /* 0x010fe400000010ff */
[----:B------:R-:W-:-:S03]  /*4a20*/  MOV R135, R116 ;  /* 0x0000007400877202 */ /* 0x000fc60000000f00 */
[----:B------:R2:W-:Y:S02]  /*4a30*/  MUFU.EX2 R188, R3 ;  /* 0x0000000300bc7308 */ /* 0x0005e40000000800 */
[----:B--2---:R-:W-:-:S06]  /*4a40*/  FFMA.FTZ R3, R140, c[0x0][0x2d0], -R5 ;  /* 0x0000b4008c037a23 */ /* 0x004fcc0000010805 */
[----:B------:R2:W4:Y:S02]  /*4a50*/  MUFU.EX2 R140, R3 ;  /* 0x00000003008c7308 */ /* 0x0005240000000800 */
[----:B--2---:R-:W-:Y:S01]  /*4a60*/  FFMA.FTZ R3, R134, c[0x0][0x2d0], -R5 ;  /* 0x0000b40086037a23 */ /* 0x004fe20000010805 */
[----:B----4-:R-:W-:-:S05]  /*4a70*/  F2FP.BF16.PACK_AB R9, R140, R188 ;  /* 0x000000bc8c09723e */ /* 0x010fca00000010ff */
[----:B------:R2:W-:Y:S02]  /*4a80*/  MUFU.EX2 R114, R3 ;  /* 0x0000000300727308 */ /* 0x0005e40000000800 */
[----:B--2---:R-:W-:Y:S01]  /*4a90*/  FFMA.FTZ R3, R139, c[0x0][0x2d0], -R5 ;  /* 0x0000b4008b037a23 */ /* 0x004fe20000010805 */
[----:B------:R-:W-:Y:S01]  /*4aa0*/  MOV R139, R96 ;  /* 0x00000060008b7202 */ /* 0x000fe20000000f00 */
[----:B------:R-:W-:Y:S02]  /*4ab0*/  IMAD.MOV.U32 R96, RZ, RZ, R97 ;  /* 0x000000ffff607224 */ /* 0x000fe400078e0061 */
[----:B------:R-:W-:Y:S02]  /*4ac0*/  IMAD.MOV.U32 R97, RZ, RZ, R98 ;  /* 0x000000ffff617224 */ /* 0x000fe400078e0062 */
[----:B------:R-:W-:Y:S02]  /*4ad0*/  IMAD.MOV.U32 R98, RZ, RZ, R99 ;  /* 0x000000ffff627224 */ /* 0x000fe400078e0063 */
[----:B------:R-:W-:-:S02]  /*4ae0*/  IMAD.MOV.U32 R99, RZ, RZ, R115 ;  /* 0x000000ffff637224 */ /* 0x000fc400078e0073 */
[----:B------:R2:W4:Y:S01]  /*4af0*/  MUFU.EX2 R115, R3 ;  /* 0x0000000300737308 */ /* 0x0005220000000800 */
[----:B------:R-:W-:Y:S01]  /*4b00*/  MOV R123, R98 ;  /* 0x00000062007b7202 */ /* 0x000fe20000000f00 */
[----:B------:R-:W-:Y:S02]  /*4b10*/  IMAD.MOV.U32 R98, RZ, RZ, R110 ;  /* 0x000000ffff627224 */ /* 0x000fe400078e006e */
[----:B------:R-:W-:Y:S02]  /*4b20*/  IMAD.MOV.U32 R127, RZ, RZ, R97 ;  /* 0x000000ffff7f7224 */ /* 0x000fe400078e0061 */
[----:B------:R-:W-:Y:S02]  /*4b30*/  IMAD.MOV.U32 R97, RZ, RZ, R108 ;  /* 0x000000ffff617224 */ /* 0x000fe400078e006c */
[----:B------:R-:W-:Y:S02]  /*4b40*/  IMAD.MOV.U32 R117, RZ, RZ, R99 ;  /* 0x000000ffff757224 */ /* 0x000fe400078e0063 */
[----:B------:R-:W-:-:S02]  /*4b50*/  IMAD.MOV.U32 R99, RZ, RZ, R165 ;  /* 0x000000ffff637224 */ /* 0x000fc400078e00a5 */
[----:B------:R-:W-:Y:S02]  /*4b60*/  IMAD.MOV.U32 R116, RZ, RZ, R98 ;  /* 0x000000ffff747224 */ /* 0x000fe400078e0062 */
[----:B------:R-:W-:Y:S02]  /*4b70*/  IMAD.MOV.U32 R134, RZ, RZ, R117 ;  /* 0x000000ffff867224 */ /* 0x000fe400078e0075 */
[----:B--2---:R-:W-:Y:S01]  /*4b80*/  FFMA.FTZ R3, R142, c[0x0][0x2d0], -R7 ;  /* 0x0000b4008e037a23 */ /* 0x004fe20000010807 */
[----:B----4-:R-:W-:Y:S01]  /*4b90*/  F2FP.BF16.PACK_AB R11, R115, R114 ;  /* 0x00000072730b723e */ /* 0x010fe200000010ff */
[----:B------:R-:W-:Y:S02]  /*4ba0*/  IMAD.MOV.U32 R142, RZ, RZ, R113 ;  /* 0x000000ffff8e7224 */ /* 0x000fe400078e0071 */
[----:B------:R2:W-:Y:S04]  /*4bb0*/  MUFU.EX2 R113, R3 ;  /* 0x0000000300717308 */ /* 0x0005e80000000800 */
[C---:B-1----:R-:W-:Y:S08]  /*4bc0*/  HMMA.16816.F32.BF16 R152, R8.reuse, R18, R72 ;  /* 0x000000120898723c */ /* 0x042ff00000041848 */
[C---:B------:R-:W-:Y:S01]  /*4bd0*/  HMMA.16816.F32.BF16 R144, R8.reuse, R16, R144 ;  /* 0x000000100890723c */ /* 0x040fe20000041890 */
[----:B--2---:R-:W-:Y:S01]  /*4be0*/  FFMA.FTZ R3, R141, c[0x0][0x2d0], -R7 ;  /* 0x0000b4008d037a23 */ /* 0x004fe20000010807 */
[----:B------:R-:W-:Y:S01]  /*4bf0*/  MOV R141, R121 ;  /* 0x00000079008d7202 */ /* 0x000fe20000000f00 */
[----:B------:R-:W-:Y:S01]  /*4c00*/  IMAD.MOV.U32 R121, RZ, RZ, R89 ;  /* 0x000000ffff797224 */ /* 0x000fe200078e0059 */
[----:B------:R-:W-:Y:S01]  /*4c10*/  MOV R89, R164 ;  /* 0x000000a400597202 */ /* 0x000fe20000000f00 */
[----:B------:R1:W-:Y:S03]  /*4c20*/  MUFU.EX2 R112, R3 ;  /* 0x0000000300707308 */ /* 0x0003e60000000800 */
[C---:B---3--:R-:W-:Y:S08]  /*4c30*/  HMMA.16816.F32.BF16 R180, R8.reuse, R20, R180 ;  /* 0x0000001408b4723c */ /* 0x048ff000000418b4 */
[----:B------:R-:W-:Y:S01]  /*4c40*/  HMMA.16816.F32.BF16 R76, R8, R22, R64 ;  /* 0x00000016084c723c */ /* 0x000fe20000041840 */
[----:B-1----:R-:W-:-:S07]  /*4c50*/  FFMA.FTZ R3, R148, c[0x0][0x2d0], -R7 ;  /* 0x0000b40094037a23 */ /* 0x002fce0000010807 */
[----:B------:R-:W-:Y:S01]  /*4c60*/  HMMA.16816.F32.BF16 R72, R8, R24, R84 ;  /* 0x000000180848723c */ /* 0x000fe20000041854 */
[----:B------:R-:W-:Y:S02]  /*4c70*/  IMAD.MOV.U32 R148, RZ, RZ, R168 ;  /* 0x000000ffff947224 */ /* 0x000fe400078e00a8 */
[----:B------:R-:W-:Y:S02]  /*4c80*/  IMAD.MOV.U32 R168, RZ, RZ, R111 ;  /* 0x000000ffffa87224 */ /* 0x000fe400078e006f */
[----:B------:R1:W-:Y:S02]  /*4c90*/  MUFU.EX2 R111, R3 ;  /* 0x00000003006f7308 */ /* 0x0003e40000000800 */
[----:B------:R-:W-:Y:S02]  /*4ca0*/  IMAD.MOV.U32 R120, RZ, RZ, R168 ;  /* 0x000000ffff787224 */ /* 0x000fe400078e00a8 */
[----:B-1----:R-:W-:Y:S02]  /*4cb0*/  FFMA.FTZ R3, R149, c[0x0][0x2d0], -R7 ;  /* 0x0000b40095037a23 */ /* 0x002fe40000010807 */
[----:B------:R-:W-:-:S02]  /*4cc0*/  IMAD.MOV.U32 R149, RZ, RZ, R96 ;  /* 0x000000ffff957224 */ /* 0x000fc400078e0060 */
[----:B------:R1:W-:Y:S01]  /*4cd0*/  MUFU.EX2 R110, R3 ;  /* 0x00000003006e7308 */ /* 0x0003e20000000800 */
[----:B------:R-:W-:Y:S02]  /*4ce0*/  IMAD.MOV.U32 R96, RZ, RZ, R90 ;  /* 0x000000ffff607224 */ /* 0x000fe400078e005a */
[----:B------:R-:W-:-:S04]  /*4cf0*/  IMAD.MOV.U32 R90, RZ, RZ, R167 ;  /* 0x000000ffff5a7224 */ /* 0x000fc800078e00a7 */
[----:B------:R-:W-:Y:S02]  /*4d00*/  IMAD.MOV.U32 R117, RZ, RZ, R90 ;  /* 0x000000ffff757224 */ /* 0x000fe400078e005a */
[----:B-1----:R-:W-:Y:S02]  /*4d10*/  FFMA.FTZ R3, R156, c[0x0][0x2d0], -R0 ;  /* 0x0000b4009c037a23 */ /* 0x002fe40000010800 */
[----:B------:R-:W-:Y:S02]  /*4d20*/  IMAD.MOV.U32 R156, RZ, RZ, R166 ;  /* 0x000000ffff9c7224 */ /* 0x000fe400078e00a6 */
[----:B------:R1:W-:Y:S01]  /*4d30*/  MUFU.EX2 R108, R3 ;  /* 0x00000003006c7308 */ /* 0x0003e20000000800 */
[----:B------:R-:W-:Y:S01]  /*4d40*/  HMMA.16816.F32.BF16 R164, R8, R12, R100 ;  /* 0x0000000c08a4723c */ /* 0x000fe20000041864 */
[----:B-1----:R-:W-:Y:S01]  /*4d50*/  FFMA.FTZ R3, R158, c[0x0][0x2d0], -R0 ;  /* 0x0000b4009e037a23 */ /* 0x002fe20000010800 */
[----:B------:R-:W-:-:S06]  /*4d60*/  MOV R158, R169 ;  /* 0x000000a9009e7202 */ /* 0x000fcc0000000f00 */
[C---:B------:R-:W-:Y:S01]  /*4d70*/  HMMA.16816.F32.BF16 R168, R8.reuse, R14, R68 ;  /* 0x0000000e08a8723c */ /* 0x040fe20000041844 */
[----:B------:R1:W2:Y:S07]  /*4d80*/  MUFU.EX2 R107, R3 ;  /* 0x00000003006b7308 */ /* 0x0002ae0000000800 */
[----:B------:R-:W-:Y:S07]  /*4d90*/  HMMA.16816.F32.BF16 R68, R8, R26, R56 ;  /* 0x0000001a0844723c */ /* 0x000fee0000041838 */
[----:B------:R-:W-:Y:S01]  /*4da0*/  F2FP.BF16.PACK_AB R8, R193, R194 ;  /* 0x000000c2c108723e */ /* 0x000fe200000010ff */
[--C-:B-1----:R-:W-:Y:S01]  /*4db0*/  FFMA.FTZ R3, R151, c[0x0][0x2d0], -R0.reuse ;  /* 0x0000b40097037a23 */ /* 0x102fe20000010800 */
[----:B--2---:R-:W-:Y:S01]  /*4dc0*/  F2FP.BF16.PACK_AB R9, R107, R108 ;  /* 0x0000006c6b09723e */ /* 0x004fe200000010ff */
[----:B------:R-:W-:Y:S01]  /*4dd0*/  IMAD.MOV.U32 R151, RZ, RZ, R127 ;  /* 0x000000ffff977224 */ /* 0x000fe200078e007f */
[----:B------:R-:W-:Y:S01]  /*4de0*/  F2FP.BF16.PACK_AB R10, R112, R113 ;  /* 0x00000071700a723e */ /* 0x000fe200000010ff */
[----:B------:R1:W-:Y:S01]  /*4df0*/  MUFU.EX2 R105, R3 ;  /* 0x0000000300697308 */ /* 0x0003e20000000800 */
[----:B------:R-:W-:Y:S01]  /*4e00*/  IMAD.MOV.U32 R127, RZ, RZ, R123 ;  /* 0x000000ffff7f7224 */ /* 0x000fe200078e007b */
[----:B------:R-:W-:Y:S01]  /*4e10*/  MOV R123, R89 ;  /* 0x00000059007b7202 */ /* 0x000fe20000000f00 */
[----:B-1----:R-:W-:-:S02]  /*4e20*/  FFMA.FTZ R3, R157, c[0x0][0x2d0], -R0 ;  /* 0x0000b4009d037a23 */ /* 0x002fc40000010800 */
[----:B------:R-:W-:-:S03]  /*4e30*/  IMAD.MOV.U32 R157, RZ, RZ, R95 ;  /* 0x000000ffff9d7224 */ /* 0x000fc600078e005f */
[----:B------:R1:W2:Y:S02]  /*4e40*/  MUFU.EX2 R104, R3 ;  /* 0x0000000300687308 */ /* 0x0002a40000000800 */
[----:B-1----:R-:W-:Y:S01]  /*4e50*/  FFMA.FTZ R3, R109, c[0x0][0x2d0], -R7 ;  /* 0x0000b4006d037a23 */ /* 0x002fe20000010807 */
[----:B--2---:R-:W-:-:S05]  /*4e60*/  F2FP.BF16.PACK_AB R11, R104, R105 ;  /* 0x00000069680b723e */ /* 0x004fca00000010ff */
[----:B------:R1:W-:Y:S02]  /*4e70*/  MUFU.EX2 R109, R3 ;  /* 0x00000003006d7308 */ /* 0x0003e40000000800 */
[C---:B------:R-:W-:Y:S08]  /*4e80*/  HMMA.16816.F32.BF16 R64, R8.reuse, R16, R52 ;  /* 0x000000100840723c */ /* 0x040ff00000041834 */
[----:B------:R-:W-:Y:S01]  /*4e90*/  HMMA.16816.F32.BF16 R56, R8, R18, R48 ;  /* 0x000000120838723c */ /* 0x000fe20000041830 */
[----:B------:R-:W2:Y:S01]  /*4ea0*/  LDSM.16.MT88.4 R16, [R224+0x2100] ;  /* 0x00210000e010783b */ /* 0x000ea20000004200 */
[----:B-1----:R-:W-:-:S02]  /*4eb0*/  FFMA.FTZ R3, R150, c[0x0][0x2d0], -R7 ;  /* 0x0000b40096037a23 */ /* 0x002fc40000010807 */
[----:B------:R-:W-:Y:S02]  /*4ec0*/  IMAD.MOV.U32 R150, RZ, RZ, R120 ;  /* 0x000000ffff967224 */ /* 0x000fe400078e0078 */
[----:B------:R1:W-:Y:S01]  /*4ed0*/  MUFU.EX2 R106, R3 ;  /* 0x00000003006a7308 */ /* 0x0003e20000000800 */
[----:B------:R-:W-:Y:S01]  /*4ee0*/  IMAD.MOV.U32 R120, RZ, RZ, R99 ;  /* 0x000000ffff787224 */ /* 0x000fe200078e0063 */
[C---:B------:R-:W-:Y:S08]  /*4ef0*/  HMMA.16816.F32.BF16 R52, R8.reuse, R12, R44 ;  /* 0x0000000c0834723c */ /* 0x040ff0000004182c */
[----:B------:R-:W-:Y:S01]  /*4f00*/  HMMA.16816.F32.BF16 R48, R8, R14, R36 ;  /* 0x0000000e0830723c */ /* 0x000fe20000041824 */
[----:B------:R-:W3:Y:S01]  /*4f10*/  LDSM.16.MT88.4 R12, [R227+0x2100] ;  /* 0x00210000e30c783b */ /* 0x000ee20000004200 */
[----:B-1----:R-:W-:Y:S01]  /*4f20*/  FFMA.FTZ R3, R159, c[0x0][0x2d0], -R6 ;  /* 0x0000b4009f037a23 */ /* 0x002fe20000010806 */
[----:B------:R-:W-:Y:S01]  /*4f30*/  MOV R159, R121 ;  /* 0x00000079009f7202 */ /* 0x000fe20000000f00 */
[----:B------:R-:W-:-:S04]  /*4f40*/  IMAD.MOV.U32 R121, RZ, RZ, R96 ;  /* 0x000000ffff797224 */ /* 0x000fc800078e0060 */
[C---:B------:R-:W-:Y:S01]  /*4f50*/  HMMA.16816.F32.BF16 R32, R8.reuse, R20, R28 ;  /* 0x000000140820723c */ /* 0x040fe2000004181c */
[----:B------:R1:W-:Y:S01]  /*4f60*/  MUFU.EX2 R103, R3 ;  /* 0x0000000300677308 */ /* 0x0003e20000000800 */
[----:B------:R-:W-:Y:S06]  /*4f70*/  LDSM.16.MT88.4 R28, [R226+0x2100] ;  /* 0x00210000e21c783b */ /* 0x000fec0000004200 */
[C---:B------:R-:W-:Y:S01]  /*4f80*/  HMMA.16816.F32.BF16 R40, R8.reuse, R22, R40 ;  /* 0x000000160828723c */ /* 0x040fe20000041828 */
[----:B------:R-:W4:Y:S07]  /*4f90*/  LDSM.16.MT88.4 R20, [R225+0x2100] ;  /* 0x00210000e114783b */ /* 0x000f2e0000004200 */
[----:B------:R-:W-:Y:S01]  /*4fa0*/  HMMA.16816.F32.BF16 R44, R8, R24, R60 ;  /* 0x00000018082c723c */ /* 0x000fe2000004183c */
[----:B-1----:R-:W-:-:S02]  /*4fb0*/  FFMA.FTZ R3, R161, c[0x0][0x2d0], -R6 ;  /* 0x0000b400a1037a23 */ /* 0x002fc40000010806 */
[----:B------:R-:W-:Y:S02]  /*4fc0*/  IMAD.MOV.U32 R161, RZ, RZ, R97 ;  /* 0x000000ffffa17224 */ /* 0x000fe400078e0061 */
[----:B------:R1:W1:Y:S03]  /*4fd0*/  MUFU.EX2 R102, R3 ;  /* 0x0000000300667308 */ /* 0x0002660000000800 */
[----:B------:R-:W-:Y:S01]  /*4fe0*/  HMMA.16816.F32.BF16 R36, R8, R26, R80 ;  /* 0x0000001a0824723c */ /* 0x000fe20000041850 */
[----:B------:R-:W2:Y:S01]  /*4ff0*/  LDSM.16.MT88.4 R24, [R224+0x2900] ;  /* 0x00290000e018783b */ /* 0x000ea20000004200 */
[----:B-1----:R-:W-:-:S05]  /*5000*/  FFMA.FTZ R3, R160, c[0x0][0x2d0], -R6 ;  /* 0x0000b400a0037a23 */ /* 0x002fca0000010806 */
[----:B------:R-:W-:Y:S01]  /*5010*/  F2FP.BF16.PACK_AB R8, R102, R103 ;  /* 0x000000676608723e */ /* 0x000fe200000010ff */
[----:B------:R-:W-:Y:S01]  /*5020*/  IMAD.MOV.U32 R160, RZ, RZ, R88 ;  /* 0x000000ffffa07224 */ /* 0x000fe200078e0058 */
[----:B------:R1:W-:Y:S02]  /*5030*/  MUFU.EX2 R101, R3 ;  /* 0x0000000300657308 */ /* 0x0003e40000000800 */
[----:B-1----:R-:W-:Y:S02]  /*5040*/  FFMA.FTZ R3, R162, c[0x0][0x2d0], -R6 ;  /* 0x0000b400a2037a23 */ /* 0x002fe40000010806 */
[----:B------:R-:W-:-:S04]  /*5050*/  IMAD.MOV.U32 R162, RZ, RZ, R91 ;  /* 0x000000ffffa27224 */ /* 0x000fc800078e005b */
[----:B------:R1:W1:Y:S02]  /*5060*/  MUFU.EX2 R100, R3 ;  /* 0x0000000300647308 */ /* 0x0002640000000800 */
[----:B-1----:R-:W-:Y:S01]  /*5070*/  FFMA.FTZ R3, R163, c[0x0][0x2d0], -R5 ;  /* 0x0000b400a3037a23 */ /* 0x002fe20000010805 */
[----:B------:R-:W-:-:S05]  /*5080*/  F2FP.BF16.PACK_AB R10, R100, R101 ;  /* 0x00000065640a723e */ /* 0x000fca00000010ff */
[----:B------:R1:W-:Y:S02]  /*5090*/  MUFU.EX2 R99, R3 ;  /* 0x0000000300637308 */ /* 0x0003e40000000800 */
[----:B-1----:R-:W-:-:S06]  /*50a0*/  FFMA.FTZ R3, R178, c[0x0][0x2d0], -R5 ;  /* 0x0000b400b2037a23 */ /* 0x002fcc0000010805 */
        /* <DEDUP_REMOVED lines=9> */
[C---:B--2---:R-:W-:Y:S08]  /*5140*/  HMMA.16816.F32.BF16 R144, R8.reuse, R16, R144 ;  /* 0x000000100890723c */ /* 0x044ff00000041890 */
[----:B------:R-:W-:Y:S01]  /*5150*/  HMMA.16816.F32.BF16 R152, R8, R18, R152 ;  /* 0x000000120898723c */ /* 0x000fe20000041898 */
[----:B-1----:R-:W-:-:S04]  /*5160*/  FFMA.FTZ R3, R184, c[0x0][0x2d0], -R0 ;  /* 0x0000b400b8037a23 */ /* 0x002fc80000010800 */
[----:B------:R1:W2:Y:S03]  /*5170*/  MUFU.EX2 R94, R3 ;  /* 0x00000003005e7308 */ /* 0x0002a60000000800 */
[C---:B---3--:R-:W-:Y:S08]  /*5180*/  HMMA.16816.F32.BF16 R164, R8.reuse, R12, R164 ;  /* 0x0000000c08a4723c */ /* 0x048ff000000418a4 */
[----:B------:R-:W-:Y:S01]  /*5190*/  HMMA.16816.F32.BF16 R168, R8, R14, R168 ;  /* 0x0000000e08a8723c */ /* 0x000fe200000418a8 */
[----:B-1----:R-:W-:-:S07]  /*51a0*/  FFMA.FTZ R3, R179, c[0x0][0x2d0], -R0 ;  /* 0x0000b400b3037a23 */ /* 0x002fce0000010800 */
[C---:B----4-:R-:W-:Y:S01]  /*51b0*/  HMMA.16816.F32.BF16 R180, R8.reuse, R20, R180 ;  /* 0x0000001408b4723c */ /* 0x050fe200000418b4 */
[----:B------:R1:W-:Y:S07]  /*51c0*/  MUFU.EX2 R93, R3 ;  /* 0x00000003005d7308 */ /* 0x0003ee0000000800 */
[C---:B------:R-:W-:Y:S08]  /*51d0*/  HMMA.16816.F32.BF16 R76, R8.reuse, R22, R76 ;  /* 0x00000016084c723c */ /* 0x040ff0000004184c */
[----:B------:R-:W-:Y:S01]  /*51e0*/  HMMA.16816.F32.BF16 R72, R8, R28, R72 ;  /* 0x0000001c0848723c */ /* 0x000fe20000041848 */
[----:B-1----:R-:W-:-:S04]  /*51f0*/  FFMA.FTZ R3, R186, c[0x0][0x2d0], -R0 ;  /* 0x0000b400ba037a23 */ /* 0x002fc80000010800 */
[----:B------:R1:W3:Y:S03]  /*5200*/  MUFU.EX2 R92, R3 ;  /* 0x00000003005c7308 */ /* 0x0002e60000000800 */
[----:B------:R-:W-:Y:S07]  /*5210*/  HMMA.16816.F32.BF16 R68, R8, R30, R68 ;  /* 0x0000001e0844723c */ /* 0x000fee0000041844 */
[----:B------:R-:W-:-:S02]  /*5220*/  F2FP.BF16.PACK_AB R8, R110, R111 ;  /* 0x0000006f6e08723e */ /* 0x000fc400000010ff */
[----:B--2---:R-:W-:Y:S02]  /*5230*/  F2FP.BF16.PACK_AB R9, R94, R95 ;  /* 0x0000005f5e09723e */ /* 0x004fe400000010ff */
[----:B------:R-:W-:Y:S01]  /*5240*/  F2FP.BF16.PACK_AB R10, R106, R109 ;  /* 0x0000006d6a0a723e */ /* 0x000fe200000010ff */
[----:B-1----:R-:W-:Y:S01]  /*5250*/  FFMA.FTZ R3, R187, c[0x0][0x2d0], -R6 ;  /* 0x0000b400bb037a23 */ /* 0x002fe20000010806 */
[----:B---3--:R-:W-:-:S03]  /*5260*/  F2FP.BF16.PACK_AB R11, R92, R93 ;  /* 0x0000005d5c0b723e */ /* 0x008fc600000010ff */
[----:B------:R1:W-:Y:S04]  /*5270*/  MUFU.EX2 R91, R3 ;  /* 0x00000003005b7308 */ /* 0x0003e80000000800 */
[C---:B------:R-:W-:Y:S08]  /*5280*/  HMMA.16816.F32.BF16 R64, R8.reuse, R16, R64 ;  /* 0x000000100840723c */ /* 0x040ff00000041840 */
[----:B------:R-:W-:Y:S01]  /*5290*/  HMMA.16816.F32.BF16 R56, R8, R18, R56 ;  /* 0x000000120838723c */ /* 0x000fe20000041838 */
[----:B------:R-:W-:Y:S01]  /*52a0*/  LDSM.16.MT88.4 R16, [R225+0x2900] ;  /* 0x00290000e110783b */ /* 0x000fe20000004200 */
[----:B-1----:R-:W-:-:S04]  /*52b0*/  FFMA.FTZ R3, R205, c[0x0][0x2d0], -R6 ;  /* 0x0000b400cd037a23 */ /* 0x002fc80000010806 */
[----:B------:R1:W2:Y:S02]  /*52c0*/  MUFU.EX2 R90, R3 ;  /* 0x00000003005a7308 */ /* 0x0002a40000000800 */
[C---:B------:R-:W-:Y:S08]  /*52d0*/  HMMA.16816.F32.BF16 R52, R8.reuse, R12, R52 ;  /* 0x0000000c0834723c */ /* 0x040ff00000041834 */
[----:B------:R-:W-:Y:S01]  /*52e0*/  HMMA.16816.F32.BF16 R48, R8, R14, R48 ;  /* 0x0000000e0830723c */ /* 0x000fe20000041830 */
[----:B------:R-:W-:Y:S01]  /*52f0*/  LDSM.16.MT88.4 R12, [R226+0x2900] ;  /* 0x00290000e20c783b */ /* 0x000fe20000004200 */
[----:B-1----:R-:W-:-:S06]  /*5300*/  FFMA.FTZ R3, R128, c[0x0][0x2d0], -R6 ;  /* 0x0000b40080037a23 */ /* 0x002fcc0000010806 */
[C---:B------:R-:W-:Y:S01]  /*5310*/  HMMA.16816.F32.BF16 R32, R8.reuse, R20, R32 ;  /* 0x000000140820723c */ /* 0x040fe20000041820 */
[----:B------:R1:W-:Y:S07]  /*5320*/  MUFU.EX2 R89, R3 ;  /* 0x0000000300597308 */ /* 0x0003ee0000000800 */
[C---:B------:R-:W-:Y:S01]  /*5330*/  HMMA.16816.F32.BF16 R40, R8.reuse, R22, R40 ;  /* 0x000000160828723c */ /* 0x040fe20000041828 */
[----:B------:R-:W3:Y:S07]  /*5340*/  LDSM.16.MT88.4 R20, [R227+0x2900] ;  /* 0x00290000e314783b */ /* 0x000eee0000004200 */
[----:B------:R-:W-:Y:S01]  /*5350*/  HMMA.16816.F32.BF16 R44, R8, R28, R44 ;  /* 0x0000001c082c723c */ /* 0x000fe2000004182c */
[----:B-1----:R-:W-:-:S04]  /*5360*/  FFMA.FTZ R3, R129, c[0x0][0x2d0], -R6 ;  /* 0x0000b40081037a23 */ /* 0x002fc80000010806 */
[----:B------:R1:W4:Y:S03]  /*5370*/  MUFU.EX2 R88, R3 ;  /* 0x0000000300587308 */ /* 0x0003260000000800 */
[----:B------:R-:W-:Y:S01]  /*5380*/  HMMA.16816.F32.BF16 R36, R8, R30, R36 ;  /* 0x0000001e0824723c */ /* 0x000fe20000041824 */
[----:B------:R-:W-:-:S06]  /*5390*/  IMAD.MOV.U32 R185, RZ, RZ, R116 ;  /* 0x000000ffffb97224 */ /* 0x000fcc00078e0074 */
[----:B--2---:R-:W-:Y:S01]  /*53a0*/  F2FP.BF16.PACK_AB R8, R90, R91 ;  /* 0x0000005b5a08723e */ /* 0x004fe200000010ff */
[----:B-1----:R-:W-:Y:S01]  /*53b0*/  FFMA.FTZ R3, R210, c[0x0][0x2d0], -R5 ;  /* 0x0000b400d2037a23 */ /* 0x002fe20000010805 */
[----:B----4-:R-:W-:-:S03]  /*53c0*/  F2FP.BF16.PACK_AB R10, R88, R89 ;  /* 0x00000059580a723e */ /* 0x010fc600000010ff */
[----:B------:R1:W-:Y:S02]  /*53d0*/  MUFU.EX2 R87, R3 ;  /* 0x0000000300577308 */ /* 0x0003e40000000800 */
[----:B-1----:R-:W-:-:S06]  /*53e0*/  FFMA.FTZ R3, R213, c[0x0][0x2d0], -R5 ;  /* 0x0000b400d5037a23 */ /* 0x002fcc0000010805 */
[----:B------:R1:W2:Y:S02]  /*53f0*/  MUFU.EX2 R86, R3 ;  /* 0x0000000300567308 */ /* 0x0002a40000000800 */
[----:B-1----:R-:W-:Y:S01]  /*5400*/  FFMA.FTZ R3, R131, c[0x0][0x2d0], -R5 ;  /* 0x0000b40083037a23 */ /* 0x002fe20000010805 */
[----:B--2---:R-:W-:-:S05]  /*5410*/  F2FP.BF16.PACK_AB R9, R86, R87 ;  /* 0x000000575609723e */ /* 0x004fca00000010ff */
        /* <DEDUP_REMOVED lines=8> */
[----:B-1----:R-:W-:Y:S02]  /*54a0*/  FFMA.FTZ R3, R162, c[0x0][0x2d0], -R7 ;  /* 0x0000b400a2037a23 */ /* 0x002fe40000010807 */
[----:B------:R-:W-:Y:S02]  /*54b0*/  IMAD.MOV.U32 R162, RZ, RZ, R160 ;  /* 0x000000ffffa27224 */ /* 0x000fe400078e00a0 */
[----:B------:R-:W-:Y:S02]  /*54c0*/  IMAD.MOV.U32 R160, RZ, RZ, R161 ;  /* 0x000000ffffa07224 */ /* 0x000fe400078e00a1 */
[----:B------:R1:W-:Y:S01]  /*54d0*/  MUFU.EX2 R81, R3 ;  /* 0x0000000300517308 */ /* 0x0003e20000000800 */
[----:B------:R-:W-:Y:S01]  /*54e0*/  IMAD.MOV.U32 R161, RZ, RZ, R159 ;  /* 0x000000ffffa17224 */ /* 0x000fe200078e009f */
[----:B------:R-:W-:Y:S01]  /*54f0*/  MOV R159, R150 ;  /* 0x00000096009f7202 */ /* 0x000fe20000000f00 */
[----:B------:R-:W-:-:S02]  /*5500*/  IMAD.MOV.U32 R150, RZ, RZ, R157 ;  /* 0x000000ffff967224 */ /* 0x000fc400078e009d */
[----:B------:R-:W-:Y:S02]  /*5510*/  IMAD.MOV.U32 R157, RZ, RZ, R151 ;  /* 0x000000ffff9d7224 */ /* 0x000fe400078e0097 */
[----:B------:R-:W-:Y:S02]  /*5520*/  IMAD.MOV.U32 R151, RZ, RZ, R158 ;  /* 0x000000ffff977224 */ /* 0x000fe400078e009e */
[----:B------:R-:W-:Y:S02]  /*5530*/  IMAD.MOV.U32 R158, RZ, RZ, R156 ;  /* 0x000000ffff9e7224 */ /* 0x000fe400078e009c */
[----:B------:R-:W-:Y:S01]  /*5540*/  IMAD.MOV.U32 R156, RZ, RZ, R149 ;  /* 0x000000ffff9c7224 */ /* 0x000fe200078e0095 */
[----:B------:R-:W-:Y:S01]  /*5550*/  MOV R149, R148 ;  /* 0x0000009400957202 */ /* 0x000fe20000000f00 */
[----:B------:R-:W-:Y:S02]  /*5560*/  IMAD.MOV.U32 R148, RZ, RZ, R141 ;  /* 0x000000ffff947224 */ /* 0x000fe400078e008d */
[----:B------:R-:W-:-:S02]  /*5570*/  IMAD.MOV.U32 R141, RZ, RZ, R142 ;  /* 0x000000ffff8d7224 */ /* 0x000fc400078e008e */
[----:B-1----:R-:W-:Y:S02]  /*5580*/  FFMA.FTZ R3, R162, c[0x0][0x2d0], -R7 ;  /* 0x0000b400a2037a23 */ /* 0x002fe40000010807 */
[----:B------:R-:W-:Y:S02]  /*5590*/  IMAD.MOV.U32 R162, RZ, RZ, R160 ;  /* 0x000000ffffa27224 */ /* 0x000fe400078e00a0 */
[----:B------:R1:W-:Y:S01]  /*55a0*/  MUFU.EX2 R80, R3 ;  /* 0x0000000300507308 */ /* 0x0003e20000000800 */
[----:B------:R-:W-:Y:S02]  /*55b0*/  IMAD.MOV.U32 R160, RZ, RZ, R161 ;  /* 0x000000ffffa07224 */ /* 0x000fe400078e00a1 */
[----:B------:R-:W-:Y:S02]  /*55c0*/  IMAD.MOV.U32 R142, RZ, RZ, R139 ;  /* 0x000000ffff8e7224 */ /* 0x000fe400078e008b */
[----:B-1----:R-:W-:Y:S02]  /*55d0*/  FFMA.FTZ R3, R162, c[0x0][0x2d0], -R0 ;  /* 0x0000b400a2037a23 */ /* 0x002fe40000010800 */
[----:B------:R-:W-:-:S02]  /*55e0*/  IMAD.MOV.U32 R161, RZ, RZ, R159 ;  /* 0x000000ffffa17224 */ /* 0x000fc400078e009f */
[----:B------:R1:W-:Y:S01]  /*55f0*/  MUFU.EX2 R63, R3 ;  /* 0x00000003003f7308 */ /* 0x0003e20000000800 */
[----:B------:R-:W-:Y:S01]  /*5600*/  IMAD.MOV.U32 R159, RZ, RZ, R150 ;  /* 0x000000ffff9f7224 */ /* 0x000fe200078e0096 */
[----:B------:R-:W-:Y:S01]  /*5610*/  MOV R150, R157 ;  /* 0x0000009d00967202 */ /* 0x000fe20000000f00 */
[----:B------:R-:W-:Y:S02]  /*5620*/  IMAD.MOV.U32 R157, RZ, RZ, R151 ;  /* 0x000000ffff9d7224 */ /* 0x000fe400078e0097 */
[----:B------:R-:W-:Y:S02]  /*5630*/  IMAD.MOV.U32 R139, RZ, RZ, R119 ;  /* 0x000000ffff8b7224 */ /* 0x000fe400078e0077 */
[----:B-1----:R-:W-:Y:S02]  /*5640*/  FFMA.FTZ R3, R160, c[0x0][0x2d0], -R0 ;  /* 0x0000b400a0037a23 */ /* 0x002fe40000010800 */
[----:B------:R-:W-:Y:S02]  /*5650*/  IMAD.MOV.U32 R151, RZ, RZ, R158 ;  /* 0x000000ffff977224 */ /* 0x000fe400078e009e */
[----:B------:R1:W4:Y:S01]  /*5660*/  MUFU.EX2 R62, R3 ;  /* 0x00000003003e7308 */ /* 0x0003220000000800 */
[----:B------:R-:W-:-:S02]  /*5670*/  IMAD.MOV.U32 R158, RZ, RZ, R156 ;  /* 0x000000ffff9e7224 */ /* 0x000fc400078e009c */
[----:B------:R-:W-:Y:S01]  /*5680*/  IMAD.MOV.U32 R119, RZ, RZ, R118 ;  /* 0x000000ffff777224 */ /* 0x000fe200078e0076 */
[----:B------:R-:W-:Y:S01]  /*5690*/  MOV R118, R122 ;  /* 0x0000007a00767202 */ /* 0x000fe20000000f00 */
[----:B------:R-:W-:Y:S02]  /*56a0*/  IMAD.MOV.U32 R156, RZ, RZ, R149 ;  /* 0x000000ffff9c7224 */ /* 0x000fe400078e0095 */
[----:B-1----:R-:W-:Y:S02]  /*56b0*/  FFMA.FTZ R3, R172, c[0x0][0x2d0], -R0 ;  /* 0x0000b400ac037a23 */ /* 0x002fe40000010800 */
[----:B------:R-:W-:Y:S02]  /*56c0*/  IMAD.MOV.U32 R122, RZ, RZ, R228 ;  /* 0x000000ffff7a7224 */ /* 0x000fe400078e00e4 */
[----:B------:R1:W-:Y:S01]  /*56d0*/  MUFU.EX2 R61, R3 ;  /* 0x00000003003d7308 */ /* 0x0003e20000000800 */
[----:B------:R-:W-:Y:S01]  /*56e0*/  IMAD.MOV.U32 R149, RZ, RZ, R148 ;  /* 0x000000ffff957224 */ /* 0x000fe200078e0094 */
[----:B------:R-:W-:Y:S01]  /*56f0*/  MOV R148, R141 ;  /* 0x0000008d00947202 */ /* 0x000fe20000000f00 */
[----:B------:R-:W-:-:S02]  /*5700*/  IMAD.MOV.U32 R141, RZ, RZ, R142 ;  /* 0x000000ffff8d7224 */ /* 0x000fc400078e008e */
[----:B------:R-:W-:Y:S02]  /*5710*/  IMAD.MOV.U32 R179, RZ, RZ, R161 ;  /* 0x000000ffffb37224 */ /* 0x000fe400078e00a1 */
[----:B------:R-:W-:Y:S01]  /*5720*/  IMAD.MOV.U32 R162, RZ, RZ, R150 ;  /* 0x000000ffffa27224 */ /* 0x000fe200078e0096 */
[C---:B------:R-:W-:Y:S08]  /*5730*/  HMMA.16816.F32.BF16 R144, R8.reuse, R24, R144 ;  /* 0x000000180890723c */ /* 0x040ff00000041890 */
[----:B------:R-:W-:Y:S01]  /*5740*/  HMMA.16816.F32.BF16 R152, R8, R26, R152 ;  /* 0x0000001a0898723c */ /* 0x000fe20000041898 */
[----:B-1----:R-:W-:-:S07]  /*5750*/  FFMA.FTZ R3, R173, c[0x0][0x2d0], -R0 ;  /* 0x0000b400ad037a23 */ /* 0x002fce0000010800 */
[----:B---3--:R-:W-:Y:S01]  /*5760*/  HMMA.16816.F32.BF16 R164, R8, R20, R164 ;  /* 0x0000001408a4723c */ /* 0x008fe200000418a4 */
[----:B------:R1:W3:Y:S01]  /*5770*/  MUFU.EX2 R60, R3 ;  /* 0x00000003003c7308 */ /* 0x0002e20000000800 */
[----:B------:R-:W-:-:S06]  /*5780*/  IMAD.MOV.U32 R142, RZ, RZ, R139 ;  /* 0x000000ffff8e7224 */ /* 0x000fcc00078e008b */
[----:B------:R-:W-:Y:S01]  /*5790*/  HMMA.16816.F32.BF16 R168, R8, R22, R168 ;  /* 0x0000001608a8723c */ /* 0x000fe200000418a8 */
[----:B------:R-:W-:-:S07]  /*57a0*/  IMAD.MOV.U32 R139, RZ, RZ, R119 ;  /* 0x000000ffff8b7224 */ /* 0x000fce00078e0077 */
[----:B------:R-:W-:Y:S01]  /*57b0*/  HMMA.16816.F32.BF16 R180, R8, R16, R180 ;  /* 0x0000001008b4723c */ /* 0x000fe200000418b4 */
[----:B-1----:R-:W-:-:S07]  /*57c0*/  FFMA.FTZ R3, R216, c[0x0][0x2d0], -R6 ;  /* 0x0000b400d8037a23 */ /* 0x002fce0000010806 */
[----:B------:R-:W-:Y:S01]  /*57d0*/  HMMA.16816.F32.BF16 R72, R8, R12, R72 ;  /* 0x0000000c0848723c */ /* 0x000fe20000041848 */
[----:B------:R1:W-:Y:S01]  /*57e0*/  MUFU.EX2 R29, R3 ;  /* 0x00000003001d7308 */ /* 0x0003e20000000800 */
[----:B------:R-:W-:-:S06]  /*57f0*/  IMAD.MOV.U32 R119, RZ, RZ, R118 ;  /* 0x000000ffff777224 */ /* 0x000fcc00078e0076 */
[----:B------:R-:W-:Y:S01]  /*5800*/  HMMA.16816.F32.BF16 R68, R8, R14, R68 ;  /* 0x0000000e0844723c */ /* 0x000fe20000041844 */
[----:B------:R-:W-:Y:S01]  /*5810*/  IMAD.MOV.U32 R118, RZ, RZ, R122 ;  /* 0x000000ffff767224 */ /* 0x000fe200078e007a */
[----:B------:R-:W-:Y:S01]  /*5820*/  MOV R122, R123 ;  /* 0x0000007b007a7202 */ /* 0x000fe20000000f00 */
[----:B------:R-:W-:Y:S02]  /*5830*/  IMAD.MOV.U32 R123, RZ, RZ, R117 ;  /* 0x000000ffff7b7224 */ /* 0x000fe400078e0075 */
[----:B------:R-:W-:Y:S01]  /*5840*/  IMAD.MOV.U32 R205, RZ, RZ, R121 ;  /* 0x000000ffffcd7224 */ /* 0x000fe200078e0079 */
[----:B------:R-:W-:Y:S01]  /*5850*/  MOV R187, R120 ;  /* 0x0000007800bb7202 */ /* 0x000fe20000000f00 */
[----:B------:R-:W-:Y:S02]  /*5860*/  IMAD.MOV.U32 R186, RZ, RZ, R159 ;  /* 0x000000ffffba7224 */ /* 0x000fe400078e009f */
[----:B------:R-:W-:Y:S01]  /*5870*/  FFMA.FTZ R4, R4, c[0x0][0x2d0], -R7 ;  /* 0x0000b40004047a23 */ /* 0x000fe20000010807 */
[----:B------:R-:W-:Y:S01]  /*5880*/  MOV R163, R157 ;  /* 0x0000009d00a37202 */ /* 0x000fe20000000f00 */
[----:B-1----:R-:W-:Y:S01]  /*5890*/  FFMA.FTZ R3, R218, c[0x0][0x2d0], -R6 ;  /* 0x0000b400da037a23 */ /* 0x002fe20000010806 */
[----:B------:R1:W5:Y:S01]  /*58a0*/  LDL.LU R228, [R1+0x44] ;  /* 0x0000440001e47983 */ /* 0x0003620000300800 */
[----:B------:R-:W-:-:S02]  /*58b0*/  IMAD.MOV.U32 R117, RZ, RZ, R143 ;  /* 0x000000ffff757224 */ /* 0x000fc400078e008f */
[----:B------:R3:W1:Y:S01]  /*58c0*/  MUFU.EX2 R31, R3 ;  /* 0x00000003001f7308 */ /* 0x0006620000000800 */
[----:B------:R-:W-:Y:S01]  /*58d0*/  MOV R161, R148 ;  /* 0x0000009400a17202 */ /* 0x000fe20000000f00 */
[----:B------:R-:W-:Y:S01]  /*58e0*/  IMAD.MOV.U32 R150, RZ, RZ, R141 ;  /* 0x000000ffff967224 */ /* 0x000fe200078e008d */
[----:B------:R-:W-:Y:S01]  /*58f0*/  MOV R141, R118 ;  /* 0x00000076008d7202 */ /* 0x000fe20000000f00 */
[----:B------:R-:W-:Y:S01]  /*5900*/  IMAD.MOV.U32 R148, RZ, RZ, R119 ;  /* 0x000000ffff947224 */ /* 0x000fe200078e0077 */
[----:B------:R1:W5:Y:S01]  /*5910*/  LDL.LU R143, [R1+0x40] ;  /* 0x00004000018f7983 */ /* 0x0003620000300800 */
[----:B------:R-:W-:Y:S01]  /*5920*/  IMAD.MOV.U32 R184, RZ, RZ, R117 ;  /* 0x000000ffffb87224 */ /* 0x000fe200078e0075 */
[----:B------:R-:W-:Y:S01]  /*5930*/  MOV R210, R161 ;  /* 0x000000a100d27202 */ /* 0x000fe20000000f00 */
[----:B------:R-:W-:Y:S01]  /*5940*/  HMMA.16816.F32.BF16 R116, R8, R18, R76 ;  /* 0x000000120874723c */ /* 0x000fe2000004184c */
[----:B------:R-:W-:Y:S02]  /*5950*/  IMAD.MOV.U32 R177, RZ, RZ, R158 ;  /* 0x000000ffffb17224 */ /* 0x000fe400078e009e */
[----:B------:R-:W-:-:S02]  /*5960*/  IMAD.MOV.U32 R176, RZ, RZ, R156 ;  /* 0x000000ffffb07224 */ /* 0x000fc400078e009c */
[----:B------:R-:W-:Y:S01]  /*5970*/  IMAD.MOV.U32 R178, RZ, RZ, R151 ;  /* 0x000000ffffb27224 */ /* 0x000fe200078e0097 */
[----:B------:R-:W1:Y:S01]  /*5980*/  LDSM.16.MT88.4 R156, [R224+0x3100] ;  /* 0x00310000e09c783b */ /* 0x000e620000004200 */
[----:B--2---:R-:W-:Y:S01]  /*5990*/  F2FP.BF16.PACK_AB R8, R82, R83 ;  /* 0x000000535208723e */ /* 0x004fe200000010ff */
[----:B---3--:R-:W-:Y:S01]  /*59a0*/  FFMA.FTZ R3, R220, c[0x0][0x2d0], -R6 ;  /* 0x0000b400dc037a23 */ /* 0x008fe20000010806 */
[----:B----4-:R-:W-:Y:S01]  /*59b0*/  F2FP.BF16.PACK_AB R9, R62, R63 ;  /* 0x0000003f3e09723e */ /* 0x010fe200000010ff */
[----:B------:R-:W-:Y:S01]  /*59c0*/  IMAD.MOV.U32 R160, RZ, RZ, R149 ;  /* 0x000000ffffa07224 */ /* 0x000fe200078e0095 */
[----:B------:R-:W-:Y:S01]  /*59d0*/  F2FP.BF16.PACK_AB R10, R80, R81 ;  /* 0x00000051500a723e */ /* 0x000fe200000010ff */
[----:B------:R2:W-:Y:S01]  /*59e0*/  MUFU.EX2 R30, R3 ;  /* 0x00000003001e7308 */ /* 0x0005e20000000800 */
[----:B------:R-:W-:Y:S01]  /*59f0*/  F2FP.BF16.PACK_AB R11, R60, R61 ;  /* 0x0000003d3c0b723e */ /* 0x000fe200000010ff */
[----:B------:R-:W-:Y:S02]  /*5a00*/  IMAD.MOV.U32 R149, RZ, RZ, R139 ;  /* 0x000000ffff957224 */ /* 0x000fe400078e008b */
[----:B------:R-:W-:-:S02]  /*5a10*/  IMAD.MOV.U32 R151, RZ, RZ, R142 ;  /* 0x000000ffff977224 */ /* 0x000fc400078e008e */
[----:B------:R-:W-:Y:S02]  /*5a20*/  IMAD.MOV.U32 R246, RZ, RZ, R150 ;  /* 0x000000fffff67224 */ /* 0x000fe400078e0096 */
[C---:B------:R-:W-:Y:S01]  /*5a30*/  HMMA.16816.F32.BF16 R56, R8.reuse, R26, R56 ;  /* 0x0000001a0838723c */ /* 0x040fe20000041838 */
[----:B------:R-:W-:Y:S02]  /*5a40*/  IMAD.MOV.U32 R213, RZ, RZ, R151 ;  /* 0x000000ffffd57224 */ /* 0x000fe400078e0097 */
[----:B------:R-:W-:Y:S02]  /*5a50*/  IMAD.MOV.U32 R139, RZ, RZ, R122 ;  /* 0x000000ffff8b7224 */ /* 0x000fe400078e007a */
[----:B------:R-:W-:Y:S02]  /*5a60*/  IMAD.MOV.U32 R142, RZ, RZ, R123 ;  /* 0x000000ffff8e7224 */ /* 0x000fe400078e007b */
[----:B------:R-:W-:Y:S01]  /*5a70*/  LDSM.16.MT88.4 R120, [R225+0x3100] ;  /* 0x00310000e178783b */ /* 0x000fe20000004200 */
[----:B--2---:R-:W-:Y:S01]  /*5a80*/  FFMA.FTZ R3, R221, c[0x0][0x2d0], -R6 ;  /* 0x0000b400dd037a23 */ /* 0x004fe20000010806 */
[----:B------:R-:W-:Y:S01]  /*5a90*/  HMMA.16816.F32.BF16 R64, R8, R24, R64 ;  /* 0x000000180840723c */ /* 0x000fe20000041840 */
[----:B------:R-:W-:-:S02]  /*5aa0*/  FFMA.FTZ R6, R252, c[0x0][0x2d0], -R0 ;  /* 0x0000b400fc067a23 */ /* 0x000fc40000010800 */
[----:B------:R2:W3:Y:S05]  /*5ab0*/  MUFU.EX2 R28, R3 ;  /* 0x00000003001c7308 */ /* 0x0004ea0000000800 */
[C---:B------:R-:W-:Y:S03]  /*5ac0*/  HMMA.16816.F32.BF16 R48, R8.reuse, R22, R48 ;  /* 0x000000160830723c */ /* 0x040fe60000041830 */
[----:B------:R4:W-:Y:S05]  /*5ad0*/  MUFU.EX2 R23, R4 ;  /* 0x0000000400177308 */ /* 0x0009ea0000000800 */
[----:B------:R-:W-:Y:S01]  /*5ae0*/  HMMA.16816.F32.BF16 R44, R8, R12, R44 ;  /* 0x0000000c082c723c */ /* 0x000fe2000004182c */
[----:B--2---:R-:W-:-:S04]  /*5af0*/  FFMA.FTZ R3, R174, c[0x0][0x2d0], -R5 ;  /* 0x0000b400ae037a23 */ /* 0x004fc80000010805 */
[----:B------:R2:W-:Y:S02]  /*5b00*/  MUFU.EX2 R27, R3 ;  /* 0x00000003001b7308 */ /* 0x0005e40000000800 */
[----:B------:R-:W-:Y:S01]  /*5b10*/  FFMA.FTZ R12, R223, c[0x0][0x2d0], -R0 ;  /* 0x0000b400df0c7a23 */ /* 0x000fe20000010800 */
[C---:B------:R-:W-:Y:S01]  /*5b20*/  HMMA.16816.F32.BF16 R52, R8.reuse, R20, R52 ;  /* 0x000000140834723c */ /* 0x040fe20000041834 */
[----:B------:R-:W-:Y:S01]  /*5b30*/  FADD.FTZ R13, R185, R184 ;  /* 0x000000b8b90d7221 */ /* 0x000fe20000010000 */
[----:B------:R-:W-:Y:S01]  /*5b40*/  MOV R185, R163 ;  /* 0x000000a300b97202 */ /* 0x000fe20000000f00 */
[----:B----4-:R-:W-:Y:S02]  /*5b50*/  FFMA.FTZ R4, R251, c[0x0][0x2d0], -R0 ;  /* 0x0000b400fb047a23 */ /* 0x010fe40000010800 */
[----:B------:R-:W-:Y:S02]  /*5b60*/  IMAD.MOV.U32 R184, RZ, RZ, R178 ;  /* 0x000000ffffb87224 */ /* 0x000fe400078e00b2 */
[----:B------:R-:W-:Y:S01]  /*5b70*/  FFMA.FTZ R0, R222, c[0x0][0x2d0], -R0 ;  /* 0x0000b400de007a23 */ /* 0x000fe20000010800 */
[----:B------:R-:W-:Y:S01]  /*5b80*/  HMMA.16816.F32.BF16 R36, R8, R14, R36 ;  /* 0x0000000e0824723c */ /* 0x000fe20000041824 */
[----:B------:R-:W-:-:S02]  /*5b90*/  FADD.FTZ R20, R209, R208 ;  /* 0x000000d0d1147221 */ /* 0x000fc40000010000 */
[----:B------:R-:W-:Y:S02]  /*5ba0*/  FADD.FTZ R21, R219, R217 ;  /* 0x000000d9db157221 */ /* 0x000fe40000010000 */
[----:B------:R-:W-:Y:S02]  /*5bb0*/  IMAD.MOV.U32 R178, RZ, RZ, R135 ;  /* 0x000000ffffb27224 */ /* 0x000fe400078e0087 */
[----:B--2---:R-:W-:Y:S01]  /*5bc0*/  FFMA.FTZ R3, R175, c[0x0][0x2d0], -R5 ;  /* 0x0000b400af037a23 */ /* 0x004fe20000010805 */
[----:B------:R-:W-:Y:S01]  /*5bd0*/  HMMA.16816.F32.BF16 R32, R8, R16, R32 ;  /* 0x000000100820723c */ /* 0x000fe20000041820 */
[----:B------:R-:W-:Y:S01]  /*5be0*/  IMAD.MOV.U32 R163, RZ, RZ, R132 ;  /* 0x000000ffffa37224 */ /* 0x000fe200078e0084 */
[----:B------:R-:W2:Y:S01]  /*5bf0*/  LDSM.16.MT88.4 R172, [R227+0x3100] ;  /* 0x00310000e3ac783b */ /* 0x000ea20000004200 */
[----:B------:R4:W-:Y:S01]  /*5c00*/  MUFU.EX2 R26, R3 ;  /* 0x00000003001a7308 */ /* 0x0009e20000000800 */
[----:B------:R-:W-:Y:S01]  /*5c10*/  IMAD.MOV.U32 R77, RZ, RZ, R185 ;  /* 0x000000ffff4d7224 */ /* 0x000fe200078e00b9 */
[----:B-1----:R-:W-:Y:S01]  /*5c20*/  F2FP.BF16.PACK_AB R132, R31, R29 ;  /* 0x0000001d1f84723e */ /* 0x002fe200000010ff */
[----:B------:R-:W-:-:S02]  /*5c30*/  IMAD.MOV.U32 R79, RZ, RZ, R178 ;  /* 0x000000ffff4f7224 */ /* 0x000fc400078e00b2 */
[----:B------:R-:W-:Y:S01]  /*5c40*/  HMMA.16816.F32.BF16 R40, R8, R18, R40 ;  /* 0x000000120828723c */ /* 0x000fe20000041828 */
[----:B------:R-:W-:Y:S01]  /*5c50*/  IMAD.MOV.U32 R245, RZ, RZ, R163 ;  /* 0x000000fffff57224 */ /* 0x000fe200078e00a3 */
[----:B------:R-:W1:Y:S01]  /*5c60*/  LDSM.16.MT88.4 R16, [R226+0x3100] ;  /* 0x00310000e210783b */ /* 0x000e620000004200 */
[----:B------:R3:W-:Y:S01]  /*5c70*/  MUFU.EX2 R9, R4 ;  /* 0x0000000400097308 */ /* 0x0007e20000000800 */
[----:B----4-:R-:W-:-:S07]  /*5c80*/  FFMA.FTZ R3, R249, c[0x0][0x2d0], -R5 ;  /* 0x0000b400f9037a23 */ /* 0x010fce0000010805 */
[----:B------:R-:W-:Y:S01]  /*5c90*/  MUFU.EX2 R11, R12 ;  /* 0x0000000c000b7308 */ /* 0x000fe20000000800 */
[----:B---3--:R-:W-:-:S07]  /*5ca0*/  FADD.FTZ R4, R184, R13 ;  /* 0x0000000db8047221 */ /* 0x008fce0000010000 */
[----:B------:R3:W-:Y:S01]  /*5cb0*/  MUFU.EX2 R25, R3 ;  /* 0x0000000300197308 */ /* 0x0007e20000000800 */
[----:B------:R-:W-:-:S07]  /*5cc0*/  FADD.FTZ R4, R160, R4 ;  /* 0x00000004a0047221 */ /* 0x000fce0000010000 */
[----:B------:R4:W-:Y:S01]  /*5cd0*/  MUFU.EX2 R12, R0 ;  /* 0x00000000000c7308 */ /* 0x0009e20000000800 */
[----:B---3--:R-:W-:-:S07]  /*5ce0*/  FFMA.FTZ R3, R205, c[0x0][0x2d0], -R5 ;  /* 0x0000b400cd037a23 */ /* 0x008fce0000010805 */
[----:B------:R-:W3:Y:S01]  /*5cf0*/  MUFU.EX2 R10, R6 ;  /* 0x00000006000a7308 */ /* 0x000ee20000000800 */
[----:B------:R-:W-:Y:S02]  /*5d00*/  FFMA.FTZ R5, R186, c[0x0][0x2d0], -R7 ;  /* 0x0000b400ba057a23 */ /* 0x000fe40000010807 */
[----:B------:R-:W-:Y:S02]  /*5d10*/  IMAD.MOV.U32 R186, RZ, RZ, R177 ;  /* 0x000000ffffba7224 */ /* 0x000fe400078e00b1 */
[----:B------:R-:W-:Y:S01]  /*5d20*/  IMAD.MOV.U32 R177, RZ, RZ, R134 ;  /* 0x000000ffffb17224 */ /* 0x000fe200078e0086 */
[----:B------:R-:W-:Y:S01]  /*5d30*/  F2FP.BF16.PACK_AB R134, R28, R30 ;  /* 0x0000001e1c86723e */ /* 0x000fe200000010ff */
[----:B------:R-:W-:Y:S01]  /*5d40*/  IMAD.MOV.U32 R205, RZ, RZ, R148 ;  /* 0x000000ffffcd7224 */ /* 0x000fe200078e0094 */
[----:B------:R1:W1:Y:S01]  /*5d50*/  MUFU.EX2 R24, R3 ;  /* 0x0000000300187308 */ /* 0x0002620000000800 */
[----:B----4-:R-:W-:-:S07]  /*5d60*/  FADD.FTZ R0, R177, R21 ;  /* 0x00000015b1007221 */ /* 0x010fce0000010000 */
[----:B------:R4:W-:Y:S01]  /*5d70*/  MUFU.EX2 R15, R5 ;  /* 0x00000005000f7308 */ /* 0x0009e20000000800 */
[----:B---3--:R-:W-:Y:S01]  /*5d80*/  F2FP.BF16.PACK_AB R185, R9, R10 ;  /* 0x0000000a09b9723e */ /* 0x008fe200000010ff */
[--C-:B-1----:R-:W-:Y:S01]  /*5d90*/  FFMA.FTZ R3, R187, c[0x0][0x2d0], -R7.reuse ;  /* 0x0000b400bb037a23 */ /* 0x102fe20000010807 */
[----:B------:R-:W-:Y:S01]  /*5da0*/  F2FP.BF16.PACK_AB R135, R24, R25 ;  /* 0x000000191887723e */ /* 0x000fe200000010ff */
[----:B------:R-:W-:Y:S01]  /*5db0*/  FFMA.FTZ R7, R179, c[0x0][0x2d0], -R7 ;  /* 0x0000b400b3077a23 */ /* 0x000fe20000010807 */
[----:B------:R-:W-:Y:S01]  /*5dc0*/  F2FP.BF16.PACK_AB R187, R12, R11 ;  /* 0x0000000b0cbb723e */ /* 0x000fe200000010ff */
[----:B------:R-:W-:Y:S02]  /*5dd0*/  IMAD.MOV.U32 R179, RZ, RZ, R176 ;  /* 0x000000ffffb37224 */ /* 0x000fe400078e00b0 */
[----:B------:R1:W3:Y:S01]  /*5de0*/  MUFU.EX2 R22, R3 ;  /* 0x0000000300167308 */ /* 0x0002e20000000800 */
[----:B------:R-:W-:Y:S01]  /*5df0*/  IMAD.MOV.U32 R176, RZ, RZ, R162 ;  /* 0x000000ffffb07224 */ /* 0x000fe200078e00a2 */
[----:B------:R-:W-:Y:S01]  /*5e00*/  MOV R162, R133 ;  /* 0x0000008500a27202 */ /* 0x000fe20000000f00 */
[----:B----4-:R-:W-:Y:S01]  /*5e10*/  FADD.FTZ R5, R179, R186 ;  /* 0x000000bab3057221 */ /* 0x010fe20000010000 */
[----:B------:R-:W-:Y:S01]  /*5e20*/  F2FP.BF16.PACK_AB R133, R26, R27 ;  /* 0x0000001b1a85723e */ /* 0x000fe200000010ff */
[----:B------:R-:W-:-:S02]  /*5e30*/  IMAD.MOV.U32 R78, RZ, RZ, R176 ;  /* 0x000000ffff4e7224 */ /* 0x000fc400078e00b0 */
[----:B------:R-:W-:Y:S01]  /*5e40*/  FADD.FTZ R6, R162, R5 ;  /* 0x00000005a2067221 */ /* 0x000fe20000010000 */
[----:B------:R4:W2:Y:S03]  /*5e50*/  MUFU.EX2 R14, R7 ;  /* 0x00000007000e7308 */ /* 0x0008a60000000800 */
[----:B------:R-:W-:Y:S01]  /*5e60*/  HMMA.16816.F32.BF16 R144, R132, R156, R144 ;  /* 0x0000009c8490723c */ /* 0x000fe20000041890 */
[----:B-1----:R-:W-:Y:S01]  /*5e70*/  FADD.FTZ R3, R248, R20 ;  /* 0x00000014f8037221 */ /* 0x002fe20000010000 */
[----:B---3--:R-:W-:-:S06]  /*5e80*/  F2FP.BF16.PACK_AB R184, R22, R23 ;  /* 0x0000001716b8723e */ /* 0x008fcc00000010ff */
[C---:B------:R-:W-:Y:S01]  /*5e90*/  HMMA.16816.F32.BF16 R152, R132.reuse, R158, R152 ;  /* 0x0000009e8498723c */ /* 0x040fe20000041898 */
[----:B------:R-:W-:Y:S02]  /*5ea0*/  FADD.FTZ R5, R250, R3 ;  /* 0x00000003fa057221 */ /* 0x000fe40000010000 */
[----:B------:R-:W-:Y:S02]  /*5eb0*/  FADD.FTZ R3, R77, R6 ;  /* 0x000000064d037221 */ /* 0x000fe40000010000 */
[----:B----4-:R-:W-:Y:S01]  /*5ec0*/  FADD.FTZ R7, R149, R0 ;  /* 0x0000000095077221 */ /* 0x010fe20000010000 */
[----:B--2---:R-:W-:Y:S01]  /*5ed0*/  F2FP.BF16.PACK_AB R186, R14, R15 ;  /* 0x0000000f0eba723e */ /* 0x004fe200000010ff */
[----:B------:R-:W-:Y:S01]  /*5ee0*/  FADD.FTZ R0, R78, R4 ;  /* 0x000000044e007221 */ /* 0x000fe20000010000 */
[----:B------:R-:W-:Y:S01]  /*5ef0*/  HMMA.16816.F32.BF16 R164, R132, R172, R164 ;  /* 0x000000ac84a4723c */ /* 0x000fe200000418a4 */
[----:B------:R-:W-:Y:S02]  /*5f00*/  FADD.FTZ R5, R244, R5 ;  /* 0x00000005f4057221 */ /* 0x000fe40000010000 */
[----:B------:R-:W-:-:S02]  /*5f10*/  FADD.FTZ R4, R79, R7 ;  /* 0x000000074f047221 */ /* 0x000fc40000010000 */
[----:B------:R-:W-:Y:S02]  /*5f20*/  FADD.FTZ R3, R245, R3 ;  /* 0x00000003f5037221 */ /* 0x000fe40000010000 */
[----:B------:R-:W-:Y:S01]  /*5f30*/  FADD.FTZ R0, R126, R0 ;  /* 0x000000007e007221 */ /* 0x000fe20000010000 */
[C---:B------:R-:W-:Y:S01]  /*5f40*/  HMMA.16816.F32.BF16 R168, R132.reuse, R174, R168 ;  /* 0x000000ae84a8723c */ /* 0x040fe200000418a8 */
[----:B------:R-:W-:Y:S02]  /*5f50*/  FADD.FTZ R8, R243, R5 ;  /* 0x00000005f3087221 */ /* 0x000fe40000010000 */
[----:B------:R-:W-:Y:S02]  /*5f60*/  FADD.FTZ R7, R127, R4 ;  /* 0x000000047f077221 */ /* 0x000fe40000010000 */
[----:B------:R-:W-:Y:S02]  /*5f70*/  FADD.FTZ R6, R124, R3 ;  /* 0x000000037c067221 */ /* 0x000fe40000010000 */
[----:B------:R-:W-:Y:S01]  /*5f80*/  FADD.FTZ R5, R125, R0 ;  /* 0x000000007d057221 */ /* 0x000fe20000010000 */
[----:B------:R-:W-:Y:S01]  /*5f90*/  HMMA.16816.F32.BF16 R180, R132, R120, R180 ;  /* 0x0000007884b4723c */ /* 0x000fe200000418b4 */
[----:B------:R-:W-:-:S02]  /*5fa0*/  FADD.FTZ R4, R247, R8 ;  /* 0x00000008f7047221 */ /* 0x000fc40000010000 */
[----:B------:R-:W-:Y:S02]  /*5fb0*/  FADD.FTZ R3, R246, R7 ;  /* 0x00000007f6037221 */ /* 0x000fe40000010000 */
[----:B------:R-:W-:Y:S02]  /*5fc0*/  FADD.FTZ R0, R213, R6 ;  /* 0x00000006d5007221 */ /* 0x000fe40000010000 */
[----:B------:R-:W-:Y:S01]  /*5fd0*/  FADD.FTZ R6, R210, R5 ;  /* 0x00000005d2067221 */ /* 0x000fe20000010000 */
[----:B------:R-:W-:Y:S01]  /*5fe0*/  HMMA.16816.F32.BF16 R116, R132, R122, R116 ;  /* 0x0000007a8474723c */ /* 0x000fe20000041874 */
[----:B------:R-:W-:Y:S01]  /*5ff0*/  FADD.FTZ R4, R242, R4 ;  /* 0x00000004f2047221 */ /* 0x000fe20000010000 */
[----:B------:R-:W-:Y:S01]  /*6000*/  IADD3 R242, R142, -0x2, RZ ;  /* 0xfffffffe8ef27810 */ /* 0x000fe20007ffe0ff */
[----:B------:R-:W-:Y:S02]  /*6010*/  FADD.FTZ R5, R205, R3 ;  /* 0x00000003cd057221 */ /* 0x000fe40000010000 */
[----:B------:R-:W-:Y:S01]  /*6020*/  FADD.FTZ R3, R141, R0 ;  /* 0x000000008d037221 */ /* 0x000fe20000010000 */
[----:B------:R-:W-:Y:S01]  /*6030*/  ISETP.GE.AND P0, PT, R242, R139, PT ;  /* 0x0000008bf200720c */ /* 0x000fe20003f06270 */
[----:B------:R-:W-:Y:S01]  /*6040*/  FADD.FTZ R0, R202, R6 ;  /* 0x00000006ca007221 */ /* 0x000fe20000010000 */
[----:B------:R-:W-:Y:S01]  /*6050*/  HMMA.16816.F32.BF16 R148, R184, R156, R64 ;  /* 0x0000009cb894723c */ /* 0x000fe20000041840 */
[----:B------:R-:W-:-:S02]  /*6060*/  FADD.FTZ R4, R198, R4 ;  /* 0x00000004c6047221 */ /* 0x000fc40000010000 */
[----:B------:R-:W-:Y:S02]  /*6070*/  FADD.FTZ R5, R215, R5 ;  /* 0x00000005d7057221 */ /* 0x000fe40000010000 */
[----:B------:R-:W-:Y:S02]  /*6080*/  FADD.FTZ R6, R207, R3 ;  /* 0x00000003cf067221 */ /* 0x000fe40000010000 */
[----:B------:R-:W-:Y:S01]  /*6090*/  FADD.FTZ R0, R201, R0 ;  /* 0x00000000c9007221 */ /* 0x000fe20000010000 */
[----:B------:R-:W-:Y:S01]  /*60a0*/  HMMA.16816.F32.BF16 R160, R184, R172, R52 ;  /* 0x000000acb8a0723c */ /* 0x000fe20000041834 */
[----:B------:R-:W-:Y:S02]  /*60b0*/  FADD.FTZ R4, R197, R4 ;  /* 0x00000004c5047221 */ /* 0x000fe40000010000 */
[----:B------:R-:W-:Y:S02]  /*60c0*/  FADD.FTZ R5, R214, R5 ;  /* 0x00000005d6057221 */ /* 0x000fe40000010000 */
[----:B------:R-:W-:-:S02]  /*60d0*/  FADD.FTZ R6, R206, R6 ;  /* 0x00000006ce067221 */ /* 0x000fc40000010000 */
[----:B------:R-:W-:Y:S01]  /*60e0*/  FADD.FTZ R0, R200, R0 ;  /* 0x00000000c8007221 */ /* 0x000fe20000010000 */
[----:B------:R-:W-:Y:S01]  /*60f0*/  HMMA.16816.F32.BF16 R176, R184, R120, R32 ;  /* 0x00000078b8b0723c */ /* 0x000fe20000041820 */
        /* <DEDUP_REMOVED lines=29> */
[-C--:B------:R-:W-:Y:S01]  /*62d0*/  HMMA.16816.F32.BF16 R132, R132, R18.reuse, R68 ;  /* 0x000000128484723c */ /* 0x080fe20000041844 */
        /* <DEDUP_REMOVED lines=8> */
[----:B------:R-:W-:Y:S02]  /*6360*/  FADD.FTZ R0, R109, R0 ;  /* 0x000000006d007221 */ /* 0x000fe40000010000 */
[----:B------:R-:W-:Y:S02]  /*6370*/  FADD.FTZ R4, R93, R4 ;  /* 0x000000045d047221 */ /* 0x000fe40000010000 */
[----:B------:R-:W-:Y:S02]  /*6380*/  FADD.FTZ R5, R101, R5 ;  /* 0x0000000565057221 */ /* 0x000fe40000010000 */
        /* <DEDUP_REMOVED lines=35> */
[----:B------:R-:W-:Y:S01]  /*65c0*/  FADD.FTZ R3, R28, R0 ;  /* 0x000000001c037221 */ /* 0x000fe20000010000 */
[----:B------:R1:W-:Y:S01]  /*65d0*/  STL [R1], R6 ;  /* 0x0000000601007387 */ /* 0x0003e20000100800 */
[----:B------:R-:W-:-:S03]  /*65e0*/  FADD.FTZ R0, R24, R5 ;  /* 0x0000000518007221 */ /* 0x000fc60000010000 */
[----:B------:R1:W-:Y:S04]  /*65f0*/  STL [R1+0x4], R4 ;  /* 0x0000040401007387 */ /* 0x0003e80000100800 */
[----:B------:R1:W-:Y:S04]  /*6600*/  STL [R1+0xc], R0 ;  /* 0x00000c0001007387 */ /* 0x0003e80000100800 */
[----:B------:R1:W-:Y:S01]  /*6610*/  STL [R1+0x8], R3 ;  /* 0x0000080301007387 */ /* 0x0003e20000100800 */
[----:B------:R-:W-:Y:S05]  /*6620*/  @!P0 BRA `(.L_x_19) ;  /* 0x00003eb000008947 */ /* 0x000fea0003800000 */
[----:B------:R-:W2:Y:S01]  /*6630*/  LDL.LU.64 R76, [R1+0x30] ;  /* 0x00003000014c7983 */ /* 0x000ea20000300a00 */
[----:B-1----:R-:W-:Y:S01]  /*6640*/  IMAD.MOV.U32 R3, RZ, RZ, R137 ;  /* 0x000000ffff037224 */ /* 0x002fe200078e0089 */
[----:B------:R-:W-:Y:S01]  /*6650*/  MOV R142, R2 ;  /* 0x00000002008e7202 */ /* 0x000fe20000000f00 */
[----:B------:R-:W-:Y:S01]  /*6660*/  IMAD.MOV.U32 R0, RZ, RZ, R138 ;  /* 0x000000ffff007224 */ /* 0x000fe200078e008a */
[----:B------:R-:W3:Y:S01]  /*6670*/  LDL.LU.64 R78, [R1+0x38] ;  /* 0x00003800014e7983 */ /* 0x000ee20000300a00 */
[----:B------:R-:W-:Y:S01]  /*6680*/  IMAD.MOV.U32 R140, RZ, RZ, R136 ;  /* 0x000000ffff8c7224 */ /* 0x000fe200078e0088 */
[----:B--2---:R-:W-:-:S02]  /*6690*/  MOV R5, R77 ;  /* 0x0000004d00057202 */ /* 0x004fc40000000f00 */
[----:B---3--:R-:W-:-:S05]  /*66a0*/  MOV R4, R78 ;  /* 0x0000004e00047202 */ /* 0x008fca0000000f00 */
[----:B------:R1:W-:Y:S02]  /*66b0*/  STL.64 [R1+0x10], R4 ;  /* 0x0000100401007387 */ /* 0x0003e40000100a00 */
.L_x_20:
[----:B------:R-:W2:Y:S01]  /*66c0*/  LDL.64 R72, [R1+0x10] ;  /* 0x0000100001487983 */ /* 0x000ea20000100a00 */
[----:B------:R-:W-:Y:S04]  /*66d0*/  DEPBAR.LE SB0, 0x0 ;  /* 0x000080000000791a */ /* 0x000fe80000000000 */
[----:B------:R-:W-:Y:S01]  /*66e0*/  SHF.R.S32.HI R2, RZ, 0x1f, R242 ;  /* 0x0000001fff027819 */ /* 0x000fe200000114f2 */
[----:B------:R-:W-:Y:S01]  /*66f0*/  BAR.SYNC.DEFER_BLOCKING 0x0 ;  /* 0x0000000000007b1d */ /* 0x000fe20000010000 */
[----:B------:R-:W-:Y:S01]  /*6700*/  IMAD.WIDE.U32 R84, R242, c[0x0][0x208], RZ ;  /* 0x00008200f2547a25 */ /* 0x000fe200078e00ff */
[----:B------:R-:W-:Y:S03]  /*6710*/  MOV R247, c[0x0][0x1e4] ;  /* 0x0000790000f77a02 */ /* 0x000fe60000000f00 */
[----:B------:R-:W-:Y:S04]  /*6720*/  IMAD R2, R2, c[0x0][0x208], RZ ;  /* 0x0000820002027a24 */ /* 0x000fe800078e02ff */
[----:B------:R-:W-:Y:S05]  /*6730*/  IMAD R2, R242, c[0x0][0x20c], R2 ;  /* 0x00008300f2027a24 */ /* 0x000fea00078e0202 */
[----:B------:R-:W-:Y:S05]  /*6740*/  IADD3 R2, R85, R2, RZ ;  /* 0x0000000255027210 */ /* 0x000fea0007ffe0ff */
[----:B------:R-:W-:Y:S01]  /*6750*/  IMAD R2, R2, 0x70, RZ ;  /* 0x0000007002027824 */ /* 0x000fe200078e02ff */
[----:B------:R-:W-:Y:S08]  /*6760*/  LDSM.16.M88.4 R112, [R230+0x7100] ;  /* 0x00710000e670783b */ /* 0x000ff00000000200 */
[----:B-----5:R-:W3:Y:S08]  /*6770*/  LDSM.16.M88.4 R16, [R143+0x3900] ;  /* 0x003900008f10783b */ /* 0x020ef00000000200 */
[----:B------:R-:W4:Y:S08]  /*6780*/  LDSM.16.M88.4 R108, [R230+0x9100] ;  /* 0x00910000e66c783b */ /* 0x000f300000000200 */
[----:B------:R-:W1:Y:S08]  /*6790*/  LDSM.16.M88.4 R32, [R143+0x4100] ;  /* 0x004100008f20783b */ /* 0x000e700000000200 */
[----:B------:R-:W2:Y:S04]  /*67a0*/  LDL R245, [R1+0x24] ;  /* 0x0000240001f57983 */ /* 0x000ea80000100800 */
[----:B------:R-:W1:Y:S08]  /*67b0*/  LDSM.16.M88.4 R48, [R143+0x4900] ;  /* 0x004900008f30783b */ /* 0x000e700000000200 */
[----:B------:R-:W1:Y:S02]  /*67c0*/  LDSM.16.M88.4 R64, [R143+0x5100] ;  /* 0x005100008f40783b */ /* 0x000e640000000200 */
[-C--:B-1-3--:R-:W-:Y:S06]  /*67d0*/  HMMA.16816.F32.BF16 R4, R112, R16.reuse, RZ ;  /* 0x000000107004723c */ /* 0x08afec00000418ff */
[----:B------:R-:W1:Y:S02]  /*67e0*/  LDSM.16.M88.4 R80, [R143+0x5900] ;  /* 0x005900008f50783b */ /* 0x000e640000000200 */
[C---:B----4-:R-:W-:Y:S06]  /*67f0*/  HMMA.16816.F32.BF16 R8, R108.reuse, R16, RZ ;  /* 0x000000106c08723c */ /* 0x050fec00000418ff */
[----:B------:R-:W3:Y:S02]  /*6800*/  LDSM.16.M88.4 R96, [R143+0x6100] ;  /* 0x006100008f60783b */ /* 0x000ee40000000200 */
[-C--:B------:R-:W-:Y:S06]  /*6810*/  HMMA.16816.F32.BF16 R12, R108, R18.reuse, RZ ;  /* 0x000000126c0c723c */ /* 0x080fec00000418ff */
[----:B------:R-:W4:Y:S02]  /*6820*/  LDSM.16.M88.4 R136, [R143+0x6900] ;  /* 0x006900008f88783b */ /* 0x000f240000000200 */
[C---:B------:R-:W-:Y:S06]  /*6830*/  HMMA.16816.F32.BF16 R16, R112.reuse, R18, RZ ;  /* 0x000000127010723c */ /* 0x040fec00000418ff */
[----:B------:R-:W-:Y:S02]  /*6840*/  LDSM.16.M88.4 R188, [R233+0x7100] ;  /* 0x00710000e9bc783b */ /* 0x000fe40000000200 */
[-C--:B------:R-:W-:Y:S06]  /*6850*/  HMMA.16816.F32.BF16 R20, R112, R32.reuse, RZ ;  /* 0x000000207014723c */ /* 0x080fec00000418ff */
[----:B------:R-:W1:Y:S02]  /*6860*/  LDSM.16.M88.4 R192, [R234] ;  /* 0x00000000eac0783b */ /* 0x000e640000000200 */
[C---:B------:R-:W-:Y:S06]  /*6870*/  HMMA.16816.F32.BF16 R24, R108.reuse, R32, RZ ;  /* 0x000000206c18723c */ /* 0x040fec00000418ff */
[----:B------:R-:W1:Y:S02]  /*6880*/  LDSM.16.M88.4 R196, [R233+0x9100] ;  /* 0x00910000e9c4783b */ /* 0x000e640000000200 */
[-C--:B------:R-:W-:Y:S06]  /*6890*/  HMMA.16816.F32.BF16 R28, R108, R34.reuse, RZ ;  /* 0x000000226c1c723c */ /* 0x080fec00000418ff */
[----:B------:R-:W1:Y:S02]  /*68a0*/  LDSM.16.M88.4 R200, [R240] ;  /* 0x00000000f0c8783b */ /* 0x000e640000000200 */
[C---:B------:R-:W-:Y:S06]  /*68b0*/  HMMA.16816.F32.BF16 R32, R112.reuse, R34, RZ ;  /* 0x000000227020723c */ /* 0x040fec00000418ff */
[----:B------:R-:W1:Y:S02]  /*68c0*/  LDSM.16.M88.4 R204, [R239] ;  /* 0x00000000efcc783b */ /* 0x000e640000000200 */
[-C--:B------:R-:W-:Y:S06]  /*68d0*/  HMMA.16816.F32.BF16 R36, R112, R48.reuse, RZ ;  /* 0x000000307024723c */ /* 0x080fec00000418ff */
[----:B------:R-:W1:Y:S02]  /*68e0*/  LDSM.16.M88.4 R208, [R238] ;  /* 0x00000000eed0783b */ /* 0x000e640000000200 */
[C---:B------:R-:W-:Y:S06]  /*68f0*/  HMMA.16816.F32.BF16 R40, R108.reuse, R48, RZ ;  /* 0x000000306c28723c */ /* 0x040fec00000418ff */
[----:B------:R-:W1:Y:S02]  /*6900*/  LDSM.16.M88.4 R212, [R237] ;  /* 0x00000000edd4783b */ /* 0x000e640000000200 */
[-C--:B------:R-:W-:Y:S06]  /*6910*/  HMMA.16816.F32.BF16 R44, R108, R50.reuse, RZ ;  /* 0x000000326c2c723c */ /* 0x080fec00000418ff */
[----:B------:R-:W1:Y:S02]  /*6920*/  LDSM.16.M88.4 R216, [R236] ;  /* 0x00000000ecd8783b */ /* 0x000e640000000200 */
[C---:B------:R-:W-:Y:S06]  /*6930*/  HMMA.16816.F32.BF16 R48, R112.reuse, R50, RZ ;  /* 0x000000327030723c */ /* 0x040fec00000418ff */
[----:B------:R-:W2:Y:S02]  /*6940*/  LDSM.16.M88.4 R220, [R235] ;  /* 0x00000000ebdc783b */ /* 0x000ea40000000200 */
[-C--:B------:R-:W-:Y:S06]  /*6950*/  HMMA.16816.F32.BF16 R52, R112, R64.reuse, RZ ;  /* 0x000000407034723c */ /* 0x080fec00000418ff */
[----:B------:R-:W4:Y:S02]  /*6960*/  LDL.64 R250, [R1+0x18] ;  /* 0x0000180001fa7983 */ /* 0x000f240000100a00 */
[C---:B------:R-:W-:Y:S04]  /*6970*/  HMMA.16816.F32.BF16 R56, R108.reuse, R64, RZ ;  /* 0x000000406c38723c */ /* 0x040fe800000418ff */
[----:B------:R-:W4:Y:S04]  /*6980*/  LDL.64 R248, [R1+0x28] ;  /* 0x0000280001f87983 */ /* 0x000f280000100a00 */
[-C--:B------:R-:W-:Y:S08]  /*6990*/  HMMA.16816.F32.BF16 R60, R108, R66.reuse, RZ ;  /* 0x000000426c3c723c */ /* 0x080ff000000418ff */
[C---:B------:R-:W-:Y:S08]  /*69a0*/  HMMA.16816.F32.BF16 R64, R112.reuse, R66, RZ ;  /* 0x000000427040723c */ /* 0x040ff000000418ff */
[-C--:B-1----:R-:W-:Y:S01]  /*69b0*/  HMMA.16816.F32.BF16 R68, R112, R80.reuse, RZ ;  /* 0x000000507044723c */ /* 0x082fe200000418ff */
[----:B--2---:R-:W-:Y:S07]  /*69c0*/  IMAD.WIDE.U32 R84, R84, 0x70, R72 ;  /* 0x0000007054547825 */ /* 0x004fee00078e0048 */
[C---:B------:R-:W-:Y:S04]  /*69d0*/  HMMA.16816.F32.BF16 R72, R108.reuse, R80, RZ ;  /* 0x000000506c48723c */ /* 0x040fe800000418ff */
[----:B------:R-:W-:Y:S02]  /*69e0*/  LEA R88, P0, R84, c[0x0][0x1f8], 0x1 ;  /* 0x00007e0054587a11 */ /* 0x000fe400078008ff */
[----:B------:R-:W-:Y:S02]  /*69f0*/  IADD3 R2, R85, R2, RZ ;  /* 0x0000000255027210 */ /* 0x000fe40007ffe0ff */
[----:B------:R-:W-:Y:S01]  /*6a00*/  IADD3 R92, P2, R88, UR7, RZ ;  /* 0x00000007585c7c10 */ /* 0x000fe2000ff5e0ff */
[-C--:B------:R-:W-:Y:S03]  /*6a10*/  HMMA.16816.F32.BF16 R76, R108, R82.reuse, RZ ;  /* 0x000000526c4c723c */ /* 0x080fe600000418ff */
[----:B------:R-:W-:Y:S02]  /*6a20*/  LEA.HI.X R89, R84, c[0x0][0x1fc], R2, 0x1, P0 ;  /* 0x00007f0054597a11 */ /* 0x000fe400000f0c02 */
[----:B------:R-:W-:Y:S03]  /*6a30*/  IADD3 R94, P0, R92, UR7, RZ ;  /* 0x000000075c5e7c10 */ /* 0x000fe6000ff1e0ff */
[----:B------:R-:W-:Y:S01]  /*6a40*/  @!PT LDS RZ, [RZ] ;  /* 0x00000000fffff984 */ /* 0x000fe20000000800 */
[----:B------:R-:W-:Y:S01]  /*6a50*/  @!PT LDS RZ, [RZ] ;  /* 0x00000000fffff984 */ /* 0x000fe20000000800 */
[----:B------:R-:W-:Y:S01]  /*6a60*/  @!PT LDS RZ, [RZ] ;  /* 0x00000000fffff984 */ /* 0x000fe20000000800 */
[----:B------:R1:W-:Y:S01]  /*6a70*/  LDGSTS.E.BYPASS.LTC128B.128 [R241+0x100], [R88.64], !P1 ;  /* 0x0010000058f17fae */ /* 0x0003e2000c901d48 */
[----:B------:R-:W-:Y:S01]  /*6a80*/  IADD3.X R93, R89, UR5, RZ, P2, !PT ;  /* 0x00000005595d7c10 */ /* 0x000fe200097fe4ff */
[C---:B------:R-:W-:Y:S03]  /*6a90*/  HMMA.16816.F32.BF16 R80, R112.reuse, R82, RZ ;  /* 0x000000527050723c */ /* 0x040fe600000418ff */
[----:B------:R-:W-:Y:S03]  /*6aa0*/  IADD3.X R95, R93, UR5, RZ, P0, !PT ;  /* 0x000000055d5f7c10 */ /* 0x000fe600087fe4ff */
[----:B------:R2:W-:Y:S01]  /*6ab0*/  LDGSTS.E.BYPASS.LTC128B.128 [R241+0x900], [R92.64], !P1 ;  /* 0x009000005cf17fae */ /* 0x0005e2000c901d48 */
[----:B------:R-:W-:Y:S01]  /*6ac0*/  IADD3 R102, P2, R94, UR7, RZ ;  /* 0x000000075e667c10 */ /* 0x000fe2000ff5e0ff */
[-C--:B---3--:R-:W-:Y:S04]  /*6ad0*/  HMMA.16816.F32.BF16 R84, R112, R96.reuse, RZ ;  /* 0x000000607054723c */ /* 0x088fe800000418ff */
[----:B------:R-:W-:Y:S02]  /*6ae0*/  IADD3.X R103, R95, UR5, RZ, P2, !PT ;  /* 0x000000055f677c10 */ /* 0x000fe400097fe4ff */
[----:B------:R2:W-:Y:S08]  /*6af0*/  LDGSTS.E.BYPASS.LTC128B.128 [R241+0x1100], [R94.64], !P1 ;  /* 0x011000005ef17fae */ /* 0x0005f0000c901d48 */
[----:B------:R3:W-:Y:S01]  /*6b00*/  LDGSTS.E.BYPASS.LTC128B.128 [R241+0x1900], [R102.64], !P1 ;  /* 0x0190000066f17fae */ /* 0x0007e2000c901d48 */
[C---:B-1----:R-:W-:Y:S07]  /*6b10*/  HMMA.16816.F32.BF16 R88, R108.reuse, R96, RZ ;  /* 0x000000606c58723c */ /* 0x042fee00000418ff */
[----:B------:R-:W-:Y:S05]  /*6b20*/  IADD3 R96, P0, R102, UR7, RZ ;  /* 0x0000000766607c10 */ /* 0x000fea000ff1e0ff */
[----:B------:R-:W-:Y:S02]  /*6b30*/  IADD3.X R97, R103, UR5, RZ, P0, !PT ;  /* 0x0000000567617c10 */ /* 0x000fe400087fe4ff */
[----:B------:R-:W-:Y:S01]  /*6b40*/  IADD3 R100, P2, R96, UR7, RZ ;  /* 0x0000000760647c10 */ /* 0x000fe2000ff5e0ff */
[-C--:B--2---:R-:W-:Y:S02]  /*6b50*/  HMMA.16816.F32.BF16 R92, R108, R98.reuse, RZ ;  /* 0x000000626c5c723c */ /* 0x084fe400000418ff */
[----:B------:R1:W-:Y:S01]  /*6b60*/  LDGSTS.E.BYPASS.LTC128B.128 [R241+0x2100], [R96.64], !P1 ;  /* 0x0210000060f17fae */ /* 0x0003e2000c901d48 */
[----:B------:R-:W-:Y:S02]  /*6b70*/  IADD3.X R101, R97, UR5, RZ, P2, !PT ;  /* 0x0000000561657c10 */ /* 0x000fe400097fe4ff */
[----:B---3--:R-:W-:Y:S05]  /*6b80*/  IADD3 R102, P0, R100, UR7, RZ ;  /* 0x0000000764667c10 */ /* 0x008fea000ff1e0ff */
[----:B------:R4:W-:Y:S02]  /*6b90*/  LDGSTS.E.BYPASS.LTC128B.128 [R241+0x2900], [R100.64], !P1 ;  /* 0x0290000064f17fae */ /* 0x0009e4000c901d48 */
[----:B------:R-:W-:Y:S02]  /*6ba0*/  IADD3.X R103, R101, UR5, RZ, P0, !PT ;  /* 0x0000000565677c10 */ /* 0x000fe400087fe4ff */
[C---:B------:R-:W-:Y:S02]  /*6bb0*/  ISETP.GT.AND P0, PT, R242.reuse, R245, PT ;  /* 0x000000f5f200720c */ /* 0x040fe40003f04270 */
[----:B------:R-:W-:Y:S02]  /*6bc0*/  MOV R245, c[0x0][0x1e0] ;  /* 0x0000780000f57a02 */ /* 0x000fe40000000f00 */
[----:B------:R4:W-:Y:S01]  /*6bd0*/  LDGSTS.E.BYPASS.LTC128B.128 [R241+0x3100], [R102.64], !P1 ;  /* 0x0310000066f17fae */ /* 0x0009e2000c901d48 */
[----:B------:R-:W-:Y:S07]  /*6be0*/  IADD3 R242, R242, -0x1, RZ ;  /* 0xfffffffff2f27810 */ /* 0x000fee0007ffe0ff */
[----:B------:R-:W0:Y:S01]  /*6bf0*/  LDGDEPBAR ;  /* 0x00000000000079af */ /* 0x000e220000000000 */
[C---:B-1----:R-:W-:Y:S08]  /*6c00*/  HMMA.16816.F32.BF16 R96, R112.reuse, R98, RZ ;  /* 0x000000627060723c */ /* 0x042ff000000418ff */
[-C--:B----4-:R-:W-:Y:S08]  /*6c10*/  HMMA.16816.F32.BF16 R100, R112, R136.reuse, RZ ;  /* 0x000000887064723c */ /* 0x090ff000000418ff */
[C---:B------:R-:W-:Y:S08]  /*6c20*/  HMMA.16816.F32.BF16 R104, R108.reuse, R136, RZ ;  /* 0x000000886c68723c */ /* 0x040ff000000418ff */
[-C--:B------:R-:W-:Y:S08]  /*6c30*/  HMMA.16816.F32.BF16 R108, R108, R138.reuse, RZ ;  /* 0x0000008a6c6c723c */ /* 0x080ff000000418ff */
[----:B------:R-:W-:Y:S01]  /*6c40*/  HMMA.16816.F32.BF16 R112, R112, R138, RZ ;  /* 0x0000008a7070723c */ /* 0x000fe200000418ff */
[----:B------:R-:W-:Y:S07]  /*6c50*/  LDSM.16.M88.4 R136, [R231+0x7100] ;  /* 0x00710000e788783b */ /* 0x000fee0000000200 */
[-C--:B------:R-:W-:Y:S08]  /*6c60*/  HMMA.16816.F32.BF16 R4, R188, R192.reuse, R4 ;  /* 0x000000c0bc04723c */ /* 0x080ff00000041804 */
[C---:B------:R-:W-:Y:S08]  /*6c70*/  HMMA.16816.F32.BF16 R8, R196.reuse, R192, R8 ;  /* 0x000000c0c408723c */ /* 0x040ff00000041808 */
[-C--:B------:R-:W-:Y:S08]  /*6c80*/  HMMA.16816.F32.BF16 R12, R196, R194.reuse, R12 ;  /* 0x000000c2c40c723c */ /* 0x080ff0000004180c */
[C---:B------:R-:W-:Y:S01]  /*6c90*/  HMMA.16816.F32.BF16 R16, R188.reuse, R194, R16 ;  /* 0x000000c2bc10723c */ /* 0x040fe20000041810 */
[----:B------:R-:W1:Y:S07]  /*6ca0*/  LDSM.16.M88.4 R192, [R229+0x3900] ;  /* 0x00390000e5c0783b */ /* 0x000e6e0000000200 */
[-C--:B------:R-:W-:Y:S08]  /*6cb0*/  HMMA.16816.F32.BF16 R20, R188, R200.reuse, R20 ;  /* 0x000000c8bc14723c */ /* 0x080ff00000041814 */
[C---:B------:R-:W-:Y:S08]  /*6cc0*/  HMMA.16816.F32.BF16 R24, R196.reuse, R200, R24 ;  /* 0x000000c8c418723c */ /* 0x040ff00000041818 */
[-C--:B------:R-:W-:Y:S08]  /*6cd0*/  HMMA.16816.F32.BF16 R28, R196, R202.reuse, R28 ;  /* 0x000000cac41c723c */ /* 0x080ff0000004181c */
[C---:B------:R-:W-:Y:S01]  /*6ce0*/  HMMA.16816.F32.BF16 R32, R188.reuse, R202, R32 ;  /* 0x000000cabc20723c */ /* 0x040fe20000041820 */
[----:B------:R-:W2:Y:S07]  /*6cf0*/  LDSM.16.M88.4 R200, [R231+0x9100] ;  /* 0x00910000e7c8783b */ /* 0x000eae0000000200 */
[-C--:B------:R-:W-:Y:S08]  /*6d00*/  HMMA.16816.F32.BF16 R36, R188, R204.reuse, R36 ;  /* 0x000000ccbc24723c */ /* 0x080ff00000041824 */
[C---:B------:R-:W-:Y:S08]  /*6d10*/  HMMA.16816.F32.BF16 R40, R196.reuse, R204, R40 ;  /* 0x000000ccc428723c */ /* 0x040ff00000041828 */
[-C--:B------:R-:W-:Y:S08]  /*6d20*/  HMMA.16816.F32.BF16 R44, R196, R206.reuse, R44 ;  /* 0x000000cec42c723c */ /* 0x080ff0000004182c */
[C---:B------:R-:W-:Y:S01]  /*6d30*/  HMMA.16816.F32.BF16 R48, R188.reuse, R206, R48 ;  /* 0x000000cebc30723c */ /* 0x040fe20000041830 */
[----:B------:R-:W3:Y:S07]  /*6d40*/  LDSM.16.M88.4 R204, [R229+0x4100] ;  /* 0x00410000e5cc783b */ /* 0x000eee0000000200 */
[-C--:B------:R-:W-:Y:S08]  /*6d50*/  HMMA.16816.F32.BF16 R52, R188, R208.reuse, R52 ;  /* 0x000000d0bc34723c */ /* 0x080ff00000041834 */
[C---:B------:R-:W-:Y:S08]  /*6d60*/  HMMA.16816.F32.BF16 R56, R196.reuse, R208, R56 ;  /* 0x000000d0c438723c */ /* 0x040ff00000041838 */
[-C--:B------:R-:W-:Y:S08]  /*6d70*/  HMMA.16816.F32.BF16 R60, R196, R210.reuse, R60 ;  /* 0x000000d2c43c723c */ /* 0x080ff0000004183c */
[C---:B------:R-:W-:Y:S01]  /*6d80*/  HMMA.16816.F32.BF16 R64, R188.reuse, R210, R64 ;  /* 0x000000d2bc40723c */ /* 0x040fe20000041840 */
[----:B------:R-:W4:Y:S07]  /*6d90*/  LDSM.16.M88.4 R208, [R229+0x4900] ;  /* 0x00490000e5d0783b */ /* 0x000f2e0000000200 */
[-C--:B------:R-:W-:Y:S08]  /*6da0*/  HMMA.16816.F32.BF16 R68, R188, R212.reuse, R68 ;  /* 0x000000d4bc44723c */ /* 0x080ff00000041844 */
[C---:B------:R-:W-:Y:S08]  /*6db0*/  HMMA.16816.F32.BF16 R72, R196.reuse, R212, R72 ;  /* 0x000000d4c448723c */ /* 0x040ff00000041848 */
[-C--:B------:R-:W-:Y:S08]  /*6dc0*/  HMMA.16816.F32.BF16 R76, R196, R214.reuse, R76 ;  /* 0x000000d6c44c723c */ /* 0x080ff0000004184c */
[C---:B------:R-:W-:Y:S01]  /*6dd0*/  HMMA.16816.F32.BF16 R80, R188.reuse, R214, R80 ;  /* 0x000000d6bc50723c */ /* 0x040fe20000041850 */
[----:B------:R-:W-:Y:S07]  /*6de0*/  LDSM.16.M88.4 R212, [R229+0x5900] ;  /* 0x00590000e5d4783b */ /* 0x000fee0000000200 */
[-C--:B------:R-:W-:Y:S08]  /*6df0*/  HMMA.16816.F32.BF16 R84, R188, R216.reuse, R84 ;  /* 0x000000d8bc54723c */ /* 0x080ff00000041854 */
[C---:B------:R-:W-:Y:S08]  /*6e00*/  HMMA.16816.F32.BF16 R88, R196.reuse, R216, R88 ;  /* 0x000000d8c458723c */ /* 0x040ff00000041858 */
[-C--:B------:R-:W-:Y:S08]  /*6e10*/  HMMA.16816.F32.BF16 R92, R196, R218.reuse, R92 ;  /* 0x000000dac45c723c */ /* 0x080ff0000004185c */
[C---:B------:R-:W-:Y:S01]  /*6e20*/  HMMA.16816.F32.BF16 R96, R188.reuse, R218, R96 ;  /* 0x000000dabc60723c */ /* 0x040fe20000041860 */
[----:B------:R-:W-:Y:S07]  /*6e30*/  LDSM.16.M88.4 R216, [R229+0x6900] ;  /* 0x00690000e5d8783b */ /* 0x000fee0000000200 */
[-C--:B------:R-:W-:Y:S08]  /*6e40*/  HMMA.16816.F32.BF16 R100, R188, R220.reuse, R100 ;  /* 0x000000dcbc64723c */ /* 0x080ff00000041864 */
[C---:B------:R-:W-:Y:S08]  /*6e50*/  HMMA.16816.F32.BF16 R104, R196.reuse, R220, R104 ;  /* 0x000000dcc468723c */ /* 0x040ff00000041868 */
[-C--:B------:R-:W-:Y:S01]  /*6e60*/  HMMA.16816.F32.BF16 R108, R196, R222.reuse, R108 ;  /* 0x000000dec46c723c */ /* 0x080fe2000004186c */
[----:B------:R-:W3:Y:S07]  /*6e70*/  LDSM.16.M88.4 R196, [R229+0x5100] ;  /* 0x00510000e5c4783b */ /* 0x000eee0000000200 */
[----:B------:R-:W-:Y:S01]  /*6e80*/  HMMA.16816.F32.BF16 R112, R188, R222, R112 ;  /* 0x000000debc70723c */ /* 0x000fe20000041870 */
[----:B------:R-:W4:Y:S07]  /*6e90*/  LDSM.16.M88.4 R188, [R229+0x6100] ;  /* 0x00610000e5bc783b */ /* 0x000f2e0000000200 */
[-C--:B-1----:R-:W-:Y:S08]  /*6ea0*/  HMMA.16816.F32.BF16 R4, R136, R192.reuse, R4 ;  /* 0x000000c08804723c */ /* 0x082ff00000041804 */
[C---:B--2---:R-:W-:Y:S08]  /*6eb0*/  HMMA.16816.F32.BF16 R8, R200.reuse, R192, R8 ;  /* 0x000000c0c808723c */ /* 0x044ff00000041808 */
[-C--:B------:R-:W-:Y:S08]  /*6ec0*/  HMMA.16816.F32.BF16 R12, R200, R194.reuse, R12 ;  /* 0x000000c2c80c723c */ /* 0x080ff0000004180c */
[C---:B------:R-:W-:Y:S01]  /*6ed0*/  HMMA.16816.F32.BF16 R16, R136.reuse, R194, R16 ;  /* 0x000000c28810723c */ /* 0x040fe20000041810 */
[----:B------:R-:W-:Y:S07]  /*6ee0*/  LDSM.16.M88.4 R192, [R228] ;  /* 0x00000000e4c0783b */ /* 0x000fee0000000200 */
[-C--:B---3--:R-:W-:Y:S08]  /*6ef0*/  HMMA.16816.F32.BF16 R20, R136, R204.reuse, R20 ;  /* 0x000000cc8814723c */ /* 0x088ff00000041814 */
[C---:B------:R-:W-:Y:S08]  /*6f00*/  HMMA.16816.F32.BF16 R24, R200.reuse, R204, R24 ;  /* 0x000000ccc818723c */ /* 0x040ff00000041818 */
[-C--:B------:R-:W-:Y:S08]  /*6f10*/  HMMA.16816.F32.BF16 R28, R200, R206.reuse, R28 ;  /* 0x000000cec81c723c */ /* 0x080ff0000004181c */
[C---:B------:R-:W-:Y:S01]  /*6f20*/  HMMA.16816.F32.BF16 R32, R136.reuse, R206, R32 ;  /* 0x000000ce8820723c */ /* 0x040fe20000041820 */
[----:B------:R-:W-:Y:S07]  /*6f30*/  LDSM.16.M88.4 R204, [R228+0x800] ;  /* 0x00080000e4cc783b */ /* 0x000fee0000000200 */
[-C--:B----4-:R-:W-:Y:S08]  /*6f40*/  HMMA.16816.F32.BF16 R36, R136, R208.reuse, R36 ;  /* 0x000000d08824723c */ /* 0x090ff00000041824 */
        /* <DEDUP_REMOVED lines=21> */
[-C--:B------:R-:W-:Y:S01]  /*70a0*/  HMMA.16816.F32.BF16 R108, R200, R218.reuse, R108 ;  /* 0x000000dac86c723c */ /* 0x080fe2000004186c */
[----:B------:R-:W2:Y:S07]  /*70b0*/  LDSM.16.M88.4 R200, [R228+0x2000] ;  /* 0x00200000e4c8783b */ /* 0x000eae0000000200 */
[----:B------:R-:W-:Y:S01]  /*70c0*/  HMMA.16816.F32.BF16 R112, R136, R218, R112 ;  /* 0x000000da8870723c */ /* 0x000fe20000041870 */
[----:B------:R-:W3:Y:S07]  /*70d0*/  LDSM.16.M88.4 R136, [R228+0x2800] ;  /* 0x00280000e488783b */ /* 0x000eee0000000200 */
[-C--:B-1----:R-:W-:Y:S08]  /*70e0*/  HMMA.16816.F32.BF16 R4, R188, R192.reuse, R4 ;  /* 0x000000c0bc04723c */ /* 0x082ff00000041804 */
[C---:B------:R-:W-:Y:S08]  /*70f0*/  HMMA.16816.F32.BF16 R8, R196.reuse, R192, R8 ;  /* 0x000000c0c408723c */ /* 0x040ff00000041808 */
[-C--:B------:R-:W-:Y:S08]  /*7100*/  HMMA.16816.F32.BF16 R12, R196, R194.reuse, R12 ;  /* 0x000000c2c40c723c */ /* 0x080ff0000004180c */
[C---:B------:R-:W-:Y:S01]  /*7110*/  HMMA.16816.F32.BF16 R16, R188.reuse, R194, R16 ;  /* 0x000000c2bc10723c */ /* 0x040fe20000041810 */
[----:B------:R-:W1:Y:S01]  /*7120*/  LDSM.16.M88.4 R192, [R228+0x3000] ;  /* 0x00300000e4c0783b */ /* 0x000e620000000200 */
[----:B------:R-:W-:Y:S04]  /*7130*/  DEPBAR.LE SB0, 0x0 ;  /* 0x000080000000791a */ /* 0x000fe80000000000 */
[----:B------:R-:W-:Y:S02]  /*7140*/  FMNMX.FTZ R2, R4, R0, !PT ;  /* 0x0000000004027209 */ /* 0x000fe40007810000 */
[-C--:B------:R-:W-:Y:S01]  /*7150*/  HMMA.16816.F32.BF16 R20, R188, R204.reuse, R20 ;  /* 0x000000ccbc14723c */ /* 0x080fe20000041814 */
[----:B------:R-:W-:Y:S04]  /*7160*/  BAR.SYNC.DEFER_BLOCKING 0x0 ;  /* 0x0000000000007b1d */ /* 0x000fe80000010000 */
[----:B------:R-:W-:Y:S02]  /*7170*/  FMNMX.FTZ R2, R5, R2, !PT ;  /* 0x0000000205027209 */ /* 0x000fe40007810000 */
[----:B------:R-:W-:Y:S01]  /*7180*/  FMNMX.FTZ R141, R6, R3, !PT ;  /* 0x00000003068d7209 */ /* 0x000fe20007810000 */
[C---:B------:R-:W-:Y:S04]  /*7190*/  HMMA.16816.F32.BF16 R24, R196.reuse, R204, R24 ;  /* 0x000000ccc418723c */ /* 0x040fe80000041818 */
[----:B------:R-:W-:Y:S04]  /*71a0*/  FMNMX.FTZ R141, R7, R141, !PT ;  /* 0x0000008d078d7209 */ /* 0x000fe80007810000 */
[-C--:B------:R-:W-:Y:S04]  /*71b0*/  HMMA.16816.F32.BF16 R28, R196, R206.reuse, R28 ;  /* 0x000000cec41c723c */ /* 0x080fe8000004181c */
[----:B------:R-:W-:Y:S02]  /*71c0*/  FMNMX.FTZ R2, R16, R2, !PT ;  /* 0x0000000210027209 */ /* 0x000fe40007810000 */
[----:B------:R-:W-:Y:S02]  /*71d0*/  FMNMX.FTZ R141, R18, R141, !PT ;  /* 0x0000008d128d7209 */ /* 0x000fe40007810000 */
[C---:B------:R-:W-:Y:S04]  /*71e0*/  HMMA.16816.F32.BF16 R32, R188.reuse, R206, R32 ;  /* 0x000000cebc20723c */ /* 0x040fe80000041820 */
[----:B------:R-:W-:Y:S02]  /*71f0*/  FMNMX.FTZ R2, R17, R2, !PT ;  /* 0x0000000211027209 */ /* 0x000fe40007810000 */
[----:B------:R-:W-:Y:S02]  /*7200*/  FMNMX.FTZ R141, R19, R141, !PT ;  /* 0x0000008d138d7209 */ /* 0x000fe40007810000 */
[-C--:B------:R-:W-:Y:S04]  /*7210*/  HMMA.16816.F32.BF16 R36, R188, R208.reuse, R36 ;  /* 0x000000d0bc24723c */ /* 0x080fe80000041824 */
[----:B------:R-:W-:Y:S04]  /*7220*/  FMNMX.FTZ R2, R20, R2, !PT ;  /* 0x0000000214027209 */ /* 0x000fe80007810000 */
[C---:B------:R-:W-:Y:S04]  /*7230*/  HMMA.16816.F32.BF16 R40, R196.reuse, R208, R40 ;  /* 0x000000d0c428723c */ /* 0x040fe80000041828 */
[----:B------:R-:W-:Y:S04]  /*7240*/  FMNMX.FTZ R2, R21, R2, !PT ;  /* 0x0000000215027209 */ /* 0x000fe80007810000 */
        /* <DEDUP_REMOVED lines=12> */
[-C--:B--2---:R-:W-:Y:S04]  /*7310*/  HMMA.16816.F32.BF16 R68, R188, R200.reuse, R68 ;  /* 0x000000c8bc44723c */ /* 0x084fe80000041844 */
[----:B------:R-:W-:Y:S04]  /*7320*/  FMNMX.FTZ R2, R52, R2, !PT ;  /* 0x0000000234027209 */ /* 0x000fe80007810000 */
[C---:B------:R-:W-:Y:S04]  /*7330*/  HMMA.16816.F32.BF16 R72, R196.reuse, R200, R72 ;  /* 0x000000c8c448723c */ /* 0x040fe80000041848 */
[----:B------:R-:W-:Y:S03]  /*7340*/  FMNMX.FTZ R2, R53, R2, !PT ;  /* 0x0000000235027209 */ /* 0x000fe60007810000 */
[----:B------:R-:W-:Y:S01]  /*7350*/  FMNMX.FTZ R200, R8, R140, !PT ;  /* 0x0000008c08c87209 */ /* 0x000fe20007810000 */
[-C--:B------:R-:W-:Y:S04]  /*7360*/  HMMA.16816.F32.BF16 R76, R196, R202.reuse, R76 ;  /* 0x000000cac44c723c */ /* 0x080fe8000004184c */
[----:B------:R-:W-:Y:S04]  /*7370*/  FMNMX.FTZ R2, R64, R2, !PT ;  /* 0x0000000240027209 */ /* 0x000fe80007810000 */
[C---:B------:R-:W-:Y:S04]  /*7380*/  HMMA.16816.F32.BF16 R80, R188.reuse, R202, R80 ;  /* 0x000000cabc50723c */ /* 0x040fe80000041850 */
[----:B------:R-:W-:Y:S04]  /*7390*/  FMNMX.FTZ R2, R65, R2, !PT ;  /* 0x0000000241027209 */ /* 0x000fe80007810000 */
[-C--:B---3--:R-:W-:Y:S04]  /*73a0*/  HMMA.16816.F32.BF16 R84, R188, R136.reuse, R84 ;  /* 0x00000088bc54723c */ /* 0x088fe80000041854 */
[----:B------:R-:W-:Y:S04]  /*73b0*/  FMNMX.FTZ R2, R68, R2, !PT ;  /* 0x0000000244027209 */ /* 0x000fe80007810000 */
[C---:B------:R-:W-:Y:S07]  /*73c0*/  HMMA.16816.F32.BF16 R88, R196.reuse, R136, R88 ;  /* 0x00000088c458723c */ /* 0x040fee0000041858 */
[----:B------:R-:W-:Y:S01]  /*73d0*/  FMNMX.FTZ R136, R22, R141, !PT ;  /* 0x0000008d16887209 */ /* 0x000fe20007810000 */
[-C--:B------:R-:W-:Y:S04]  /*73e0*/  HMMA.16816.F32.BF16 R92, R196, R138.reuse, R92 ;  /* 0x0000008ac45c723c */ /* 0x080fe8000004185c */
[----:B------:R-:W-:Y:S02]  /*73f0*/  FMNMX.FTZ R137, R9, R200, !PT ;  /* 0x000000c809897209 */ /* 0x000fe40007810000 */
[----:B------:R-:W-:Y:S02]  /*7400*/  FMNMX.FTZ R136, R23, R136, !PT ;  /* 0x0000008817887209 */ /* 0x000fe40007810000 */
[----:B------:R-:W-:Y:S01]  /*7410*/  FMNMX.FTZ R137, R12, R137, !PT ;  /* 0x000000890c897209 */ /* 0x000fe20007810000 */
[C---:B------:R-:W-:Y:S04]  /*7420*/  HMMA.16816.F32.BF16 R96, R188.reuse, R138, R96 ;  /* 0x0000008abc60723c */ /* 0x040fe80000041860 */
[----:B------:R-:W-:Y:S02]  /*7430*/  FMNMX.FTZ R137, R13, R137, !PT ;  /* 0x000000890d897209 */ /* 0x000fe40007810000 */
[----:B------:R-:W-:Y:S02]  /*7440*/  FMNMX.FTZ R136, R34, R136, !PT ;  /* 0x0000008822887209 */ /* 0x000fe40007810000 */
[----:B------:R-:W-:Y:S01]  /*7450*/  FMNMX.FTZ R137, R24, R137, !PT ;  /* 0x0000008918897209 */ /* 0x000fe20007810000 */
[-C--:B-1----:R-:W-:Y:S03]  /*7460*/  HMMA.16816.F32.BF16 R100, R188, R192.reuse, R100 ;  /* 0x000000c0bc64723c */ /* 0x082fe60000041864 */
[----:B------:R-:W-:Y:S02]  /*7470*/  FMNMX.FTZ R136, R35, R136, !PT ;  /* 0x0000008823887209 */ /* 0x000fe40007810000 */
[----:B------:R-:W-:Y:S02]  /*7480*/  FMNMX.FTZ R137, R25, R137, !PT ;  /* 0x0000008919897209 */ /* 0x000fe40007810000 */
[----:B------:R-:W-:Y:S01]  /*7490*/  FMNMX.FTZ R136, R38, R136, !PT ;  /* 0x0000008826887209 */ /* 0x000fe20007810000 */
[C---:B------:R-:W-:Y:S04]  /*74a0*/  HMMA.16816.F32.BF16 R104, R196.reuse, R192, R104 ;  /* 0x000000c0c468723c */ /* 0x040fe80000041868 */
[----:B------:R-:W-:Y:S02]  /*74b0*/  FMNMX.FTZ R137, R28, R137, !PT ;  /* 0x000000891c897209 */ /* 0x000fe40007810000 */
[----:B------:R-:W-:Y:S02]  /*74c0*/  FMNMX.FTZ R136, R39, R136, !PT ;  /* 0x0000008827887209 */ /* 0x000fe40007810000 */
[----:B------:R-:W-:Y:S01]  /*74d0*/  FMNMX.FTZ R137, R29, R137, !PT ;  /* 0x000000891d897209 */ /* 0x000fe20007810000 */
[-C--:B------:R-:W-:Y:S03]  /*74e0*/  HMMA.16816.F32.BF16 R108, R196, R194.reuse, R108 ;  /* 0x000000c2c46c723c */ /* 0x080fe6000004186c */
[----:B------:R-:W-:Y:S02]  /*74f0*/  FMNMX.FTZ R136, R50, R136, !PT ;  /* 0x0000008832887209 */ /* 0x000fe40007810000 */
[----:B------:R-:W-:Y:S02]  /*7500*/  FMNMX.FTZ R137, R40, R137, !PT ;  /* 0x0000008928897209 */ /* 0x000fe40007810000 */
[----:B------:R-:W-:Y:S01]  /*7510*/  FMNMX.FTZ R136, R51, R136, !PT ;  /* 0x0000008833887209 */ /* 0x000fe20007810000 */
[----:B------:R-:W-:Y:S04]  /*7520*/  HMMA.16816.F32.BF16 R112, R188, R194, R112 ;  /* 0x000000c2bc70723c */ /* 0x000fe80000041870 */
[----:B------:R-:W-:Y:S02]  /*7530*/  FMNMX.FTZ R136, R54, R136, !PT ;  /* 0x0000008836887209 */ /* 0x000fe40007810000 */
[----:B------:R-:W-:Y:S02]  /*7540*/  FMNMX.FTZ R137, R41, R137, !PT ;  /* 0x0000008929897209 */ /* 0x000fe40007810000 */
[----:B------:R-:W-:Y:S04]  /*7550*/  FMNMX.FTZ R136, R55, R136, !PT ;  /* 0x0000008837887209 */ /* 0x000fe80007810000 */
[----:B------:R-:W-:Y:S02]  /*7560*/  FMNMX.FTZ R137, R44, R137, !PT ;  /* 0x000000892c897209 */ /* 0x000fe40007810000 */
        /* <DEDUP_REMOVED lines=38> */
[----:B------:R-:W-:Y:S01]  /*77d0*/  FMNMX.FTZ R136, R76, R136, !PT ;  /* 0x000000884c887209 */ /* 0x000fe20007810000 */
[----:B------:R-:W1:Y:S01]  /*77e0*/  SHFL.BFLY PT, R188, R138, 0x2, 0x1f ;  /* 0x0c401f008abc7f89 */ /* 0x000e6200000e0000 */
[----:B------:R-:W-:Y:S02]  /*77f0*/  FMNMX.FTZ R137, R42, R137, !PT ;  /* 0x000000892a897209 */ /* 0x000fe40007810000 */
[----:B------:R-:W-:Y:S02]  /*7800*/  FMNMX.FTZ R2, R114, R2, !PT ;  /* 0x0000000272027209 */ /* 0x000fe40007810000 */
[----:B------:R-:W-:Y:S02]  /*7810*/  FMNMX.FTZ R136, R77, R136, !PT ;  /* 0x000000884d887209 */ /* 0x000fe40007810000 */
[----:B------:R-:W-:Y:S02]  /*7820*/  FMNMX.FTZ R137, R43, R137, !PT ;  /* 0x000000892b897209 */ /* 0x000fe40007810000 */
[----:B------:R-:W-:Y:S02]  /*7830*/  FMNMX.FTZ R2, R115, R2, !PT ;  /* 0x0000000273027209 */ /* 0x000fe40007810000 */
[----:B------:R-:W-:Y:S02]  /*7840*/  FMNMX.FTZ R136, R88, R136, !PT ;  /* 0x0000008858887209 */ /* 0x000fe40007810000 */
[----:B------:R-:W-:Y:S01]  /*7850*/  FMNMX.FTZ R137, R46, R137, !PT ;  /* 0x000000892e897209 */ /* 0x000fe20007810000 */
[----:B------:R-:W2:Y:S01]  /*7860*/  SHFL.BFLY PT, R141, R2, 0x2, 0x1f ;  /* 0x0c401f00028d7f89 */ /* 0x000ea200000e0000 */
        /* <DEDUP_REMOVED lines=8> */
[----:B-1----:R-:W-:Y:S02]  /*78f0*/  FMNMX.FTZ R138, R138, R188, !PT ;  /* 0x000000bc8a8a7209 */ /* 0x002fe40007810000 */
[----:B------:R-:W-:Y:S02]  /*7900*/  FMNMX.FTZ R136, R105, R136, !PT ;  /* 0x0000008869887209 */ /* 0x000fe40007810000 */
[----:B------:R-:W-:Y:S01]  /*7910*/  FMNMX.FTZ R137, R63, R137, !PT ;  /* 0x000000893f897209 */ /* 0x000fe20007810000 */
[----:B------:R-:W1:Y:S01]  /*7920*/  SHFL.BFLY PT, R188, R138, 0x1, 0x1f ;  /* 0x0c201f008abc7f89 */ /* 0x000e6200000e0000 */
[----:B------:R-:W-:Y:S02]  /*7930*/  FMNMX.FTZ R136, R108, R136, !PT ;  /* 0x000000886c887209 */ /* 0x000fe40007810000 */
[----:B------:R-:W-:Y:S02]  /*7940*/  FMNMX.FTZ R137, R74, R137, !PT ;  /* 0x000000894a897209 */ /* 0x000fe40007810000 */
[----:B------:R-:W-:Y:S02]  /*7950*/  FMNMX.FTZ R136, R109, R136, !PT ;  /* 0x000000886d887209 */ /* 0x000fe40007810000 */
[----:B--2---:R-:W-:Y:S02]  /*7960*/  FMNMX.FTZ R2, R2, R141, !PT ;  /* 0x0000008d02027209 */ /* 0x004fe40007810000 */
[----:B------:R-:W-:Y:S01]  /*7970*/  FMNMX.FTZ R137, R75, R137, !PT ;  /* 0x000000894b897209 */ /* 0x000fe20007810000 */
[----:B------:R-:W2:Y:S03]  /*7980*/  SHFL.BFLY PT, R139, R136, 0x2, 0x1f ;  /* 0x0c401f00888b7f89 */ /* 0x000ea600000e0000 */
[----:B------:R-:W-:Y:S04]  /*7990*/  FMNMX.FTZ R137, R78, R137, !PT ;  /* 0x000000894e897209 */ /* 0x000fe80007810000 */
[----:B------:R-:W-:Y:S01]  /*79a0*/  FMNMX.FTZ R137, R79, R137, !PT ;  /* 0x000000894f897209 */ /* 0x000fe20007810000 */
[----:B------:R-:W3:Y:S03]  /*79b0*/  SHFL.BFLY PT, R141, R2, 0x1, 0x1f ;  /* 0x0c201f00028d7f89 */ /* 0x000ee600000e0000 */
[----:B------:R-:W-:Y:S02]  /*79c0*/  FMNMX.FTZ R137, R90, R137, !PT ;  /* 0x000000895a897209 */ /* 0x000fe40007810000 */
[----:B-1----:R-:W-:Y:S02]  /*79d0*/  FMNMX.FTZ R138, R138, R188, !PT ;  /* 0x000000bc8a8a7209 */ /* 0x002fe40007810000 */
[----:B------:R-:W-:Y:S03]  /*79e0*/  FMNMX.FTZ R137, R91, R137, !PT ;  /* 0x000000895b897209 */ /* 0x000fe60007810000 */
[----:B------:R-:W-:Y:S01]  /*79f0*/  FADD.FTZ R0, -R138, R0 ;  /* 0x000000008a007221 */ /* 0x000fe20000010100 */
[----:B------:R-:W-:Y:S01]  /*7a00*/  FMNMX.FTZ R137, R94, R137, !PT ;  /* 0x000000895e897209 */ /* 0x000fe20007810000 */
[----:B------:R-:W-:Y:S03]  /*7a10*/  FMUL.FTZ R192, R138, c[0x0][0x2d0] ;  /* 0x0000b4008ac07a20 */ /* 0x000fe60000410000 */
[----:B------:R-:W-:Y:S01]  /*7a20*/  FMNMX.FTZ R137, R95, R137, !PT ;  /* 0x000000895f897209 */ /* 0x000fe20007810000 */
[--C-:B------:R-:W-:Y:S01]  /*7a30*/  FFMA.FTZ R20, R20, c[0x0][0x2d0], -R192.reuse ;  /* 0x0000b40014147a23 */ /* 0x100fe200000108c0 */
[----:B--2---:R-:W-:Y:S01]  /*7a40*/  FMNMX.FTZ R136, R136, R139, !PT ;  /* 0x0000008b88887209 */ /* 0x004fe20007810000 */
[--C-:B------:R-:W-:Y:S01]  /*7a50*/  FFMA.FTZ R21, R21, c[0x0][0x2d0], -R192.reuse ;  /* 0x0000b40015157a23 */ /* 0x100fe200000108c0 */
[----:B------:R-:W-:Y:S01]  /*7a60*/  FMNMX.FTZ R139, R106, R137, !PT ;  /* 0x000000896a8b7209 */ /* 0x000fe20007810000 */
[----:B------:R-:W-:Y:S01]  /*7a70*/  MUFU.EX2 R209, R20 ;  /* 0x0000001400d17308 */ /* 0x000fe20000000800 */
[--C-:B------:R-:W-:Y:S01]  /*7a80*/  FFMA.FTZ R52, R52, c[0x0][0x2d0], -R192.reuse ;  /* 0x0000b40034347a23 */ /* 0x100fe200000108c0 */
[----:B------:R-:W1:Y:S01]  /*7a90*/  SHFL.BFLY PT, R189, R136, 0x1, 0x1f ;  /* 0x0c201f0088bd7f89 */ /* 0x000e6200000e0000 */
[----:B---3--:R-:W-:Y:S01]  /*7aa0*/  FMNMX.FTZ R137, R2, R141, !PT ;  /* 0x0000008d02897209 */ /* 0x008fe20007810000 */
[----:B------:R-:W-:Y:S01]  /*7ab0*/  FMUL.FTZ R2, R0, c[0x0][0x2d0] ;  /* 0x0000b40000027a20 */ /* 0x000fe20000410000 */
[----:B------:R-:W-:Y:S01]  /*7ac0*/  FMNMX.FTZ R0, R107, R139, !PT ;  /* 0x0000008b6b007209 */ /* 0x000fe20007810000 */
[--C-:B------:R-:W-:Y:S02]  /*7ad0*/  FFMA.FTZ R53, R53, c[0x0][0x2d0], -R192.reuse ;  /* 0x0000b40035357a23 */ /* 0x100fe400000108c0 */
[--C-:B------:R-:W-:Y:S01]  /*7ae0*/  FFMA.FTZ R64, R64, c[0x0][0x2d0], -R192.reuse ;  /* 0x0000b40040407a23 */ /* 0x100fe200000108c0 */
[----:B------:R-:W-:Y:S01]  /*7af0*/  FMNMX.FTZ R0, R110, R0, !PT ;  /* 0x000000006e007209 */ /* 0x000fe20007810000 */
[----:B------:R2:W3:Y:S01]  /*7b00*/  MUFU.EX2 R141, R2 ;  /* 0x00000002008d7308 */ /* 0x0004e20000000800 */
[--C-:B------:R-:W-:Y:S02]  /*7b10*/  FFMA.FTZ R65, R65, c[0x0][0x2d0], -R192.reuse ;  /* 0x0000b40041417a23 */ /* 0x100fe400000108c0 */
[----:B------:R-:W-:Y:S01]  /*7b20*/  FMNMX.FTZ R0, R111, R0, !PT ;  /* 0x000000006f007209 */ /* 0x000fe20007810000 */
[--C-:B------:R-:W-:Y:S02]  /*7b30*/  FFMA.FTZ R68, R68, c[0x0][0x2d0], -R192.reuse ;  /* 0x0000b40044447a23 */ /* 0x100fe400000108c0 */
[--C-:B------:R-:W-:Y:S02]  /*7b40*/  FFMA.FTZ R69, R69, c[0x0][0x2d0], -R192.reuse ;  /* 0x0000b40045457a23 */ /* 0x100fe400000108c0 */
[----:B------:R-:W-:Y:S02]  /*7b50*/  FMUL.FTZ R193, R137, c[0x0][0x2d0] ;  /* 0x0000b40089c17a20 */ /* 0x000fe40000410000 */
[----:B------:R-:W-:Y:S01]  /*7b60*/  MUFU.EX2 R208, R21 ;  /* 0x0000001500d07308 */ /* 0x000fe20000000800 */
[--C-:B------:R-:W-:Y:S02]  /*7b70*/  FFMA.FTZ R4, R4, c[0x0][0x2d0], -R192.reuse ;  /* 0x0000b40004047a23 */ /* 0x100fe400000108c0 */
[--C-:B------:R-:W-:Y:S02]  /*7b80*/  FFMA.FTZ R22, R22, c[0x0][0x2d0], -R193.reuse ;  /* 0x0000b40016167a23 */ /* 0x100fe400000108c1 */
[--C-:B------:R-:W-:Y:S01]  /*7b90*/  FFMA.FTZ R23, R23, c[0x0][0x2d0], -R193.reuse ;  /* 0x0000b40017177a23 */ /* 0x100fe200000108c1 */
[----:B-1----:R-:W-:Y:S01]  /*7ba0*/  FMNMX.FTZ R136, R136, R189, !PT ;  /* 0x000000bd88887209 */ /* 0x002fe20007810000 */
[--C-:B------:R-:W-:Y:S02]  /*7bb0*/  FFMA.FTZ R54, R54, c[0x0][0x2d0], -R193.reuse ;  /* 0x0000b40036367a23 */ /* 0x100fe400000108c1 */
[--C-:B------:R-:W-:Y:S01]  /*7bc0*/  FFMA.FTZ R55, R55, c[0x0][0x2d0], -R193.reuse ;  /* 0x0000b40037377a23 */ /* 0x100fe200000108c1 */
[----:B------:R1:W-:Y:S01]  /*7bd0*/  MUFU.EX2 R219, R4 ;  /* 0x0000000400db7308 */ /* 0x0003e20000000800 */
[--C-:B------:R-:W-:Y:S02]  /*7be0*/  FFMA.FTZ R6, R6, c[0x0][0x2d0], -R193.reuse ;  /* 0x0000b40006067a23 */ /* 0x100fe400000108c1 */
[----:B------:R-:W-:Y:S02]  /*7bf0*/  FFMA.FTZ R66, R66, c[0x0][0x2d0], -R193 ;  /* 0x0000b40042427a23 */ /* 0x000fe400000108c1 */
[----:B--2---:R-:W-:Y:S02]  /*7c00*/  FADD.FTZ R2, -R137, R3 ;  /* 0x0000000389027221 */ /* 0x004fe40000010100 */
[----:B------:R-:W2:Y:S01]  /*7c10*/  SHFL.BFLY PT, R3, R0, 0x2, 0x1f ;  /* 0x0c401f0000037f89 */ /* 0x000ea200000e0000 */
[--C-:B------:R-:W-:Y:S02]  /*7c20*/  FFMA.FTZ R67, R67, c[0x0][0x2d0], -R193.reuse ;  /* 0x0000b40043437a23 */ /* 0x100fe400000108c1 */
[----:B------:R-:W-:Y:S01]  /*7c30*/  MUFU.EX2 R218, R6 ;  /* 0x0000000600da7308 */ /* 0x000fe20000000800 */
[----:B------:R-:W-:Y:S02]  /*7c40*/  FMUL.FTZ R2, R2, c[0x0][0x2d0] ;  /* 0x0000b40002027a20 */ /* 0x000fe40000410000 */
[--C-:B------:R-:W-:Y:S02]  /*7c50*/  FFMA.FTZ R70, R70, c[0x0][0x2d0], -R193.reuse ;  /* 0x0000b40046467a23 */ /* 0x100fe400000108c1 */
[--C-:B------:R-:W-:Y:S02]  /*7c60*/  FFMA.FTZ R71, R71, c[0x0][0x2d0], -R193.reuse ;  /* 0x0000b40047477a23 */ /* 0x100fe400000108c1 */
[--C-:B------:R-:W-:Y:S02]  /*7c70*/  FFMA.FTZ R7, R7, c[0x0][0x2d0], -R193.reuse ;  /* 0x0000b40007077a23 */ /* 0x100fe400000108c1 */
[----:B------:R-:W-:Y:S01]  /*7c80*/  FMUL.FTZ R194, R136, c[0x0][0x2d0] ;  /* 0x0000b40088c27a20 */ /* 0x000fe20000410000 */
[----:B------:R4:W4:Y:S01]  /*7c90*/  MUFU.EX2 R139, R2 ;  /* 0x00000002008b7308 */ /* 0x0009220000000800 */
[----:B------:R-:W-:Y:S02]  /*7ca0*/  FFMA.FTZ R5, R5, c[0x0][0x2d0], -R192 ;  /* 0x0000b40005057a23 */ /* 0x000fe400000108c0 */
[----:B------:R-:W-:Y:S01]  /*7cb0*/  FFMA.FTZ R60, R60, c[0x0][0x2d0], -R194 ;  /* 0x0000b4003c3c7a23 */ /* 0x000fe200000108c2 */
[----:B-1----:R-:W-:Y:S01]  /*7cc0*/  @P0 SHF.R.S32.HI R4, RZ, 0x1f, R242 ;  /* 0x0000001fff040819 */ /* 0x002fe200000114f2 */
[----:B------:R-:W-:Y:S02]  /*7cd0*/  FFMA.FTZ R61, R61, c[0x0][0x2d0], -R194 ;  /* 0x0000b4003d3d7a23 */ /* 0x000fe400000108c2 */
[--C-:B------:R-:W-:Y:S02]  /*7ce0*/  FFMA.FTZ R16, R16, c[0x0][0x2d0], -R192.reuse ;  /* 0x0000b40010107a23 */ /* 0x100fe400000108c0 */
[----:B------:R-:W-:Y:S01]  /*7cf0*/  FFMA.FTZ R17, R17, c[0x0][0x2d0], -R192 ;  /* 0x0000b40011117a23 */ /* 0x000fe200000108c0 */
[----:B------:R-:W-:Y:S01]  /*7d00*/  MUFU.EX2 R220, R7 ;  /* 0x0000000700dc7308 */ /* 0x000fe20000000800 */
[----:B--2---:R-:W-:Y:S01]  /*7d10*/  FMNMX.FTZ R0, R0, R3, !PT ;  /* 0x0000000300007209 */ /* 0x004fe20007810000 */
[--C-:B------:R-:W-:Y:S02]  /*7d20*/  FFMA.FTZ R18, R18, c[0x0][0x2d0], -R193.reuse ;  /* 0x0000b40012127a23 */ /* 0x100fe400000108c1 */
[----:B------:R-:W-:Y:S02]  /*7d30*/  FFMA.FTZ R19, R19, c[0x0][0x2d0], -R193 ;  /* 0x0000b40013137a23 */ /* 0x000fe400000108c1 */
[C---:B---3--:R-:W-:Y:S02]  /*7d40*/  FMUL.FTZ R120, R141.reuse, R120 ;  /* 0x000000788d787220 */ /* 0x048fe40000410000 */
[----:B------:R-:W-:Y:S02]  /*7d50*/  FMUL.FTZ R121, R141, R121 ;  /* 0x000000798d797220 */ /* 0x000fe40000410000 */
[----:B------:R-:W-:Y:S01]  /*7d60*/  MUFU.EX2 R223, R5 ;  /* 0x0000000500df7308 */ /* 0x000fe20000000800 */
[--C-:B------:R-:W-:Y:S02]  /*7d70*/  FFMA.FTZ R8, R8, c[0x0][0x2d0], -R194.reuse ;  /* 0x0000b40008087a23 */ /* 0x100fe400000108c2 */
[----:B------:R-:W-:Y:S02]  /*7d80*/  FFMA.FTZ R9, R9, c[0x0][0x2d0], -R194 ;  /* 0x0000b40009097a23 */ /* 0x000fe400000108c2 */
[----:B----4-:R-:W-:Y:S02]  /*7d90*/  FADD.FTZ R2, -R136, R140 ;  /* 0x0000008c88027221 */ /* 0x010fe40000010100 */
[C---:B------:R-:W-:Y:S02]  /*7da0*/  FMUL.FTZ R122, R139.reuse, R122 ;  /* 0x0000007a8b7a7220 */ /* 0x040fe40000410000 */
[----:B------:R-:W-:Y:S01]  /*7db0*/  FMUL.FTZ R2, R2, c[0x0][0x2d0] ;  /* 0x0000b40002027a20 */ /* 0x000fe20000410000 */
[----:B------:R1:W-:Y:S01]  /*7dc0*/  MUFU.EX2 R216, R8 ;  /* 0x0000000800d87308 */ /* 0x0003e20000000800 */
[----:B------:R-:W-:Y:S02]  /*7dd0*/  FMUL.FTZ R123, R139, R123 ;  /* 0x0000007b8b7b7220 */ /* 0x000fe40000410000 */
[C---:B------:R-:W-:Y:S02]  /*7de0*/  FMUL.FTZ R124, R141.reuse, R124 ;  /* 0x0000007c8d7c7220 */ /* 0x040fe40000410000 */
[----:B------:R-:W-:Y:S02]  /*7df0*/  FMUL.FTZ R125, R141, R125 ;  /* 0x0000007d8d7d7220 */ /* 0x000fe40000410000 */
[C---:B------:R-:W-:Y:S02]  /*7e00*/  FMUL.FTZ R126, R139.reuse, R126 ;  /* 0x0000007e8b7e7220 */ /* 0x040fe40000410000 */
[----:B------:R-:W-:Y:S01]  /*7e10*/  FMUL.FTZ R127, R139, R127 ;  /* 0x0000007f8b7f7220 */ /* 0x000fe20000410000 */
[----:B------:R2:W3:Y:S01]  /*7e20*/  MUFU.EX2 R140, R2 ;  /* 0x00000002008c7308 */ /* 0x0004e20000000800 */
[--C-:B------:R-:W-:Y:S02]  /*7e30*/  FFMA.FTZ R56, R56, c[0x0][0x2d0], -R194.reuse ;  /* 0x0000b40038387a23 */ /* 0x100fe400000108c2 */
[----:B------:R-:W-:Y:S02]  /*7e40*/  FFMA.FTZ R57, R57, c[0x0][0x2d0], -R194 ;  /* 0x0000b40039397a23 */ /* 0x000fe400000108c2 */
[--C-:B------:R-:W-:Y:S02]  /*7e50*/  FFMA.FTZ R80, R80, c[0x0][0x2d0], -R192.reuse ;  /* 0x0000b40050507a23 */ /* 0x100fe400000108c0 */
[----:B------:R-:W-:Y:S02]  /*7e60*/  FFMA.FTZ R81, R81, c[0x0][0x2d0], -R192 ;  /* 0x0000b40051517a23 */ /* 0x000fe400000108c0 */
[--C-:B------:R-:W-:Y:S01]  /*7e70*/  FFMA.FTZ R13, R13, c[0x0][0x2d0], -R194.reuse ;  /* 0x0000b4000d0d7a23 */ /* 0x100fe200000108c2 */
[----:B------:R4:W-:Y:S01]  /*7e80*/  MUFU.EX2 R217, R9 ;  /* 0x0000000900d97308 */ /* 0x0009e20000000800 */
[--C-:B------:R-:W-:Y:S02]  /*7e90*/  FFMA.FTZ R24, R24, c[0x0][0x2d0], -R194.reuse ;  /* 0x0000b40018187a23 */ /* 0x100fe400000108c2 */
[--C-:B------:R-:W-:Y:S01]  /*7ea0*/  FFMA.FTZ R12, R12, c[0x0][0x2d0], -R194.reuse ;  /* 0x0000b4000c0c7a23 */ /* 0x100fe200000108c2 */
[----:B-1----:R-:W-:Y:S01]  /*7eb0*/  @P0 MOV R8, R248 ;  /* 0x000000f800080202 */ /* 0x002fe20000000f00 */
[----:B------:R-:W-:Y:S02]  /*7ec0*/  FFMA.FTZ R25, R25, c[0x0][0x2d0], -R194 ;  /* 0x0000b40019197a23 */ /* 0x000fe400000108c2 */
[----:B------:R-:W-:Y:S02]  /*7ed0*/  FFMA.FTZ R33, R33, c[0x0][0x2d0], -R192 ;  /* 0x0000b40021217a23 */ /* 0x000fe400000108c0 */
[--C-:B------:R-:W-:Y:S01]  /*7ee0*/  FFMA.FTZ R28, R28, c[0x0][0x2d0], -R194.reuse ;  /* 0x0000b4001c1c7a23 */ /* 0x100fe200000108c2 */
[----:B------:R1:W-:Y:S01]  /*7ef0*/  MUFU.EX2 R205, R13 ;  /* 0x0000000d00cd7308 */ /* 0x0003e20000000800 */
[----:B------:R-:W-:Y:S02]  /*7f00*/  @P0 IMAD R6, R4, c[0x0][0x1e0], RZ ;  /* 0x0000780004060a24 */ /* 0x000fe400078e02ff */
[----:B------:R-:W-:Y:S01]  /*7f10*/  FFMA.FTZ R29, R29, c[0x0][0x2d0], -R194 ;  /* 0x0000b4001d1d7a23 */ /* 0x000fe200000108c2 */
[----:B--2---:R-:W2:Y:S01]  /*7f20*/  SHFL.BFLY PT, R2, R0, 0x1, 0x1f ;  /* 0x0c201f0000027f89 */ /* 0x004ea200000e0000 */
[C---:B---3--:R-:W-:Y:S02]  /*7f30*/  FMUL.FTZ R116, R140.reuse, R116 ;  /* 0x000000748c747220 */ /* 0x048fe40000410000 */
[C---:B------:R-:W-:Y:S02]  /*7f40*/  FMUL.FTZ R117, R140.reuse, R117 ;  /* 0x000000758c757220 */ /* 0x040fe40000410000 */
[----:B------:R-:W-:Y:S01]  /*7f50*/  FMUL.FTZ R128, R140, R128 ;  /* 0x000000808c807220 */ /* 0x000fe20000410000 */
[----:B------:R3:W-:Y:S01]  /*7f60*/  MUFU.EX2 R206, R12 ;  /* 0x0000000c00ce7308 */ /* 0x0007e20000000800 */
[C---:B------:R-:W-:Y:S01]  /*7f70*/  @P0 IMAD.WIDE.U32 R4, R242.reuse, c[0x0][0x1e0], RZ ;  /* 0x00007800f2040a25 */ /* 0x040fe200078e00ff */
[----:B----4-:R-:W-:Y:S03]  /*7f80*/  @P0 MOV R9, R251 ;  /* 0x000000fb00090202 */ /* 0x010fe60000000f00 */
[----:B------:R-:W-:Y:S02]  /*7f90*/  @P0 IMAD R6, R242, c[0x0][0x1e4], R6 ;  /* 0x00007900f2060a24 */ /* 0x000fe400078e0206 */
[----:B------:R-:W-:Y:S02]  /*7fa0*/  FMUL.FTZ R129, R140, R129 ;  /* 0x000000818c817220 */ /* 0x000fe40000410000 */
[----:B------:R-:W-:Y:S01]  /*7fb0*/  @P0 IMAD.WIDE.U32 R8, R4, 0x70, R8 ;  /* 0x0000007004080825 */ /* 0x000fe200078e0008 */
[----:B------:R-:W-:Y:S01]  /*7fc0*/  MUFU.EX2 R203, R23 ;  /* 0x0000001700cb7308 */ /* 0x000fe20000000800 */
[----:B------:R-:W-:Y:S02]  /*7fd0*/  @P0 IADD3 R6, R5, R6, RZ ;  /* 0x0000000605060210 */ /* 0x000fe40007ffe0ff */
[C---:B------:R-:W-:Y:S01]  /*7fe0*/  FMUL.FTZ R132, R140.reuse, R132 ;  /* 0x000000848c847220 */ /* 0x040fe20000410000 */
[----:B-1----:R-:W-:Y:S01]  /*7ff0*/  @P0 SHF.L.U32 R13, R245, 0x5, RZ ;  /* 0x00000005f50d0819 */ /* 0x002fe200000006ff */
[----:B------:R-:W-:Y:S02]  /*8000*/  FMUL.FTZ R133, R140, R133 ;  /* 0x000000858c857220 */ /* 0x000fe40000410000 */
[----:B------:R-:W-:Y:S01]  /*8010*/  @P0 IMAD R4, R6, 0x70, RZ ;  /* 0x0000007006040824 */ /* 0x000fe200078e02ff */
[----:B--2---:R-:W-:Y:S01]  /*8020*/  FMNMX.FTZ R2, R0, R2, !PT ;  /* 0x0000000200027209 */ /* 0x004fe20007810000 */
[----:B------:R-:W-:Y:S01]  /*8030*/  FFMA.FTZ R35, R35, c[0x0][0x2d0], -R193 ;  /* 0x0000b40023237a23 */ /* 0x000fe200000108c1 */
[----:B------:R1:W-:Y:S01]  /*8040*/  MUFU.EX2 R246, R16 ;  /* 0x0000001000f67308 */ /* 0x0003e20000000800 */
[----:B------:R-:W-:Y:S01]  /*8050*/  @P0 LEA R6, P3, R8, c[0x0][0x1c8], 0x1 ;  /* 0x0000720008060a11 */ /* 0x000fe200078608ff */
[----:B------:R-:W-:Y:S01]  /*8060*/  FFMA.FTZ R36, R36, c[0x0][0x2d0], -R192 ;  /* 0x0000b40024247a23 */ /* 0x000fe200000108c0 */
[----:B------:R-:W-:Y:S01]  /*8070*/  @P0 IADD3 R5, R9, R4, RZ ;  /* 0x0000000409050210 */ /* 0x000fe20007ffe0ff */
[----:B------:R-:W-:Y:S01]  /*8080*/  FMUL.FTZ R3, R2, c[0x0][0x2d0] ;  /* 0x0000b40002037a20 */ /* 0x000fe20000410000 */
[-C--:B------:R-:W-:Y:S01]  /*8090*/  @P0 IADD3 R4, P2, R6, R13.reuse, RZ ;  /* 0x0000000d06040210 */ /* 0x080fe20007f5e0ff */
[----:B------:R-:W-:Y:S01]  /*80a0*/  FADD.FTZ R0, -R2, R142 ;  /* 0x0000008e02007221 */ /* 0x000fe20000010100 */
[----:B------:R-:W-:Y:S01]  /*80b0*/  @P0 LEA.HI.X R7, R8, c[0x0][0x1cc], R5, 0x1, P3 ;  /* 0x0000730008070a11 */ /* 0x000fe200018f0c05 */
[----:B------:R-:W-:Y:S01]  /*80c0*/  FFMA.FTZ R10, R10, c[0x0][0x2d0], -R3 ;  /* 0x0000b4000a0a7a23 */ /* 0x000fe20000010803 */
[----:B---3--:R-:W-:Y:S01]  /*80d0*/  @P0 SHF.L.U64.HI R12, R245, 0x5, R247 ;  /* 0x00000005f50c0819 */ /* 0x008fe200000102f7 */
[----:B------:R-:W-:Y:S01]  /*80e0*/  MUFU.EX2 R142, R22 ;  /* 0x00000016008e7308 */ /* 0x000fe20000000800 */
[--C-:B------:R-:W-:Y:S01]  /*80f0*/  FFMA.FTZ R62, R62, c[0x0][0x2d0], -R3.reuse ;  /* 0x0000b4003e3e7a23 */ /* 0x100fe20000010803 */
[----:B------:R2:W-:Y:S01]  /*8100*/  @P0 LDGSTS.E.BYPASS.LTC128B.128 [R241+0x3900], [R6.64], !P1 ;  /* 0x0390000006f10fae */ /* 0x0005e2000c901d48 */
[----:B------:R-:W-:Y:S01]  /*8110*/  @P0 IADD3.X R5, R7, R12, RZ, P2, !PT ;  /* 0x0000000c07050210 */ /* 0x000fe200017fe4ff */
[--C-:B------:R-:W-:Y:S02]  /*8120*/  FFMA.FTZ R63, R63, c[0x0][0x2d0], -R3.reuse ;  /* 0x0000b4003f3f7a23 */ /* 0x100fe40000010803 */
[--C-:B------:R-:W-:Y:S02]  /*8130*/  FFMA.FTZ R11, R11, c[0x0][0x2d0], -R3.reuse ;  /* 0x0000b4000b0b7a23 */ /* 0x100fe40000010803 */
[--C-:B------:R-:W-:Y:S02]  /*8140*/  FFMA.FTZ R14, R14, c[0x0][0x2d0], -R3.reuse ;  /* 0x0000b4000e0e7a23 */ /* 0x100fe40000010803 */
[----:B------:R3:W-:Y:S01]  /*8150*/  MUFU.EX2 R195, R10 ;  /* 0x0000000a00c37308 */ /* 0x0007e20000000800 */
[----:B------:R4:W-:Y:S01]  /*8160*/  @P0 LDGSTS.E.BYPASS.LTC128B.128 [R241+0x4100], [R4.64], !P1 ;  /* 0x0410000004f10fae */ /* 0x0009e2000c901d48 */
[--C-:B------:R-:W-:Y:S02]  /*8170*/  FFMA.FTZ R15, R15, c[0x0][0x2d0], -R3.reuse ;  /* 0x0000b4000f0f7a23 */ /* 0x100fe40000010803 */
[----:B-1----:R-:W-:Y:S02]  /*8180*/  FMUL.FTZ R16, R141, R156 ;  /* 0x0000009c8d107220 */ /* 0x002fe40000410000 */
[--C-:B------:R-:W-:Y:S02]  /*8190*/  FFMA.FTZ R58, R58, c[0x0][0x2d0], -R3.reuse ;  /* 0x0000b4003a3a7a23 */ /* 0x100fe40000010803 */
[--C-:B------:R-:W-:Y:S02]  /*81a0*/  FFMA.FTZ R59, R59, c[0x0][0x2d0], -R3.reuse ;  /* 0x0000b4003b3b7a23 */ /* 0x100fe40000010803 */
[----:B------:R1:W-:Y:S01]  /*81b0*/  MUFU.EX2 R207, R17 ;  /* 0x0000001100cf7308 */ /* 0x0003e20000000800 */
[----:B------:R-:W-:Y:S02]  /*81c0*/  FMUL.FTZ R0, R0, c[0x0][0x2d0] ;  /* 0x0000b40000007a20 */ /* 0x000fe40000410000 */
[--C-:B------:R-:W-:Y:S02]  /*81d0*/  FFMA.FTZ R31, R31, c[0x0][0x2d0], -R3.reuse ;  /* 0x0000b4001f1f7a23 */ /* 0x100fe40000010803 */
[--C-:B------:R-:W-:Y:S02]  /*81e0*/  FFMA.FTZ R26, R26, c[0x0][0x2d0], -R3.reuse ;  /* 0x0000b4001a1a7a23 */ /* 0x100fe40000010803 */
[--C-:B------:R-:W-:Y:S02]  /*81f0*/  FFMA.FTZ R27, R27, c[0x0][0x2d0], -R3.reuse ;  /* 0x0000b4001b1b7a23 */ /* 0x100fe40000010803 */
[----:B------:R-:W-:Y:S01]  /*8200*/  FFMA.FTZ R30, R30, c[0x0][0x2d0], -R3 ;  /* 0x0000b4001e1e7a23 */ /* 0x000fe20000010803 */
[----:B------:R4:W-:Y:S01]  /*8210*/  MUFU.EX2 R196, R11 ;  /* 0x0000000b00c47308 */ /* 0x0009e20000000800 */
[--C-:B------:R-:W-:Y:S02]  /*8220*/  FFMA.FTZ R37, R37, c[0x0][0x2d0], -R192.reuse ;  /* 0x0000b40025257a23 */ /* 0x100fe400000108c0 */
[--C-:B------:R-:W-:Y:S01]  /*8230*/  FFMA.FTZ R38, R38, c[0x0][0x2d0], -R193.reuse ;  /* 0x0000b40026267a23 */ /* 0x100fe200000108c1 */
[-C--:B---3--:R-:W-:Y:S01]  /*8240*/  @P0 IADD3 R10, P4, R4, R13.reuse, RZ ;  /* 0x0000000d040a0210 */ /* 0x088fe20007f9e0ff */
[--C-:B------:R-:W-:Y:S02]  /*8250*/  FFMA.FTZ R39, R39, c[0x0][0x2d0], -R193.reuse ;  /* 0x0000b40027277a23 */ /* 0x100fe400000108c1 */
[--C-:B------:R-:W-:Y:S01]  /*8260*/  FFMA.FTZ R48, R48, c[0x0][0x2d0], -R192.reuse ;  /* 0x0000b40030307a23 */ /* 0x100fe200000108c0 */
[-C--:B------:R-:W-:Y:S01]  /*8270*/  @P0 IADD3 R8, P3, R10, R13.reuse, RZ ;  /* 0x0000000d0a080210 */ /* 0x080fe20007f7e0ff */
[----:B------:R-:W-:Y:S01]  /*8280*/  FFMA.FTZ R49, R49, c[0x0][0x2d0], -R192 ;  /* 0x0000b40031317a23 */ /* 0x000fe200000108c0 */
[----:B------:R3:W-:Y:S01]  /*8290*/  MUFU.EX2 R244, R18 ;  /* 0x0000001200f47308 */ /* 0x0007e20000000800 */
[--C-:B------:R-:W-:Y:S01]  /*82a0*/  FFMA.FTZ R50, R50, c[0x0][0x2d0], -R193.reuse ;  /* 0x0000b40032327a23 */ /* 0x100fe200000108c1 */
[----:B--2---:R-:W-:Y:S01]  /*82b0*/  @P0 IADD3 R6, P2, R8, R13, RZ ;  /* 0x0000000d08060210 */ /* 0x004fe20007f5e0ff */
[----:B------:R-:W-:Y:S02]  /*82c0*/  FFMA.FTZ R51, R51, c[0x0][0x2d0], -R193 ;  /* 0x0000b40033337a23 */ /* 0x000fe400000108c1 */
[----:B-1----:R-:W-:Y:S02]  /*82d0*/  FMUL.FTZ R17, R141, R157 ;  /* 0x0000009d8d117220 */ /* 0x002fe40000410000 */
[--C-:B------:R-:W-:Y:S02]  /*82e0*/  FFMA.FTZ R40, R40, c[0x0][0x2d0], -R194.reuse ;  /* 0x0000b40028287a23 */ /* 0x100fe400000108c2 */
[--C-:B------:R-:W-:Y:S01]  /*82f0*/  FFMA.FTZ R41, R41, c[0x0][0x2d0], -R194.reuse ;  /* 0x0000b40029297a23 */ /* 0x100fe200000108c2 */
[----:B------:R1:W-:Y:S01]  /*8300*/  MUFU.EX2 R204, R19 ;  /* 0x0000001300cc7308 */ /* 0x0003e20000000800 */
[--C-:B------:R-:W-:Y:S02]  /*8310*/  FFMA.FTZ R42, R42, c[0x0][0x2d0], -R3.reuse ;  /* 0x0000b4002a2a7a23 */ /* 0x100fe40000010803 */
[--C-:B------:R-:W-:Y:S01]  /*8320*/  FFMA.FTZ R43, R43, c[0x0][0x2d0], -R3.reuse ;  /* 0x0000b4002b2b7a23 */ /* 0x100fe20000010803 */
[-C--:B----4-:R-:W-:Y:S01]  /*8330*/  @P0 IADD3.X R11, R5, R12.reuse, RZ, P4, !PT ;  /* 0x0000000c050b0210 */ /* 0x090fe200027fe4ff */
[--C-:B------:R-:W-:Y:S02]  /*8340*/  FFMA.FTZ R44, R44, c[0x0][0x2d0], -R194.reuse ;  /* 0x0000b4002c2c7a23 */ /* 0x100fe400000108c2 */
[----:B------:R-:W-:Y:S01]  /*8350*/  FFMA.FTZ R45, R45, c[0x0][0x2d0], -R194 ;  /* 0x0000b4002d2d7a23 */ /* 0x000fe200000108c2 */
[-C--:B------:R-:W-:Y:S01]  /*8360*/  @P0 IADD3.X R9, R11, R12.reuse, RZ, P3, !PT ;  /* 0x0000000c0b090210 */ /* 0x080fe20001ffe4ff */
[----:B------:R2:W-:Y:S01]  /*8370*/  @P0 LDGSTS.E.BYPASS.LTC128B.128 [R241+0x4900], [R10.64], !P1 ;  /* 0x049000000af10fae */ /* 0x0005e2000c901d48 */
[----:B------:R-:W4:Y:S01]  /*8380*/  MUFU.EX2 R0, R0 ;  /* 0x0000000000007308 */ /* 0x000f220000000800 */
[----:B------:R-:W-:Y:S01]  /*8390*/  @P0 IADD3 R4, P3, R6, R13, RZ ;  /* 0x0000000d06040210 */ /* 0x000fe20007f7e0ff */
[----:B------:R-:W-:Y:S01]  /*83a0*/  FFMA.FTZ R46, R46, c[0x0][0x2d0], -R3 ;  /* 0x0000b4002e2e7a23 */ /* 0x000fe20000010803 */
[----:B------:R-:W-:Y:S01]  /*83b0*/  @P0 IADD3.X R7, R9, R12, RZ, P2, !PT ;  /* 0x0000000c09070210 */ /* 0x000fe200017fe4ff */
[----:B---3--:R-:W-:Y:S02]  /*83c0*/  FMUL.FTZ R18, R139, R158 ;  /* 0x0000009e8b127220 */ /* 0x008fe40000410000 */
[----:B------:R-:W-:Y:S01]  /*83d0*/  FFMA.FTZ R113, R113, c[0x0][0x2d0], -R192 ;  /* 0x0000b40071717a23 */ /* 0x000fe200000108c0 */
[----:B------:R3:W-:Y:S01]  /*83e0*/  @P0 LDGSTS.E.BYPASS.LTC128B.128 [R241+0x5100], [R8.64], !P1 ;  /* 0x0510000008f10fae */ /* 0x0007e2000c901d48 */
[----:B------:R-:W-:Y:S01]  /*83f0*/  @P0 IADD3.X R5, R7, R12, RZ, P3, !PT ;  /* 0x0000000c07050210 */ /* 0x000fe20001ffe4ff */
[----:B------:R-:W-:Y:S01]  /*8400*/  FFMA.FTZ R109, R109, c[0x0][0x2d0], -R194 ;  /* 0x0000b4006d6d7a23 */ /* 0x000fe200000108c2 */
[----:B------:R3:W-:Y:S01]  /*8410*/  MUFU.EX2 R201, R14 ;  /* 0x0000000e00c97308 */ /* 0x0007e20000000800 */
[----:B------:R-:W-:Y:S02]  /*8420*/  FFMA.FTZ R32, R32, c[0x0][0x2d0], -R192 ;  /* 0x0000b40020207a23 */ /* 0x000fe400000108c0 */
[--C-:B------:R-:W-:Y:S02]  /*8430*/  FFMA.FTZ R34, R34, c[0x0][0x2d0], -R193.reuse ;  /* 0x0000b40022227a23 */ /* 0x100fe400000108c1 */
[----:B------:R3:W-:Y:S01]  /*8440*/  @P0 LDGSTS.E.BYPASS.LTC128B.128 [R241+0x5900], [R6.64], !P1 ;  /* 0x0590000006f10fae */ /* 0x0007e2000c901d48 */
[----:B-1----:R-:W-:Y:S02]  /*8450*/  FMUL.FTZ R19, R139, R159 ;  /* 0x0000009f8b137220 */ /* 0x002fe40000410000 */
[--C-:B------:R-:W-:Y:S02]  /*8460*/  FFMA.FTZ R82, R82, c[0x0][0x2d0], -R193.reuse ;  /* 0x0000b40052527a23 */ /* 0x100fe400000108c1 */
[----:B------:R1:W1:Y:S01]  /*8470*/  MUFU.EX2 R202, R15 ;  /* 0x0000000f00ca7308 */ /* 0x0002620000000800 */
[----:B------:R-:W-:Y:S02]  /*8480*/  FFMA.FTZ R83, R83, c[0x0][0x2d0], -R193 ;  /* 0x0000b40053537a23 */ /* 0x000fe400000108c1 */
[----:B------:R1:W-:Y:S01]  /*8490*/  @P0 LDGSTS.E.BYPASS.LTC128B.128 [R241+0x6100], [R4.64], !P1 ;  /* 0x0610000004f10fae */ /* 0x0003e2000c901d48 */
[----:B----4-:R-:W-:Y:S01]  /*84a0*/  FMUL.FTZ R118, R0, R118 ;  /* 0x0000007600767220 */ /* 0x010fe20000410000 */
[----:B--2---:R-:W-:Y:S01]  /*84b0*/  @P0 IADD3 R10, P2, R4, R13, RZ ;  /* 0x0000000d040a0210 */ /* 0x004fe20007f5e0ff */
[----:B------:R-:W-:Y:S02]  /*84c0*/  FMUL.FTZ R13, R140, R153 ;  /* 0x000000998c0d7220 */ /* 0x000fe40000410000 */
[----:B------:R-:W-:Y:S02]  /*84d0*/  FMUL.FTZ R119, R0, R119 ;  /* 0x0000007700777220 */ /* 0x000fe40000410000 */
[----:B------:R-:W2:Y:S01]  /*84e0*/  MUFU.EX2 R243, R32 ;  /* 0x0000002000f37308 */ /* 0x000ea20000000800 */
[----:B------:R-:W-:Y:S01]  /*84f0*/  @P0 IADD3.X R11, R5, R12, RZ, P2, !PT ;  /* 0x0000000c050b0210 */ /* 0x000fe200017fe4ff */
[C---:B------:R-:W-:Y:S02]  /*8500*/  FMUL.FTZ R12, R140.reuse, R152 ;  /* 0x000000988c0c7220 */ /* 0x040fe40000410000 */
[C---:B---3--:R-:W-:Y:S01]  /*8510*/  FMUL.FTZ R8, R140.reuse, R144 ;  /* 0x000000908c087220 */ /* 0x048fe20000410000 */
[----:B------:R-:W-:Y:S01]  /*8520*/  F2FP.BF16.PACK_AB R144, R217, R216 ;  /* 0x000000d8d990723e */ /* 0x000fe200000010ff */
[----:B------:R3:W-:Y:S01]  /*8530*/  @P0 LDGSTS.E.BYPASS.LTC128B.128 [R241+0x6900], [R10.64], !P1 ;  /* 0x069000000af10fae */ /* 0x0007e2000c901d48 */
[----:B------:R-:W-:Y:S01]  /*8540*/  FMUL.FTZ R9, R140, R145 ;  /* 0x000000918c097220 */ /* 0x000fe20000410000 */
[----:B------:R-:W-:Y:S01]  /*8550*/  F2FP.BF16.PACK_AB R145, R196, R195 ;  /* 0x000000c3c491723e */ /* 0x000fe200000010ff */
[C---:B------:R-:W-:Y:S01]  /*8560*/  FMUL.FTZ R14, R0.reuse, R154 ;  /* 0x0000009a000e7220 */ /* 0x040fe20000410000 */
[----:B------:R4:W-:Y:S01]  /*8570*/  MUFU.EX2 R200, R31 ;  /* 0x0000001f00c87308 */ /* 0x0009e20000000800 */
[----:B------:R-:W-:Y:S02]  /*8580*/  FMUL.FTZ R130, R0, R130 ;  /* 0x0000008200827220 */ /* 0x000fe40000410000 */
[----:B------:R-:W-:Y:S01]  /*8590*/  FMUL.FTZ R6, R139, R150 ;  /* 0x000000968b067220 */ /* 0x000fe20000410000 */
[----:B------:R-:W2:Y:S01]  /*85a0*/  LDSM.16.MT88.4 R20, [R224+0x100] ;  /* 0x00010000e014783b */ /* 0x000ea20000004200 */
[----:B------:R-:W-:Y:S01]  /*85b0*/  F2FP.BF16.PACK_AB R150, R207, R246 ;  /* 0x000000f6cf96723e */ /* 0x000fe200000010ff */
[----:B------:R-:W-:Y:S01]  /*85c0*/  FMUL.FTZ R7, R139, R151 ;  /* 0x000000978b077220 */ /* 0x000fe20000410000 */
[----:B------:R-:W-:Y:S01]  /*85d0*/  F2FP.BF16.PACK_AB R151, R204, R244 ;  /* 0x000000f4cc97723e */ /* 0x000fe200000010ff */
[----:B-1----:R-:W-:Y:S02]  /*85e0*/  FMUL.FTZ R15, R0, R155 ;  /* 0x0000009b000f7220 */ /* 0x002fe40000410000 */
[----:B------:R1:W-:Y:S01]  /*85f0*/  MUFU.EX2 R252, R24 ;  /* 0x0000001800fc7308 */ /* 0x0003e20000000800 */
[----:B------:R-:W-:Y:S01]  /*8600*/  FMUL.FTZ R4, R141, R148 ;  /* 0x000000948d047220 */ /* 0x000fe20000410000 */
[----:B------:R-:W-:Y:S01]  /*8610*/  F2FP.BF16.PACK_AB R148, R223, R219 ;  /* 0x000000dbdf94723e */ /* 0x000fe200000010ff */
[----:B------:R-:W-:Y:S01]  /*8620*/  FMUL.FTZ R5, R141, R149 ;  /* 0x000000958d057220 */ /* 0x000fe20000410000 */
[----:B------:R-:W-:Y:S01]  /*8630*/  F2FP.BF16.PACK_AB R149, R220, R218 ;  /* 0x000000dadc95723e */ /* 0x000fe200000010ff */
[----:B------:R-:W2:Y:S01]  /*8640*/  LDSM.16.MT88.4 R188, [R227+0x100] ;  /* 0x00010000e3bc783b */ /* 0x000ea20000004200 */
[C---:B------:R-:W-:Y:S02]  /*8650*/  FMUL.FTZ R131, R0.reuse, R131 ;  /* 0x0000008300837220 */ /* 0x040fe40000410000 */
[C---:B------:R-:W-:Y:S02]  /*8660*/  FMUL.FTZ R134, R0.reuse, R134 ;  /* 0x0000008600867220 */ /* 0x040fe40000410000 */
[----:B------:R-:W-:Y:S01]  /*8670*/  MUFU.EX2 R212, R52 ;  /* 0x0000003400d47308 */ /* 0x000fe20000000800 */
[C---:B------:R-:W-:Y:S02]  /*8680*/  FMUL.FTZ R135, R0.reuse, R135 ;  /* 0x0000008700877220 */ /* 0x040fe40000410000 */
[----:B------:R-:W2:Y:S01]  /*8690*/  LDSM.16.MT88.4 R152, [R225+0x100] ;  /* 0x00010000e198783b */ /* 0x000ea20000004200 */
[C---:B---3--:R-:W-:Y:S01]  /*86a0*/  FMUL.FTZ R10, R0.reuse, R146 ;  /* 0x00000092000a7220 */ /* 0x048fe20000410000 */
[----:B------:R-:W-:Y:S01]  /*86b0*/  F2FP.BF16.PACK_AB R146, R205, R206 ;  /* 0x000000cecd92723e */ /* 0x000fe200000010ff */
[----:B------:R-:W-:Y:S01]  /*86c0*/  FMUL.FTZ R11, R0, R147 ;  /* 0x00000093000b7220 */ /* 0x000fe20000410000 */
[----:B------:R-:W-:Y:S01]  /*86d0*/  F2FP.BF16.PACK_AB R147, R202, R201 ;  /* 0x000000c9ca93723e */ /* 0x000fe200000010ff */
[----:B----4-:R-:W-:Y:S01]  /*86e0*/  FMUL.FTZ R31, R0, R171 ;  /* 0x000000ab001f7220 */ /* 0x010fe20000410000 */
[----:B--2---:R-:W-:Y:S01]  /*86f0*/  MOV R171, R243 ;  /* 0x000000f300ab7202 */ /* 0x004fe20000000f00 */
[----:B------:R-:W-:Y:S01]  /*8700*/  MUFU.EX2 R210, R33 ;  /* 0x0000002100d27308 */ /* 0x000fe20000000800 */
[----:B------:R-:W2:Y:S01]  /*8710*/  LDSM.16.MT88.4 R156, [R226+0x100] ;  /* 0x00010000e29c783b */ /* 0x000ea20000004200 */
[--C-:B------:R-:W-:Y:S02]  /*8720*/  FFMA.FTZ R72, R72, c[0x0][0x2d0], -R194.reuse ;  /* 0x0000b40048487a23 */ /* 0x100fe400000108c2 */
[----:B-1----:R-:W-:Y:S02]  /*8730*/  FMUL.FTZ R24, R140, R164 ;  /* 0x000000a48c187220 */ /* 0x002fe40000410000 */
[--C-:B------:R-:W-:Y:S02]  /*8740*/  FFMA.FTZ R73, R73, c[0x0][0x2d0], -R194.reuse ;  /* 0x0000b40049497a23 */ /* 0x100fe400000108c2 */
[--C-:B------:R-:W-:Y:S01]  /*8750*/  FFMA.FTZ R76, R76, c[0x0][0x2d0], -R194.reuse ;  /* 0x0000b4004c4c7a23 */ /* 0x100fe200000108c2 */
[----:B------:R-:W0:Y:S01]  /*8760*/  LDGDEPBAR ;  /* 0x00000000000079af */ /* 0x000e220000000000 */
[----:B------:R-:W1:Y:S01]  /*8770*/  MUFU.EX2 R211, R35 ;  /* 0x0000002300d37308 */ /* 0x000e620000000800 */
[----:B------:R-:W-:Y:S02]  /*8780*/  FFMA.FTZ R77, R77, c[0x0][0x2d0], -R194 ;  /* 0x0000b4004d4d7a23 */ /* 0x000fe400000108c2 */
[--C-:B------:R-:W-:Y:S01]  /*8790*/  FFMA.FTZ R74, R74, c[0x0][0x2d0], -R3.reuse ;  /* 0x0000b4004a4a7a23 */ /* 0x100fe20000010803 */
[-C--:B------:R-:W-:Y:S05]  /*87a0*/  HMMA.16816.F32.BF16 R4, R148, R20.reuse, R4 ;  /* 0x000000149404723c */ /* 0x080fea0000041804 */
[--C-:B------:R-:W-:Y:S01]  /*87b0*/  FFMA.FTZ R75, R75, c[0x0][0x2d0], -R3.reuse ;  /* 0x0000b4004b4b7a23 */ /* 0x100fe20000010803 */
[----:B------:R3:W-:Y:S01]  /*87c0*/  MUFU.EX2 R249, R37 ;  /* 0x0000002500f97308 */ /* 0x0007e20000000800 */
[--C-:B------:R-:W-:Y:S01]  /*87d0*/  FFMA.FTZ R78, R78, c[0x0][0x2d0], -R3.reuse ;  /* 0x0000b4004e4e7a23 */ /* 0x100fe20000010803 */
[C---:B------:R-:W-:Y:S04]  /*87e0*/  HMMA.16816.F32.BF16 R8, R144.reuse, R20, R8 ;  /* 0x000000149008723c */ /* 0x040fe80000041808 */
[----:B------:R-:W-:Y:S02]  /*87f0*/  FFMA.FTZ R79, R79, c[0x0][0x2d0], -R3 ;  /* 0x0000b4004f4f7a23 */ /* 0x000fe40000010803 */
[--C-:B------:R-:W-:Y:S02]  /*8800*/  FFMA.FTZ R84, R84, c[0x0][0x2d0], -R192.reuse ;  /* 0x0000b40054547a23 */ /* 0x100fe400000108c0 */
[-C--:B------:R-:W-:Y:S01]  /*8810*/  HMMA.16816.F32.BF16 R12, R144, R22.reuse, R12 ;  /* 0x00000016900c723c */ /* 0x080fe2000004180c */
[----:B------:R4:W-:Y:S03]  /*8820*/  MUFU.EX2 R251, R25 ;  /* 0x0000001900fb7308 */ /* 0x0009e60000000800 */
[C---:B------:R-:W-:Y:S01]  /*8830*/  FMUL.FTZ R20, R141.reuse, R160 ;  /* 0x000000a08d147220 */ /* 0x040fe20000410000 */
[----:B-1----:R-:W-:Y:S01]  /*8840*/  MOV R164, R211 ;  /* 0x000000d300a47202 */ /* 0x002fe20000000f00 */
[----:B------:R-:W-:Y:S02]  /*8850*/  FMUL.FTZ R21, R141, R161 ;  /* 0x000000a18d157220 */ /* 0x000fe40000410000 */
[C---:B------:R-:W-:Y:S03]  /*8860*/  HMMA.16816.F32.BF16 R16, R148.reuse, R22, R16 ;  /* 0x000000169410723c */ /* 0x040fe60000041810 */
[----:B------:R1:W-:Y:S01]  /*8870*/  MUFU.EX2 R197, R26 ;  /* 0x0000001a00c57308 */ /* 0x0003e20000000800 */
[----:B------:R-:W-:Y:S01]  /*8880*/  FMUL.FTZ R35, R139, R175 ;  /* 0x000000af8b237220 */ /* 0x000fe20000410000 */
[----:B------:R-:W-:Y:S01]  /*8890*/  MOV R175, R206 ;  /* 0x000000ce00af7202 */ /* 0x000fe20000000f00 */
[----:B---3--:R-:W-:Y:S02]  /*88a0*/  FMUL.FTZ R37, R141, R177 ;  /* 0x000000b18d257220 */ /* 0x008fe40000410000 */
[C---:B------:R-:W-:Y:S04]  /*88b0*/  FMUL.FTZ R22, R139.reuse, R162 ;  /* 0x000000a28b167220 */ /* 0x040fe80000410000 */
[----:B------:R-:W-:Y:S01]  /*88c0*/  FMUL.FTZ R23, R139, R163 ;  /* 0x000000a38b177220 */ /* 0x000fe20000410000 */
[----:B------:R3:W-:Y:S01]  /*88d0*/  MUFU.EX2 R198, R27 ;  /* 0x0000001b00c67308 */ /* 0x0007e20000000800 */
[----:B------:R-:W-:Y:S01]  /*88e0*/  LDSM.16.MT88.4 R160, [R227+0x900] ;  /* 0x00090000e3a0783b */ /* 0x000fe20000004200 */
[--C-:B------:R-:W-:Y:S02]  /*88f0*/  FFMA.FTZ R85, R85, c[0x0][0x2d0], -R192.reuse ;  /* 0x0000b40055557a23 */ /* 0x100fe400000108c0 */
[----:B----4-:R-:W-:Y:S01]  /*8900*/  FMUL.FTZ R25, R140, R165 ;  /* 0x000000a58c197220 */ /* 0x010fe20000410000 */
[----:B------:R-:W-:Y:S01]  /*8910*/  MOV R165, R210 ;  /* 0x000000d200a57202 */ /* 0x000fe20000000f00 */
[-C--:B------:R-:W-:Y:S03]  /*8920*/  HMMA.16816.F32.BF16 R20, R148, R188.reuse, R20 ;  /* 0x000000bc9414723c */ /* 0x080fe60000041814 */
[--C-:B------:R-:W-:Y:S01]  /*8930*/  FFMA.FTZ R96, R96, c[0x0][0x2d0], -R192.reuse ;  /* 0x0000b40060607a23 */ /* 0x100fe200000108c0 */
[----:B------:R-:W4:Y:S01]  /*8940*/  MUFU.EX2 R32, R34 ;  /* 0x0000002200207308 */ /* 0x000f220000000800 */
[--C-:B------:R-:W-:Y:S02]  /*8950*/  FFMA.FTZ R97, R97, c[0x0][0x2d0], -R192.reuse ;  /* 0x0000b40061617a23 */ /* 0x100fe400000108c0 */
[--C-:B------:R-:W-:Y:S02]  /*8960*/  FFMA.FTZ R86, R86, c[0x0][0x2d0], -R193.reuse ;  /* 0x0000b40056567a23 */ /* 0x100fe400000108c1 */
[----:B-1----:R-:W-:Y:S03]  /*8970*/  FMUL.FTZ R26, R0, R166 ;  /* 0x000000a6001a7220 */ /* 0x002fe60000410000 */
[--C-:B------:R-:W-:Y:S02]  /*8980*/  FFMA.FTZ R87, R87, c[0x0][0x2d0], -R193.reuse ;  /* 0x0000b40057577a23 */ /* 0x100fe400000108c1 */
[----:B------:R1:W1:Y:S01]  /*8990*/  MUFU.EX2 R33, R28 ;  /* 0x0000001c00217308 */ /* 0x0002620000000800 */
[--C-:B------:R-:W-:Y:S02]  /*89a0*/  FFMA.FTZ R98, R98, c[0x0][0x2d0], -R193.reuse ;  /* 0x0000b40062627a23 */ /* 0x100fe400000108c1 */
[----:B------:R-:W-:Y:S02]  /*89b0*/  FFMA.FTZ R99, R99, c[0x0][0x2d0], -R193 ;  /* 0x0000b40063637a23 */ /* 0x000fe400000108c1 */
[----:B---3--:R-:W-:Y:S02]  /*89c0*/  FMUL.FTZ R27, R0, R167 ;  /* 0x000000a7001b7220 */ /* 0x008fe40000410000 */
[--C-:B------:R-:W-:Y:S02]  /*89d0*/  FFMA.FTZ R90, R90, c[0x0][0x2d0], -R3.reuse ;  /* 0x0000b4005a5a7a23 */ /* 0x100fe40000010803 */
[--C-:B------:R-:W-:Y:S01]  /*89e0*/  FFMA.FTZ R91, R91, c[0x0][0x2d0], -R3.reuse ;  /* 0x0000b4005b5b7a23 */ /* 0x100fe20000010803 */
[----:B------:R3:W2:Y:S01]  /*89f0*/  MUFU.EX2 R34, R29 ;  /* 0x0000001d00227308 */ /* 0x0006a20000000800 */
[--C-:B------:R-:W-:Y:S01]  /*8a00*/  FFMA.FTZ R94, R94, c[0x0][0x2d0], -R3.reuse ;  /* 0x0000b4005e5e7a23 */ /* 0x100fe20000010803 */
[C---:B------:R-:W-:Y:S04]  /*8a10*/  HMMA.16816.F32.BF16 R24, R144.reuse, R188, R24 ;  /* 0x000000bc9018723c */ /* 0x040fe80000041818 */
[----:B----4-:R-:W-:Y:S01]  /*8a20*/  MOV R167, R32 ;  /* 0x0000002000a77202 */ /* 0x010fe20000000f00 */
[----:B------:R-:W-:Y:S01]  /*8a30*/  FMUL.FTZ R32, R141, R172 ;  /* 0x000000ac8d207220 */ /* 0x000fe20000410000 */
[----:B------:R-:W-:Y:S01]  /*8a40*/  MOV R172, R205 ;  /* 0x000000cd00ac7202 */ /* 0x000fe20000000f00 */
[--C-:B------:R-:W-:Y:S01]  /*8a50*/  FFMA.FTZ R95, R95, c[0x0][0x2d0], -R3.reuse ;  /* 0x0000b4005f5f7a23 */ /* 0x100fe20000010803 */
[----:B------:R4:W2:Y:S01]  /*8a60*/  MUFU.EX2 R199, R30 ;  /* 0x0000001e00c77308 */ /* 0x0008a20000000800 */
[--C-:B------:R-:W-:Y:S03]  /*8a70*/  FFMA.FTZ R106, R106, c[0x0][0x2d0], -R3.reuse ;  /* 0x0000b4006a6a7a23 */ /* 0x100fe60000010803 */
[----:B-1----:R-:W-:Y:S01]  /*8a80*/  FMUL.FTZ R28, R140, R168 ;  /* 0x000000a88c1c7220 */ /* 0x002fe20000410000 */
[----:B------:R-:W-:Y:S01]  /*8a90*/  MOV R166, R33 ;  /* 0x0000002100a67202 */ /* 0x000fe20000000f00 */
[----:B------:R-:W-:Y:S01]  /*8aa0*/  FMUL.FTZ R33, R141, R173 ;  /* 0x000000ad8d217220 */ /* 0x000fe20000410000 */
[----:B------:R-:W-:Y:S01]  /*8ab0*/  MOV R173, R204 ;  /* 0x000000cc00ad7202 */ /* 0x000fe20000000f00 */
[--C-:B------:R-:W-:Y:S02]  /*8ac0*/  FFMA.FTZ R107, R107, c[0x0][0x2d0], -R3.reuse ;  /* 0x0000b4006b6b7a23 */ /* 0x100fe40000010803 */
[----:B------:R1:W-:Y:S01]  /*8ad0*/  MUFU.EX2 R243, R39 ;  /* 0x0000002700f37308 */ /* 0x0003e20000000800 */
[----:B------:R-:W-:Y:S02]  /*8ae0*/  FFMA.FTZ R110, R110, c[0x0][0x2d0], -R3 ;  /* 0x0000b4006e6e7a23 */ /* 0x000fe40000010803 */
[--C-:B------:R-:W-:Y:S02]  /*8af0*/  FFMA.FTZ R100, R100, c[0x0][0x2d0], -R192.reuse ;  /* 0x0000b40064647a23 */ /* 0x100fe400000108c0 */
[----:B---3--:R-:W-:Y:S02]  /*8b00*/  FMUL.FTZ R29, R140, R169 ;  /* 0x000000a98c1d7220 */ /* 0x008fe40000410000 */
[--C-:B------:R-:W-:Y:S02]  /*8b10*/  FFMA.FTZ R101, R101, c[0x0][0x2d0], -R192.reuse ;  /* 0x0000b40065657a23 */ /* 0x100fe400000108c0 */
[----:B------:R-:W-:Y:S01]  /*8b20*/  FFMA.FTZ R112, R112, c[0x0][0x2d0], -R192 ;  /* 0x0000b40070707a23 */ /* 0x000fe200000108c0 */
[----:B------:R3:W-:Y:S01]  /*8b30*/  MUFU.EX2 R250, R36 ;  /* 0x0000002400fa7308 */ /* 0x0007e20000000800 */
[--C-:B------:R-:W-:Y:S02]  /*8b40*/  FFMA.FTZ R102, R102, c[0x0][0x2d0], -R193.reuse ;  /* 0x0000b40066667a23 */ /* 0x100fe400000108c1 */
[--C-:B------:R-:W-:Y:S02]  /*8b50*/  FFMA.FTZ R103, R103, c[0x0][0x2d0], -R193.reuse ;  /* 0x0000b40067677a23 */ /* 0x100fe400000108c1 */
[----:B----4-:R-:W-:Y:S01]  /*8b60*/  FMUL.FTZ R30, R0, R170 ;  /* 0x000000aa001e7220 */ /* 0x010fe20000410000 */
[----:B--2---:R-:W-:Y:S01]  /*8b70*/  MOV R170, R34 ;  /* 0x0000002200aa7202 */ /* 0x004fe20000000f00 */
[----:B------:R-:W-:Y:S01]  /*8b80*/  FMUL.FTZ R34, R139, R174 ;  /* 0x000000ae8b227220 */ /* 0x000fe20000410000 */
[----:B------:R-:W-:Y:S01]  /*8b90*/  MOV R174, R207 ;  /* 0x000000cf00ae7202 */ /* 0x000fe20000000f00 */
[--C-:B------:R-:W-:Y:S01]  /*8ba0*/  FFMA.FTZ R114, R114, c[0x0][0x2d0], -R193.reuse ;  /* 0x0000b40072727a23 */ /* 0x100fe200000108c1 */
[----:B------:R2:W-:Y:S01]  /*8bb0*/  MUFU.EX2 R245, R38 ;  /* 0x0000002600f57308 */ /* 0x0005e20000000800 */
[----:B------:R-:W-:Y:S01]  /*8bc0*/  FFMA.FTZ R193, R115, c[0x0][0x2d0], -R193 ;  /* 0x0000b40073c17a23 */ /* 0x000fe200000108c1 */
[-C--:B------:R-:W-:Y:S03]  /*8bd0*/  HMMA.16816.F32.BF16 R28, R144, R190.reuse, R28 ;  /* 0x000000be901c723c */ /* 0x080fe6000004181c */
[----:B-1----:R-:W-:Y:S02]  /*8be0*/  FMUL.FTZ R39, R139, R179 ;  /* 0x000000b38b277220 */ /* 0x002fe40000410000 */
[--C-:B------:R-:W-:Y:S02]  /*8bf0*/  FFMA.FTZ R105, R105, c[0x0][0x2d0], -R194.reuse ;  /* 0x0000b40069697a23 */ /* 0x100fe400000108c2 */
[--C-:B------:R-:W-:Y:S01]  /*8c00*/  FFMA.FTZ R108, R108, c[0x0][0x2d0], -R194.reuse ;  /* 0x0000b4006c6c7a23 */ /* 0x100fe200000108c2 */
[C---:B------:R-:W-:Y:S01]  /*8c10*/  HMMA.16816.F32.BF16 R32, R148.reuse, R190, R32 ;  /* 0x000000be9420723c */ /* 0x040fe20000041820 */
[----:B------:R1:W-:Y:S03]  /*8c20*/  MUFU.EX2 R248, R48 ;  /* 0x0000003000f87308 */ /* 0x0003e60000000800 */
[----:B---3--:R-:W-:Y:S02]  /*8c30*/  FMUL.FTZ R36, R141, R176 ;  /* 0x000000b08d247220 */ /* 0x008fe40000410000 */
[--C-:B------:R-:W-:Y:S02]  /*8c40*/  FFMA.FTZ R88, R88, c[0x0][0x2d0], -R194.reuse ;  /* 0x0000b40058587a23 */ /* 0x100fe400000108c2 */
[--C-:B------:R-:W-:Y:S03]  /*8c50*/  FFMA.FTZ R89, R89, c[0x0][0x2d0], -R194.reuse ;  /* 0x0000b40059597a23 */ /* 0x100fe600000108c2 */
[----:B------:R3:W-:Y:S01]  /*8c60*/  MUFU.EX2 R222, R50 ;  /* 0x0000003200de7308 */ /* 0x0007e20000000800 */
[--C-:B------:R-:W-:Y:S02]  /*8c70*/  FFMA.FTZ R92, R92, c[0x0][0x2d0], -R194.reuse ;  /* 0x0000b4005c5c7a23 */ /* 0x100fe400000108c2 */
[----:B--2---:R-:W-:Y:S02]  /*8c80*/  FMUL.FTZ R38, R139, R178 ;  /* 0x000000b28b267220 */ /* 0x004fe40000410000 */
[--C-:B------:R-:W-:Y:S02]  /*8c90*/  FFMA.FTZ R93, R93, c[0x0][0x2d0], -R194.reuse ;  /* 0x0000b4005d5d7a23 */ /* 0x100fe400000108c2 */
[----:B------:R-:W-:Y:S03]  /*8ca0*/  FFMA.FTZ R104, R104, c[0x0][0x2d0], -R194 ;  /* 0x0000b40068687a23 */ /* 0x000fe600000108c2 */
[-C--:B------:R-:W-:Y:S01]  /*8cb0*/  HMMA.16816.F32.BF16 R36, R148, R152.reuse, R36 ;  /* 0x000000989424723c */ /* 0x080fe20000041824 */
[----:B------:R2:W-:Y:S02]  /*8cc0*/  MUFU.EX2 R247, R49 ;  /* 0x0000003100f77308 */ /* 0x0005e40000000800 */
[----:B-1----:R-:W-:Y:S08]  /*8cd0*/  FMUL.FTZ R48, R140, R180 ;  /* 0x000000b48c307220 */ /* 0x002ff00000410000 */
[----:B------:R1:W-:Y:S01]  /*8ce0*/  MUFU.EX2 R221, R51 ;  /* 0x0000003300dd7308 */ /* 0x0003e20000000800 */
[----:B---3--:R-:W-:Y:S09]  /*8cf0*/  FMUL.FTZ R50, R0, R182 ;  /* 0x000000b600327220 */ /* 0x008ff20000410000 */
[----:B------:R3:W-:Y:S01]  /*8d00*/  MUFU.EX2 R169, R40 ;  /* 0x0000002800a97308 */ /* 0x0007e20000000800 */
[----:B--2---:R-:W-:Y:S09]  /*8d10*/  FMUL.FTZ R49, R140, R181 ;  /* 0x000000b58c317220 */ /* 0x004ff20000410000 */
[----:B------:R2:W2:Y:S01]  /*8d20*/  MUFU.EX2 R215, R41 ;  /* 0x0000002900d77308 */ /* 0x0004a20000000800 */
[----:B-1----:R-:W-:Y:S09]  /*8d30*/  FMUL.FTZ R51, R0, R183 ;  /* 0x000000b700337220 */ /* 0x002ff20000410000 */
[----:B------:R-:W-:Y:S01]  /*8d40*/  MUFU.EX2 R211, R53 ;  /* 0x0000003500d37308 */ /* 0x000fe20000000800 */
[C---:B------:R-:W-:Y:S04]  /*8d50*/  HMMA.16816.F32.BF16 R48, R144.reuse, R152, R48 ;  /* 0x000000989030723c */ /* 0x040fe80000041830 */
[C---:B---3--:R-:W-:Y:S01]  /*8d60*/  FMUL.FTZ R40, R141.reuse, R184 ;  /* 0x000000b88d287220 */ /* 0x048fe20000410000 */
[----:B------:R-:W-:Y:S03]  /*8d70*/  MOV R184, R203 ;  /* 0x000000cb00b87202 */ /* 0x000fe60000000f00 */
[-C--:B------:R-:W-:Y:S01]  /*8d80*/  HMMA.16816.F32.BF16 R116, R144, R154.reuse, R116 ;  /* 0x0000009a9074723c */ /* 0x080fe20000041874 */
[----:B------:R-:W-:Y:S03]  /*8d90*/  MUFU.EX2 R207, R55 ;  /* 0x0000003700cf7308 */ /* 0x000fe60000000800 */
[----:B--2---:R-:W-:Y:S01]  /*8da0*/  FMUL.FTZ R41, R141, R185 ;  /* 0x000000b98d297220 */ /* 0x004fe20000410000 */
[----:B------:R-:W-:Y:S03]  /*8db0*/  MOV R185, R208 ;  /* 0x000000d000b97202 */ /* 0x000fe60000000f00 */
[C---:B------:R-:W-:Y:S01]  /*8dc0*/  HMMA.16816.F32.BF16 R120, R148.reuse, R154, R120 ;  /* 0x0000009a9478723c */ /* 0x040fe20000041878 */
[----:B------:R-:W1:Y:S02]  /*8dd0*/  LDSM.16.MT88.4 R152, [R224+0x900] ;  /* 0x00090000e098783b */ /* 0x000e640000004200 */
[----:B------:R2:W-:Y:S05]  /*8de0*/  MUFU.EX2 R168, R42 ;  /* 0x0000002a00a87308 */ /* 0x0005ea0000000800 */
[-C--:B------:R-:W-:Y:S05]  /*8df0*/  HMMA.16816.F32.BF16 R124, R148, R156.reuse, R124 ;  /* 0x0000009c947c723c */ /* 0x080fea000004187c */
[----:B------:R3:W1:Y:S03]  /*8e00*/  MUFU.EX2 R178, R43 ;  /* 0x0000002b00b27308 */ /* 0x0006660000000800 */
[C---:B------:R-:W-:Y:S01]  /*8e10*/  HMMA.16816.F32.BF16 R128, R144.reuse, R156, R128 ;  /* 0x0000009c9080723c */ /* 0x040fe20000041880 */
[----:B------:R-:W4:Y:S04]  /*8e20*/  LDL.LU R157, [R1+0x8] ;  /* 0x00000800019d7983 */ /* 0x000f280000300800 */
[----:B------:R-:W4:Y:S02]  /*8e30*/  LDL.LU R156, [R1+0xc] ;  /* 0x00000c00019c7983 */ /* 0x000f240000300800 */
[----:B------:R1:W-:Y:S01]  /*8e40*/  MUFU.EX2 R214, R44 ;  /* 0x0000002c00d67308 */ /* 0x0003e20000000800 */
[-C--:B------:R-:W-:Y:S04]  /*8e50*/  HMMA.16816.F32.BF16 R132, R144, R158.reuse, R132 ;  /* 0x0000009e9084723c */ /* 0x080fe80000041884 */
[----:B--2---:R-:W-:Y:S01]  /*8e60*/  FMUL.FTZ R42, R139, R186 ;  /* 0x000000ba8b2a7220 */ /* 0x004fe20000410000 */
[----:B------:R-:W-:Y:S01]  /*8e70*/  MOV R186, R142 ;  /* 0x0000008e00ba7202 */ /* 0x000fe20000000f00 */
[--C-:B------:R-:W-:Y:S01]  /*8e80*/  FFMA.FTZ R142, R47, c[0x0][0x2d0], -R3.reuse ;  /* 0x0000b4002f8e7a23 */ /* 0x100fe20000010803 */
[----:B------:R-:W-:Y:S01]  /*8e90*/  F2FP.BF16.PACK_AB R47, R164, R167 ;  /* 0x000000a7a42f723e */ /* 0x000fe200000010ff */
[----:B------:R-:W-:Y:S01]  /*8ea0*/  FFMA.FTZ R3, R111, c[0x0][0x2d0], -R3 ;  /* 0x0000b4006f037a23 */ /* 0x000fe20000010803 */
[----:B------:R2:W2:Y:S03]  /*8eb0*/  MUFU.EX2 R213, R45 ;  /* 0x0000002d00d57308 */ /* 0x0004a60000000800 */
[----:B------:R-:W-:Y:S01]  /*8ec0*/  F2FP.BF16.PACK_AB R144, R251, R252 ;  /* 0x000000fcfb90723e */ /* 0x000fe200000010ff */
[----:B---3--:R-:W-:Y:S01]  /*8ed0*/  FMUL.FTZ R43, R139, R187 ;  /* 0x000000bb8b2b7220 */ /* 0x008fe20000410000 */
[----:B------:R-:W-:Y:S02]  /*8ee0*/  MOV R187, R209 ;  /* 0x000000d100bb7202 */ /* 0x000fe40000000f00 */
[----:B------:R-:W-:Y:S02]  /*8ef0*/  F2FP.BF16.PACK_AB R146, R170, R166 ;  /* 0x000000a6aa92723e */ /* 0x000fe400000010ff */
[----:B------:R-:W-:Y:S01]  /*8f00*/  F2FP.BF16.PACK_AB R145, R198, R197 ;  /* 0x000000c5c691723e */ /* 0x000fe200000010ff */
[----:B------:R3:W-:Y:S01]  /*8f10*/  MUFU.EX2 R177, R46 ;  /* 0x0000002e00b17308 */ /* 0x0007e20000000800 */
[----:B------:R-:W-:Y:S01]  /*8f20*/  HMMA.16816.F32.BF16 R40, R148, R158, R40 ;  /* 0x0000009e9428723c */ /* 0x000fe20000041828 */
[----:B------:R-:W3:Y:S03]  /*8f30*/  LDSM.16.MT88.4 R148, [R225+0x900] ;  /* 0x00090000e194783b */ /* 0x000ee60000004200 */
[----:B-1----:R-:W-:Y:S02]  /*8f40*/  F2FP.BF16.PACK_AB R44, R185, R187 ;  /* 0x000000bbb92c723e */ /* 0x002fe400000010ff */
[----:B------:R-:W-:Y:S03]  /*8f50*/  F2FP.BF16.PACK_AB R147, R200, R199 ;  /* 0x000000c7c893723e */ /* 0x000fe600000010ff */
[----:B------:R1:W-:Y:S01]  /*8f60*/  MUFU.EX2 R208, R54 ;  /* 0x0000003600d07308 */ /* 0x0003e20000000800 */
[----:B------:R-:W4:Y:S02]  /*8f70*/  LDL.LU R158, [R1] ;  /* 0x00000000019e7983 */ /* 0x000f240000300800 */
[----:B--2---:R-:W-:Y:S02]  /*8f80*/  F2FP.BF16.PACK_AB R45, R184, R186 ;  /* 0x000000bab82d723e */ /* 0x004fe400000010ff */
[----:B------:R-:W2:Y:S05]  /*8f90*/  LDL.LU R159, [R1+0x4] ;  /* 0x00000400019f7983 */ /* 0x000eaa0000300800 */
[----:B------:R-:W-:Y:S01]  /*8fa0*/  MUFU.EX2 R210, R64 ;  /* 0x0000004000d27308 */ /* 0x000fe20000000800 */
[----:B---3--:R-:W-:Y:S09]  /*8fb0*/  F2FP.BF16.PACK_AB R46, R165, R171 ;  /* 0x000000aba52e723e */ /* 0x008ff200000010ff */
[----:B------:R-:W-:Y:S01]  /*8fc0*/  MUFU.EX2 R209, R65 ;  /* 0x0000004100d17308 */ /* 0x000fe20000000800 */
[-C--:B------:R-:W-:Y:S01]  /*8fd0*/  HMMA.16816.F32.BF16 R4, R44, R152.reuse, R4 ;  /* 0x000000982c04723c */ /* 0x080fe20000041804 */
[----:B-1----:R-:W-:Y:S07]  /*8fe0*/  LDSM.16.MT88.4 R52, [R224+0x1100] ;  /* 0x00110000e034783b */ /* 0x002fee0000004200 */
[C---:B------:R-:W-:Y:S01]  /*8ff0*/  HMMA.16816.F32.BF16 R8, R144.reuse, R152, R8 ;  /* 0x000000989008723c */ /* 0x040fe20000041808 */
[----:B------:R-:W-:Y:S07]  /*9000*/  MUFU.EX2 R183, R66 ;  /* 0x0000004200b77308 */ /* 0x000fee0000000800 */
[-C--:B------:R-:W-:Y:S03]  /*9010*/  HMMA.16816.F32.BF16 R12, R144, R154.reuse, R12 ;  /* 0x0000009a900c723c */ /* 0x080fe6000004180c */
[----:B------:R1:W-:Y:S05]  /*9020*/  MUFU.EX2 R206, R67 ;  /* 0x0000004300ce7308 */ /* 0x0003ea0000000800 */
[C---:B------:R-:W-:Y:S01]  /*9030*/  HMMA.16816.F32.BF16 R16, R44.reuse, R154, R16 ;  /* 0x0000009a2c10723c */ /* 0x040fe20000041810 */
[----:B------:R-:W3:Y:S04]  /*9040*/  LDSM.16.MT88.4 R152, [R226+0x900] ;  /* 0x00090000e298783b */ /* 0x000ee80000004200 */
[----:B------:R-:W-:Y:S03]  /*9050*/  MUFU.EX2 R205, R60 ;  /* 0x0000003c00cd7308 */ /* 0x000fe60000000800 */
[-C--:B------:R-:W-:Y:S07]  /*9060*/  HMMA.16816.F32.BF16 R20, R44, R160.reuse, R20 ;  /* 0x000000a02c14723c */ /* 0x080fee0000041814 */
[----:B------:R-:W-:Y:S01]  /*9070*/  MUFU.EX2 R204, R61 ;  /* 0x0000003d00cc7308 */ /* 0x000fe20000000800 */
[C---:B------:R-:W-:Y:S01]  /*9080*/  HMMA.16816.F32.BF16 R24, R144.reuse, R160, R24 ;  /* 0x000000a09018723c */ /* 0x040fe20000041818 */
[----:B-1----:R-:W1:Y:S07]  /*9090*/  LDSM.16.MT88.4 R64, [R227+0x1100] ;  /* 0x00110000e340783b */ /* 0x002e6e0000004200 */
[-C--:B------:R-:W-:Y:S01]  /*90a0*/  HMMA.16816.F32.BF16 R28, R144, R162.reuse, R28 ;  /* 0x000000a2901c723c */ /* 0x080fe2000004181c */
[----:B------:R-:W-:Y:S07]  /*90b0*/  MUFU.EX2 R188, R62 ;  /* 0x0000003e00bc7308 */ /* 0x000fee0000000800 */
[C---:B------:R-:W-:Y:S03]  /*90c0*/  HMMA.16816.F32.BF16 R32, R44.reuse, R162, R32 ;  /* 0x000000a22c20723c */ /* 0x040fe60000041820 */
[----:B------:R-:W-:Y:S05]  /*90d0*/  MUFU.EX2 R190, R68 ;  /* 0x0000004400be7308 */ /* 0x000fea0000000800 */
[-C--:B------:R-:W-:Y:S05]  /*90e0*/  HMMA.16816.F32.BF16 R36, R44, R148.reuse, R36 ;  /* 0x000000942c24723c */ /* 0x080fea0000041824 */
[----:B------:R-:W-:Y:S03]  /*90f0*/  MUFU.EX2 R203, R69 ;  /* 0x0000004500cb7308 */ /* 0x000fe60000000800 */
[C---:B------:R-:W-:Y:S07]  /*9100*/  HMMA.16816.F32.BF16 R48, R144.reuse, R148, R48 ;  /* 0x000000949030723c */ /* 0x040fee0000041830 */
[----:B------:R-:W1:Y:S01]  /*9110*/  MUFU.EX2 R176, R142 ;  /* 0x0000008e00b07308 */ /* 0x000e620000000800 */
[-C--:B------:R-:W-:Y:S08]  /*9120*/  HMMA.16816.F32.BF16 R116, R144, R150.reuse, R116 ;  /* 0x000000969074723c */ /* 0x080ff00000041874 */
[C---:B------:R-:W-:Y:S01]  /*9130*/  HMMA.16816.F32.BF16 R120, R44.reuse, R150, R120 ;  /* 0x000000962c78723c */ /* 0x040fe20000041878 */
[----:B------:R1:W-:Y:S07]  /*9140*/  MUFU.EX2 R142, R63 ;  /* 0x0000003f008e7308 */ /* 0x0003ee0000000800 */
[-C--:B---3--:R-:W-:Y:S03]  /*9150*/  HMMA.16816.F32.BF16 R124, R44, R152.reuse, R124 ;  /* 0x000000982c7c723c */ /* 0x088fe6000004187c */
[----:B------:R3:W-:Y:S05]  /*9160*/  MUFU.EX2 R179, R56 ;  /* 0x0000003800b37308 */ /* 0x0007ea0000000800 */
[C---:B------:R-:W-:Y:S05]  /*9170*/  HMMA.16816.F32.BF16 R128, R144.reuse, R152, R128 ;  /* 0x000000989080723c */ /* 0x040fea0000041880 */
[----:B------:R3:W3:Y:S03]  /*9180*/  MUFU.EX2 R182, R57 ;  /* 0x0000003900b67308 */ /* 0x0006e60000000800 */
[-C--:B------:R-:W-:Y:S01]  /*9190*/  HMMA.16816.F32.BF16 R132, R144, R154.reuse, R132 ;  /* 0x0000009a9084723c */ /* 0x080fe20000041884 */
[----:B-1----:R-:W1:Y:S06]  /*91a0*/  LDSM.16.MT88.4 R60, [R225+0x1100] ;  /* 0x00110000e13c783b */ /* 0x002e6c0000004200 */
[----:B------:R1:W-:Y:S01]  /*91b0*/  MUFU.EX2 R181, R58 ;  /* 0x0000003a00b57308 */ /* 0x0003e20000000800 */
[----:B------:R-:W-:Y:S04]  /*91c0*/  HMMA.16816.F32.BF16 R40, R44, R154, R40 ;  /* 0x0000009a2c28723c */ /* 0x000fe80000041828 */
[----:B---3--:R-:W-:Y:S03]  /*91d0*/  F2FP.BF16.PACK_AB R56, R215, R169 ;  /* 0x000000a9d738723e */ /* 0x008fe600000010ff */
[----:B------:R-:W-:Y:S02]  /*91e0*/  F2FP.BF16.PACK_AB R44, R249, R250 ;  /* 0x000000faf92c723e */ /* 0x000fe400000010ff */
[----:B------:R3:W1:Y:S03]  /*91f0*/  MUFU.EX2 R180, R59 ;  /* 0x0000003b00b47308 */ /* 0x0006660000000800 */
[----:B------:R-:W-:Y:S02]  /*9200*/  F2FP.BF16.PACK_AB R46, R247, R248 ;  /* 0x000000f8f72e723e */ /* 0x000fe400000010ff */
[----:B------:R-:W-:Y:S02]  /*9210*/  F2FP.BF16.PACK_AB R45, R243, R245 ;  /* 0x000000f5f32d723e */ /* 0x000fe400000010ff */
[----:B------:R-:W-:Y:S02]  /*9220*/  F2FP.BF16.PACK_AB R47, R221, R222 ;  /* 0x000000dedd2f723e */ /* 0x000fe400000010ff */
[----:B------:R-:W-:Y:S01]  /*9230*/  F2FP.BF16.PACK_AB R57, R178, R168 ;  /* 0x000000a8b239723e */ /* 0x000fe200000010ff */
[----:B------:R-:W-:Y:S04]  /*9240*/  MUFU.EX2 R191, R80 ;  /* 0x0000005000bf7308 */ /* 0x000fe80000000800 */
[-C--:B------:R-:W-:Y:S03]  /*9250*/  HMMA.16816.F32.BF16 R4, R44, R52.reuse, R4 ;  /* 0x000000342c04723c */ /* 0x080fe60000041804 */
[----:B-1----:R-:W-:Y:S03]  /*9260*/  F2FP.BF16.PACK_AB R58, R213, R214 ;  /* 0x000000d6d53a723e */ /* 0x002fe600000010ff */
[----:B------:R-:W-:Y:S01]  /*9270*/  MUFU.EX2 R80, R71 ;  /* 0x0000004700507308 */ /* 0x000fe20000000800 */
[----:B---3--:R-:W-:Y:S09]  /*9280*/  F2FP.BF16.PACK_AB R59, R176, R177 ;  /* 0x000000b1b03b723e */ /* 0x008ff200000010ff */
[----:B------:R-:W-:Y:S01]  /*9290*/  MUFU.EX2 R189, R81 ;  /* 0x0000005100bd7308 */ /* 0x000fe20000000800 */
[C---:B------:R-:W-:Y:S09]  /*92a0*/  HMMA.16816.F32.BF16 R8, R56.reuse, R52, R8 ;  /* 0x000000343808723c */ /* 0x040ff20000041808 */
[----:B------:R1:W-:Y:S01]  /*92b0*/  MUFU.EX2 R81, R70 ;  /* 0x0000004600517308 */ /* 0x0003e20000000800 */
[-C--:B------:R-:W-:Y:S08]  /*92c0*/  HMMA.16816.F32.BF16 R12, R56, R54.reuse, R12 ;  /* 0x00000036380c723c */ /* 0x080ff0000004180c */
[C---:B------:R-:W-:Y:S01]  /*92d0*/  HMMA.16816.F32.BF16 R16, R44.reuse, R54, R16 ;  /* 0x000000362c10723c */ /* 0x040fe20000041810 */
[----:B------:R-:W3:Y:S01]  /*92e0*/  LDSM.16.MT88.4 R52, [R226+0x1100] ;  /* 0x00110000e234783b */ /* 0x000ee20000004200 */
[----:B------:R-:W-:Y:S06]  /*92f0*/  MUFU.EX2 R113, R113 ;  /* 0x0000007100717308 */ /* 0x000fec0000000800 */
[-C--:B------:R-:W-:Y:S04]  /*9300*/  HMMA.16816.F32.BF16 R20, R44, R64.reuse, R20 ;  /* 0x000000402c14723c */ /* 0x080fe80000041814 */
[----:B------:R-:W-:Y:S01]  /*9310*/  MUFU.EX2 R193, R193 ;  /* 0x000000c100c17308 */ /* 0x000fe20000000800 */
[----:B-1----:R-:W-:Y:S03]  /*9320*/  LDSM.16.MT88.4 R68, [R225+0x2100] ;  /* 0x00210000e144783b */ /* 0x002fe60000004200 */
[C---:B------:R-:W-:Y:S06]  /*9330*/  HMMA.16816.F32.BF16 R24, R56.reuse, R64, R24 ;  /* 0x000000403818723c */ /* 0x040fec0000041818 */
[----:B------:R-:W-:Y:S02]  /*9340*/  MUFU.EX2 R109, R109 ;  /* 0x0000006d006d7308 */ /* 0x000fe40000000800 */
[-C--:B------:R-:W-:Y:S08]  /*9350*/  HMMA.16816.F32.BF16 R28, R56, R66.reuse, R28 ;  /* 0x00000042381c723c */ /* 0x080ff0000004181c */
[C---:B------:R-:W-:Y:S01]  /*9360*/  HMMA.16816.F32.BF16 R32, R44.reuse, R66, R32 ;  /* 0x000000422c20723c */ /* 0x040fe20000041820 */
[----:B------:R-:W1:Y:S01]  /*9370*/  LDSM.16.MT88.4 R64, [R224+0x1900] ;  /* 0x00190000e040783b */ /* 0x000e620000004200 */
[----:B------:R-:W-:Y:S06]  /*9380*/  MUFU.EX2 R82, R82 ;  /* 0x0000005200527308 */ /* 0x000fec0000000800 */
[-C--:B------:R-:W-:Y:S04]  /*9390*/  HMMA.16816.F32.BF16 R36, R44, R60.reuse, R36 ;  /* 0x0000003c2c24723c */ /* 0x080fe80000041824 */
[----:B------:R-:W-:Y:S04]  /*93a0*/  MUFU.EX2 R83, R83 ;  /* 0x0000005300537308 */ /* 0x000fe80000000800 */
[C---:B------:R-:W-:Y:S06]  /*93b0*/  HMMA.16816.F32.BF16 R48, R56.reuse, R60, R48 ;  /* 0x0000003c3830723c */ /* 0x040fec0000041830 */
[----:B------:R-:W-:Y:S02]  /*93c0*/  MUFU.EX2 R72, R72 ;  /* 0x0000004800487308 */ /* 0x000fe40000000800 */
[-C--:B------:R-:W-:Y:S08]  /*93d0*/  HMMA.16816.F32.BF16 R116, R56, R62.reuse, R116 ;  /* 0x0000003e3874723c */ /* 0x080ff00000041874 */
[C---:B------:R-:W-:Y:S01]  /*93e0*/  HMMA.16816.F32.BF16 R120, R44.reuse, R62, R120 ;  /* 0x0000003e2c78723c */ /* 0x040fe20000041878 */
[----:B------:R-:W-:Y:S01]  /*93f0*/  LDSM.16.MT88.4 R60, [R225+0x1900] ;  /* 0x00190000e13c783b */ /* 0x000fe20000004200 */
[----:B------:R-:W1:Y:S02]  /*9400*/  MUFU.EX2 R73, R73 ;  /* 0x0000004900497308 */ /* 0x000e640000000800 */
[----:B----4-:R-:W-:Y:S02]  /*9410*/  FFMA.FTZ R140, R140, R157, R216 ;  /* 0x0000009d8c8c7223 */ /* 0x010fe400000100d8 */
[----:B------:R-:W-:Y:S02]  /*9420*/  FFMA.FTZ R0, R0, R156, R195 ;  /* 0x0000009c00007223 */ /* 0x000fe400000100c3 */
[-C--:B---3--:R-:W-:Y:S04]  /*9430*/  HMMA.16816.F32.BF16 R124, R44, R52.reuse, R124 ;  /* 0x000000342c7c723c */ /* 0x088fe8000004187c */
[----:B------:R-:W-:Y:S01]  /*9440*/  FADD.FTZ R140, R217, R140 ;  /* 0x0000008cd98c7221 */ /* 0x000fe20000010000 */
[----:B------:R-:W-:Y:S01]  /*9450*/  MUFU.EX2 R76, R76 ;  /* 0x0000004c004c7308 */ /* 0x000fe20000000800 */
[----:B------:R-:W-:Y:S02]  /*9460*/  FADD.FTZ R0, R196, R0 ;  /* 0x00000000c4007221 */ /* 0x000fe40000010000 */
[C---:B------:R-:W-:Y:S04]  /*9470*/  HMMA.16816.F32.BF16 R128, R56.reuse, R52, R128 ;  /* 0x000000343880723c */ /* 0x040fe80000041880 */
[----:B------:R-:W-:Y:S03]  /*9480*/  FADD.FTZ R0, R201, R0 ;  /* 0x00000000c9007221 */ /* 0x000fe60000010000 */
[----:B------:R-:W-:Y:S01]  /*9490*/  F2FP.BF16.PACK_AB R52, R182, R179 ;  /* 0x000000b3b634723e */ /* 0x000fe200000010ff */
[-C--:B------:R-:W-:Y:S01]  /*94a0*/  HMMA.16816.F32.BF16 R132, R56, R54.reuse, R132 ;  /* 0x000000363884723c */ /* 0x080fe20000041884 */
[----:B------:R-:W3:Y:S01]  /*94b0*/  LDSM.16.MT88.4 R56, [R227+0x1900] ;  /* 0x00190000e338783b */ /* 0x000ee20000004200 */
[----:B------:R-:W4:Y:S02]  /*94c0*/  MUFU.EX2 R77, R77 ;  /* 0x0000004d004d7308 */ /* 0x000f240000000800 */
[----:B------:R-:W-:Y:S04]  /*94d0*/  F2FP.BF16.PACK_AB R53, R180, R181 ;  /* 0x000000b5b435723e */ /* 0x000fe800000010ff */
[----:B------:R-:W-:Y:S04]  /*94e0*/  HMMA.16816.F32.BF16 R40, R44, R54, R40 ;  /* 0x000000362c28723c */ /* 0x000fe80000041828 */
[----:B------:R-:W-:Y:S01]  /*94f0*/  MUFU.EX2 R74, R74 ;  /* 0x0000004a004a7308 */ /* 0x000fe20000000800 */
[----:B------:R-:W-:Y:S02]  /*9500*/  FFMA.FTZ R141, R141, R158, R219 ;  /* 0x0000009e8d8d7223 */ /* 0x000fe400000100db */
[----:B------:R-:W-:Y:S02]  /*9510*/  F2FP.BF16.PACK_AB R44, R211, R212 ;  /* 0x000000d4d32c723e */ /* 0x000fe400000010ff */
[----:B------:R-:W-:Y:S03]  /*9520*/  F2FP.BF16.PACK_AB R46, R209, R210 ;  /* 0x000000d2d12e723e */ /* 0x000fe600000010ff */
[----:B------:R-:W-:Y:S01]  /*9530*/  F2FP.BF16.PACK_AB R45, R207, R208 ;  /* 0x000000d0cf2d723e */ /* 0x000fe200000010ff */
[----:B--2---:R-:W-:Y:S01]  /*9540*/  FFMA.FTZ R139, R139, R159, R218 ;  /* 0x0000009f8b8b7223 */ /* 0x004fe200000100da */
[----:B------:R-:W-:Y:S01]  /*9550*/  F2FP.BF16.PACK_AB R47, R206, R183 ;  /* 0x000000b7ce2f723e */ /* 0x000fe200000010ff */
[----:B------:R-:W-:Y:S01]  /*9560*/  LDSM.16.MT88.4 R156, [R224+0x3100] ;  /* 0x00310000e09c783b */ /* 0x000fe20000004200 */
[----:B------:R-:W-:Y:S01]  /*9570*/  F2FP.BF16.PACK_AB R54, R204, R205 ;  /* 0x000000cdcc36723e */ /* 0x000fe200000010ff */
[----:B------:R-:W2:Y:S01]  /*9580*/  MUFU.EX2 R75, R75 ;  /* 0x0000004b004b7308 */ /* 0x000ea20000000800 */
[----:B------:R-:W-:Y:S01]  /*9590*/  F2FP.BF16.PACK_AB R55, R142, R188 ;  /* 0x000000bc8e37723e */ /* 0x000fe200000010ff */
[----:B------:R-:W-:Y:S02]  /*95a0*/  FADD.FTZ R141, R223, R141 ;  /* 0x0000008ddf8d7221 */ /* 0x000fe40000010000 */
[-C--:B-1----:R-:W-:Y:S03]  /*95b0*/  HMMA.16816.F32.BF16 R4, R44, R64.reuse, R4 ;  /* 0x000000402c04723c */ /* 0x082fe60000041804 */
[----:B------:R-:W-:Y:S02]  /*95c0*/  FADD.FTZ R141, R246, R141 ;  /* 0x0000008df68d7221 */ /* 0x000fe40000010000 */
[----:B------:R-:W-:Y:S01]  /*95d0*/  FADD.FTZ R139, R220, R139 ;  /* 0x0000008bdc8b7221 */ /* 0x000fe20000010000 */
[----:B------:R-:W-:Y:S02]  /*95e0*/  MUFU.EX2 R78, R78 ;  /* 0x0000004e004e7308 */ /* 0x000fe40000000800 */
[C---:B------:R-:W-:Y:S04]  /*95f0*/  HMMA.16816.F32.BF16 R8, R52.reuse, R64, R8 ;  /* 0x000000403408723c */ /* 0x040fe80000041808 */
[----:B------:R-:W-:Y:S04]  /*9600*/  FADD.FTZ R139, R244, R139 ;  /* 0x0000008bf48b7221 */ /* 0x000fe80000010000 */
[-C--:B------:R-:W-:Y:S01]  /*9610*/  HMMA.16816.F32.BF16 R12, R52, R66.reuse, R12 ;  /* 0x00000042340c723c */ /* 0x080fe2000004180c */
[----:B------:R-:W1:Y:S07]  /*9620*/  MUFU.EX2 R79, R79 ;  /* 0x0000004f004f7308 */ /* 0x000e6e0000000800 */
[C---:B------:R-:W-:Y:S01]  /*9630*/  HMMA.16816.F32.BF16 R16, R44.reuse, R66, R16 ;  /* 0x000000422c10723c */ /* 0x040fe20000041810 */
[----:B------:R-:W1:Y:S02]  /*9640*/  LDSM.16.MT88.4 R64, [R226+0x1900] ;  /* 0x00190000e240783b */ /* 0x000e640000004200 */
[----:B------:R-:W-:Y:S05]  /*9650*/  MUFU.EX2 R84, R84 ;  /* 0x0000005400547308 */ /* 0x000fea0000000800 */
[-C--:B---3--:R-:W-:Y:S05]  /*9660*/  HMMA.16816.F32.BF16 R20, R44, R56.reuse, R20 ;  /* 0x000000382c14723c */ /* 0x088fea0000041814 */
[----:B------:R-:W-:Y:S03]  /*9670*/  MUFU.EX2 R85, R85 ;  /* 0x0000005500557308 */ /* 0x000fe60000000800 */
[C---:B------:R-:W-:Y:S07]  /*9680*/  HMMA.16816.F32.BF16 R24, R52.reuse, R56, R24 ;  /* 0x000000383418723c */ /* 0x040fee0000041818 */
[----:B------:R-:W-:Y:S01]  /*9690*/  MUFU.EX2 R96, R96 ;  /* 0x0000006000607308 */ /* 0x000fe20000000800 */
[-C--:B------:R-:W-:Y:S08]  /*96a0*/  HMMA.16816.F32.BF16 R28, R52, R58.reuse, R28 ;  /* 0x0000003a341c723c */ /* 0x080ff0000004181c */
[C---:B------:R-:W-:Y:S01]  /*96b0*/  HMMA.16816.F32.BF16 R32, R44.reuse, R58, R32 ;  /* 0x0000003a2c20723c */ /* 0x040fe20000041820 */
[----:B------:R-:W3:Y:S01]  /*96c0*/  LDSM.16.MT88.4 R56, [R224+0x2100] ;  /* 0x00210000e038783b */ /* 0x000ee20000004200 */
[----:B------:R-:W-:Y:S06]  /*96d0*/  MUFU.EX2 R97, R97 ;  /* 0x0000006100617308 */ /* 0x000fec0000000800 */
[-C--:B------:R-:W-:Y:S04]  /*96e0*/  HMMA.16816.F32.BF16 R36, R44, R60.reuse, R36 ;  /* 0x0000003c2c24723c */ /* 0x080fe80000041824 */
[----:B------:R-:W-:Y:S04]  /*96f0*/  MUFU.EX2 R86, R86 ;  /* 0x0000005600567308 */ /* 0x000fe80000000800 */
[C---:B------:R-:W-:Y:S06]  /*9700*/  HMMA.16816.F32.BF16 R48, R52.reuse, R60, R48 ;  /* 0x0000003c3430723c */ /* 0x040fec0000041830 */
[----:B------:R-:W-:Y:S02]  /*9710*/  MUFU.EX2 R87, R87 ;  /* 0x0000005700577308 */ /* 0x000fe40000000800 */
[-C--:B------:R-:W-:Y:S08]  /*9720*/  HMMA.16816.F32.BF16 R116, R52, R62.reuse, R116 ;  /* 0x0000003e3474723c */ /* 0x080ff00000041874 */
[C---:B------:R-:W-:Y:S01]  /*9730*/  HMMA.16816.F32.BF16 R120, R44.reuse, R62, R120 ;  /* 0x0000003e2c78723c */ /* 0x040fe20000041878 */
[----:B------:R-:W3:Y:S01]  /*9740*/  LDSM.16.MT88.4 R60, [R227+0x2100] ;  /* 0x00210000e33c783b */ /* 0x000ee20000004200 */
[----:B------:R-:W-:Y:S06]  /*9750*/  MUFU.EX2 R98, R98 ;  /* 0x0000006200627308 */ /* 0x000fec0000000800 */
[-C--:B-1----:R-:W-:Y:S04]  /*9760*/  HMMA.16816.F32.BF16 R124, R44, R64.reuse, R124 ;  /* 0x000000402c7c723c */ /* 0x082fe8000004187c */
[----:B------:R-:W-:Y:S04]  /*9770*/  MUFU.EX2 R99, R99 ;  /* 0x0000006300637308 */ /* 0x000fe80000000800 */
[C---:B------:R-:W-:Y:S06]  /*9780*/  HMMA.16816.F32.BF16 R128, R52.reuse, R64, R128 ;  /* 0x000000403480723c */ /* 0x040fec0000041880 */
[----:B------:R-:W-:Y:S02]  /*9790*/  MUFU.EX2 R100, R100 ;  /* 0x0000006400647308 */ /* 0x000fe40000000800 */
[-C--:B------:R-:W-:Y:S07]  /*97a0*/  HMMA.16816.F32.BF16 R132, R52, R66.reuse, R132 ;  /* 0x000000423484723c */ /* 0x080fee0000041884 */
[----:B------:R-:W-:Y:S01]  /*97b0*/  F2FP.BF16.PACK_AB R52, R73, R72 ;  /* 0x000000484934723e */ /* 0x000fe200000010ff */
[----:B------:R-:W-:Y:S01]  /*97c0*/  HMMA.16816.F32.BF16 R40, R44, R66, R40 ;  /* 0x000000422c28723c */ /* 0x000fe20000041828 */
[----:B------:R-:W1:Y:S01]  /*97d0*/  LDSM.16.MT88.4 R64, [R226+0x2100] ;  /* 0x00210000e240783b */ /* 0x000e620000004200 */
[----:B------:R-:W-:Y:S02]  /*97e0*/  MUFU.EX2 R101, R101 ;  /* 0x0000006500657308 */ /* 0x000fe40000000800 */
[----:B----4-:R-:W-:Y:S02]  /*97f0*/  F2FP.BF16.PACK_AB R54, R77, R76 ;  /* 0x0000004c4d36723e */ /* 0x010fe400000010ff */
[----:B--2---:R-:W-:Y:S02]  /*9800*/  F2FP.BF16.PACK_AB R53, R75, R74 ;  /* 0x0000004a4b35723e */ /* 0x004fe400000010ff */
[----:B------:R-:W-:Y:S04]  /*9810*/  F2FP.BF16.PACK_AB R44, R203, R190 ;  /* 0x000000becb2c723e */ /* 0x000fe800000010ff */
[----:B------:R-:W-:Y:S01]  /*9820*/  F2FP.BF16.PACK_AB R46, R189, R191 ;  /* 0x000000bfbd2e723e */ /* 0x000fe200000010ff */
[----:B------:R-:W-:Y:S01]  /*9830*/  MUFU.EX2 R112, R112 ;  /* 0x0000007000707308 */ /* 0x000fe20000000800 */
[----:B------:R-:W-:Y:S02]  /*9840*/  F2FP.BF16.PACK_AB R45, R80, R81 ;  /* 0x00000051502d723e */ /* 0x000fe400000010ff */
[----:B------:R-:W-:Y:S02]  /*9850*/  F2FP.BF16.PACK_AB R47, R83, R82 ;  /* 0x00000052532f723e */ /* 0x000fe400000010ff */
[----:B------:R-:W-:Y:S05]  /*9860*/  F2FP.BF16.PACK_AB R55, R79, R78 ;  /* 0x0000004e4f37723e */ /* 0x000fea00000010ff */
[-C--:B---3--:R-:W-:Y:S01]  /*9870*/  HMMA.16816.F32.BF16 R4, R44, R56.reuse, R4 ;  /* 0x000000382c04723c */ /* 0x088fe20000041804 */
[----:B------:R-:W-:Y:S07]  /*9880*/  MUFU.EX2 R102, R102 ;  /* 0x0000006600667308 */ /* 0x000fee0000000800 */
[C---:B------:R-:W-:Y:S03]  /*9890*/  HMMA.16816.F32.BF16 R8, R52.reuse, R56, R8 ;  /* 0x000000383408723c */ /* 0x040fe60000041808 */
[----:B------:R-:W-:Y:S05]  /*98a0*/  MUFU.EX2 R103, R103 ;  /* 0x0000006700677308 */ /* 0x000fea0000000800 */
[-C--:B------:R-:W-:Y:S05]  /*98b0*/  HMMA.16816.F32.BF16 R12, R52, R58.reuse, R12 ;  /* 0x0000003a340c723c */ /* 0x080fea000004180c */
[----:B------:R-:W-:Y:S03]  /*98c0*/  MUFU.EX2 R114, R114 ;  /* 0x0000007200727308 */ /* 0x000fe60000000800 */
[C---:B------:R-:W-:Y:S01]  /*98d0*/  HMMA.16816.F32.BF16 R16, R44.reuse, R58, R16 ;  /* 0x0000003a2c10723c */ /* 0x040fe20000041810 */
[----:B------:R-:W2:Y:S06]  /*98e0*/  LDSM.16.MT88.4 R56, [R224+0x2900] ;  /* 0x00290000e038783b */ /* 0x000eac0000004200 */
[----:B------:R-:W-:Y:S01]  /*98f0*/  MUFU.EX2 R105, R105 ;  /* 0x0000006900697308 */ /* 0x000fe20000000800 */
[-C--:B------:R-:W-:Y:S08]  /*9900*/  HMMA.16816.F32.BF16 R20, R44, R60.reuse, R20 ;  /* 0x0000003c2c14723c */ /* 0x080ff00000041814 */
[C---:B------:R-:W-:Y:S01]  /*9910*/  HMMA.16816.F32.BF16 R24, R52.reuse, R60, R24 ;  /* 0x0000003c3418723c */ /* 0x040fe20000041818 */
[----:B------:R-:W-:Y:S07]  /*9920*/  MUFU.EX2 R108, R108 ;  /* 0x0000006c006c7308 */ /* 0x000fee0000000800 */
[-C--:B------:R-:W-:Y:S03]  /*9930*/  HMMA.16816.F32.BF16 R28, R52, R62.reuse, R28 ;  /* 0x0000003e341c723c */ /* 0x080fe6000004181c */
[----:B------:R-:W-:Y:S05]  /*9940*/  MUFU.EX2 R88, R88 ;  /* 0x0000005800587308 */ /* 0x000fea0000000800 */
[C---:B------:R-:W-:Y:S01]  /*9950*/  HMMA.16816.F32.BF16 R32, R44.reuse, R62, R32 ;  /* 0x0000003e2c20723c */ /* 0x040fe20000041820 */
[----:B------:R-:W3:Y:S04]  /*9960*/  LDSM.16.MT88.4 R60, [R227+0x2900] ;  /* 0x00290000e33c783b */ /* 0x000ee80000004200 */
[----:B------:R-:W4:Y:S03]  /*9970*/  MUFU.EX2 R89, R89 ;  /* 0x0000005900597308 */ /* 0x000f260000000800 */
[-C--:B------:R-:W-:Y:S07]  /*9980*/  HMMA.16816.F32.BF16 R36, R44, R68.reuse, R36 ;  /* 0x000000442c24723c */ /* 0x080fee0000041824 */
[----:B------:R-:W-:Y:S01]  /*9990*/  MUFU.EX2 R92, R92 ;  /* 0x0000005c005c7308 */ /* 0x000fe20000000800 */
[C---:B------:R-:W-:Y:S08]  /*99a0*/  HMMA.16816.F32.BF16 R48, R52.reuse, R68, R48 ;  /* 0x000000443430723c */ /* 0x040ff00000041830 */
[-C--:B------:R-:W-:Y:S01]  /*99b0*/  HMMA.16816.F32.BF16 R116, R52, R70.reuse, R116 ;  /* 0x000000463474723c */ /* 0x080fe20000041874 */
[----:B------:R-:W2:Y:S07]  /*99c0*/  MUFU.EX2 R93, R93 ;  /* 0x0000005d005d7308 */ /* 0x000eae0000000800 */
[C---:B------:R-:W-:Y:S01]  /*99d0*/  HMMA.16816.F32.BF16 R120, R44.reuse, R70, R120 ;  /* 0x000000462c78723c */ /* 0x040fe20000041878 */
[----:B------:R-:W3:Y:S02]  /*99e0*/  LDSM.16.MT88.4 R68, [R225+0x2900] ;  /* 0x00290000e144783b */ /* 0x000ee40000004200 */
[----:B------:R-:W-:Y:S05]  /*99f0*/  MUFU.EX2 R90, R90 ;  /* 0x0000005a005a7308 */ /* 0x000fea0000000800 */
[-C--:B-1----:R-:W-:Y:S05]  /*9a00*/  HMMA.16816.F32.BF16 R124, R44, R64.reuse, R124 ;  /* 0x000000402c7c723c */ /* 0x082fea000004187c */
[----:B------:R-:W1:Y:S03]  /*9a10*/  MUFU.EX2 R91, R91 ;  /* 0x0000005b005b7308 */ /* 0x000e660000000800 */
[C---:B------:R-:W-:Y:S07]  /*9a20*/  HMMA.16816.F32.BF16 R128, R52.reuse, R64, R128 ;  /* 0x000000403480723c */ /* 0x040fee0000041880 */
[----:B------:R-:W-:Y:S01]  /*9a30*/  MUFU.EX2 R94, R94 ;  /* 0x0000005e005e7308 */ /* 0x000fe20000000800 */
[-C--:B------:R-:W-:Y:S07]  /*9a40*/  HMMA.16816.F32.BF16 R132, R52, R66.reuse, R132 ;  /* 0x000000423484723c */ /* 0x080fee0000041884 */
[----:B----4-:R-:W-:Y:S01]  /*9a50*/  F2FP.BF16.PACK_AB R52, R89, R88 ;  /* 0x000000585934723e */ /* 0x010fe200000010ff */
[----:B------:R-:W-:Y:S01]  /*9a60*/  HMMA.16816.F32.BF16 R40, R44, R66, R40 ;  /* 0x000000422c28723c */ /* 0x000fe20000041828 */
[----:B------:R-:W4:Y:S01]  /*9a70*/  MUFU.EX2 R95, R95 ;  /* 0x0000005f005f7308 */ /* 0x000f220000000800 */
[----:B------:R-:W3:Y:S02]  /*9a80*/  LDSM.16.MT88.4 R64, [R226+0x2900] ;  /* 0x00290000e240783b */ /* 0x000ee40000004200 */
[----:B--2---:R-:W-:Y:S02]  /*9a90*/  F2FP.BF16.PACK_AB R54, R93, R92 ;  /* 0x0000005c5d36723e */ /* 0x004fe400000010ff */
[----:B-1----:R-:W-:Y:S02]  /*9aa0*/  F2FP.BF16.PACK_AB R53, R91, R90 ;  /* 0x0000005a5b35723e */ /* 0x002fe400000010ff */
[----:B------:R-:W-:Y:S03]  /*9ab0*/  F2FP.BF16.PACK_AB R44, R85, R84 ;  /* 0x00000054552c723e */ /* 0x000fe600000010ff */
[----:B------:R-:W1:Y:S01]  /*9ac0*/  MUFU.EX2 R104, R104 ;  /* 0x0000006800687308 */ /* 0x000e620000000800 */
[----:B------:R-:W-:Y:S02]  /*9ad0*/  F2FP.BF16.PACK_AB R46, R97, R96 ;  /* 0x00000060612e723e */ /* 0x000fe400000010ff */
[----:B------:R-:W-:Y:S02]  /*9ae0*/  F2FP.BF16.PACK_AB R45, R87, R86 ;  /* 0x00000056572d723e */ /* 0x000fe400000010ff */
[----:B------:R-:W-:Y:S05]  /*9af0*/  F2FP.BF16.PACK_AB R47, R99, R98 ;  /* 0x00000062632f723e */ /* 0x000fea00000010ff */
[----:B------:R-:W-:Y:S02]  /*9b00*/  MUFU.EX2 R106, R106 ;  /* 0x0000006a006a7308 */ /* 0x000fe40000000800 */
[-C--:B------:R-:W-:Y:S03]  /*9b10*/  HMMA.16816.F32.BF16 R4, R44, R56.reuse, R4 ;  /* 0x000000382c04723c */ /* 0x080fe60000041804 */
[----:B----4-:R-:W-:Y:S05]  /*9b20*/  F2FP.BF16.PACK_AB R55, R95, R94 ;  /* 0x0000005e5f37723e */ /* 0x010fea00000010ff */
[----:B------:R-:W2:Y:S02]  /*9b30*/  MUFU.EX2 R107, R107 ;  /* 0x0000006b006b7308 */ /* 0x000ea40000000800 */
[C---:B------:R-:W-:Y:S07]  /*9b40*/  HMMA.16816.F32.BF16 R8, R52.reuse, R56, R8 ;  /* 0x000000383408723c */ /* 0x040fee0000041808 */
[----:B------:R-:W-:Y:S01]  /*9b50*/  FADD.FTZ R57, R174, R141 ;  /* 0x0000008dae397221 */ /* 0x000fe20000010000 */
[-C--:B------:R-:W-:Y:S04]  /*9b60*/  HMMA.16816.F32.BF16 R12, R52, R58.reuse, R12 ;  /* 0x0000003a340c723c */ /* 0x080fe8000004180c */
[----:B------:R-:W-:Y:S01]  /*9b70*/  FADD.FTZ R56, R175, R140 ;  /* 0x0000008caf387221 */ /* 0x000fe20000010000 */
[----:B------:R-:W-:Y:S03]  /*9b80*/  MOV R140, R136 ;  /* 0x00000088008c7202 */ /* 0x000fe60000000f00 */
[C---:B------:R-:W-:Y:S07]  /*9b90*/  HMMA.16816.F32.BF16 R16, R44.reuse, R58, R16 ;  /* 0x0000003a2c10723c */ /* 0x040fee0000041810 */
[----:B------:R-:W-:Y:S01]  /*9ba0*/  FADD.FTZ R59, R173, R139 ;  /* 0x0000008bad3b7221 */ /* 0x000fe20000010000 */
[-C--:B---3--:R-:W-:Y:S04]  /*9bb0*/  HMMA.16816.F32.BF16 R20, R44, R60.reuse, R20 ;  /* 0x0000003c2c14723c */ /* 0x088fe80000041814 */
[----:B------:R-:W-:Y:S02]  /*9bc0*/  FADD.FTZ R58, R172, R56 ;  /* 0x00000038ac3a7221 */ /* 0x000fe40000010000 */
[----:B------:R-:W3:Y:S01]  /*9bd0*/  LDSM.16.MT88.4 R172, [R227+0x3100] ;  /* 0x00310000e3ac783b */ /* 0x000ee20000004200 */
[----:B------:R-:W-:Y:S01]  /*9be0*/  FADD.FTZ R56, R202, R0 ;  /* 0x00000000ca387221 */ /* 0x000fe20000010000 */
[C---:B------:R-:W-:Y:S01]  /*9bf0*/  HMMA.16816.F32.BF16 R24, R52.reuse, R60, R24 ;  /* 0x0000003c3418723c */ /* 0x040fe20000041818 */
[----:B------:R4:W-:Y:S03]  /*9c00*/  MUFU.EX2 R60, R3 ;  /* 0x00000003003c7308 */ /* 0x0009e60000000800 */
[----:B------:R-:W-:Y:S02]  /*9c10*/  FADD.FTZ R0, R252, R58 ;  /* 0x0000003afc007221 */ /* 0x000fe40000010000 */
[----:B------:R-:W-:Y:S02]  /*9c20*/  FADD.FTZ R56, R197, R56 ;  /* 0x00000038c5387221 */ /* 0x000fe40000010000 */
[-C--:B------:R-:W-:Y:S03]  /*9c30*/  HMMA.16816.F32.BF16 R28, R52, R62.reuse, R28 ;  /* 0x0000003e341c723c */ /* 0x080fe6000004181c */
[----:B------:R-:W1:Y:S01]  /*9c40*/  MUFU.EX2 R61, R110 ;  /* 0x0000006e003d7308 */ /* 0x000e620000000800 */
[----:B------:R-:W-:Y:S04]  /*9c50*/  FADD.FTZ R56, R198, R56 ;  /* 0x00000038c6387221 */ /* 0x000fe80000010000 */
[C---:B------:R-:W-:Y:S08]  /*9c60*/  HMMA.16816.F32.BF16 R32, R44.reuse, R62, R32 ;  /* 0x0000003e2c20723c */ /* 0x040ff00000041820 */
[-C--:B------:R-:W-:Y:S04]  /*9c70*/  HMMA.16816.F32.BF16 R36, R44, R68.reuse, R36 ;  /* 0x000000442c24723c */ /* 0x080fe80000041824 */
[----:B----4-:R-:W-:Y:S01]  /*9c80*/  FADD.FTZ R3, R186, R59 ;  /* 0x0000003bba037221 */ /* 0x010fe20000010000 */
[----:B------:R-:W-:Y:S03]  /*9c90*/  F2FP.BF16.PACK_AB R186, R113, R112 ;  /* 0x0000007071ba723e */ /* 0x000fe600000010ff */
[C---:B------:R-:W-:Y:S04]  /*9ca0*/  HMMA.16816.F32.BF16 R48, R52.reuse, R68, R48 ;  /* 0x000000443430723c */ /* 0x040fe80000041830 */
[----:B------:R-:W-:Y:S01]  /*9cb0*/  FADD.FTZ R3, R184, R3 ;  /* 0x00000003b8037221 */ /* 0x000fe20000010000 */
[----:B------:R-:W-:Y:S03]  /*9cc0*/  F2FP.BF16.PACK_AB R184, R101, R100 ;  /* 0x0000006465b8723e */ /* 0x000fe600000010ff */
[-C--:B------:R-:W-:Y:S08]  /*9cd0*/  HMMA.16816.F32.BF16 R116, R52, R70.reuse, R116 ;  /* 0x000000463474723c */ /* 0x080ff00000041874 */
[C---:B------:R-:W-:Y:S08]  /*9ce0*/  HMMA.16816.F32.BF16 R120, R44.reuse, R70, R120 ;  /* 0x000000462c78723c */ /* 0x040ff00000041878 */
[-C--:B------:R-:W-:Y:S08]  /*9cf0*/  HMMA.16816.F32.BF16 R124, R44, R64.reuse, R124 ;  /* 0x000000402c7c723c */ /* 0x080ff0000004187c */
[C---:B------:R-:W-:Y:S08]  /*9d00*/  HMMA.16816.F32.BF16 R128, R52.reuse, R64, R128 ;  /* 0x000000403480723c */ /* 0x040ff00000041880 */
[-C--:B------:R-:W-:Y:S07]  /*9d10*/  HMMA.16816.F32.BF16 R132, R52, R66.reuse, R132 ;  /* 0x000000423484723c */ /* 0x080fee0000041884 */
[----:B------:R-:W-:Y:S01]  /*9d20*/  FADD.FTZ R52, R187, R57 ;  /* 0x00000039bb347221 */ /* 0x000fe20000010000 */
[----:B------:R-:W-:Y:S04]  /*9d30*/  HMMA.16816.F32.BF16 R40, R44, R66, R40 ;  /* 0x000000422c28723c */ /* 0x000fe80000041828 */
[----:B------:R-:W-:Y:S01]  /*9d40*/  FADD.FTZ R52, R185, R52 ;  /* 0x00000034b9347221 */ /* 0x000fe20000010000 */
[----:B------:R-:W-:Y:S01]  /*9d50*/  F2FP.BF16.PACK_AB R185, R103, R102 ;  /* 0x0000006667b9723e */ /* 0x000fe200000010ff */
[----:B------:R-:W-:Y:S01]  /*9d60*/  FADD.FTZ R53, R251, R0 ;  /* 0x00000000fb357221 */ /* 0x000fe20000010000 */
[----:B------:R-:W-:Y:S01]  /*9d70*/  F2FP.BF16.PACK_AB R187, R193, R114 ;  /* 0x00000072c1bb723e */ /* 0x000fe200000010ff */
[----:B------:R-:W-:Y:S01]  /*9d80*/  FADD.FTZ R0, R171, R52 ;  /* 0x00000034ab007221 */ /* 0x000fe20000010000 */
[----:B-1----:R-:W-:Y:S03]  /*9d90*/  F2FP.BF16.PACK_AB R44, R105, R104 ;  /* 0x00000068692c723e */ /* 0x002fe600000010ff */
[----:B------:R-:W-:Y:S01]  /*9da0*/  FADD.FTZ R52, R167, R3 ;  /* 0x00000003a7347221 */ /* 0x000fe20000010000 */
[----:B------:R-:W-:Y:S01]  /*9db0*/  F2FP.BF16.PACK_AB R46, R109, R108 ;  /* 0x0000006c6d2e723e */ /* 0x000fe200000010ff */
[----:B------:R-:W-:Y:S01]  /*9dc0*/  FADD.FTZ R3, R199, R56 ;  /* 0x00000038c7037221 */ /* 0x000fe20000010000 */
[-C--:B------:R-:W-:Y:S01]  /*9dd0*/  HMMA.16816.F32.BF16 R148, R184, R156.reuse, R4 ;  /* 0x0000009cb894723c */ /* 0x080fe20000041804 */
[----:B------:R-:W1:Y:S04]  /*9de0*/  LDSM.16.MT88.4 R4, [R225+0x3100] ;  /* 0x00310000e104783b */ /* 0x000e680000004200 */
[----:B------:R-:W-:Y:S01]  /*9df0*/  FADD.FTZ R0, R165, R0 ;  /* 0x00000000a5007221 */ /* 0x000fe20000010000 */
[----:B--2---:R-:W-:Y:S01]  /*9e00*/  F2FP.BF16.PACK_AB R45, R107, R106 ;  /* 0x0000006a6b2d723e */ /* 0x004fe200000010ff */
[----:B------:R-:W-:Y:S01]  /*9e10*/  FADD.FTZ R3, R200, R3 ;  /* 0x00000003c8037221 */ /* 0x000fe20000010000 */
[----:B------:R-:W-:Y:S01]  /*9e20*/  F2FP.BF16.PACK_AB R47, R60, R61 ;  /* 0x0000003d3c2f723e */ /* 0x000fe200000010ff */
[----:B------:R-:W-:Y:S06]  /*9e30*/  FADD.FTZ R0, R250, R0 ;  /* 0x00000000fa007221 */ /* 0x000fec0000010000 */
[C---:B------:R-:W-:Y:S07]  /*9e40*/  HMMA.16816.F32.BF16 R144, R44.reuse, R156, R8 ;  /* 0x0000009c2c90723c */ /* 0x040fee0000041808 */
[----:B------:R-:W-:Y:S01]  /*9e50*/  FADD.FTZ R8, R166, R53 ;  /* 0x00000035a6087221 */ /* 0x000fe20000010000 */
[-C--:B------:R-:W-:Y:S04]  /*9e60*/  HMMA.16816.F32.BF16 R152, R44, R158.reuse, R12 ;  /* 0x0000009e2c98723c */ /* 0x080fe8000004180c */
[----:B------:R-:W-:Y:S02]  /*9e70*/  FADD.FTZ R8, R170, R8 ;  /* 0x00000008aa087221 */ /* 0x000fe40000010000 */
[----:B------:R-:W-:Y:S02]  /*9e80*/  FADD.FTZ R10, R168, R3 ;  /* 0x00000003a80a7221 */ /* 0x000fe40000010000 */
[----:B------:R-:W-:Y:S01]  /*9e90*/  FADD.FTZ R12, R164, R52 ;  /* 0x00000034a40c7221 */ /* 0x000fe20000010000 */
[C---:B------:R-:W-:Y:S04]  /*9ea0*/  HMMA.16816.F32.BF16 R156, R184.reuse, R158, R16 ;  /* 0x0000009eb89c723c */ /* 0x040fe80000041810 */
[----:B------:R-:W-:Y:S02]  /*9eb0*/  FADD.FTZ R12, R245, R12 ;  /* 0x0000000cf50c7221 */ /* 0x000fe40000010000 */
[----:B------:R-:W-:Y:S02]  /*9ec0*/  FADD.FTZ R11, R169, R8 ;  /* 0x00000008a90b7221 */ /* 0x000fe40000010000 */
[----:B------:R-:W-:Y:S01]  /*9ed0*/  FADD.FTZ R9, R249, R0 ;  /* 0x00000000f9097221 */ /* 0x000fe20000010000 */
[-C--:B---3--:R-:W-:Y:S03]  /*9ee0*/  HMMA.16816.F32.BF16 R160, R184, R172.reuse, R20 ;  /* 0x000000acb8a0723c */ /* 0x088fe60000041814 */
[----:B------:R-:W-:Y:S02]  /*9ef0*/  FADD.FTZ R8, R243, R12 ;  /* 0x0000000cf3087221 */ /* 0x000fe40000010000 */
[----:B------:R-:W-:Y:S02]  /*9f00*/  FADD.FTZ R3, R215, R11 ;  /* 0x0000000bd7037221 */ /* 0x000fe40000010000 */
[----:B------:R-:W-:Y:S01]  /*9f10*/  FADD.FTZ R0, R178, R10 ;  /* 0x0000000ab2007221 */ /* 0x000fe20000010000 */
[C---:B------:R-:W-:Y:S04]  /*9f20*/  HMMA.16816.F32.BF16 R164, R44.reuse, R172, R24 ;  /* 0x000000ac2ca4723c */ /* 0x040fe80000041818 */
[----:B------:R-:W-:Y:S02]  /*9f30*/  FADD.FTZ R12, R248, R9 ;  /* 0x00000009f80c7221 */ /* 0x000fe40000010000 */
[----:B------:R-:W-:Y:S02]  /*9f40*/  FADD.FTZ R15, R222, R8 ;  /* 0x00000008de0f7221 */ /* 0x000fe40000010000 */
[----:B------:R-:W-:Y:S01]  /*9f50*/  FADD.FTZ R14, R214, R3 ;  /* 0x00000003d60e7221 */ /* 0x000fe20000010000 */
[----:B------:R-:W2:Y:S01]  /*9f60*/  LDSM.16.MT88.4 R8, [R226+0x3100] ;  /* 0x00310000e208783b */ /* 0x000ea20000004200 */
[-C--:B------:R-:W-:Y:S03]  /*9f70*/  HMMA.16816.F32.BF16 R168, R44, R174.reuse, R28 ;  /* 0x000000ae2ca8723c */ /* 0x080fe6000004181c */
[----:B------:R-:W-:Y:S02]  /*9f80*/  FADD.FTZ R13, R177, R0 ;  /* 0x00000000b10d7221 */ /* 0x000fe40000010000 */
[----:B------:R-:W-:Y:S02]  /*9f90*/  FADD.FTZ R3, R221, R15 ;  /* 0x0000000fdd037221 */ /* 0x000fe40000010000 */
[----:B------:R-:W-:Y:S01]  /*9fa0*/  FADD.FTZ R0, R213, R14 ;  /* 0x0000000ed5007221 */ /* 0x000fe20000010000 */
[C---:B------:R-:W-:Y:S04]  /*9fb0*/  HMMA.16816.F32.BF16 R172, R184.reuse, R174, R32 ;  /* 0x000000aeb8ac723c */ /* 0x040fe80000041820 */
[----:B------:R-:W-:Y:S02]  /*9fc0*/  FADD.FTZ R12, R247, R12 ;  /* 0x0000000cf70c7221 */ /* 0x000fe40000010000 */
[----:B------:R-:W-:Y:S02]  /*9fd0*/  FADD.FTZ R16, R176, R13 ;  /* 0x0000000db0107221 */ /* 0x000fe40000010000 */
[----:B------:R-:W-:Y:S04]  /*9fe0*/  FADD.FTZ R14, R208, R3 ;  /* 0x00000003d00e7221 */ /* 0x000fe80000010000 */
[----:B------:R-:W-:Y:S02]  /*9ff0*/  FADD.FTZ R13, R179, R0 ;  /* 0x00000000b30d7221 */ /* 0x000fe40000010000 */
[----:B------:R-:W-:Y:S01]  /*a000*/  FADD.FTZ R15, R212, R12 ;  /* 0x0000000cd40f7221 */ /* 0x000fe20000010000 */
[-C--:B-1----:R-:W-:Y:S03]  /*a010*/  HMMA.16816.F32.BF16 R176, R184, R4.reuse, R36 ;  /* 0x00000004b8b0723c */ /* 0x082fe60000041824 */
[----:B------:R-:W-:Y:S02]  /*a020*/  FADD.FTZ R12, R181, R16 ;  /* 0x00000010b50c7221 */ /* 0x000fe40000010000 */
[----:B------:R-:W-:Y:S02]  /*a030*/  FADD.FTZ R0, R207, R14 ;  /* 0x0000000ecf007221 */ /* 0x000fe40000010000 */
[----:B------:R-:W-:Y:S02]  /*a040*/  FADD.FTZ R3, R211, R15 ;  /* 0x0000000fd3037221 */ /* 0x000fe40000010000 */
[----:B------:R-:W-:Y:S03]  /*a050*/  FADD.FTZ R15, R182, R13 ;  /* 0x0000000db60f7221 */ /* 0x000fe60000010000 */
[----:B------:R-:W-:Y:S02]  /*a060*/  FADD.FTZ R14, R180, R12 ;  /* 0x0000000cb40e7221 */ /* 0x000fe40000010000 */
[----:B------:R-:W-:Y:S02]  /*a070*/  FADD.FTZ R12, R183, R0 ;  /* 0x00000000b70c7221 */ /* 0x000fe40000010000 */
[----:B------:R-:W-:Y:S01]  /*a080*/  FADD.FTZ R13, R210, R3 ;  /* 0x00000003d20d7221 */ /* 0x000fe20000010000 */
[C---:B------:R-:W-:Y:S04]  /*a090*/  HMMA.16816.F32.BF16 R180, R44.reuse, R4, R48 ;  /* 0x000000042cb4723c */ /* 0x040fe80000041830 */
[----:B------:R-:W-:Y:S02]  /*a0a0*/  FADD.FTZ R0, R209, R13 ;  /* 0x0000000dd1007221 */ /* 0x000fe40000010000 */
[----:B------:R-:W-:Y:S02]  /*a0b0*/  FADD.FTZ R3, R188, R14 ;  /* 0x0000000ebc037221 */ /* 0x000fe40000010000 */
[----:B------:R-:W-:Y:S01]  /*a0c0*/  FADD.FTZ R4, R205, R15 ;  /* 0x0000000fcd047221 */ /* 0x000fe20000010000 */
[-C--:B------:R-:W-:Y:S03]  /*a0d0*/  HMMA.16816.F32.BF16 R116, R44, R6.reuse, R116 ;  /* 0x000000062c74723c */ /* 0x080fe60000041874 */
[----:B------:R-:W-:Y:S02]  /*a0e0*/  FADD.FTZ R14, R206, R12 ;  /* 0x0000000cce0e7221 */ /* 0x000fe40000010000 */
[----:B------:R-:W-:Y:S02]  /*a0f0*/  FADD.FTZ R13, R204, R4 ;  /* 0x00000004cc0d7221 */ /* 0x000fe40000010000 */
[----:B------:R-:W-:Y:S01]  /*a100*/  FADD.FTZ R5, R190, R0 ;  /* 0x00000000be057221 */ /* 0x000fe20000010000 */
[C---:B------:R-:W-:Y:S04]  /*a110*/  HMMA.16816.F32.BF16 R120, R184.reuse, R6, R120 ;  /* 0x00000006b878723c */ /* 0x040fe80000041878 */
[----:B------:R-:W-:Y:S01]  /*a120*/  FADD.FTZ R12, R142, R3 ;  /* 0x000000038e0c7221 */ /* 0x000fe20000010000 */
[----:B------:R-:W-:Y:S01]  /*a130*/  MOV R142, R2 ;  /* 0x00000002008e7202 */ /* 0x000fe20000000f00 */
[----:B------:R-:W-:Y:S02]  /*a140*/  FADD.FTZ R4, R81, R14 ;  /* 0x0000000e51047221 */ /* 0x000fe40000010000 */
[----:B------:R-:W-:Y:S01]  /*a150*/  FADD.FTZ R3, R72, R13 ;  /* 0x0000000d48037221 */ /* 0x000fe20000010000 */
[-C--:B--2---:R-:W-:Y:S03]  /*a160*/  HMMA.16816.F32.BF16 R124, R184, R8.reuse, R124 ;  /* 0x00000008b87c723c */ /* 0x084fe6000004187c */
        /* <DEDUP_REMOVED lines=11> */
[----:B------:R-:W-:Y:S04]  /*a220*/  HMMA.16816.F32.BF16 R184, R184, R10, R40 ;  /* 0x0000000ab8b8723c */ /* 0x000fe80000041828 */
[----:B------:R-:W-:Y:S02]  /*a230*/  FADD.FTZ R12, R78, R5 ;  /* 0x000000054e0c7221 */ /* 0x000fe40000010000 */
[----:B------:R-:W-:Y:S02]  /*a240*/  FADD.FTZ R6, R83, R3 ;  /* 0x0000000353067221 */ /* 0x000fe40000010000 */
[----:B------:R-:W-:Y:S04]  /*a250*/  FADD.FTZ R5, R77, R0 ;  /* 0x000000004d057221 */ /* 0x000fe80000010000 */
[----:B------:R-:W-:Y:S02]  /*a260*/  FADD.FTZ R3, R84, R7 ;  /* 0x0000000754037221 */ /* 0x000fe40000010000 */
        /* <DEDUP_REMOVED lines=28> */
[----:B------:R-:W-:Y:S01]  /*a430*/  FADD.FTZ R7, R107, R7 ;  /* 0x000000076b077221 */ /* 0x000fe20000010000 */
[----:B------:R-:W-:Y:S01]  /*a440*/  STL [R1], R5 ;  /* 0x0000000501007387 */ /* 0x000fe20000100800 */
[----:B------:R-:W-:Y:S02]  /*a450*/  FADD.FTZ R3, R109, R3 ;  /* 0x000000036d037221 */ /* 0x000fe40000010000 */
[----:B------:R-:W-:Y:S01]  /*a460*/  FADD.FTZ R0, R61, R7 ;  /* 0x000000073d007221 */ /* 0x000fe20000010000 */
[----:B------:R-:W-:Y:S03]  /*a470*/  STL [R1+0x4], R4 ;  /* 0x0000040401007387 */ /* 0x000fe60000100800 */
[----:B------:R-:W-:Y:S01]  /*a480*/  FADD.FTZ R0, R60, R0 ;  /* 0x000000003c007221 */ /* 0x000fe20000010000 */
[----:B------:R1:W-:Y:S04]  /*a490*/  STL [R1+0x8], R3 ;  /* 0x0000080301007387 */ /* 0x0003e80000100800 */
[----:B------:R2:W-:Y:S01]  /*a4a0*/  STL [R1+0xc], R0 ;  /* 0x00000c0001007387 */ /* 0x0005e20000100800 */
[----:B-1----:R-:W-:Y:S02]  /*a4b0*/  MOV R3, R137 ;  /* 0x0000008900037202 */ /* 0x002fe40000000f00 */
[----:B--2---:R-:W-:Y:S01]  /*a4c0*/  MOV R0, R138 ;  /* 0x0000008a00007202 */ /* 0x004fe20000000f00 */
[----:B------:R-:W-:-:S05]  /*a4d0*/  @P0 BRA `(.L_x_20) ;  /* 0xffffc1e000000947 */ /* 0x000fca000383ffff */
.L_x_19:
[----:B-1----:R-:W2:Y:S04]  /*a4e0*/  LDL.LU R6, [R1] ;  /* 0x0000000001067983 */ /* 0x002ea80000300800 */
[----:B------:R-:W3:Y:S04]  /*a4f0*/  LDL.LU R4, [R1+0x4] ;  /* 0x0000040001047983 */ /* 0x000ee80000300800 */
[----:B------:R-:W4:Y:S04]  /*a500*/  LDL.LU R10, [R1+0x8] ;  /* 0x00000800010a7983 */ /* 0x000f280000300800 */
[----:B------:R-:W4:Y:S01]  /*a510*/  LDL.LU R8, [R1+0xc] ;  /* 0x00000c0001087983 */ /* 0x000f220000300800 */
[----:B------:R-:W-:-:S02]  /*a520*/  MOV R20, 0xff800000 ;  /* 0xff80000000147802 */ /* 0x000fc40000000f00 */
[----:B------:R-:W-:Y:S02]  /*a530*/  MOV R21, 0xff800000 ;  /* 0xff80000000157802 */ /* 0x000fe40000000f00 */
[----:B------:R-:W-:Y:S02]  /*a540*/  MOV R22, 0xff800000 ;  /* 0xff80000000167802 */ /* 0x000fe40000000f00 */
[----:B------:R-:W-:Y:S02]  /*a550*/  MOV R23, 0xff800000 ;  /* 0xff80000000177802 */ /* 0x000fe40000000f00 */
[----:B------:R-:W-:Y:S01]  /*a560*/  PLOP3.LUT P4, PT, PT, PT, PT, 0x8, 0x0 ;  /* 0x000000000000781c */ /* 0x000fe20003f8e170 */
[----:B--2---:R-:W1:Y:S04]  /*a570*/  SHFL.BFLY PT, R5, R6, 0x2, 0x1f ;  /* 0x0c401f0006057f89 */ /* 0x004e6800000e0000 */
[----:B---3--:R-:W2:Y:S04]  /*a580*/  SHFL.BFLY PT, R9, R4, 0x2, 0x1f ;  /* 0x0c401f0004097f89 */ /* 0x008ea800000e0000 */
[----:B----4-:R-:W3:Y:S01]  /*a590*/  SHFL.BFLY PT, R7, R10, 0x2, 0x1f ;  /* 0x0c401f000a077f89 */ /* 0x010ee200000e0000 */
[----:B-1----:R-:W-:-:S03]  /*a5a0*/  FADD.FTZ R5, R5, R6 ;  /* 0x0000000605057221 */ /* 0x002fc60000010000 */
[----:B------:R-:W1:Y:S01]  /*a5b0*/  SHFL.BFLY PT, R6, R8, 0x2, 0x1f ;  /* 0x0c401f0008067f89 */ /* 0x000e6200000e0000 */
[----:B--2---:R-:W-:-:S03]  /*a5c0*/  FADD.FTZ R9, R9, R4 ;  /* 0x0000000409097221 */ /* 0x004fc60000010000 */
[----:B------:R-:W2:Y:S01]  /*a5d0*/  SHFL.BFLY PT, R0, R5, 0x1, 0x1f ;  /* 0x0c201f0005007f89 */ /* 0x000ea200000e0000 */
[----:B---3--:R-:W-:-:S03]  /*a5e0*/  FADD.FTZ R7, R7, R10 ;  /* 0x0000000a07077221 */ /* 0x008fc60000010000 */
[----:B------:R-:W3:Y:S04]  /*a5f0*/  SHFL.BFLY PT, R4, R9, 0x1, 0x1f ;  /* 0x0c201f0009047f89 */ /* 0x000ee800000e0000 */
[----:B------:R-:W4:Y:S01]  /*a600*/  SHFL.BFLY PT, R3, R7, 0x1, 0x1f ;  /* 0x0c201f0007037f89 */ /* 0x000f2200000e0000 */
[----:B-1----:R-:W-:Y:S02]  /*a610*/  FADD.FTZ R6, R6, R8 ;  /* 0x0000000806067221 */ /* 0x002fe40000010000 */
[----:B--2---:R-:W-:-:S03]  /*a620*/  FADD.FTZ R5, R5, R0 ;  /* 0x0000000005057221 */ /* 0x004fc60000010000 */
[----:B------:R-:W1:Y:S01]  /*a630*/  SHFL.BFLY PT, R8, R6, 0x1, 0x1f ;  /* 0x0c201f0006087f89 */ /* 0x000e6200000e0000 */
[----:B------:R-:W-:Y:S01]  /*a640*/  MOV R0, RZ ;  /* 0x000000ff00007202 */ /* 0x000fe20000000f00 */
[----:B---3--:R-:W-:Y:S01]  /*a650*/  FADD.FTZ R9, R9, R4 ;  /* 0x0000000409097221 */ /* 0x008fe20000010000 */
[----:B------:R-:W-:Y:S02]  /*a660*/  FSETP.NE.FTZ.AND P3, PT, R5, RZ, PT ;  /* 0x000000ff0500720b */ /* 0x000fe40003f75000 */
[----:B------:R-:W-:Y:S01]  /*a670*/  MOV R4, RZ ;  /* 0x000000ff00047202 */ /* 0x000fe20000000f00 */
[----:B----4-:R-:W-:Y:S01]  /*a680*/  FADD.FTZ R7, R7, R3 ;  /* 0x0000000307077221 */ /* 0x010fe20000010000 */
[----:B------:R-:W-:Y:S02]  /*a690*/  FSETP.NE.FTZ.AND P2, PT, R9, RZ, PT ;  /* 0x000000ff0900720b */ /* 0x000fe40003f55000 */
[----:B------:R-:W-:Y:S02]  /*a6a0*/  MOV R3, RZ ;  /* 0x000000ff00037202 */ /* 0x000fe40000000f00 */
[----:B------:R-:W-:-:S05]  /*a6b0*/  FSETP.NE.FTZ.AND P1, PT, R7, RZ, PT ;  /* 0x000000ff0700720b */ /* 0x000fca0003f35000 */
[----:B------:R-:W2:Y:S01]  /*a6c0*/  @P3 MUFU.RCP R0, R5 ;  /* 0x0000000500003308 */ /* 0x000ea20000001000 */
[----:B-1----:R-:W-:-:S07]  /*a6d0*/  FADD.FTZ R6, R8, R6 ;  /* 0x0000000608067221 */ /* 0x002fce0000010000 */
[----:B------:R-:W1:Y:S01]  /*a6e0*/  @P1 MUFU.RCP R3, R7 ;  /* 0x0000000700031308 */ /* 0x000e620000001000 */
[----:B------:R-:W-:Y:S01]  /*a6f0*/  FSETP.NE.FTZ.AND P0, PT, R6, RZ, PT ;  /* 0x000000ff0600720b */ /* 0x000fe20003f15000 */
[----:B--2---:R-:W-:-:S06]  /*a700*/  FMUL.FTZ R148, R0, R148 ;  /* 0x0000009400947220 */ /* 0x004fcc0000410000 */
[----:B------:R-:W2:Y:S01]  /*a710*/  @P2 MUFU.RCP R4, R9 ;  /* 0x0000000900042308 */ /* 0x000ea20000001000 */
[C---:B------:R-:W-:Y:S02]  /*a720*/  FMUL.FTZ R149, R0.reuse, R149 ;  /* 0x0000009500957220 */ /* 0x040fe40000410000 */
[C---:B------:R-:W-:Y:S02]  /*a730*/  FMUL.FTZ R156, R0.reuse, R156 ;  /* 0x0000009c009c7220 */ /* 0x040fe40000410000 */
[C---:B------:R-:W-:Y:S02]  /*a740*/  FMUL.FTZ R157, R0.reuse, R157 ;  /* 0x0000009d009d7220 */ /* 0x040fe40000410000 */
[C---:B------:R-:W-:Y:S01]  /*a750*/  FMUL.FTZ R160, R0.reuse, R160 ;  /* 0x000000a000a07220 */ /* 0x040fe20000410000 */
[----:B------:R-:W-:Y:S01]  /*a760*/  @P3 MUFU.LG2 R11, R5 ;  /* 0x00000005000b3308 */ /* 0x000fe20000000c00 */
[C---:B------:R-:W-:Y:S01]  /*a770*/  FMUL.FTZ R161, R0.reuse, R161 ;  /* 0x000000a100a17220 */ /* 0x040fe20000410000 */
[----:B------:R-:W-:Y:S01]  /*a780*/  @P0 MOV R8, 0x3f317218 ;  /* 0x3f31721800080802 */ /* 0x000fe20000000f00 */
[----:B------:R-:W-:-:S02]  /*a790*/  FMUL.FTZ R172, R0, R172 ;  /* 0x000000ac00ac7220 */ /* 0x000fc40000410000 */
[C---:B------:R-:W-:Y:S02]  /*a7a0*/  FMUL.FTZ R173, R0.reuse, R173 ;  /* 0x000000ad00ad7220 */ /* 0x040fe40000410000 */
[C---:B------:R-:W-:Y:S01]  /*a7b0*/  FMUL.FTZ R176, R0.reuse, R176 ;  /* 0x000000b000b07220 */ /* 0x040fe20000410000 */
[----:B------:R-:W-:Y:S01]  /*a7c0*/  @P2 MUFU.LG2 R9, R9 ;  /* 0x0000000900092308 */ /* 0x000fe20000000c00 */
[C---:B------:R-:W-:Y:S02]  /*a7d0*/  FMUL.FTZ R177, R0.reuse, R177 ;  /* 0x000000b100b17220 */ /* 0x040fe40000410000 */
[C---:B------:R-:W-:Y:S02]  /*a7e0*/  FMUL.FTZ R120, R0.reuse, R120 ;  /* 0x0000007800787220 */ /* 0x040fe40000410000 */
[C---:B------:R-:W-:Y:S02]  /*a7f0*/  FMUL.FTZ R121, R0.reuse, R121 ;  /* 0x0000007900797220 */ /* 0x040fe40000410000 */
[C---:B------:R-:W-:Y:S01]  /*a800*/  FMUL.FTZ R124, R0.reuse, R124 ;  /* 0x0000007c007c7220 */ /* 0x040fe20000410000 */
[----:B------:R-:W-:Y:S01]  /*a810*/  @P1 MUFU.LG2 R7, R7 ;  /* 0x0000000700071308 */ /* 0x000fe20000000c00 */
[----:B------:R-:W-:-:S02]  /*a820*/  FMUL.FTZ R125, R0, R125 ;  /* 0x0000007d007d7220 */ /* 0x000fc40000410000 */
[C---:B------:R-:W-:Y:S02]  /*a830*/  FMUL.FTZ R184, R0.reuse, R184 ;  /* 0x000000b800b87220 */ /* 0x040fe40000410000 */
[----:B------:R-:W-:Y:S01]  /*a840*/  FMUL.FTZ R185, R0, R185 ;  /* 0x000000b900b97220 */ /* 0x000fe20000410000 */
[----:B------:R-:W-:Y:S01]  /*a850*/  MOV R0, RZ ;  /* 0x000000ff00007202 */ /* 0x000fe20000000f00 */
[C---:B-1----:R-:W-:Y:S02]  /*a860*/  FMUL.FTZ R144, R3.reuse, R144 ;  /* 0x0000009003907220 */ /* 0x042fe40000410000 */
[C---:B------:R-:W-:Y:S02]  /*a870*/  FMUL.FTZ R145, R3.reuse, R145 ;  /* 0x0000009103917220 */ /* 0x040fe40000410000 */
[C---:B------:R-:W-:Y:S01]  /*a880*/  FMUL.FTZ R152, R3.reuse, R152 ;  /* 0x0000009803987220 */ /* 0x040fe20000410000 */
[----:B------:R-:W1:Y:S01]  /*a890*/  @P0 MUFU.RCP R0, R6 ;  /* 0x0000000600000308 */ /* 0x000e620000001000 */
[----:B------:R-:W-:-:S02]  /*a8a0*/  FMUL.FTZ R153, R3, R153 ;  /* 0x0000009903997220 */ /* 0x000fc40000410000 */
[C---:B------:R-:W-:Y:S02]  /*a8b0*/  FMUL.FTZ R164, R3.reuse, R164 ;  /* 0x000000a403a47220 */ /* 0x040fe40000410000 */
[C---:B------:R-:W-:Y:S02]  /*a8c0*/  FMUL.FTZ R165, R3.reuse, R165 ;  /* 0x000000a503a57220 */ /* 0x040fe40000410000 */
[C---:B------:R-:W-:Y:S01]  /*a8d0*/  FMUL.FTZ R168, R3.reuse, R168 ;  /* 0x000000a803a87220 */ /* 0x040fe20000410000 */
[----:B------:R-:W3:Y:S01]  /*a8e0*/  @P0 MUFU.LG2 R6, R6 ;  /* 0x0000000600060308 */ /* 0x000ee20000000c00 */
[C---:B------:R-:W-:Y:S02]  /*a8f0*/  FMUL.FTZ R169, R3.reuse, R169 ;  /* 0x000000a903a97220 */ /* 0x040fe40000410000 */
[C---:B------:R-:W-:Y:S02]  /*a900*/  FMUL.FTZ R180, R3.reuse, R180 ;  /* 0x000000b403b47220 */ /* 0x040fe40000410000 */
[----:B------:R-:W-:-:S02]  /*a910*/  FMUL.FTZ R181, R3, R181 ;  /* 0x000000b503b57220 */ /* 0x000fc40000410000 */
[C---:B------:R-:W-:Y:S02]  /*a920*/  FMUL.FTZ R116, R3.reuse, R116 ;  /* 0x0000007403747220 */ /* 0x040fe40000410000 */
[C---:B------:R-:W-:Y:S02]  /*a930*/  FMUL.FTZ R117, R3.reuse, R117 ;  /* 0x0000007503757220 */ /* 0x040fe40000410000 */
[C---:B------:R-:W-:Y:S02]  /*a940*/  FMUL.FTZ R128, R3.reuse, R128 ;  /* 0x0000008003807220 */ /* 0x040fe40000410000 */
[C---:B------:R-:W-:Y:S02]  /*a950*/  FMUL.FTZ R129, R3.reuse, R129 ;  /* 0x0000008103817220 */ /* 0x040fe40000410000 */
[C---:B------:R-:W-:Y:S02]  /*a960*/  FMUL.FTZ R132, R3.reuse, R132 ;  /* 0x0000008403847220 */ /* 0x040fe40000410000 */
[----:B------:R-:W-:Y:S01]  /*a970*/  FMUL.FTZ R133, R3, R133 ;  /* 0x0000008503857220 */ /* 0x000fe20000410000 */
[----:B------:R-:W-:Y:S01]  /*a980*/  @P2 MOV R3, 0x3f317218 ;  /* 0x3f31721800032802 */ /* 0x000fe20000000f00 */
[----:B--2---:R-:W-:-:S02]  /*a990*/  FMUL.FTZ R150, R4, R150 ;  /* 0x0000009604967220 */ /* 0x004fc40000410000 */
[C---:B------:R-:W-:Y:S02]  /*a9a0*/  FMUL.FTZ R151, R4.reuse, R151 ;  /* 0x0000009704977220 */ /* 0x040fe40000410000 */
[C---:B------:R-:W-:Y:S02]  /*a9b0*/  FMUL.FTZ R158, R4.reuse, R158 ;  /* 0x0000009e049e7220 */ /* 0x040fe40000410000 */
[C---:B------:R-:W-:Y:S02]  /*a9c0*/  FMUL.FTZ R159, R4.reuse, R159 ;  /* 0x0000009f049f7220 */ /* 0x040fe40000410000 */
        /* <DEDUP_REMOVED lines=11> */
[----:B------:R-:W-:Y:S01]  /*aa80*/  FMUL.FTZ R187, R4, R187 ;  /* 0x000000bb04bb7220 */ /* 0x000fe20000410000 */
[----:B------:R-:W-:Y:S01]  /*aa90*/  @P3 MOV R4, 0x3f317218 ;  /* 0x3f31721800043802 */ /* 0x000fe20000000f00 */
[C---:B-1----:R-:W-:Y:S02]  /*aaa0*/  FMUL.FTZ R146, R0.reuse, R146 ;  /* 0x0000009200927220 */ /* 0x042fe40000410000 */
        /* <DEDUP_REMOVED lines=14> */
[----:B------:R-:W-:Y:S01]  /*ab90*/  FMUL.FTZ R135, R0, R135 ;  /* 0x0000008700877220 */ /* 0x000fe20000410000 */
[----:B------:R-:W-:Y:S01]  /*aba0*/  @P1 MOV R0, 0x3f317218 ;  /* 0x3f31721800001802 */ /* 0x000fe20000000f00 */
[----:B------:R-:W-:Y:S02]  /*abb0*/  @P2 FMUL.FTZ R5, R3, c[0x0][0x2d0] ;  /* 0x0000b40003052a20 */ /* 0x000fe40000410000 */
[----:B------:R-:W-:Y:S02]  /*abc0*/  @P3 FMUL.FTZ R10, R4, c[0x0][0x2d0] ;  /* 0x0000b400040a3a20 */ /* 0x000fe40000410000 */
[----:B------:R-:W-:Y:S02]  /*abd0*/  @P1 FMUL.FTZ R3, R0, c[0x0][0x2d0] ;  /* 0x0000b40000031a20 */ /* 0x000fe40000410000 */
[----:B------:R-:W-:Y:S02]  /*abe0*/  @P3 FMUL.FTZ R11, R11, 0.69314718246459960938 ;  /* 0x3f3172180b0b3820 */ /* 0x000fe40000410000 */
[----:B------:R-:W-:-:S02]  /*abf0*/  @P2 FMUL.FTZ R9, R9, 0.69314718246459960938 ;  /* 0x3f31721809092820 */ /* 0x000fc40000410000 */
[----:B------:R-:W-:Y:S02]  /*ac00*/  @P1 FMUL.FTZ R7, R7, 0.69314718246459960938 ;  /* 0x3f31721807071820 */ /* 0x000fe40000410000 */
[----:B---3--:R-:W-:Y:S02]  /*ac10*/  @P0 FMUL.FTZ R4, R6, 0.69314718246459960938 ;  /* 0x3f31721806040820 */ /* 0x008fe40000410000 */
[----:B------:R-:W-:Y:S02]  /*ac20*/  @P0 FMUL.FTZ R0, R8, c[0x0][0x2d0] ;  /* 0x0000b40008000a20 */ /* 0x000fe40000410000 */
[----:B------:R-:W-:Y:S02]  /*ac30*/  @P3 FFMA.FTZ R20, R10, R138, R11 ;  /* 0x0000008a0a143223 */ /* 0x000fe4000001000b */
[----:B------:R-:W-:Y:S02]  /*ac40*/  @P2 FFMA.FTZ R21, R5, R137, R9 ;  /* 0x0000008905152223 */ /* 0x000fe40000010009 */
[----:B------:R-:W-:-:S02]  /*ac50*/  @P1 FFMA.FTZ R22, R3, R136, R7 ;  /* 0x0000008803161223 */ /* 0x000fc40000010007 */
[----:B------:R-:W-:Y:S02]  /*ac60*/  @P0 FFMA.FTZ R23, R0, R2, R4 ;  /* 0x0000000200170223 */ /* 0x000fe40000010004 */
.L_x_3:
[----:B-1----:R-:W-:Y:S05]  /*ac70*/  @P4 BRA `(.L_x_21) ;  /* 0x0000142000004947 */ /* 0x002fea0003800000 */
[----:B------:R-:W2:Y:S01]  /*ac80*/  LDL.LU R14, [R1+0x20] ;  /* 0x00002000010e7983 */ /* 0x000ea20000300800 */
[----:B------:R-:W-:Y:S01]  /*ac90*/  MOV R24, c[0x0][0x4e8] ;  /* 0x00013a0000187a02 */ /* 0x000fe20000000f00 */
[----:B------:R-:W-:Y:S02]  /*aca0*/  BSSY B0, `(.L_x_22) ;  /* 0x00000a9000007945 */ /* 0x000fe40003800000 */
[----:B------:R-:W1:Y:S01]  /*acb0*/  S2R R16, SR_TID.X ;  /* 0x0000000000107919 */ /* 0x000e620000002100 */
[C---:B------:R-:W-:Y:S01]  /*acc0*/  ISETP.NE.AND P0, PT, R24.reuse, 0x1, PT ;  /* 0x000000011800780c */ /* 0x040fe20003f05270 */
[----:B------:R-:W-:Y:S02]  /*acd0*/  IMAD R24, R24, c[0x0][0x388], RZ ;  /* 0x0000e20018187a24 */ /* 0x000fe400078e02ff */
[----:B------:R-:W3:Y:S04]  /*ace0*/  S2R R12, SR_CTAID.Y ;  /* 0x00000000000c7919 */ /* 0x000ee80000002600 */
[----:B------:R-:W4:Y:S04]  /*acf0*/  S2R R13, SR_CTAID.Z ;  /* 0x00000000000d7919 */ /* 0x000f280000002700 */
[----:B------:R-:W2:Y:S01]  /*ad00*/  S2R R15, SR_CTAID.X ;  /* 0x00000000000f7919 */ /* 0x000ea20000002500 */
[----:B-1----:R-:W-:-:S04]  /*ad10*/  SHF.R.S32.HI R11, RZ, 0x1f, R16 ;  /* 0x0000001fff0b7819 */ /* 0x002fc80000011410 */
[CC--:B------:R-:W-:Y:S02]  /*ad20*/  LEA.HI R6, R11.reuse, R16.reuse, RZ, 0x2 ;  /* 0x000000100b067211 */ /* 0x0c0fe400078f10ff */
[----:B------:R-:W-:Y:S02]  /*ad30*/  LEA.HI R11, R11, R16, RZ, 0x5 ;  /* 0x000000100b0b7211 */ /* 0x000fe400078f28ff */
[----:B------:R-:W-:Y:S02]  /*ad40*/  LOP3.LUT R6, R6, 0xfffffffc, RZ, 0xc0, !PT ;  /* 0xfffffffc06067812 */ /* 0x000fe400078ec0ff */
[----:B------:R-:W-:-:S03]  /*ad50*/  SHF.R.S32.HI R7, RZ, 0x5, R11 ;  /* 0x00000005ff077819 */ /* 0x000fc6000001140b */
[----:B------:R-:W-:Y:S01]  /*ad60*/  IMAD.IADD R6, R16, 0x1, -R6 ;  /* 0x0000000110067824 */ /* 0x000fe200078e0a06 */
[----:B------:R-:W-:Y:S01]  /*ad70*/  BAR.SYNC.DEFER_BLOCKING 0x1, 0x80 ;  /* 0x0042000000007b1d */ /* 0x000fe20000010000 */
[----:B--2---:R-:W-:Y:S01]  /*ad80*/  SHF.R.S32.HI R10, RZ, 0x1f, R14 ;  /* 0x0000001fff0a7819 */ /* 0x004fe2000001140e */
[----:B------:R-:W-:-:S04]  /*ad90*/  IMAD.WIDE.U32 R2, R14, c[0x0][0x4d0], RZ ;  /* 0x000134000e027a25 */ /* 0x000fc800078e00ff */
[----:B------:R-:W-:Y:S02]  /*ada0*/  IMAD R0, R10, c[0x0][0x4d0], RZ ;  /* 0x000134000a007a24 */ /* 0x000fe400078e02ff */
[----:B------:R-:W-:Y:S02]  /*adb0*/  IMAD.MOV R9, RZ, RZ, -R14 ;  /* 0x000000ffff097224 */ /* 0x000fe400078e0a0e */
[----:B------:R-:W-:Y:S01]  /*adc0*/  IMAD R4, R14, c[0x0][0x4d4], R0 ;  /* 0x000135000e047a24 */ /* 0x000fe200078e0200 */
[----:B------:R-:W-:Y:S01]  /*add0*/  SHF.R.S32.HI R0, RZ, 0x1f, R11 ;  /* 0x0000001fff007819 */ /* 0x000fe2000001140b */
[----:B---3--:R-:W-:Y:S01]  /*ade0*/  IMAD R12, R9, c[0x0][0x550], R12 ;  /* 0x00015400090c7a24 */ /* 0x008fe200078e020c */
[----:B------:R-:W-:Y:S01]  /*adf0*/  LOP3.LUT R11, R11, 0xffffffe0, RZ, 0xc0, !PT ;  /* 0xffffffe00b0b7812 */ /* 0x000fe200078ec0ff */
[----:B------:R-:W-:Y:S01]  /*ae00*/  IMAD.IADD R5, R3, 0x1, R4 ;  /* 0x0000000103057824 */ /* 0x000fe200078e0204 */
[----:B------:R-:W-:Y:S01]  /*ae10*/  LEA.HI R8, R0, R7, RZ, 0x2 ;  /* 0x0000000700087211 */ /* 0x000fe200078f10ff */
[----:B------:R-:W-:Y:S01]  /*ae20*/  IMAD.MOV.U32 R4, RZ, RZ, R2 ;  /* 0x000000ffff047224 */ /* 0x000fe200078e0002 */
[----:B------:R-:W-:Y:S01]  /*ae30*/  LEA.HI R0, R6, R6, RZ, 0x1 ;  /* 0x0000000606007211 */ /* 0x000fe200078f08ff */
[----:B------:R-:W-:Y:S01]  /*ae40*/  IMAD R2, R10, c[0x0][0x438], RZ ;  /* 0x00010e000a027a24 */ /* 0x000fe200078e02ff */
[----:B------:R-:W-:Y:S01]  /*ae50*/  LOP3.LUT R8, R8, 0xffffffc, RZ, 0xc0, !PT ;  /* 0x0ffffffc08087812 */ /* 0x000fe200078ec0ff */
[----:B----4-:R-:W-:Y:S01]  /*ae60*/  IMAD.WIDE.U32 R4, R13, c[0x0][0x4d8], R4 ;  /* 0x000136000d047a25 */ /* 0x010fe200078e0004 */
[----:B------:R-:W-:-:S02]  /*ae70*/  LOP3.LUT R3, R0, 0x1ffffffe, RZ, 0xc0, !PT ;  /* 0x1ffffffe00037812 */ /* 0x000fc400078ec0ff */
[----:B------:R-:W-:Y:S01]  /*ae80*/  IADD3 R16, -R11, R16, RZ ;  /* 0x000000100b107210 */ /* 0x000fe20007ffe1ff */
[----:B------:R-:W-:Y:S01]  /*ae90*/  IMAD.SHL.U32 R0, R0, 0x20, RZ ;  /* 0x0000002000007824 */ /* 0x000fe200078e00ff */
[----:B------:R-:W-:Y:S01]  /*aea0*/  SHF.R.S32.HI R10, RZ, 0x1f, R13 ;  /* 0x0000001fff0a7819 */ /* 0x000fe2000001140d */
[----:B------:R-:W-:Y:S01]  /*aeb0*/  IMAD.IADD R9, R7, 0x1, -R8 ;  /* 0x0000000107097824 */ /* 0x000fe200078e0a08 */
[----:B------:R-:W-:Y:S02]  /*aec0*/  SHF.R.S32.HI R8, RZ, 0x1f, R16 ;  /* 0x0000001fff087819 */ /* 0x000fe40000011410 */
[----:B------:R-:W-:Y:S01]  /*aed0*/  IADD3 R7, R6, -R3, RZ ;  /* 0x8000000306077210 */ /* 0x000fe20007ffe0ff */
[----:B------:R-:W-:Y:S01]  /*aee0*/  IMAD R6, R14, c[0x0][0x43c], R2 ;  /* 0x00010f000e067a24 */ /* 0x000fe200078e0202 */
[----:B------:R-:W-:Y:S01]  /*aef0*/  LOP3.LUT R0, R0, 0xffffffc0, RZ, 0xc0, !PT ;  /* 0xffffffc000007812 */ /* 0x000fe200078ec0ff */
[----:B------:R-:W-:Y:S01]  /*af00*/  IMAD.WIDE.U32 R2, R14, c[0x0][0x438], RZ ;  /* 0x00010e000e027a25 */ /* 0x000fe200078e00ff */
[----:B------:R-:W-:-:S02]  /*af10*/  LEA.HI R19, R8, R16, RZ, 0x2 ;  /* 0x0000001008137211 */ /* 0x000fc400078f10ff */
[----:B------:R-:W-:Y:S01]  /*af20*/  LOP3.LUT P1, RZ, R16, 0x3, RZ, 0xc0, !PT ;  /* 0x0000000310ff7812 */ /* 0x000fe2000782c0ff */
[----:B------:R-:W-:Y:S01]  /*af30*/  IMAD R8, R7, 0x8, R0 ;  /* 0x0000000807087824 */ /* 0x000fe200078e0200 */
[----:B------:R-:W-:Y:S01]  /*af40*/  SHF.R.S32.HI R7, RZ, 0x2, R19 ;  /* 0x00000002ff077819 */ /* 0x000fe20000011413 */
[C---:B------:R-:W-:Y:S02]  /*af50*/  IMAD R11, R10.reuse, c[0x0][0x4d8], RZ ;  /* 0x000136000a0b7a24 */ /* 0x040fe400078e02ff */
[----:B------:R-:W-:Y:S02]  /*af60*/  IMAD.IADD R3, R3, 0x1, R6 ;  /* 0x0000000103037824 */ /* 0x000fe400078e0206 */
[----:B------:R-:W-:Y:S02]  /*af70*/  IMAD R14, R9, 0x10, R7 ;  /* 0x00000010090e7824 */ /* 0x000fe400078e0207 */
[----:B------:R-:W-:Y:S02]  /*af80*/  IMAD R6, R10, c[0x0][0x440], RZ ;  /* 0x000110000a067a24 */ /* 0x000fe400078e02ff */
[----:B------:R-:W-:-:S02]  /*af90*/  IMAD.IADD R8, R14, 0x1, R8 ;  /* 0x000000010e087824 */ /* 0x000fc400078e0208 */
[----:B------:R-:W-:Y:S02]  /*afa0*/  IMAD R0, R13, c[0x0][0x4dc], R11 ;  /* 0x000137000d007a24 */ /* 0x000fe400078e020b */
[----:B------:R-:W-:Y:S02]  /*afb0*/  IMAD R8, R15, 0x80, R8 ;  /* 0x000000800f087824 */ /* 0x000fe400078e0208 */
[----:B------:R-:W-:Y:S01]  /*afc0*/  IMAD R6, R13, c[0x0][0x444], R6 ;  /* 0x000111000d067a24 */ /* 0x000fe200078e0206 */
[----:B------:R-:W-:Y:S01]  /*afd0*/  IADD3 R5, R5, R0, RZ ;  /* 0x0000000005057210 */ /* 0x000fe20007ffe0ff */
[----:B------:R-:W-:Y:S01]  /*afe0*/  IMAD.WIDE.U32 R2, R13, c[0x0][0x440], R2 ;  /* 0x000110000d027a25 */ /* 0x000fe200078e0002 */
[----:B------:R-:W-:-:S03]  /*aff0*/  SHF.R.S32.HI R0, RZ, 0x1f, R12 ;  /* 0x0000001fff007819 */ /* 0x000fc6000001140c */
[----:B------:R-:W-:Y:S01]  /*b000*/  @P0 IMAD.HI.U32 R11, R8, c[0x0][0x4ec], RZ ;  /* 0x00013b00080b0a27 */ /* 0x000fe200078e00ff */
[----:B------:R-:W-:-:S03]  /*b010*/  IADD3 R3, R3, R6, RZ ;  /* 0x0000000603037210 */ /* 0x000fc60007ffe0ff */
[----:B------:R-:W-:-:S04]  /*b020*/  @P0 IMAD.HI.U32 R10, R8, c[0x0][0x4ec], RZ ;  /* 0x00013b00080a0a27 */ /* 0x000fc800078e00ff */
[--C-:B------:R-:W-:Y:S01]  /*b030*/  IMAD.MOV.U32 R6, RZ, RZ, R8.reuse ;  /* 0x000000ffff067224 */ /* 0x100fe200078e0008 */
[----:B------:R-:W-:Y:S01]  /*b040*/  @P0 SHF.R.U32.HI R6, RZ, c[0x0][0x4f0], R11 ;  /* 0x00013c00ff060a19 */ /* 0x000fe2000001160b */
[----:B------:R-:W-:Y:S01]  /*b050*/  IMAD.MOV.U32 R7, RZ, RZ, R8 ;  /* 0x000000ffff077224 */ /* 0x000fe200078e0008 */
[----:B------:R-:W-:Y:S01]  /*b060*/  @P0 SHF.R.U32.HI R7, RZ, c[0x0][0x4f0], R10 ;  /* 0x00013c00ff070a19 */ /* 0x000fe2000001160a */
[----:B------:R-:W-:Y:S01]  /*b070*/  IMAD R9, R0, c[0x0][0x448], RZ ;  /* 0x0001120000097a24 */ /* 0x000fe200078e02ff */
[----:B------:R-:W-:Y:S01]  /*b080*/  IADD3 R10, -R6, RZ, RZ ;  /* 0x000000ff060a7210 */ /* 0x000fe20007ffe1ff */
[----:B------:R-:W-:Y:S02]  /*b090*/  IMAD R0, R0, c[0x0][0x4e0], RZ ;  /* 0x0001380000007a24 */ /* 0x000fe400078e02ff */
[C---:B------:R-:W-:Y:S01]  /*b0a0*/  IMAD R11, R12.reuse, c[0x0][0x44c], R9 ;  /* 0x000113000c0b7a24 */ /* 0x040fe200078e0209 */
[----:B------:R-:W-:Y:S01]  /*b0b0*/  SHF.R.S32.HI R9, RZ, 0x1f, R7 ;  /* 0x0000001fff097819 */ /* 0x000fe20000011407 */
[----:B------:R-:W-:-:S02]  /*b0c0*/  IMAD R13, R12, c[0x0][0x4e4], R0 ;  /* 0x000139000c0d7a24 */ /* 0x000fc400078e0200 */
[----:B------:R-:W-:-:S04]  /*b0d0*/  IMAD.WIDE.U32 R4, R12, c[0x0][0x4e0], R4 ;  /* 0x000138000c047a25 */ /* 0x000fc800078e0004 */
[----:B------:R-:W-:Y:S01]  /*b0e0*/  IMAD R0, R10, c[0x0][0x4e8], R8 ;  /* 0x00013a000a007a24 */ /* 0x000fe200078e0208 */
[----:B------:R-:W-:Y:S01]  /*b0f0*/  SHF.R.S32.HI R10, RZ, 0x1f, R6 ;  /* 0x0000001fff0a7819 */ /* 0x000fe20000011406 */
[----:B------:R-:W-:Y:S01]  /*b100*/  IMAD R9, R9, c[0x0][0x430], RZ ;  /* 0x00010c0009097a24 */ /* 0x000fe200078e02ff */
[----:B------:R-:W-:Y:S01]  /*b110*/  IADD3 R4, P0, R6, R4, RZ ;  /* 0x0000000406047210 */ /* 0x000fe20007f1e0ff */
[----:B------:R-:W-:Y:S01]  /*b120*/  IMAD.WIDE.U32 R2, R12, c[0x0][0x448], R2 ;  /* 0x000112000c027a25 */ /* 0x000fe200078e0002 */
[----:B------:R-:W-:Y:S02]  /*b130*/  SHF.R.S32.HI R6, RZ, 0x1f, R0 ;  /* 0x0000001fff067819 */ /* 0x000fe40000011400 */
[----:B------:R-:W-:Y:S01]  /*b140*/  IADD3.X R5, R10, R5, R13, P0, !PT ;  /* 0x000000050a057210 */ /* 0x000fe200007fe40d */
[----:B------:R-:W-:Y:S02]  /*b150*/  IMAD R10, R7, c[0x0][0x434], R9 ;  /* 0x00010d00070a7a24 */ /* 0x000fe400078e0209 */
[----:B------:R-:W-:-:S02]  /*b160*/  IMAD R9, R6, c[0x0][0x4c8], RZ ;  /* 0x0001320006097a24 */ /* 0x000fc400078e02ff */
[----:B------:R-:W-:Y:S02]  /*b170*/  IMAD.MOV R6, RZ, RZ, -R7 ;  /* 0x000000ffff067224 */ /* 0x000fe400078e0a07 */
[----:B------:R-:W-:-:S04]  /*b180*/  IMAD.WIDE.U32 R4, R0, c[0x0][0x4c8], R4 ;  /* 0x0001320000047a25 */ /* 0x000fc800078e0004 */
[----:B------:R-:W-:Y:S02]  /*b190*/  IMAD R0, R0, c[0x0][0x4cc], R9 ;  /* 0x0001330000007a24 */ /* 0x000fe400078e0209 */
[----:B------:R-:W-:Y:S02]  /*b1a0*/  IMAD.IADD R3, R3, 0x1, R11 ;  /* 0x0000000103037824 */ /* 0x000fe400078e020b */
[----:B------:R-:W-:Y:S01]  /*b1b0*/  IMAD R13, R6, c[0x0][0x4e8], R8 ;  /* 0x00013a00060d7a24 */ /* 0x000fe200078e0208 */
[C---:B------:R-:W-:Y:S01]  /*b1c0*/  LEA R6, P0, R4.reuse, c[0x0][0x4a8], 0x2 ;  /* 0x00012a0004067a11 */ /* 0x040fe200078010ff */
[----:B------:R-:W-:Y:S02]  /*b1d0*/  IMAD.IADD R0, R5, 0x1, R0 ;  /* 0x0000000105007824 */ /* 0x000fe400078e0200 */
[----:B------:R-:W-:Y:S01]  /*b1e0*/  IMAD.WIDE.U32 R2, R7, c[0x0][0x430], R2 ;  /* 0x00010c0007027a25 */ /* 0x000fe200078e0002 */
[----:B------:R-:W-:Y:S01]  /*b1f0*/  SHF.R.S32.HI R7, RZ, 0x1f, R13 ;  /* 0x0000001fff077819 */ /* 0x000fe2000001140d */
[----:B------:R-:W-:Y:S01]  /*b200*/  SHFL.IDX PT, R8, R6, 0x2, 0x1c1f ;  /* 0x005c1f0006087f89 */ /* 0x000fe200000e0000 */
[----:B------:R-:W-:Y:S01]  /*b210*/  LEA.HI.X R0, R4, c[0x0][0x4ac], R0, 0x2, P0 ;  /* 0x00012b0004007a11 */ /* 0x000fe200000f1400 */
[----:B------:R-:W-:Y:S01]  /*b220*/  IMAD R12, R15, 0x80, R14 ;  /* 0x000000800f0c7824 */ /* 0x000fe200078e020e */
[----:B------:R-:W-:Y:S01]  /*b230*/  IADD3 R3, R3, R10, RZ ;  /* 0x0000000a03037210 */ /* 0x000fe20007ffe0ff */
[----:B------:R-:W-:Y:S01]  /*b240*/  IMAD R7, R7, c[0x0][0x428], RZ ;  /* 0x00010a0007077a24 */ /* 0x000fe200078e02ff */
[----:B------:R-:W-:Y:S02]  /*b250*/  SHFL.IDX PT, R4, R6, RZ, 0x1c1f ;  /* 0x001c1fff06047589 */ /* 0x000fe400000e0000 */
[C---:B------:R-:W-:Y:S01]  /*b260*/  IADD3 R14, R12.reuse, 0x40, RZ ;  /* 0x000000400c0e7810 */ /* 0x040fe20007ffe0ff */
[C---:B------:R-:W-:Y:S01]  /*b270*/  IMAD R15, R13.reuse, c[0x0][0x42c], R7 ;  /* 0x00010b000d0f7a24 */ /* 0x040fe200078e0207 */
[----:B------:R-:W1:Y:S01]  /*b280*/  SHFL.IDX PT, R5, R0, RZ, 0x1c1f ;  /* 0x001c1fff00057589 */ /* 0x000e6200000e0000 */
[----:B------:R-:W-:Y:S01]  /*b290*/  IMAD.WIDE.U32 R2, R13, c[0x0][0x428], R2 ;  /* 0x00010a000d027a25 */ /* 0x000fe200078e0002 */
[----:B------:R-:W-:-:S02]  /*b2a0*/  IADD3 R13, R12, 0x48, RZ ;  /* 0x000000480c0d7810 */ /* 0x000fc40007ffe0ff */
[----:B------:R-:W-:Y:S01]  /*b2b0*/  SHFL.IDX PT, R10, R6, 0x1, 0x1c1f ;  /* 0x003c1f00060a7f89 */ /* 0x000fe200000e0000 */
[-C--:B------:R-:W-:Y:S02]  /*b2c0*/  ISETP.GE.OR P4, PT, R12, R24.reuse, P1 ;  /* 0x000000180c00720c */ /* 0x080fe40000f86670 */
[-C--:B------:R-:W-:Y:S01]  /*b2d0*/  ISETP.GE.OR P2, PT, R14, R24.reuse, P1 ;  /* 0x000000180e00720c */ /* 0x080fe20000f46670 */
[----:B------:R-:W2:Y:S01]  /*b2e0*/  SHFL.IDX PT, R11, R0, 0x1, 0x1c1f ;  /* 0x003c1f00000b7f89 */ /* 0x000ea200000e0000 */
[----:B------:R-:W-:Y:S02]  /*b2f0*/  IADD3 R3, R3, R15, RZ ;  /* 0x0000000f03037210 */ /* 0x000fe40007ffe0ff */
[----:B------:R-:W-:Y:S01]  /*b300*/  LEA R18, P0, R2, c[0x0][0x400], 0x2 ;  /* 0x0001000002127a11 */ /* 0x000fe200078010ff */
[----:B------:R-:W3:Y:S01]  /*b310*/  SHFL.IDX PT, R9, R0, 0x2, 0x1c1f ;  /* 0x005c1f0000097f89 */ /* 0x000ee200000e0000 */
[-C--:B------:R-:W-:Y:S02]  /*b320*/  ISETP.GE.AND P5, PT, R14, R24.reuse, PT ;  /* 0x000000180e00720c */ /* 0x080fe40003fa6270 */
[----:B------:R-:W-:Y:S01]  /*b330*/  LEA.HI.X R17, R2, c[0x0][0x404], R3, 0x2, P0 ;  /* 0x0001010002117a11 */ /* 0x000fe200000f1403 */
[----:B------:R-:W-:Y:S01]  /*b340*/  SHFL.IDX PT, R6, R6, 0x3, 0x1c1f ;  /* 0x007c1f0006067f89 */ /* 0x000fe200000e0000 */
[----:B------:R-:W-:-:S03]  /*b350*/  ISETP.GE.AND P6, PT, R13, R24, PT ;  /* 0x000000180d00720c */ /* 0x000fc60003fc6270 */
[----:B------:R4:W2:Y:S04]  /*b360*/  SHFL.IDX PT, R7, R0, 0x3, 0x1c1f ;  /* 0x007c1f0000077f89 */ /* 0x0008a800000e0000 */
[----:B-1----:R1:W-:Y:S04]  /*b370*/  @!P4 ST.E [R4.64], R20 ;  /* 0x000000140400c985 */ /* 0x0023e8000c101908 */
[----:B------:R1:W1:Y:S04]  /*b380*/  SHFL.IDX PT, R2, R18, RZ, 0x1c1f ;  /* 0x001c1fff12027589 */ /* 0x00026800000e0000 */
[----:B------:R1:W1:Y:S01]  /*b390*/  SHFL.IDX PT, R3, R17, RZ, 0x1c1f ;  /* 0x001c1fff11037589 */ /* 0x00026200000e0000 */
[----:B----4-:R-:W-:-:S04]  /*b3a0*/  IADD3 R0, R12, 0x8, RZ ;  /* 0x000000080c007810 */ /* 0x010fc80007ffe0ff */
[CC--:B------:R-:W-:Y:S02]  /*b3b0*/  ISETP.GE.OR P3, PT, R0.reuse, R24.reuse, P1 ;  /* 0x000000180000720c */ /* 0x0c0fe40000f66670 */
[-C--:B------:R-:W-:Y:S02]  /*b3c0*/  ISETP.GE.OR P1, PT, R13, R24.reuse, P1 ;  /* 0x000000180d00720c */ /* 0x080fe40000f26670 */
[----:B------:R-:W-:Y:S02]  /*b3d0*/  ISETP.GE.AND P0, PT, R0, R24, PT ;  /* 0x000000180000720c */ /* 0x000fe40003f06270 */
[----:B------:R-:W-:-:S05]  /*b3e0*/  LOP3.LUT R0, R19, 0x7ffffffc, RZ, 0xc0, !PT ;  /* 0x7ffffffc13007812 */ /* 0x000fca00078ec0ff */
[----:B------:R-:W-:Y:S02]  /*b3f0*/  IMAD.IADD R0, R16, 0x1, -R0 ;  /* 0x0000000110007824 */ /* 0x000fe400078e0a00 */
[----:B--2---:R2:W-:Y:S03]  /*b400*/  @!P3 ST.E [R10.64], R21 ;  /* 0x000000150a00b985 */ /* 0x0045e6000c101908 */
[----:B------:R-:W-:Y:S01]  /*b410*/  SHF.L.U32 R0, R0, 0x1, RZ ;  /* 0x0000000100007819 */ /* 0x000fe200000006ff */
[----:B---3--:R2:W-:Y:S04]  /*b420*/  @!P2 ST.E [R8.64], R22 ;  /* 0x000000160800a985 */ /* 0x0085e8000c101908 */
[----:B------:R2:W-:Y:S01]  /*b430*/  @!P1 ST.E [R6.64], R23 ;  /* 0x0000001706009985 */ /* 0x0005e2000c101908 */
[----:B------:R-:W-:-:S13]  /*b440*/  ISETP.GE.AND P1, PT, R12, R24, PT ;  /* 0x000000180c00720c */ /* 0x000fda0003f26270 */
[----:B------:R-:W-:Y:S05]  /*b450*/  @P1 BRA `(.L_x_23) ;  /* 0x000002d000001947 */ /* 0x000fea0003800000 */
[C---:B-12---:R-:W-:Y:S02]  /*b460*/  IADD3 R6, R0.reuse, 0x8, RZ ;  /* 0x0000000800067810 */ /* 0x046fe40007ffe0ff */
[C---:B------:R-:W-:Y:S02]  /*b470*/  IADD3 R5, R0.reuse, 0x10, RZ ;  /* 0x0000001000057810 */ /* 0x040fe40007ffe0ff */
[----:B------:R-:W-:Y:S02]  /*b480*/  IADD3 R4, R0, 0x18, RZ ;  /* 0x0000001800047810 */ /* 0x000fe40007ffe0ff */
[----:B------:R-:W-:Y:S02]  /*b490*/  ISETP.GE.AND P3, PT, R6, c[0x0][0x3c8], PT ;  /* 0x0000f20006007a0c */ /* 0x000fe40003f66270 */
[----:B------:R-:W-:Y:S02]  /*b4a0*/  ISETP.GE.AND P2, PT, R5, c[0x0][0x3c8], PT ;  /* 0x0000f20005007a0c */ /* 0x000fe40003f46270 */
[----:B------:R-:W-:-:S02]  /*b4b0*/  ISETP.GE.AND P1, PT, R4, c[0x0][0x3c8], PT ;  /* 0x0000f20004007a0c */ /* 0x000fc40003f26270 */
[----:B------:R-:W-:-:S07]  /*b4c0*/  ISETP.GE.AND P4, PT, R0, c[0x0][0x3c8], PT ;  /* 0x0000f20000007a0c */ /* 0x000fce0003f86270 */
[----:B------:R-:W-:Y:S02]  /*b4d0*/  @!P3 LEA.HI R8, R6, R6, RZ, 0x1 ;  /* 0x000000060608b211 */ /* 0x000fe400078f08ff */
[----:B------:R-:W-:Y:S02]  /*b4e0*/  @!P2 LEA.HI R5, R5, R5, RZ, 0x1 ;  /* 0x000000050505a211 */ /* 0x000fe400078f08ff */
[----:B------:R-:W-:Y:S02]  /*b4f0*/  @!P1 LEA.HI R6, R4, R4, RZ, 0x1 ;  /* 0x0000000404069211 */ /* 0x000fe400078f08ff */
[----:B------:R-:W-:Y:S02]  /*b500*/  @!P3 LOP3.LUT R8, R8, 0xfffffffe, RZ, 0xc0, !PT ;  /* 0xfffffffe0808b812 */ /* 0x000fe400078ec0ff */
[----:B------:R-:W-:Y:S01]  /*b510*/  @!P2 LOP3.LUT R7, R5, 0xfffffffe, RZ, 0xc0, !PT ;  /* 0xfffffffe0507a812 */ /* 0x000fe200078ec0ff */
[----:B------:R-:W-:Y:S01]  /*b520*/  @!P4 IMAD.WIDE R4, R0, 0x4, R2 ;  /* 0x000000040004c825 */ /* 0x000fe200078e0202 */
[----:B------:R-:W-:-:S03]  /*b530*/  @!P1 LOP3.LUT R10, R6, 0xfffffffe, RZ, 0xc0, !PT ;  /* 0xfffffffe060a9812 */ /* 0x000fc600078ec0ff */
[--C-:B------:R-:W-:Y:S01]  /*b540*/  @!P3 IMAD.WIDE R8, R8, 0x4, R2.reuse ;  /* 0x000000040808b825 */ /* 0x100fe200078e0202 */
[----:B------:R1:W-:Y:S03]  /*b550*/  @!P4 ST.E.64 [R4.64], R148 ;  /* 0x000000940400c985 */ /* 0x0003e6000c101b08 */
[--C-:B------:R-:W-:Y:S01]  /*b560*/  @!P2 IMAD.WIDE R6, R7, 0x4, R2.reuse ;  /* 0x000000040706a825 */ /* 0x100fe200078e0202 */
[----:B------:R2:W-:Y:S04]  /*b570*/  @!P3 ST.E.64 [R8.64], R156 ;  /* 0x0000009c0800b985 */ /* 0x0005e8000c101b08 */
[----:B------:R3:W-:Y:S01]  /*b580*/  @!P2 ST.E.64 [R6.64], R160 ;  /* 0x000000a00600a985 */ /* 0x0007e2000c101b08 */
[----:B-1----:R-:W-:Y:S01]  /*b590*/  @!P1 IMAD.WIDE R4, R10, 0x4, R2 ;  /* 0x000000040a049825 */ /* 0x002fe200078e0202 */
[----:B--2---:R-:W-:-:S04]  /*b5a0*/  IADD3 R8, R0, 0x20, RZ ;  /* 0x0000002000087810 */ /* 0x004fc80007ffe0ff */
[----:B------:R1:W-:Y:S01]  /*b5b0*/  @!P1 ST.E.64 [R4.64], R172 ;  /* 0x000000ac04009985 */ /* 0x0003e2000c101b08 */
[----:B---3--:R-:W-:Y:S02]  /*b5c0*/  IADD3 R6, R0, 0x28, RZ ;  /* 0x0000002800067810 */ /* 0x008fe40007ffe0ff */
[----:B------:R-:W-:Y:S02]  /*b5d0*/  ISETP.GE.AND P4, PT, R8, c[0x0][0x3c8], PT ;  /* 0x0000f20008007a0c */ /* 0x000fe40003f86270 */
[----:B------:R-:W-:-:S11]  /*b5e0*/  ISETP.GE.AND P3, PT, R6, c[0x0][0x3c8], PT ;  /* 0x0000f20006007a0c */ /* 0x000fd60003f66270 */
[----:B------:R-:W-:Y:S02]  /*b5f0*/  @!P4 LEA.HI R8, R8, R8, RZ, 0x1 ;  /* 0x000000080808c211 */ /* 0x000fe400078f08ff */
[----:B------:R-:W-:-:S04]  /*b600*/  @!P3 LEA.HI R7, R6, R6, RZ, 0x1 ;  /* 0x000000060607b211 */ /* 0x000fc800078f08ff */
[----:B------:R-:W-:Y:S02]  /*b610*/  @!P3 LOP3.LUT R7, R7, 0xfffffffe, RZ, 0xc0, !PT ;  /* 0xfffffffe0707b812 */ /* 0x000fe400078ec0ff */
[C---:B-1----:R-:W-:Y:S02]  /*b620*/  IADD3 R5, R0.reuse, 0x30, RZ ;  /* 0x0000003000057810 */ /* 0x042fe40007ffe0ff */
[----:B------:R-:W-:Y:S02]  /*b630*/  IADD3 R4, R0, 0x38, RZ ;  /* 0x0000003800047810 */ /* 0x000fe40007ffe0ff */
[----:B------:R-:W-:Y:S02]  /*b640*/  ISETP.GE.AND P2, PT, R5, c[0x0][0x3c8], PT ;  /* 0x0000f20005007a0c */ /* 0x000fe40003f46270 */
[----:B------:R-:W-:-:S11]  /*b650*/  ISETP.GE.AND P1, PT, R4, c[0x0][0x3c8], PT ;  /* 0x0000f20004007a0c */ /* 0x000fd60003f26270 */
[----:B------:R-:W-:Y:S02]  /*b660*/  @!P2 LEA.HI R6, R5, R5, RZ, 0x1 ;  /* 0x000000050506a211 */ /* 0x000fe400078f08ff */
[----:B------:R-:W-:Y:S02]  /*b670*/  @!P1 LEA.HI R4, R4, R4, RZ, 0x1 ;  /* 0x0000000404049211 */ /* 0x000fe400078f08ff */
[----:B------:R-:W-:Y:S02]  /*b680*/  @!P4 LOP3.LUT R5, R8, 0xfffffffe, RZ, 0xc0, !PT ;  /* 0xfffffffe0805c812 */ /* 0x000fe400078ec0ff */
[----:B------:R-:W-:Y:S01]  /*b690*/  @!P2 LOP3.LUT R10, R6, 0xfffffffe, RZ, 0xc0, !PT ;  /* 0xfffffffe060aa812 */ /* 0x000fe200078ec0ff */
[----:B------:R-:W-:Y:S01]  /*b6a0*/  @!P3 IMAD.WIDE R6, R7, 0x4, R2 ;  /* 0x000000040706b825 */ /* 0x000fe200078e0202 */
[----:B------:R-:W-:-:S03]  /*b6b0*/  @!P1 LOP3.LUT R11, R4, 0xfffffffe, RZ, 0xc0, !PT ;  /* 0xfffffffe040b9812 */ /* 0x000fc600078ec0ff */
[----:B------:R-:W-:-:S04]  /*b6c0*/  @!P4 IMAD.WIDE R8, R5, 0x4, R2 ;  /* 0x000000040508c825 */ /* 0x000fc800078e0202 */
[--C-:B------:R-:W-:Y:S01]  /*b6d0*/  @!P2 IMAD.WIDE R4, R10, 0x4, R2.reuse ;  /* 0x000000040a04a825 */ /* 0x100fe200078e0202 */
[----:B------:R1:W-:Y:S03]  /*b6e0*/  @!P4 ST.E.64 [R8.64], R176 ;  /* 0x000000b00800c985 */ /* 0x0003e6000c101b08 */
[----:B------:R-:W-:Y:S01]  /*b6f0*/  @!P1 IMAD.WIDE R2, R11, 0x4, R2 ;  /* 0x000000040b029825 */ /* 0x000fe200078e0202 */
[----:B------:R1:W-:Y:S04]  /*b700*/  @!P3 ST.E.64 [R6.64], R120 ;  /* 0x000000780600b985 */ /* 0x0003e8000c101b08 */
[----:B------:R1:W-:Y:S04]  /*b710*/  @!P2 ST.E.64 [R4.64], R124 ;  /* 0x0000007c0400a985 */ /* 0x0003e8000c101b08 */
[----:B------:R1:W-:Y:S02]  /*b720*/  @!P1 ST.E.64 [R2.64], R184 ;  /* 0x000000b802009985 */ /* 0x0003e4000c101b08 */
.L_x_23:
[----:B-1----:R-:W-:Y:S05]  /*b730*/  BSYNC B0 ;  /* 0x0000000000007941 */ /* 0x002fea0003800000 */
.L_x_22:
[----:B------:R1:W3:Y:S01]  /*b740*/  SHFL.IDX PT, R3, R17, 0x1, 0x1c1f ;  /* 0x003c1f0011037f89 */ /* 0x0002e200000e0000 */
[----:B------:R-:W-:Y:S03]  /*b750*/  BSSY B0, `(.L_x_24) ;  /* 0x0000030000007945 */ /* 0x000fe60003800000 */
[----:B------:R1:W4:Y:S01]  /*b760*/  SHFL.IDX PT, R2, R18, 0x1, 0x1c1f ;  /* 0x003c1f0012027f89 */ /* 0x00032200000e0000 */
[----:B------:R-:W-:Y:S05]  /*b770*/  @P0 BRA `(.L_x_25) ;  /* 0x000002d000000947 */ /* 0x000fea0003800000 */
[C---:B------:R-:W-:Y:S02]  /*b780*/  IADD3 R5, R0.reuse, 0x8, RZ ;  /* 0x0000000800057810 */ /* 0x040fe40007ffe0ff */
[----:B------:R-:W-:-:S02]  /*b790*/  IADD3 R4, R0, 0x10, RZ ;  /* 0x0000001000047810 */ /* 0x000fc40007ffe0ff */
[----:B------:R-:W-:Y:S02]  /*b7a0*/  ISETP.GE.AND P1, PT, R5, c[0x0][0x3c8], PT ;  /* 0x0000f20005007a0c */ /* 0x000fe40003f26270 */
[----:B------:R-:W-:Y:S02]  /*b7b0*/  ISETP.GE.AND P0, PT, R4, c[0x0][0x3c8], PT ;  /* 0x0000f20004007a0c */ /* 0x000fe40003f06270 */
[C---:B------:R-:W-:Y:S02]  /*b7c0*/  ISETP.GE.AND P2, PT, R0.reuse, c[0x0][0x3c8], PT ;  /* 0x0000f20000007a0c */ /* 0x040fe40003f46270 */
[----:B--2---:R-:W-:-:S04]  /*b7d0*/  IADD3 R10, R0, 0x18, RZ ;  /* 0x00000018000a7810 */ /* 0x004fc80007ffe0ff */
[----:B------:R-:W-:-:S03]  /*b7e0*/  ISETP.GE.AND P4, PT, R10, c[0x0][0x3c8], PT ;  /* 0x0000f2000a007a0c */ /* 0x000fc60003f86270 */
[----:B------:R-:W-:Y:S02]  /*b7f0*/  @!P1 LEA.HI R5, R5, R5, RZ, 0x1 ;  /* 0x0000000505059211 */ /* 0x000fe400078f08ff */
[----:B------:R-:W-:Y:S02]  /*b800*/  @!P0 LEA.HI R4, R4, R4, RZ, 0x1 ;  /* 0x0000000404048211 */ /* 0x000fe400078f08ff */
[----:B------:R-:W-:Y:S01]  /*b810*/  @!P1 LOP3.LUT R5, R5, 0xfffffffe, RZ, 0xc0, !PT ;  /* 0xfffffffe05059812 */ /* 0x000fe200078ec0ff */
[----:B---34-:R-:W-:Y:S01]  /*b820*/  @!P2 IMAD.WIDE R6, R0, 0x4, R2 ;  /* 0x000000040006a825 */ /* 0x018fe200078e0202 */
[----:B------:R-:W-:-:S03]  /*b830*/  @!P0 LOP3.LUT R8, R4, 0xfffffffe, RZ, 0xc0, !PT ;  /* 0xfffffffe04088812 */ /* 0x000fc600078ec0ff */
[--C-:B------:R-:W-:Y:S01]  /*b840*/  @!P1 IMAD.WIDE R4, R5, 0x4, R2.reuse ;  /* 0x0000000405049825 */ /* 0x100fe200078e0202 */
[----:B------:R2:W-:Y:S01]  /*b850*/  @!P2 ST.E.64 [R6.64], R150 ;  /* 0x000000960600a985 */ /* 0x0005e2000c101b08 */
[----:B------:R-:W-:Y:S02]  /*b860*/  @!P4 LEA.HI R10, R10, R10, RZ, 0x1 ;  /* 0x0000000a0a0ac211 */ /* 0x000fe400078f08ff */
[----:B------:R-:W-:Y:S01]  /*b870*/  @!P0 IMAD.WIDE R8, R8, 0x4, R2 ;  /* 0x0000000408088825 */ /* 0x000fe200078e0202 */
[----:B------:R3:W-:Y:S04]  /*b880*/  @!P1 ST.E.64 [R4.64], R158 ;  /* 0x0000009e04009985 */ /* 0x0007e8000c101b08 */
[----:B------:R4:W-:Y:S01]  /*b890*/  @!P0 ST.E.64 [R8.64], R162 ;  /* 0x000000a208008985 */ /* 0x0009e2000c101b08 */
[----:B--2---:R-:W-:-:S02]  /*b8a0*/  IADD3 R7, R0, 0x20, RZ ;  /* 0x0000002000077810 */ /* 0x004fc40007ffe0ff */
[C---:B------:R-:W-:Y:S02]  /*b8b0*/  IADD3 R6, R0.reuse, 0x28, RZ ;  /* 0x0000002800067810 */ /* 0x040fe40007ffe0ff */
[C---:B---3--:R-:W-:Y:S02]  /*b8c0*/  IADD3 R5, R0.reuse, 0x30, RZ ;  /* 0x0000003000057810 */ /* 0x048fe40007ffe0ff */
[----:B------:R-:W-:Y:S02]  /*b8d0*/  IADD3 R4, R0, 0x38, RZ ;  /* 0x0000003800047810 */ /* 0x000fe40007ffe0ff */
[----:B------:R-:W-:Y:S02]  /*b8e0*/  ISETP.GE.AND P3, PT, R7, c[0x0][0x3c8], PT ;  /* 0x0000f20007007a0c */ /* 0x000fe40003f66270 */
[----:B------:R-:W-:Y:S02]  /*b8f0*/  ISETP.GE.AND P2, PT, R6, c[0x0][0x3c8], PT ;  /* 0x0000f20006007a0c */ /* 0x000fe40003f46270 */
[----:B------:R-:W-:-:S02]  /*b900*/  ISETP.GE.AND P1, PT, R5, c[0x0][0x3c8], PT ;  /* 0x0000f20005007a0c */ /* 0x000fc40003f26270 */
[----:B------:R-:W-:-:S07]  /*b910*/  ISETP.GE.AND P0, PT, R4, c[0x0][0x3c8], PT ;  /* 0x0000f20004007a0c */ /* 0x000fce0003f06270 */
[----:B----4-:R-:W-:Y:S02]  /*b920*/  @!P3 LEA.HI R8, R7, R7, RZ, 0x1 ;  /* 0x000000070708b211 */ /* 0x010fe400078f08ff */
[----:B------:R-:W-:Y:S02]  /*b930*/  @!P2 LEA.HI R7, R6, R6, RZ, 0x1 ;  /* 0x000000060607a211 */ /* 0x000fe400078f08ff */
[----:B------:R-:W-:Y:S02]  /*b940*/  @!P1 LEA.HI R6, R5, R5, RZ, 0x1 ;  /* 0x0000000505069211 */ /* 0x000fe400078f08ff */
[----:B------:R-:W-:Y:S02]  /*b950*/  @!P0 LEA.HI R4, R4, R4, RZ, 0x1 ;  /* 0x0000000404048211 */ /* 0x000fe400078f08ff */
[----:B------:R-:W-:Y:S02]  /*b960*/  @!P4 LOP3.LUT R5, R10, 0xfffffffe, RZ, 0xc0, !PT ;  /* 0xfffffffe0a05c812 */ /* 0x000fe400078ec0ff */
[----:B------:R-:W-:-:S02]  /*b970*/  @!P3 LOP3.LUT R8, R8, 0xfffffffe, RZ, 0xc0, !PT ;  /* 0xfffffffe0808b812 */ /* 0x000fc400078ec0ff */
[----:B------:R-:W-:Y:S01]  /*b980*/  @!P2 LOP3.LUT R7, R7, 0xfffffffe, RZ, 0xc0, !PT ;  /* 0xfffffffe0707a812 */ /* 0x000fe200078ec0ff */
[--C-:B------:R-:W-:Y:S01]  /*b990*/  @!P4 IMAD.WIDE R10, R5, 0x4, R2.reuse ;  /* 0x00000004050ac825 */ /* 0x100fe200078e0202 */
[----:B------:R-:W-:Y:S02]  /*b9a0*/  @!P1 LOP3.LUT R12, R6, 0xfffffffe, RZ, 0xc0, !PT ;  /* 0xfffffffe060c9812 */ /* 0x000fe400078ec0ff */
[----:B------:R-:W-:Y:S01]  /*b9b0*/  @!P0 LOP3.LUT R13, R4, 0xfffffffe, RZ, 0xc0, !PT ;  /* 0xfffffffe040d8812 */ /* 0x000fe200078ec0ff */
[--C-:B------:R-:W-:Y:S01]  /*b9c0*/  @!P3 IMAD.WIDE R8, R8, 0x4, R2.reuse ;  /* 0x000000040808b825 */ /* 0x100fe200078e0202 */
[----:B------:R2:W-:Y:S03]  /*b9d0*/  @!P4 ST.E.64 [R10.64], R174 ;  /* 0x000000ae0a00c985 */ /* 0x0005e6000c101b08 */
[--C-:B------:R-:W-:Y:S01]  /*b9e0*/  @!P2 IMAD.WIDE R6, R7, 0x4, R2.reuse ;  /* 0x000000040706a825 */ /* 0x100fe200078e0202 */
[----:B------:R2:W-:Y:S03]  /*b9f0*/  @!P3 ST.E.64 [R8.64], R178 ;  /* 0x000000b20800b985 */ /* 0x0005e6000c101b08 */
[--C-:B------:R-:W-:Y:S01]  /*ba00*/  @!P1 IMAD.WIDE R4, R12, 0x4, R2.reuse ;  /* 0x000000040c049825 */ /* 0x100fe200078e0202 */
[----:B------:R2:W-:Y:S03]  /*ba10*/  @!P2 ST.E.64 [R6.64], R122 ;  /* 0x0000007a0600a985 */ /* 0x0005e6000c101b08 */
[----:B------:R-:W-:Y:S01]  /*ba20*/  @!P0 IMAD.WIDE R2, R13, 0x4, R2 ;  /* 0x000000040d028825 */ /* 0x000fe200078e0202 */
[----:B------:R2:W-:Y:S04]  /*ba30*/  @!P1 ST.E.64 [R4.64], R126 ;  /* 0x0000007e04009985 */ /* 0x0005e8000c101b08 */
[----:B------:R2:W-:Y:S02]  /*ba40*/  @!P0 ST.E.64 [R2.64], R186 ;  /* 0x000000ba02008985 */ /* 0x0005e4000c101b08 */
.L_x_25:
[----:B------:R-:W-:Y:S05]  /*ba50*/  BSYNC B0 ;  /* 0x0000000000007941 */ /* 0x000fea0003800000 */
.L_x_24:
[----:B--23--:R2:W3:Y:S01]  /*ba60*/  SHFL.IDX PT, R3, R17, 0x2, 0x1c1f ;  /* 0x005c1f0011037f89 */ /* 0x00c4e200000e0000 */
[----:B------:R-:W-:Y:S03]  /*ba70*/  BSSY B0, `(.L_x_26) ;  /* 0x0000030000007945 */ /* 0x000fe60003800000 */
[----:B----4-:R2:W4:Y:S01]  /*ba80*/  SHFL.IDX PT, R2, R18, 0x2, 0x1c1f ;  /* 0x005c1f0012027f89 */ /* 0x01052200000e0000 */
[----:B------:R-:W-:Y:S05]  /*ba90*/  @P5 BRA `(.L_x_27) ;  /* 0x000002d000005947 */ /* 0x000fea0003800000 */
[C---:B------:R-:W-:Y:S02]  /*baa0*/  IADD3 R4, R0.reuse, 0x8, RZ ;  /* 0x0000000800047810 */ /* 0x040fe40007ffe0ff */
[----:B------:R-:W-:-:S02]  /*bab0*/  ISETP.GE.AND P1, PT, R0, c[0x0][0x3c8], PT ;  /* 0x0000f20000007a0c */ /* 0x000fc40003f26270 */
[----:B------:R-:W-:Y:S02]  /*bac0*/  ISETP.GE.AND P0, PT, R4, c[0x0][0x3c8], PT ;  /* 0x0000f20004007a0c */ /* 0x000fe40003f06270 */
[C---:B------:R-:W-:Y:S02]  /*bad0*/  IADD3 R9, R0.reuse, 0x10, RZ ;  /* 0x0000001000097810 */ /* 0x040fe40007ffe0ff */
[----:B------:R-:W-:Y:S02]  /*bae0*/  IADD3 R8, R0, 0x18, RZ ;  /* 0x0000001800087810 */ /* 0x000fe40007ffe0ff */
[----:B------:R-:W-:Y:S02]  /*baf0*/  ISETP.GE.AND P5, PT, R9, c[0x0][0x3c8], PT ;  /* 0x0000f20009007a0c */ /* 0x000fe40003fa6270 */
[----:B------:R-:W-:-:S03]  /*bb00*/  ISETP.GE.AND P4, PT, R8, c[0x0][0x3c8], PT ;  /* 0x0000f20008007a0c */ /* 0x000fc60003f86270 */
[----:B---34-:R-:W-:Y:S02]  /*bb10*/  @!P1 IMAD.WIDE R6, R0, 0x4, R2 ;  /* 0x0000000400069825 */ /* 0x018fe400078e0202 */
[----:B------:R-:W-:-:S03]  /*bb20*/  @!P0 LEA.HI R4, R4, R4, RZ, 0x1 ;  /* 0x0000000404048211 */ /* 0x000fc600078f08ff */
[----:B------:R3:W-:Y:S01]  /*bb30*/  @!P1 ST.E.64 [R6.64], R144 ;  /* 0x0000009006009985 */ /* 0x0007e2000c101b08 */
[----:B------:R-:W-:Y:S02]  /*bb40*/  @!P0 LOP3.LUT R4, R4, 0xfffffffe, RZ, 0xc0, !PT ;  /* 0xfffffffe04048812 */ /* 0x000fe400078ec0ff */
[----:B------:R-:W-:Y:S02]  /*bb50*/  @!P5 LEA.HI R9, R9, R9, RZ, 0x1 ;  /* 0x000000090909d211 */ /* 0x000fe400078f08ff */
[----:B------:R-:W-:Y:S01]  /*bb60*/  @!P4 LEA.HI R10, R8, R8, RZ, 0x1 ;  /* 0x00000008080ac211 */ /* 0x000fe200078f08ff */
[----:B------:R-:W-:-:S03]  /*bb70*/  @!P0 IMAD.WIDE R4, R4, 0x4, R2 ;  /* 0x0000000404048825 */ /* 0x000fc600078e0202 */
[----:B------:R-:W-:Y:S02]  /*bb80*/  @!P4 LOP3.LUT R10, R10, 0xfffffffe, RZ, 0xc0, !PT ;  /* 0xfffffffe0a0ac812 */ /* 0x000fe400078ec0ff */
[----:B------:R4:W-:Y:S03]  /*bb90*/  @!P0 ST.E.64 [R4.64], R152 ;  /* 0x0000009804008985 */ /* 0x0009e6000c101b08 */
[----:B------:R-:W-:Y:S01]  /*bba0*/  @!P4 IMAD.WIDE R10, R10, 0x4, R2 ;  /* 0x000000040a0ac825 */ /* 0x000fe200078e0202 */
[C---:B---3--:R-:W-:Y:S02]  /*bbb0*/  IADD3 R7, R0.reuse, 0x20, RZ ;  /* 0x0000002000077810 */ /* 0x048fe40007ffe0ff */
[----:B------:R-:W-:Y:S02]  /*bbc0*/  IADD3 R6, R0, 0x28, RZ ;  /* 0x0000002800067810 */ /* 0x000fe40007ffe0ff */
[----:B------:R-:W-:-:S02]  /*bbd0*/  ISETP.GE.AND P3, PT, R7, c[0x0][0x3c8], PT ;  /* 0x0000f20007007a0c */ /* 0x000fc40003f66270 */
[----:B------:R-:W-:Y:S02]  /*bbe0*/  ISETP.GE.AND P2, PT, R6, c[0x0][0x3c8], PT ;  /* 0x0000f20006007a0c */ /* 0x000fe40003f46270 */
[C---:B----4-:R-:W-:Y:S02]  /*bbf0*/  IADD3 R5, R0.reuse, 0x30, RZ ;  /* 0x0000003000057810 */ /* 0x050fe40007ffe0ff */
[----:B------:R-:W-:Y:S02]  /*bc00*/  IADD3 R4, R0, 0x38, RZ ;  /* 0x0000003800047810 */ /* 0x000fe40007ffe0ff */
[----:B------:R-:W-:Y:S02]  /*bc10*/  ISETP.GE.AND P1, PT, R5, c[0x0][0x3c8], PT ;  /* 0x0000f20005007a0c */ /* 0x000fe40003f26270 */
[----:B------:R-:W-:-:S03]  /*bc20*/  ISETP.GE.AND P0, PT, R4, c[0x0][0x3c8], PT ;  /* 0x0000f20004007a0c */ /* 0x000fc60003f06270 */
[----:B------:R-:W-:Y:S02]  /*bc30*/  @!P3 LEA.HI R8, R7, R7, RZ, 0x1 ;  /* 0x000000070708b211 */ /* 0x000fe400078f08ff */
[----:B------:R-:W-:Y:S02]  /*bc40*/  @!P2 LEA.HI R7, R6, R6, RZ, 0x1 ;  /* 0x000000060607a211 */ /* 0x000fe400078f08ff */
[----:B------:R-:W-:Y:S02]  /*bc50*/  @!P3 LOP3.LUT R8, R8, 0xfffffffe, RZ, 0xc0, !PT ;  /* 0xfffffffe0808b812 */ /* 0x000fe400078ec0ff */
[----:B------:R-:W-:Y:S02]  /*bc60*/  @!P2 LOP3.LUT R7, R7, 0xfffffffe, RZ, 0xc0, !PT ;  /* 0xfffffffe0707a812 */ /* 0x000fe400078ec0ff */
[----:B------:R-:W-:Y:S02]  /*bc70*/  @!P1 LEA.HI R6, R5, R5, RZ, 0x1 ;  /* 0x0000000505069211 */ /* 0x000fe400078f08ff */
[----:B------:R-:W-:Y:S01]  /*bc80*/  @!P5 LOP3.LUT R5, R9, 0xfffffffe, RZ, 0xc0, !PT ;  /* 0xfffffffe0905d812 */ /* 0x000fe200078ec0ff */
[----:B------:R-:W-:Y:S01]  /*bc90*/  @!P3 IMAD.WIDE R8, R8, 0x4, R2 ;  /* 0x000000040808b825 */ /* 0x000fe200078e0202 */
[----:B------:R-:W-:-:S02]  /*bca0*/  @!P0 LEA.HI R4, R4, R4, RZ, 0x1 ;  /* 0x0000000404048211 */ /* 0x000fc400078f08ff */
[----:B------:R-:W-:Y:S01]  /*bcb0*/  @!P1 LOP3.LUT R14, R6, 0xfffffffe, RZ, 0xc0, !PT ;  /* 0xfffffffe060e9812 */ /* 0x000fe200078ec0ff */
[----:B------:R-:W-:Y:S01]  /*bcc0*/  @!P5 IMAD.WIDE R12, R5, 0x4, R2 ;  /* 0x00000004050cd825 */ /* 0x000fe200078e0202 */
[----:B------:R-:W-:-:S03]  /*bcd0*/  @!P0 LOP3.LUT R15, R4, 0xfffffffe, RZ, 0xc0, !PT ;  /* 0xfffffffe040f8812 */ /* 0x000fc600078ec0ff */
[--C-:B------:R-:W-:Y:S01]  /*bce0*/  @!P2 IMAD.WIDE R6, R7, 0x4, R2.reuse ;  /* 0x000000040706a825 */ /* 0x100fe200078e0202 */
[----:B------:R3:W-:Y:S03]  /*bcf0*/  @!P5 ST.E.64 [R12.64], R164 ;  /* 0x000000a40c00d985 */ /* 0x0007e6000c101b08 */
[--C-:B------:R-:W-:Y:S01]  /*bd00*/  @!P1 IMAD.WIDE R4, R14, 0x4, R2.reuse ;  /* 0x000000040e049825 */ /* 0x100fe200078e0202 */
[----:B------:R3:W-:Y:S03]  /*bd10*/  @!P4 ST.E.64 [R10.64], R168 ;  /* 0x000000a80a00c985 */ /* 0x0007e6000c101b08 */
[----:B------:R-:W-:Y:S01]  /*bd20*/  @!P0 IMAD.WIDE R2, R15, 0x4, R2 ;  /* 0x000000040f028825 */ /* 0x000fe200078e0202 */
[----:B------:R3:W-:Y:S04]  /*bd30*/  @!P3 ST.E.64 [R8.64], R180 ;  /* 0x000000b40800b985 */ /* 0x0007e8000c101b08 */
[----:B------:R3:W-:Y:S04]  /*bd40*/  @!P2 ST.E.64 [R6.64], R116 ;  /* 0x000000740600a985 */ /* 0x0007e8000c101b08 */
[----:B------:R3:W-:Y:S04]  /*bd50*/  @!P1 ST.E.64 [R4.64], R128 ;  /* 0x0000008004009985 */ /* 0x0007e8000c101b08 */
[----:B------:R3:W-:Y:S02]  /*bd60*/  @!P0 ST.E.64 [R2.64], R132 ;  /* 0x0000008402008985 */ /* 0x0007e4000c101b08 */
.L_x_27:
[----:B------:R-:W-:Y:S05]  /*bd70*/  BSYNC B0 ;  /* 0x0000000000007941 */ /* 0x000fea0003800000 */
.L_x_26:
[----:B---3--:R3:W1:Y:S04]  /*bd80*/  SHFL.IDX PT, R3, R17, 0x3, 0x1c1f ;  /* 0x007c1f0011037f89 */ /* 0x00866800000e0000 */
[----:B----4-:R3:W4:Y:S01]  /*bd90*/  SHFL.IDX PT, R2, R18, 0x3, 0x1c1f ;  /* 0x007c1f0012027f89 */ /* 0x01072200000e0000 */
[----:B------:R-:W-:Y:S05]  /*bda0*/  @P6 EXIT ;  /* 0x000000000000694d */ /* 0x000fea0003800000 */
[C---:B------:R-:W-:Y:S02]  /*bdb0*/  IADD3 R4, R0.reuse, 0x8, RZ ;  /* 0x0000000800047810 */ /* 0x040fe40007ffe0ff */
[----:B------:R-:W-:-:S02]  /*bdc0*/  ISETP.GE.AND P6, PT, R0, c[0x0][0x3c8], PT ;  /* 0x0000f20000007a0c */ /* 0x000fc40003fc6270 */
[----:B------:R-:W-:Y:S02]  /*bdd0*/  ISETP.GE.AND P5, PT, R4, c[0x0][0x3c8], PT ;  /* 0x0000f20004007a0c */ /* 0x000fe40003fa6270 */
[C---:B------:R-:W-:Y:S02]  /*bde0*/  IADD3 R9, R0.reuse, 0x10, RZ ;  /* 0x0000001000097810 */ /* 0x040fe40007ffe0ff */
[C---:B------:R-:W-:Y:S02]  /*bdf0*/  IADD3 R8, R0.reuse, 0x18, RZ ;  /* 0x0000001800087810 */ /* 0x040fe40007ffe0ff */
[C---:B------:R-:W-:Y:S02]  /*be00*/  IADD3 R10, R0.reuse, 0x20, RZ ;  /* 0x00000020000a7810 */ /* 0x040fe40007ffe0ff */
[C---:B------:R-:W-:Y:S02]  /*be10*/  IADD3 R11, R0.reuse, 0x28, RZ ;  /* 0x00000028000b7810 */ /* 0x040fe40007ffe0ff */
[C---:B------:R-:W-:Y:S01]  /*be20*/  IADD3 R13, R0.reuse, 0x30, RZ ;  /* 0x00000030000d7810 */ /* 0x040fe20007ffe0ff */
[----:B-1--4-:R-:W-:Y:S01]  /*be30*/  @!P6 IMAD.WIDE R6, R0, 0x4, R2 ;  /* 0x000000040006e825 */ /* 0x012fe200078e0202 */
[----:B------:R-:W-:-:S02]  /*be40*/  ISETP.GE.AND P4, PT, R9, c[0x0][0x3c8], PT ;  /* 0x0000f20009007a0c */ /* 0x000fc40003f86270 */
[----:B------:R-:W-:Y:S02]  /*be50*/  @!P5 LEA.HI R4, R4, R4, RZ, 0x1 ;  /* 0x000000040404d211 */ /* 0x000fe400078f08ff */
[----:B------:R-:W-:Y:S01]  /*be60*/  ISETP.GE.AND P3, PT, R8, c[0x0][0x3c8], PT ;  /* 0x0000f20008007a0c */ /* 0x000fe20003f66270 */
[----:B------:R1:W-:Y:S01]  /*be70*/  @!P6 ST.E.64 [R6.64], R146 ;  /* 0x000000920600e985 */ /* 0x0003e2000c101b08 */
[----:B------:R-:W-:Y:S02]  /*be80*/  ISETP.GE.AND P2, PT, R10, c[0x0][0x3c8], PT ;  /* 0x0000f2000a007a0c */ /* 0x000fe40003f46270 */
[----:B------:R-:W-:Y:S02]  /*be90*/  ISETP.GE.AND P1, PT, R11, c[0x0][0x3c8], PT ;  /* 0x0000f2000b007a0c */ /* 0x000fe40003f26270 */
[----:B------:R-:W-:Y:S02]  /*bea0*/  ISETP.GE.AND P0, PT, R13, c[0x0][0x3c8], PT ;  /* 0x0000f2000d007a0c */ /* 0x000fe40003f06270 */
[----:B------:R-:W-:-:S02]  /*beb0*/  @!P5 LOP3.LUT R4, R4, 0xfffffffe, RZ, 0xc0, !PT ;  /* 0xfffffffe0404d812 */ /* 0x000fc400078ec0ff */
[----:B------:R-:W-:Y:S02]  /*bec0*/  @!P4 LEA.HI R12, R9, R9, RZ, 0x1 ;  /* 0x00000009090cc211 */ /* 0x000fe400078f08ff */
[----:B------:R-:W-:Y:S01]  /*bed0*/  IADD3 R0, R0, 0x38, RZ ;  /* 0x0000003800007810 */ /* 0x000fe20007ffe0ff */
[----:B------:R-:W-:Y:S01]  /*bee0*/  @!P5 IMAD.WIDE R4, R4, 0x4, R2 ;  /* 0x000000040404d825 */ /* 0x000fe200078e0202 */
[----:B------:R-:W-:Y:S02]  /*bef0*/  @!P3 LEA.HI R8, R8, R8, RZ, 0x1 ;  /* 0x000000080808b211 */ /* 0x000fe400078f08ff */
[----:B------:R-:W-:Y:S02]  /*bf00*/  @!P4 LOP3.LUT R12, R12, 0xfffffffe, RZ, 0xc0, !PT ;  /* 0xfffffffe0c0cc812 */ /* 0x000fe400078ec0ff */
[----:B------:R4:W-:Y:S01]  /*bf10*/  @!P5 ST.E.64 [R4.64], R154 ;  /* 0x0000009a0400d985 */ /* 0x0009e2000c101b08 */
[----:B------:R-:W-:Y:S02]  /*bf20*/  @!P3 LOP3.LUT R8, R8, 0xfffffffe, RZ, 0xc0, !PT ;  /* 0xfffffffe0808b812 */ /* 0x000fe400078ec0ff */
[----:B-1----:R-:W-:-:S04]  /*bf30*/  @!P2 LEA.HI R6, R10, R10, RZ, 0x1 ;  /* 0x0000000a0a06a211 */ /* 0x002fc800078f08ff */
[----:B------:R-:W-:Y:S02]  /*bf40*/  @!P2 LOP3.LUT R6, R6, 0xfffffffe, RZ, 0xc0, !PT ;  /* 0xfffffffe0606a812 */ /* 0x000fe400078ec0ff */
[----:B----4-:R-:W-:Y:S01]  /*bf50*/  @!P1 LEA.HI R5, R11, R11, RZ, 0x1 ;  /* 0x0000000b0b059211 */ /* 0x010fe200078f08ff */
[--C-:B------:R-:W-:Y:S01]  /*bf60*/  @!P3 IMAD.WIDE R10, R8, 0x4, R2.reuse ;  /* 0x00000004080ab825 */ /* 0x100fe200078e0202 */
[----:B------:R-:W-:Y:S02]  /*bf70*/  @!P0 LEA.HI R4, R13, R13, RZ, 0x1 ;  /* 0x0000000d0d048211 */ /* 0x000fe400078f08ff */
        /* <DEDUP_REMOVED lines=10> */
[----:B------:R1:W-:Y:S01]  /*c020*/  @!P0 ST.E.64 [R4.64], R130 ;  /* 0x0000008204008985 */ /* 0x0003e2000c101b08 */
[----:B------:R-:W-:-:S13]  /*c030*/  ISETP.GE.AND P0, PT, R0, c[0x0][0x3c8], PT ;  /* 0x0000f20000007a0c */ /* 0x000fda0003f06270 */
[----:B------:R-:W-:Y:S05]  /*c040*/  @P0 EXIT ;  /* 0x000000000000094d */ /* 0x000fea0003800000 */
[----:B------:R-:W-:-:S04]  /*c050*/  LEA.HI R0, R0, R0, RZ, 0x1 ;  /* 0x0000000000007211 */ /* 0x000fc800078f08ff */
[----:B------:R-:W-:-:S05]  /*c060*/  LOP3.LUT R0, R0, 0xfffffffe, RZ, 0xc0, !PT ;  /* 0xfffffffe00007812 */ /* 0x000fca00078ec0ff */
[----:B------:R-:W-:-:S05]  /*c070*/  IMAD.WIDE R2, R0, 0x4, R2 ;  /* 0x0000000400027825 */ /* 0x000fca00078e0202 */
[----:B------:R-:W-:Y:S01]  /*c080*/  ST.E.64 [R2.64], R134 ;  /* 0x0000008602007985 */ /* 0x000fe2000c101b08 */
[----:B------:R-:W-:Y:S05]  /*c090*/  EXIT ;  /* 0x000000000000794d */ /* 0x000fea0003800000 */
.L_x_21:
[----:B------:R-:W1:Y:S02]  /*c0a0*/  S2R R0, SR_TID.X ;  /* 0x0000000000007919 */ /* 0x000e640000002100 */
[----:B-1----:R-:W-:-:S13]  /*c0b0*/  ISETP.GT.AND P0, PT, R0, 0x7f, PT ;  /* 0x0000007f0000780c */ /* 0x002fda0003f04270 */
[----:B------:R-:W-:Y:S05]  /*c0c0*/  @P0 EXIT ;  /* 0x000000000000094d */ /* 0x000fea0003800000 */
[----:B------:R-:W1:Y:S01]  /*c0d0*/  S2R R8, SR_CTAID.X ;  /* 0x0000000000087919 */ /* 0x000e620000002500 */
[----:B------:R-:W-:-:S05]  /*c0e0*/  MOV R3, c[0x0][0x4e8] ;  /* 0x00013a0000037a02 */ /* 0x000fca0000000f00 */
[----:B------:R-:W-:Y:S01]  /*c0f0*/  IMAD R2, R3, c[0x0][0x388], RZ ;  /* 0x0000e20003027a24 */ /* 0x000fe200078e02ff */
[----:B-1----:R-:W-:-:S04]  /*c100*/  LEA R8, R8, R0, 0x7 ;  /* 0x0000000008087211 */ /* 0x002fc800078e38ff */
[----:B------:R-:W-:-:S13]  /*c110*/  ISETP.GE.AND P0, PT, R8, R2, PT ;  /* 0x000000020800720c */ /* 0x000fda0003f06270 */
[----:B------:R-:W-:Y:S05]  /*c120*/  @P0 EXIT ;  /* 0x000000000000094d */ /* 0x000fea0003800000 */
[----:B------:R-:W2:Y:S01]  /*c130*/  LDL.LU R4, [R1+0x20] ;  /* 0x0000200001047983 */ /* 0x000ea20000300800 */
[----:B------:R-:W-:-:S03]  /*c140*/  ISETP.NE.AND P0, PT, R3, 0x1, PT ;  /* 0x000000010300780c */ /* 0x000fc60003f05270 */
[----:B------:R-:W1:Y:S04]  /*c150*/  S2R R9, SR_CTAID.Z ;  /* 0x0000000000097919 */ /* 0x000e680000002700 */
[----:B------:R-:W3:Y:S06]  /*c160*/  S2R R10, SR_CTAID.Y ;  /* 0x00000000000a7919 */ /* 0x000eec0000002600 */
[----:B------:R-:W-:Y:S01]  /*c170*/  @P0 IMAD.HI.U32 R6, R8, c[0x0][0x4ec], RZ ;  /* 0x00013b0008060a27 */ /* 0x000fe200078e00ff */
[----:B-1----:R-:W-:-:S02]  /*c180*/  SHF.R.S32.HI R7, RZ, 0x1f, R9 ;  /* 0x0000001fff077819 */ /* 0x002fc40000011409 */
[----:B--2---:R-:W-:Y:S01]  /*c190*/  SHF.R.S32.HI R0, RZ, 0x1f, R4 ;  /* 0x0000001fff007819 */ /* 0x004fe20000011404 */
[C---:B------:R-:W-:Y:S01]  /*c1a0*/  IMAD.WIDE.U32 R2, R4.reuse, c[0x0][0x4d0], RZ ;  /* 0x0001340004027a25 */ /* 0x040fe200078e00ff */
[----:B------:R-:W-:-:S03]  /*c1b0*/  IADD3 R5, -R4, RZ, RZ ;  /* 0x000000ff04057210 */ /* 0x000fc60007ffe1ff */
[----:B------:R-:W-:-:S04]  /*c1c0*/  IMAD R0, R0, c[0x0][0x4d0], RZ ;  /* 0x0001340000007a24 */ /* 0x000fc800078e02ff */
[----:B------:R-:W-:Y:S01]  /*c1d0*/  IMAD R0, R4, c[0x0][0x4d4], R0 ;  /* 0x0001350004007a24 */ /* 0x000fe200078e0200 */
[----:B------:R-:W-:Y:S02]  /*c1e0*/  MOV R4, R8 ;  /* 0x0000000800047202 */ /* 0x000fe40000000f00 */
[----:B------:R-:W-:Y:S02]  /*c1f0*/  @P0 SHF.R.U32.HI R4, RZ, c[0x0][0x4f0], R6 ;  /* 0x00013c00ff040a19 */ /* 0x000fe40000011606 */
[----:B------:R-:W-:Y:S01]  /*c200*/  IADD3 R3, R3, R0, RZ ;  /* 0x0000000003037210 */ /* 0x000fe20007ffe0ff */
[----:B------:R-:W-:Y:S02]  /*c210*/  IMAD R0, R7, c[0x0][0x4d8], RZ ;  /* 0x0001360007007a24 */ /* 0x000fe400078e02ff */
[----:B---3--:R-:W-:Y:S01]  /*c220*/  IMAD R7, R5, c[0x0][0x550], R10 ;  /* 0x0001540005077a24 */ /* 0x008fe200078e020a */
[----:B------:R-:W-:Y:S01]  /*c230*/  IADD3 R5, -R4, RZ, RZ ;  /* 0x000000ff04057210 */ /* 0x000fe20007ffe1ff */
[----:B------:R-:W-:-:S02]  /*c240*/  IMAD R0, R9, c[0x0][0x4dc], R0 ;  /* 0x0001370009007a24 */ /* 0x000fc400078e0200 */
[----:B------:R-:W-:Y:S01]  /*c250*/  IMAD.WIDE.U32 R2, R9, c[0x0][0x4d8], R2 ;  /* 0x0001360009027a25 */ /* 0x000fe200078e0002 */
[----:B------:R-:W-:-:S03]  /*c260*/  SHF.R.S32.HI R6, RZ, 0x1f, R7 ;  /* 0x0000001fff067819 */ /* 0x000fc60000011407 */
[----:B------:R-:W-:Y:S01]  /*c270*/  IMAD R5, R5, c[0x0][0x4e8], R8 ;  /* 0x00013a0005057a24 */ /* 0x000fe200078e0208 */
[----:B------:R-:W-:Y:S01]  /*c280*/  IADD3 R3, R0, R3, RZ ;  /* 0x0000000300037210 */ /* 0x000fe20007ffe0ff */
[----:B------:R-:W-:-:S03]  /*c290*/  IMAD R6, R6, c[0x0][0x4e0], RZ ;  /* 0x0001380006067a24 */ /* 0x000fc600078e02ff */
[----:B------:R-:W-:Y:S01]  /*c2a0*/  SHF.R.S32.HI R0, RZ, 0x1f, R5 ;  /* 0x0000001fff007819 */ /* 0x000fe20000011405 */
[----:B------:R-:W-:-:S04]  /*c2b0*/  IMAD.WIDE.U32 R2, R7, c[0x0][0x4e0], R2 ;  /* 0x0001380007027a25 */ /* 0x000fc800078e0002 */
[----:B------:R-:W-:Y:S01]  /*c2c0*/  IMAD R7, R7, c[0x0][0x4e4], R6 ;  /* 0x0001390007077a24 */ /* 0x000fe200078e0206 */
[----:B------:R-:W-:Y:S01]  /*c2d0*/  SHF.R.S32.HI R6, RZ, 0x1f, R4 ;  /* 0x0000001fff067819 */ /* 0x000fe20000011404 */
[----:B------:R-:W-:Y:S01]  /*c2e0*/  IMAD R0, R0, c[0x0][0x4c8], RZ ;  /* 0x0001320000007a24 */ /* 0x000fe200078e02ff */
[----:B------:R-:W-:-:S03]  /*c2f0*/  IADD3 R2, P0, R4, R2, RZ ;  /* 0x0000000204027210 */ /* 0x000fc60007f1e0ff */
[----:B------:R-:W-:Y:S01]  /*c300*/  IMAD R0, R5, c[0x0][0x4cc], R0 ;  /* 0x0001330005007a24 */ /* 0x000fe200078e0200 */
[----:B------:R-:W-:-:S05]  /*c310*/  IADD3.X R3, R6, R3, R7, P0, !PT ;  /* 0x0000000306037210 */ /* 0x000fca00007fe407 */
[----:B------:R-:W-:-:S05]  /*c320*/  IMAD.WIDE.U32 R2, R5, c[0x0][0x4c8], R2 ;  /* 0x0001320005027a25 */ /* 0x000fca00078e0002 */
[----:B------:R-:W-:Y:S02]  /*c330*/  IADD3 R0, R3, R0, RZ ;  /* 0x0000000003007210 */ /* 0x000fe40007ffe0ff */
[----:B------:R-:W-:-:S04]  /*c340*/  LEA R4, P0, R2, c[0x0][0x4a8], 0x2 ;  /* 0x00012a0002047a11 */ /* 0x000fc800078010ff */
[----:B------:R-:W-:Y:S02]  /*c350*/  LEA.HI.X R5, R2, c[0x0][0x4ac], R0, 0x2, P0 ;  /* 0x00012b0002057a11 */ /* 0x000fe400000f1400 */
[----:B------:R-:W-:-:S05]  /*c360*/  MOV R0, 0xff800000 ;  /* 0xff80000000007802 */ /* 0x000fca0000000f00 */
[----:B------:R-:W-:Y:S01]  /*c370*/  STG.E [R4.64], R0 ;  /* 0x0000000004007986 */ /* 0x000fe2000c101908 */
[----:B------:R-:W-:Y:S05]  /*c380*/  EXIT ;  /* 0x000000000000794d */ /* 0x000fea0003800000 */
.L_x_28:
[----:B------:R-:W-:-:S00]  /*c390*/  BRA `(.L_x_28) ;  /* 0xfffffff000007947 */ /* 0x000fc0000383ffff */
[----:B------:R-:W-:-:S00]  /*c3a0*/  NOP ;  /* 0x0000000000007918 */ /* 0x000fc00000000000 */
        /* <DEDUP_REMOVED lines=13> */
.L_x_1614:


//--------------------- .text._ZN7cutlass13device_kernelIN5flash19enable_sm80_to_sm89INS1_16FlashAttnFwdSm80INS1_25CollectiveMainloopFwdSm80ILi4ELi1ELb0EN4cute5tupleIJNS5_1CILi128EEENS7_ILi80EEENS7_ILi64EEEEEELi64ENS_10bfloat16_tEfNS_4arch4Sm80ELb0ELb0ELb0ELb1ELb0ELb0ELb1ELb1EEENS1_21CollectiveEpilogueFwdINS6_IJS8_SA_S9_EEENS6_IJNS7_ILi1EEESI_SI_EEESC_SE_Li128ELb1ELb1ELb1ELb0EEENS1_36VarlenDynamicPersistentTileSchedulerILi128ELi80ELi128ELi128ELb1ELb1ELb0ELb0ELb1ELb1EEEEEEEEEvNT_6ParamsE --------------------------
	.section	.text._ZN7cutlass13device_kernelIN5flash19enable_sm80_to_sm89INS1_16FlashAttnFwdSm80INS1_25CollectiveMainloopFwdSm80ILi4ELi1ELb0EN4cute5tupleIJNS5_1CILi128EEENS7_ILi80EEENS7_ILi64EEEEEELi64ENS_10bfloat16_tEfNS_4arch4Sm80ELb0ELb0ELb0ELb1ELb0ELb0ELb1ELb1EEENS1_21CollectiveEpilogueFwdINS6_IJS8_SA_S9_EEENS6_IJNS7_ILi1EEESI_SI_EEESC_SE_Li128ELb1ELb1ELb1ELb0EEENS1_36VarlenDynamicPersistentTileSchedulerILi128ELi80ELi128ELi128ELb1ELb1ELb0ELb0ELb1ELb1EEEEEEEEEvNT_6ParamsE,"ax",@progbits
	.sectioninfo	@"SHI_REGISTERS=255"
	.align	128
.text._ZN7cutlass13device_kernelIN5flash19enable_sm80_to_sm89INS1_16FlashAttnFwdSm80INS1_25CollectiveMainloopFwdSm80ILi4ELi1ELb0EN4cute5tupleIJNS5_1CILi128EEENS7_ILi80EEENS7_ILi64EEEEEELi64ENS_10bfloat16_tEfNS_4arch4Sm80ELb0ELb0ELb0ELb1ELb0ELb0ELb1ELb1EEENS1_21CollectiveEpilogueFwdINS6_IJS8_SA_S9_EEENS6_IJNS7_ILi1EEESI_SI_EEESC_SE_Li128ELb1ELb1ELb1ELb0EEENS1_36VarlenDynamicPersistentTileSchedulerILi128ELi80ELi128ELi128ELb1ELb1ELb0ELb0ELb1ELb1EEEEEEEEEvNT_6ParamsE:
        .type           _ZN7cutlass13device_kernelIN5flash19enable_sm80_to_sm89INS1_16FlashAttnFwdSm80INS1_25CollectiveMainloopFwdSm80ILi4ELi1ELb0EN4cute5tupleIJNS5_1CILi128EEENS7_ILi80EEENS7_ILi64EEEEEELi64ENS_10bfloat16_tEfNS_4arch4Sm80ELb0ELb0ELb0ELb1ELb0ELb0ELb1ELb1EEENS1_21CollectiveEpilogueFwdINS6_IJS8_SA_S9_EEENS6_IJNS7_ILi1EEESI_SI_EEESC_SE_Li128ELb1ELb1ELb1ELb0EEENS1_36VarlenDynamicPersistentTileSchedulerILi128ELi80ELi128ELi128ELb1ELb1ELb0ELb0ELb1ELb1EEEEEEEEEvNT_6ParamsE,@function
        .size           _ZN7cutlass13device_kernelIN5flash19enable_sm80_to_sm89INS1_16FlashAttnFwdSm80INS1_25CollectiveMainloopFwdSm80ILi4ELi1ELb0EN4cute5tupleIJNS5_1CILi128EEENS7_ILi80EEENS7_ILi64EEEEEELi64ENS_10bfloat16_tEfNS_4arch4Sm80ELb0ELb0ELb0ELb1ELb0ELb0ELb1ELb1EEENS1_21CollectiveEpilogueFwdINS6_IJS8_SA_S9_EEENS6_IJNS7_ILi1EEESI_SI_EEESC_SE_Li128ELb1ELb1ELb1ELb0EEENS1_36VarlenDynamicPersistentTileSchedulerILi128ELi80ELi128ELi128ELb1ELb1ELb0ELb0ELb1ELb1EEEEEEEEEvNT_6ParamsE,(.L_x_1615 - _ZN7cutlass13device_kernelIN5flash19enable_sm80_to_sm89INS1_16FlashAttnFwdSm80INS1_25CollectiveMainloopFwdSm80ILi4ELi1ELb0EN4cute5tupleIJNS5_1CILi128EEENS7_ILi80EEENS7_ILi64EEEEEELi64ENS_10bfloat16_tEfNS_4arch4Sm80ELb0ELb0ELb0ELb1ELb0ELb0ELb1ELb1EEENS1_21CollectiveEpilogueFwdINS6_IJS8_SA_S9_EEENS6_IJNS7_ILi1EEESI_SI_EEESC_SE_Li128ELb1ELb1ELb1ELb0EEENS1_36VarlenDynamicPersistentTileSchedulerILi128ELi80ELi128ELi128ELb1ELb1ELb0ELb0ELb1ELb1EEEEEEEEEvNT_6ParamsE)
        .other          _ZN7cutlass13device_kernelIN5flash19enable_sm80_to_sm89INS1_16FlashAttnFwdSm80INS1_25CollectiveMainloopFwdSm80ILi4ELi1ELb0EN4cute5tupleIJNS5_1CILi128EEENS7_ILi80EEENS7_ILi64EEEEEELi64ENS_10bfloat16_tEfNS_4arch4Sm80ELb0ELb0ELb0ELb1ELb0ELb0ELb1ELb1EEENS1_21CollectiveEpilogueFwdINS6_IJS8_SA_S9_EEENS6_IJNS7_ILi1EEESI_SI_EEESC_SE_Li128ELb1ELb1ELb1ELb0EEENS1_36VarlenDynamicPersistentTileSchedulerILi128ELi80ELi128ELi128ELb1ELb1ELb0ELb0ELb1ELb1EEEEEEEEEvNT_6ParamsE,@"STO_CUDA_ENTRY STV_DEFAULT"
_ZN7cutlass13device_kernelIN5flash19enable_sm80_to_sm89INS1_16FlashAttnFwdSm80INS1_25CollectiveMainloopFwdSm80ILi4ELi1ELb0EN4cute5tupleIJNS5_1CILi128EEENS7_ILi80EEENS7_ILi64EEEEEELi64ENS_10bfloat16_tEfNS_4arch4Sm80ELb0ELb0ELb0ELb1ELb0ELb0ELb1ELb1EEENS1_21CollectiveEpilogueFwdINS6_IJS8_SA_S9_EEENS6_IJNS7_ILi1EEESI_SI_EEESC_SE_Li128ELb1ELb1ELb1ELb0EEENS1_36VarlenDynamicPersistentTileSchedulerILi128ELi80ELi128ELi128ELb1ELb1ELb0ELb0ELb1ELb1EEEEEEEEEvNT_6ParamsE:
[----:B------:R-:W-:-:S03]  /*0000*/  MOV R1, c[0x0][0x28] ;  /* 0x00000a0000017a02 */ /* 0x000fc60000000f00 */
[----:B------:R-:W1:Y:S01]  /*0010*/  S2R R2, SR_TID.X ;  /* 0x0000000000027919 */ /* 0x000e620000002100 */
[----:B------:R-:W-:Y:S01]  /*0020*/  IADD3 R1, R1, -0x58, RZ ;  /* 0xffffffa801017810 */ /* 0x000fe20007ffe0ff */
[----:B------:R-:W-:Y:S01]  /*0030*/  ULDC.64 UR8, c[0x0][0x118] ;  /* 0x0000460000087ab9 */ /* 0x000fe20000000a00 */
[----:B-1----:R-:W-:-:S05]  /*0040*/  SHF.R.U32.HI R0, RZ, 0x5, R2 ;  /* 0x00000005ff007819 */ /* 0x002fca0000011602 */
[----:B------:R-:W1:Y:S02]  /*0050*/  SHFL.IDX PT, R3, R0, RZ, 0x1f ;  /* 0x00001fff00037589 */ /* 0x000e6400000e0000 */
[----:B-1----:R-:W-:Y:S02]  /*0060*/  ISETP.NE.AND P0, PT, R3, RZ, PT ;  /* 0x000000ff0300720c */ /* 0x002fe40003f05270 */
[----:B------:R1:W-:Y:S11]  /*0070*/  STL [R1+0x4c], R3 ;  /* 0x00004c0301007387 */ /* 0x0003f60000100800 */
[----:B------:R-:W-:Y:S06]  /*0080*/  @P0 BAR.SYNC.DEFER_BLOCKING 0x5, 0x80 ;  /* 0x0142000000000b1d */ /* 0x000fec0000010000 */
[----:B------:R-:W2:Y:S04]  /*0090*/  @P0 LDS.128 R248, [0x9100] ;  /* 0x00910000fff80984 */ /* 0x000ea80000000c00 */
[----:B------:R-:W-:Y:S06]  /*00a0*/  @P0 BAR.ARV 0x4, 0x80 ;  /* 0x0102000000000b1d */ /* 0x000fec0000002000 */
[----:B------:R-:W-:Y:S05]  /*00b0*/  @P0 BRA `(.L_x_29) ;  /* 0x00000a8000000947 */ /* 0x000fea0003800000 */
[----:B-1----:R-:W-:Y:S01]  /*00c0*/  LOP3.LUT R13, R2, 0x1f, RZ, 0xc0, !PT ;  /* 0x0000001f020d7812 */ /* 0x002fe200078ec0ff */
[----:B------:R-:W-:-:S02]  /*00d0*/  IMAD.MOV.U32 R8, RZ, RZ, RZ ;  /* 0x000000ffff087224 */ /* 0x000fc400078e00ff */
[----:B------:R-:W-:Y:S01]  /*00e0*/  IMAD.MOV.U32 R7, RZ, RZ, RZ ;  /* 0x000000ffff077224 */ /* 0x000fe200078e00ff */
[----:B------:R-:W-:-:S04]  /*00f0*/  ISETP.NE.AND P6, PT, R13, 0x1f, PT ;  /* 0x0000001f0d00780c */ /* 0x000fc80003fc5270 */
[----:B------:R-:W-:-:S13]  /*0100*/  ISETP.GE.OR P0, PT, R13, c[0x0][0x53c], !P6 ;  /* 0x00014f000d007a0c */ /* 0x000fda0007706670 */
[----:B------:R-:W-:Y:S02]  /*0110*/  @!P0 IMAD.MOV.U32 R4, RZ, RZ, 0x4 ;  /* 0x00000004ff048424 */ /* 0x000fe400078e00ff */
[----:B------:R-:W-:Y:S02]  /*0120*/  @!P0 IMAD.MOV.U32 R2, RZ, RZ, 0x4 ;  /* 0x00000004ff028424 */ /* 0x000fe400078e00ff */
[----:B------:R-:W-:-:S04]  /*0130*/  @!P0 IMAD.WIDE.U32 R4, R13, R4, c[0x0][0x580] ;  /* 0x000160000d048625 */ /* 0x000fc800078e0004 */
[C---:B------:R-:W-:Y:S01]  /*0140*/  @!P0 IMAD.WIDE.U32 R2, R13.reuse, R2, c[0x0][0x578] ;  /* 0x00015e000d028625 */ /* 0x040fe200078e0002 */
[----:B------:R-:W3:Y:S04]  /*0150*/  @!P0 LDG.E R8, [R4.64] ;  /* 0x0000000804088981 */ /* 0x000ee8000c1e1900 */
[----:B------:R-:W3:Y:S01]  /*0160*/  @!P0 LDG.E R7, [R2.64] ;  /* 0x0000000802078981 */ /* 0x000ee2000c1e1900 */
[C---:B------:R-:W-:Y:S01]  /*0170*/  ISETP.NE.AND P5, PT, R13.reuse, RZ, PT ;  /* 0x000000ff0d00720c */ /* 0x040fe20003fa5270 */
[----:B------:R-:W1:Y:S01]  /*0180*/  S2UR UR4, SR_CTAID.X ;  /* 0x00000000000479c3 */ /* 0x000e620000002500 */
[C---:B------:R-:W-:Y:S02]  /*0190*/  ISETP.GE.U32.AND P4, PT, R13.reuse, 0x2, PT ;  /* 0x000000020d00780c */ /* 0x040fe40003f86070 */
[----:B------:R-:W-:-:S02]  /*01a0*/  ISETP.GE.U32.AND P3, PT, R13, 0x4, PT ;  /* 0x000000040d00780c */ /* 0x000fc40003f66070 */
[C---:B------:R-:W-:Y:S02]  /*01b0*/  ISETP.GE.U32.AND P2, PT, R13.reuse, 0x8, PT ;  /* 0x000000080d00780c */ /* 0x040fe40003f46070 */
[----:B------:R-:W-:Y:S02]  /*01c0*/  ISETP.GE.U32.AND P1, PT, R13, 0x10, PT ;  /* 0x000000100d00780c */ /* 0x000fe40003f26070 */
[----:B------:R-:W-:Y:S01]  /*01d0*/  MOV R10, RZ ;  /* 0x000000ff000a7202 */ /* 0x000fe20000000f00 */
[----:B---3--:R-:W-:-:S05]  /*01e0*/  IMAD R4, R8, R7, RZ ;  /* 0x0000000708047224 */ /* 0x008fca00078e02ff */
[----:B------:R-:W3:Y:S02]  /*01f0*/  SHFL.UP PT, R0, R4, 0x1, RZ ;  /* 0x0420000004007989 */ /* 0x000ee400000e00ff */
[----:B---3--:R-:W-:-:S05]  /*0200*/  SEL R0, R0, RZ, P5 ;  /* 0x000000ff00007207 */ /* 0x008fca0002800000 */
[----:B------:R-:W-:-:S05]  /*0210*/  IMAD.IADD R4, R4, 0x1, R0 ;  /* 0x0000000104047824 */ /* 0x000fca00078e0200 */
[----:B------:R-:W3:Y:S02]  /*0220*/  SHFL.UP PT, R0, R4, 0x2, RZ ;  /* 0x0440000004007989 */ /* 0x000ee400000e00ff */
[----:B---3--:R-:W-:-:S04]  /*0230*/  SEL R0, R0, RZ, P4 ;  /* 0x000000ff00007207 */ /* 0x008fc80002000000 */
[----:B------:R-:W-:-:S05]  /*0240*/  IADD3 R4, R4, R0, RZ ;  /* 0x0000000004047210 */ /* 0x000fca0007ffe0ff */
[----:B------:R-:W3:Y:S02]  /*0250*/  SHFL.UP PT, R0, R4, 0x4, RZ ;  /* 0x0480000004007989 */ /* 0x000ee400000e00ff */
[----:B---3--:R-:W-:-:S05]  /*0260*/  SEL R0, R0, RZ, P3 ;  /* 0x000000ff00007207 */ /* 0x008fca0001800000 */
[----:B------:R-:W-:-:S05]  /*0270*/  IMAD.IADD R4, R4, 0x1, R0 ;  /* 0x0000000104047824 */ /* 0x000fca00078e0200 */
[----:B------:R-:W3:Y:S02]  /*0280*/  SHFL.UP PT, R0, R4, 0x8, RZ ;  /* 0x0500000004007989 */ /* 0x000ee400000e00ff */
[----:B---3--:R-:W-:-:S05]  /*0290*/  SEL R0, R0, RZ, P2 ;  /* 0x000000ff00007207 */ /* 0x008fca0001000000 */
[----:B------:R-:W-:-:S05]  /*02a0*/  IMAD.IADD R4, R4, 0x1, R0 ;  /* 0x0000000104047824 */ /* 0x000fca00078e0200 */
[----:B------:R-:W3:Y:S02]  /*02b0*/  SHFL.UP PT, R0, R4, 0x10, RZ ;  /* 0x0600000004007989 */ /* 0x000ee400000e00ff */
[----:B---3--:R-:W-:-:S05]  /*02c0*/  SEL R0, R0, RZ, P1 ;  /* 0x000000ff00007207 */ /* 0x008fca0000800000 */
[----:B------:R-:W-:-:S05]  /*02d0*/  IMAD.IADD R4, R4, 0x1, R0 ;  /* 0x0000000104047824 */ /* 0x000fca00078e0200 */
[----:B------:R-:W3:Y:S02]  /*02e0*/  SHFL.IDX PT, R6, R4, 0x1f, 0x1f ;  /* 0x03e01f0004067f89 */ /* 0x000ee400000e0000 */
[----:B---3--:R-:W-:-:S04]  /*02f0*/  IMAD R6, R6, c[0x0][0x538], RZ ;  /* 0x00014e0006067a24 */ /* 0x008fc800078e02ff */
[----:B------:R-:W-:Y:S01]  /*0300*/  IMAD.MOV.U32 R0, RZ, RZ, R6 ;  /* 0x000000ffff007224 */ /* 0x000fe200078e0006 */
[----:B-1----:R-:W-:-:S13]  /*0310*/  ISETP.GT.AND P0, PT, R6, UR4, PT ;  /* 0x0000000406007c0c */ /* 0x002fda000bf04270 */
[----:B------:R-:W-:Y:S05]  /*0320*/  @P0 BRA `(.L_x_30) ;  /* 0x0000027000000947 */ /* 0x000fea0003800000 */
[----:B------:R-:W-:Y:S02]  /*0330*/  MOV R6, R0 ;  /* 0x0000000000067202 */ /* 0x000fe40000000f00 */
[----:B------:R-:W-:-:S04]  /*0340*/  MOV R10, RZ ;  /* 0x000000ff000a7202 */ /* 0x000fc80000000f00 */
.L_x_34:
[----:B------:R-:W-:-:S04]  /*0350*/  IADD3 R0, R10, 0x1f, RZ ;  /* 0x0000001f0a007810 */ /* 0x000fc80007ffe0ff */
[----:B------:R-:W-:-:S13]  /*0360*/  ISETP.GE.AND P0, PT, R0, c[0x0][0x53c], PT ;  /* 0x00014f0000007a0c */ /* 0x000fda0003f06270 */
[----:B------:R-:W-:Y:S05]  /*0370*/  @P0 BRA `(.L_x_31) ;  /* 0x0000074000000947 */ /* 0x000fea0003800000 */
[----:B------:R-:W-:Y:S01]  /*0380*/  MOV R10, R0 ;  /* 0x00000000000a7202 */ /* 0x000fe20000000f00 */
[----:B------:R-:W-:Y:S01]  /*0390*/  IMAD.MOV.U32 R7, RZ, RZ, RZ ;  /* 0x000000ffff077224 */ /* 0x000fe200078e00ff */
[----:B------:R-:W-:Y:S02]  /*03a0*/  MOV R8, RZ ;  /* 0x000000ff00087202 */ /* 0x000fe40000000f00 */
[----:B------:R-:W-:-:S04]  /*03b0*/  IADD3 R0, R13, R10, RZ ;  /* 0x0000000a0d007210 */ /* 0x000fc80007ffe0ff */
[----:B------:R-:W-:-:S13]  /*03c0*/  ISETP.GE.OR P0, PT, R0, c[0x0][0x53c], !P6 ;  /* 0x00014f0000007a0c */ /* 0x000fda0007706670 */
[----:B------:R-:W-:Y:S01]  /*03d0*/  @!P0 MOV R2, 0x4 ;  /* 0x0000000400028802 */ /* 0x000fe20000000f00 */
[----:B------:R-:W-:-:S04]  /*03e0*/  @!P0 IMAD.MOV.U32 R3, RZ, RZ, 0x4 ;  /* 0x00000004ff038424 */ /* 0x000fc800078e00ff */
[----:B------:R-:W-:-:S04]  /*03f0*/  @!P0 IMAD.WIDE R4, R0, R2, c[0x0][0x580] ;  /* 0x0001600000048625 */ /* 0x000fc800078e0202 */
[----:B------:R-:W-:Y:S01]  /*0400*/  @!P0 IMAD.WIDE R2, R0, R3, c[0x0][0x578] ;  /* 0x00015e0000028625 */ /* 0x000fe200078e0203 */
[----:B------:R-:W3:Y:S04]  /*0410*/  @!P0 LDG.E R8, [R4.64] ;  /* 0x0000000804088981 */ /* 0x000ee8000c1e1900 */
[----:B------:R-:W3:Y:S02]  /*0420*/  @!P0 LDG.E R7, [R2.64] ;  /* 0x0000000802078981 */ /* 0x000ee4000c1e1900 */
[----:B---3--:R-:W-:Y:S01]  /*0430*/  IMAD R5, R8, R7, RZ ;  /* 0x0000000708057224 */ /* 0x008fe200078e02ff */
[----:B------:R-:W-:Y:S05]  /*0440*/  BRA.DIV ~URZ, `(.L_x_32) ;  /* 0x0000c6127f007947 */ /* 0x000fea000b800000 */
[----:B------:R1:W3:Y:S02]  /*0450*/  SHFL.UP PT, R0, R5, 0x1, RZ ;  /* 0x0420000005007989 */ /* 0x0002e400000e00ff */
.L_x_143:
[----:B---3--:R-:W-:-:S04]  /*0460*/  SEL R0, R0, RZ, P5 ;  /* 0x000000ff00007207 */ /* 0x008fc80002800000 */
[----:B-1----:R-:W-:Y:S01]  /*0470*/  IADD3 R5, R5, R0, RZ ;  /* 0x0000000005057210 */ /* 0x002fe20007ffe0ff */
[----:B------:R-:W-:Y:S05]  /*0480*/  BRA.DIV ~URZ, `(.L_x_33) ;  /* 0x0000c6327f007947 */ /* 0x000fea000b800000 */
[----:B------:R-:W1:Y:S02]  /*0490*/  SHFL.UP PT, R0, R5, 0x2, RZ ;  /* 0x0440000005007989 */ /* 0x000e6400000e00ff */
[----:B-1----:R-:W-:-:S05]  /*04a0*/  SEL R0, R0, RZ, P4 ;  /* 0x000000ff00007207 */ /* 0x002fca0002000000 */
[----:B------:R-:W-:-:S05]  /*04b0*/  IMAD.IADD R0, R5, 0x1, R0 ;  /* 0x0000000105007824 */ /* 0x000fca00078e0200 */
        /* <DEDUP_REMOVED lines=9> */
[----:B------:R1:W3:Y:S02]  /*0550*/  SHFL.IDX PT, R0, R4, 0x1f, 0x1f ;  /* 0x03e01f0004007f89 */ /* 0x0002e400000e0000 */
.L_x_144:
[----:B---3--:R-:W-:-:S05]  /*0560*/  IMAD R0, R0, c[0x0][0x538], RZ ;  /* 0x00014e0000007a24 */ /* 0x008fca00078e02ff */
[----:B------:R-:W-:-:S04]  /*0570*/  IADD3 R6, R0, R6, RZ ;  /* 0x0000000600067210 */ /* 0x000fc80007ffe0ff */
[----:B------:R-:W-:-:S13]  /*0580*/  ISETP.GT.AND P0, PT, R6, UR4, PT ;  /* 0x0000000406007c0c */ /* 0x000fda000bf04270 */
[----:B-12---:R-:W-:Y:S05]  /*0590*/  @!P0 BRA `(.L_x_34) ;  /* 0xfffffdb000008947 */ /* 0x006fea000383ffff */
.L_x_30:
[----:B------:R-:W-:-:S05]  /*05a0*/  IADD3 R6, -R0, R6, RZ ;  /* 0x0000000600067210 */ /* 0x000fca0007ffe1ff */
[----:B------:R-:W-:-:S05]  /*05b0*/  IMAD R0, R4, c[0x0][0x538], R6 ;  /* 0x00014e0004007a24 */ /* 0x000fca00078e0206 */
[----:B------:R-:W-:Y:S01]  /*05c0*/  ISETP.GT.AND P0, PT, R0, UR4, PT ;  /* 0x0000000400007c0c */ /* 0x000fe2000bf04270 */
[----:B------:R-:W-:-:S12]  /*05d0*/  BRA.DIV ~URZ, `(.L_x_35) ;  /* 0x0000c6a27f007947 */ /* 0x000fd8000b800000 */
[----:B------:R-:W-:-:S04]  /*05e0*/  VOTE.ANY R0, PT, !P0 ;  /* 0x0000000000007806 */ /* 0x000fc800040e0100 */
.L_x_145:
[----:B--2---:R1:W2:Y:S01]  /*05f0*/  POPC R251, R0 ;  /* 0x0000000000fb7309 */ /* 0x0042a20000000000 */
[----:B------:R-:W-:Y:S05]  /*0600*/  BRA.DIV ~URZ, `(.L_x_36) ;  /* 0x0000c6b27f007947 */ /* 0x000fea000b800000 */
[----:B--2---:R2:W3:Y:S01]  /*0610*/  SHFL.IDX PT, R12, R8, R251, 0x1f ;  /* 0x00001ffb080c7589 */ /* 0x0044e200000e0000 */
[----:B------:R-:W-:-:S03]  /*0620*/  MOV R248, RZ ;  /* 0x000000ff00f87202 */ /* 0x000fc60000000f00 */
[----:B------:R2:W4:Y:S04]  /*0630*/  SHFL.IDX PT, R11, R7, R251, 0x1f ;  /* 0x00001ffb070b7589 */ /* 0x00052800000e0000 */
.L_x_146:
[----:B------:R-:W-:Y:S01]  /*0640*/  ISETP.NE.AND P0, PT, R0, RZ, PT ;  /* 0x000000ff0000720c */ /* 0x000fe20003f05270 */
[----:B------:R-:W-:-:S12]  /*0650*/  BSSY B0, `(.L_x_37) ;  /* 0x0000005000007945 */ /* 0x000fd80003800000 */
[----:B------:R-:W-:Y:S05]  /*0660*/  @!P0 BRA `(.L_x_38) ;  /* 0x0000003000008947 */ /* 0x000fea0003800000 */
[----:B------:R-:W-:Y:S01]  /*0670*/  IADD3 R5, R251, -0x1, RZ ;  /* 0xfffffffffb057810 */ /* 0x000fe20007ffe0ff */
[----:B------:R-:W-:Y:S05]  /*0680*/  BRA.DIV ~URZ, `(.L_x_39) ;  /* 0x0000c7127f007947 */ /* 0x000fea000b800000 */
[----:B------:R1:W2:Y:S02]  /*0690*/  SHFL.IDX PT, R248, R4, R5, 0x1f ;  /* 0x00001f0504f87589 */ /* 0x0002a400000e0000 */
.L_x_38:
[----:B------:R-:W-:Y:S05]  /*06a0*/  BSYNC B0 ;  /* 0x0000000000007941 */ /* 0x000fea0003800000 */
.L_x_37:
[----:B-1-3--:R-:W-:Y:S01]  /*06b0*/  IABS R0, R12 ;  /* 0x0000000c00007213 */ /* 0x00afe20000000000 */
[----:B--2---:R-:W-:Y:S02]  /*06c0*/  IMAD R248, R248, c[0x0][0x538], R6 ;  /* 0x00014e00f8f87a24 */ /* 0x004fe400078e0206 */
[----:B------:R-:W-:Y:S02]  /*06d0*/  IMAD.IADD R251, R251, 0x1, R10 ;  /* 0x00000001fbfb7824 */ /* 0x000fe400078e020a */
[----:B------:R-:W-:Y:S01]  /*06e0*/  IMAD.MOV.U32 R5, RZ, RZ, R0 ;  /* 0x000000ffff057224 */ /* 0x000fe200078e0000 */
[----:B----4-:R-:W-:Y:S02]  /*06f0*/  IABS R0, R11 ;  /* 0x0000000b00007213 */ /* 0x010fe40000000000 */
[----:B------:R-:W-:Y:S01]  /*0700*/  IADD3 R249, -R248, UR4, RZ ;  /* 0x00000004f8f97c10 */ /* 0x000fe2000fffe1ff */
[----:B------:R-:W1:Y:S02]  /*0710*/  I2F.RP R2, R5 ;  /* 0x0000000500027306 */ /* 0x000e640000209400 */
[----:B------:R-:W-:Y:S01]  /*0720*/  IMAD.MOV.U32 R7, RZ, RZ, R0 ;  /* 0x000000ffff077224 */ /* 0x000fe200078e0000 */
[----:B------:R-:W-:-:S02]  /*0730*/  IABS R6, R249 ;  /* 0x000000f900067213 */ /* 0x000fc40000000000 */
[----:B------:R-:W-:-:S03]  /*0740*/  IABS R0, R12 ;  /* 0x0000000c00007213 */ /* 0x000fc60000000000 */
[----:B------:R-:W-:Y:S01]  /*0750*/  I2F.RP R8, R7 ;  /* 0x0000000700087306 */ /* 0x000fe20000209400 */
[----:B------:R-:W-:-:S07]  /*0760*/  IADD3 R0, RZ, -R0, RZ ;  /* 0x80000000ff007210 */ /* 0x000fce0007ffe0ff */
[----:B-1----:R-:W1:Y:S02]  /*0770*/  MUFU.RCP R2, R2 ;  /* 0x0000000200027308 */ /* 0x002e640000001000 */
[----:B-1----:R-:W-:-:S06]  /*0780*/  IADD3 R2, R2, 0xffffffe, RZ ;  /* 0x0ffffffe02027810 */ /* 0x002fcc0007ffe0ff */
[----:B------:R-:W1:Y:S02]  /*0790*/  F2I.FTZ.U32.TRUNC.NTZ R3, R2 ;  /* 0x0000000200037305 */ /* 0x000e64000021f000 */
[----:B-1----:R-:W-:-:S04]  /*07a0*/  IMAD.MOV R2, RZ, RZ, -R3 ;  /* 0x000000ffff027224 */ /* 0x002fc800078e0a03 */
[----:B------:R-:W-:Y:S02]  /*07b0*/  IMAD R4, R2, R5, RZ ;  /* 0x0000000502047224 */ /* 0x000fe400078e02ff */
[----:B------:R-:W-:-:S04]  /*07c0*/  IMAD.MOV.U32 R2, RZ, RZ, RZ ;  /* 0x000000ffff027224 */ /* 0x000fc800078e00ff */
[----:B------:R-:W-:-:S04]  /*07d0*/  IMAD.HI.U32 R2, R3, R4, R2 ;  /* 0x0000000403027227 */ /* 0x000fc800078e0002 */
[----:B------:R-:W-:-:S04]  /*07e0*/  IMAD.MOV.U32 R3, RZ, RZ, R6 ;  /* 0x000000ffff037224 */ /* 0x000fc800078e0006 */
[----:B------:R-:W-:-:S04]  /*07f0*/  IMAD.HI.U32 R2, R2, R3, RZ ;  /* 0x0000000302027227 */ /* 0x000fc800078e00ff */
[----:B------:R-:W-:Y:S02]  /*0800*/  IMAD R0, R2, R0, R3 ;  /* 0x0000000002007224 */ /* 0x000fe400078e0203 */
[----:B------:R-:W1:Y:S03]  /*0810*/  MUFU.RCP R3, R8 ;  /* 0x0000000800037308 */ /* 0x000e660000001000 */
[----:B------:R-:W-:-:S13]  /*0820*/  ISETP.GT.U32.AND P1, PT, R5, R0, PT ;  /* 0x000000000500720c */ /* 0x000fda0003f24070 */
[----:B------:R-:W-:Y:S01]  /*0830*/  @!P1 IMAD.IADD R0, R0, 0x1, -R5 ;  /* 0x0000000100009824 */ /* 0x000fe200078e0a05 */
[----:B-1----:R-:W-:Y:S02]  /*0840*/  IADD3 R3, R3, 0xffffffe, RZ ;  /* 0x0ffffffe03037810 */ /* 0x002fe40007ffe0ff */
[----:B------:R-:W-:Y:S02]  /*0850*/  @!P1 IADD3 R2, R2, 0x1, RZ ;  /* 0x0000000102029810 */ /* 0x000fe40007ffe0ff */
[----:B------:R-:W-:Y:S02]  /*0860*/  ISETP.GE.U32.AND P2, PT, R0, R5, PT ;  /* 0x000000050000720c */ /* 0x000fe40003f46070 */
[----:B------:R-:W1:Y:S01]  /*0870*/  F2I.FTZ.U32.TRUNC.NTZ R3, R3 ;  /* 0x0000000300037305 */ /* 0x000e62000021f000 */
[----:B------:R-:W-:Y:S02]  /*0880*/  LOP3.LUT R0, R249, R12, RZ, 0x3c, !PT ;  /* 0x0000000cf9007212 */ /* 0x000fe400078e3cff */
[----:B------:R-:W-:-:S02]  /*0890*/  ISETP.NE.AND P1, PT, R12, RZ, PT ;  /* 0x000000ff0c00720c */ /* 0x000fc40003f25270 */
[----:B------:R-:W-:-:S06]  /*08a0*/  ISETP.GE.AND P0, PT, R0, RZ, PT ;  /* 0x000000ff0000720c */ /* 0x000fcc0003f06270 */
[----:B------:R-:W-:Y:S02]  /*08b0*/  @P2 IADD3 R2, R2, 0x1, RZ ;  /* 0x0000000102022810 */ /* 0x000fe40007ffe0ff */
[----:B-1----:R-:W-:-:S03]  /*08c0*/  IADD3 R0, RZ, -R3, RZ ;  /* 0x80000003ff007210 */ /* 0x002fc60007ffe0ff */
[----:B------:R-:W-:Y:S01]  /*08d0*/  IMAD.MOV.U32 R4, RZ, RZ, R2 ;  /* 0x000000ffff047224 */ /* 0x000fe200078e0002 */
[----:B------:R-:W-:-:S03]  /*08e0*/  MOV R2, RZ ;  /* 0x000000ff00027202 */ /* 0x000fc60000000f00 */
[----:B------:R-:W-:Y:S01]  /*08f0*/  @!P0 IMAD.MOV R4, RZ, RZ, -R4 ;  /* 0x000000ffff048224 */ /* 0x000fe200078e0a04 */
[----:B------:R-:W-:Y:S01]  /*0900*/  @!P1 LOP3.LUT R4, RZ, R12, RZ, 0x33, !PT ;  /* 0x0000000cff049212 */ /* 0x000fe200078e33ff */
[----:B------:R-:W-:Y:S01]  /*0910*/  IMAD.MOV.U32 R5, RZ, RZ, R0 ;  /* 0x000000ffff057224 */ /* 0x000fe200078e0000 */
[----:B------:R-:W-:Y:S02]  /*0920*/  IABS R0, R11 ;  /* 0x0000000b00007213 */ /* 0x000fe40000000000 */
[----:B------:R-:W-:Y:S01]  /*0930*/  IABS R8, R4 ;  /* 0x0000000400087213 */ /* 0x000fe20000000000 */
[----:B------:R-:W-:Y:S02]  /*0940*/  IMAD R5, R5, R7, RZ ;  /* 0x0000000705057224 */ /* 0x000fe400078e02ff */
[----:B------:R-:W-:Y:S02]  /*0950*/  IMAD.MOV R6, RZ, RZ, -R0 ;  /* 0x000000ffff067224 */ /* 0x000fe400078e0a00 */
[----:B------:R-:W-:-:S04]  /*0960*/  IMAD.HI.U32 R0, R3, R5, R2 ;  /* 0x0000000503007227 */ /* 0x000fc800078e0002 */
[----:B------:R-:W-:Y:S02]  /*0970*/  IMAD.MOV.U32 R2, RZ, RZ, R8 ;  /* 0x000000ffff027224 */ /* 0x000fe400078e0008 */
[----:B------:R-:W-:Y:S02]  /*0980*/  IMAD.MOV.U32 R3, RZ, RZ, R6 ;  /* 0x000000ffff037224 */ /* 0x000fe400078e0006 */
[----:B------:R-:W-:-:S04]  /*0990*/  IMAD.HI.U32 R0, R0, R2, RZ ;  /* 0x0000000200007227 */ /* 0x000fc800078e00ff */
[----:B------:R-:W-:Y:S02]  /*09a0*/  IMAD R2, R0, R3, R2 ;  /* 0x0000000300027224 */ /* 0x000fe400078e0202 */
[----:B------:R-:W-:-:S03]  /*09b0*/  IMAD R3, R4, R12, RZ ;  /* 0x0000000c04037224 */ /* 0x000fc600078e02ff */
[----:B------:R-:W-:Y:S02]  /*09c0*/  ISETP.GT.U32.AND P1, PT, R7, R2, PT ;  /* 0x000000020700720c */ /* 0x000fe40003f24070 */
[----:B------:R-:W-:-:S11]  /*09d0*/  IADD3 R249, R249, -R3, RZ ;  /* 0x80000003f9f97210 */ /* 0x000fd60007ffe0ff */
[----:B------:R-:W-:Y:S01]  /*09e0*/  @!P1 IMAD.IADD R2, R2, 0x1, -R7 ;  /* 0x0000000102029824 */ /* 0x000fe200078e0a07 */
[----:B------:R-:W-:Y:S02]  /*09f0*/  @!P1 IADD3 R0, R0, 0x1, RZ ;  /* 0x0000000100009810 */ /* 0x000fe40007ffe0ff */
[----:B------:R-:W-:Y:S02]  /*0a00*/  ISETP.NE.AND P1, PT, R11, RZ, PT ;  /* 0x000000ff0b00720c */ /* 0x000fe40003f25270 */
[----:B------:R-:W-:Y:S02]  /*0a10*/  ISETP.GE.U32.AND P2, PT, R2, R7, PT ;  /* 0x000000070200720c */ /* 0x000fe40003f46070 */
[----:B------:R-:W-:-:S04]  /*0a20*/  LOP3.LUT R2, R4, R11, RZ, 0x3c, !PT ;  /* 0x0000000b04027212 */ /* 0x000fc800078e3cff */
[----:B------:R-:W-:-:S07]  /*0a30*/  ISETP.GE.AND P0, PT, R2, RZ, PT ;  /* 0x000000ff0200720c */ /* 0x000fce0003f06270 */
[----:B------:R-:W-:-:S06]  /*0a40*/  @P2 IADD3 R0, R0, 0x1, RZ ;  /* 0x0000000100002810 */ /* 0x000fcc0007ffe0ff */
[----:B------:R-:W-:Y:S02]  /*0a50*/  @!P0 IADD3 R0, -R0, RZ, RZ ;  /* 0x000000ff00008210 */ /* 0x000fe40007ffe1ff */
[----:B------:R-:W-:-:S05]  /*0a60*/  @!P1 LOP3.LUT R0, RZ, R11, RZ, 0x33, !PT ;  /* 0x0000000bff009212 */ /* 0x000fca00078e33ff */
[--C-:B------:R-:W-:Y:S02]  /*0a70*/  IMAD.MOV R2, RZ, RZ, -R0.reuse ;  /* 0x000000ffff027224 */ /* 0x100fe400078e0a00 */
[C---:B------:R-:W-:Y:S02]  /*0a80*/  IMAD R0, R11.reuse, 0x1000000, R0 ;  /* 0x010000000b007824 */ /* 0x040fe400078e0200 */
[----:B------:R-:W-:-:S04]  /*0a90*/  IMAD R2, R11, R2, R4 ;  /* 0x000000020b027224 */ /* 0x000fc800078e0204 */
[----:B------:R-:W-:Y:S01]  /*0aa0*/  IMAD R250, R2, 0x10000, R0 ;  /* 0x0001000002fa7824 */ /* 0x000fe200078e0200 */
[----:B------:R-:W-:Y:S05]  /*0ab0*/  BRA `(.L_x_40) ;  /* 0x0000004000007947 */ /* 0x000fea0003800000 */
.L_x_31:
[----:B--2---:R-:W-:Y:S01]  /*0ac0*/  IMAD.MOV.U32 R249, RZ, RZ, RZ ;  /* 0x000000fffff97224 */ /* 0x004fe200078e00ff */
[----:B------:R-:W-:Y:S01]  /*0ad0*/  MOV R250, RZ ;  /* 0x000000ff00fa7202 */ /* 0x000fe20000000f00 */
[----:B------:R-:W-:Y:S01]  /*0ae0*/  IMAD.U32 R248, RZ, RZ, UR4 ;  /* 0x00000004fff87e24 */ /* 0x000fe2000f8e00ff */
[----:B------:R-:W-:Y:S02]  /*0af0*/  MOV R251, c[0x0][0x53c] ;  /* 0x00014f0000fb7a02 */ /* 0x000fe40000000f00 */
.L_x_40:
[----:B------:R-:W-:Y:S01]  /*0b00*/  ISETP.NE.AND P0, PT, R13, RZ, PT ;  /* 0x000000ff0d00720c */ /* 0x000fe20003f05270 */
[----:B------:R-:W-:-:S12]  /*0b10*/  WARPSYNC 0xffffffff ;  /* 0xffffffff00007948 */ /* 0x000fd80003800000 */
[----:B------:R1:W-:Y:S04]  /*0b20*/  @!P0 STS.128 [0x9100], R248 ;  /* 0x009100f8ff008388 */ /* 0x0003e80000000c00 */
[----:B------:R-:W-:Y:S06]  /*0b30*/  BAR.ARV 0x5, 0x80 ;  /* 0x0142000000007b1d */ /* 0x000fec0000002000 */
.L_x_29:
[----:B-12---:R-:W-:-:S13]  /*0b40*/  ISETP.GE.AND P0, PT, R251, c[0x0][0x53c], PT ;  /* 0x00014f00fb007a0c */ /* 0x006fda0003f06270 */
[----:B------:R-:W-:Y:S05]  /*0b50*/  @P0 EXIT ;  /* 0x000000000000094d */ /* 0x000fea0003800000 */
[----:B------:R-:W1:Y:S02]  /*0b60*/  S2R R16, SR_TID.X ;  /* 0x0000000000107919 */ /* 0x000e640000002100 */
[----:B-1----:R-:W-:-:S04]  /*0b70*/  SHF.R.S32.HI R13, RZ, 0x1f, R16 ;  /* 0x0000001fff0d7819 */ /* 0x002fc80000011410 */
[CC--:B------:R-:W-:Y:S02]  /*0b80*/  LEA.HI R2, R13.reuse, R16.reuse, RZ, 0x4 ;  /* 0x000000100d027211 */ /* 0x0c0fe400078f20ff */
[CC--:B------:R-:W-:Y:S02]  /*0b90*/  LEA.HI R10, R13.reuse, R16.reuse, RZ, 0x3 ;  /* 0x000000100d0a7211 */ /* 0x0c0fe400078f18ff */
[----:B------:R-:W-:Y:S02]  /*0ba0*/  SHF.R.S32.HI R3, RZ, 0x4, R2 ;  /* 0x00000004ff037819 */ /* 0x000fe40000011402 */
[----:B------:R-:W-:Y:S02]  /*0bb0*/  LEA.HI R11, R13, R16, RZ, 0x2 ;  /* 0x000000100d0b7211 */ /* 0x000fe400078f10ff */
[----:B------:R-:W-:Y:S02]  /*0bc0*/  LEA.HI R0, R2, R3, RZ, 0x1 ;  /* 0x0000000302007211 */ /* 0x000fe400078f08ff */
[----:B------:R-:W-:-:S02]  /*0bd0*/  SHF.R.S32.HI R18, RZ, 0x3, R10 ;  /* 0x00000003ff127819 */ /* 0x000fc4000001140a */
[----:B------:R-:W-:Y:S02]  /*0be0*/  LOP3.LUT R0, R0, 0xfffffffe, RZ, 0xc0, !PT ;  /* 0xfffffffe00007812 */ /* 0x000fe400078ec0ff */
[----:B------:R-:W-:Y:S01]  /*0bf0*/  LOP3.LUT R8, R10, 0xfffffff8, RZ, 0xc0, !PT ;  /* 0xfffffff80a087812 */ /* 0x000fe200078ec0ff */
[----:B------:R-:W-:Y:S01]  /*0c00*/  IMAD.SHL.U32 R4, R18, 0x40, RZ ;  /* 0x0000004012047824 */ /* 0x000fe200078e00ff */
[--C-:B------:R-:W-:Y:S01]  /*0c10*/  SHF.R.S32.HI R9, RZ, 0x2, R11.reuse ;  /* 0x00000002ff097819 */ /* 0x100fe2000001140b */
[----:B------:R-:W-:Y:S01]  /*0c20*/  IMAD.IADD R14, R3, 0x1, -R0 ;  /* 0x00000001030e7824 */ /* 0x000fe200078e0a00 */
[----:B------:R-:W-:Y:S01]  /*0c30*/  LOP3.LUT R0, R2, 0xfffffff0, RZ, 0xc0, !PT ;  /* 0xfffffff002007812 */ /* 0x000fe200078ec0ff */
[----:B------:R-:W-:Y:S01]  /*0c40*/  IMAD.IADD R8, R16, 0x1, -R8 ;  /* 0x0000000110087824 */ /* 0x000fe200078e0a08 */
[----:B------:R-:W-:-:S03]  /*0c50*/  SHF.R.S32.HI R3, RZ, 0x1f, R11 ;  /* 0x0000001fff037819 */ /* 0x000fc6000001140b */
[----:B------:R-:W-:Y:S01]  /*0c60*/  IMAD.IADD R2, R16, 0x1, -R0 ;  /* 0x0000000110027824 */ /* 0x000fe200078e0a00 */
[----:B------:R-:W-:Y:S01]  /*0c70*/  LEA.HI R3, R3, R9, RZ, 0x3 ;  /* 0x0000000903037211 */ /* 0x000fe200078f18ff */
[----:B------:R-:W-:Y:S01]  /*0c80*/  IMAD.SHL.U32 R246, R8, 0x8, RZ ;  /* 0x0000000808f67824 */ /* 0x000fe200078e00ff */
[----:B------:R-:W-:Y:S01]  /*0c90*/  LOP3.LUT R0, R4, 0x1c0, RZ, 0xc0, !PT ;  /* 0x000001c004007812 */ /* 0x000fe200078ec0ff */
[----:B------:R-:W-:Y:S01]  /*0ca0*/  IMAD.SHL.U32 R7, R8, 0x40, RZ ;  /* 0x0000004008077824 */ /* 0x000fe200078e00ff */
[----:B------:R-:W-:Y:S02]  /*0cb0*/  SHF.R.S32.HI R6, RZ, 0x1f, R2 ;  /* 0x0000001fff067819 */ /* 0x000fe40000011402 */
[----:B------:R-:W-:Y:S02]  /*0cc0*/  LOP3.LUT R3, R3, 0xfffffff8, RZ, 0xc0, !PT ;  /* 0xfffffff803037812 */ /* 0x000fe400078ec0ff */
[----:B------:R-:W-:Y:S02]  /*0cd0*/  SHF.R.U32.HI R5, RZ, 0x3, R0 ;  /* 0x00000003ff057819 */ /* 0x000fe40000011600 */
[----:B------:R-:W-:Y:S01]  /*0ce0*/  LOP3.LUT R4, R0, 0x38, R246, 0xf8, !PT ;  /* 0x0000003800047812 */ /* 0x000fe200078ef8f6 */
[----:B------:R-:W-:Y:S01]  /*0cf0*/  IMAD.IADD R9, R9, 0x1, -R3 ;  /* 0x0000000109097824 */ /* 0x000fe200078e0a03 */
[----:B------:R-:W-:-:S02]  /*0d00*/  LEA.HI R12, R6, R2, RZ, 0x3 ;  /* 0x00000002060c7211 */ /* 0x000fc400078f18ff */
[----:B------:R-:W-:Y:S02]  /*0d10*/  LOP3.LUT R0, R7, 0x1c0, RZ, 0xc0, !PT ;  /* 0x000001c007007812 */ /* 0x000fe400078ec0ff */
[----:B------:R-:W-:Y:S02]  /*0d20*/  LOP3.LUT R5, R4, R5, RZ, 0x3c, !PT ;  /* 0x0000000504057212 */ /* 0x000fe400078e3cff */
[----:B------:R-:W-:Y:S02]  /*0d30*/  LOP3.LUT R3, R12, 0xfffffff8, RZ, 0xc0, !PT ;  /* 0xfffffff80c037812 */ /* 0x000fe400078ec0ff */
[CC--:B------:R-:W-:Y:S02]  /*0d40*/  LEA.HI R6, R13.reuse, R16.reuse, RZ, 0x6 ;  /* 0x000000100d067211 */ /* 0x0c0fe400078f30ff */
[----:B------:R-:W-:Y:S01]  /*0d50*/  LOP3.LUT R4, R0, 0x8, R10, 0xf8, !PT ;  /* 0x0000000800047812 */ /* 0x000fe200078ef80a */
[----:B------:R-:W-:Y:S01]  /*0d60*/  IMAD.IADD R10, R2, 0x1, -R3 ;  /* 0x00000001020a7824 */ /* 0x000fe200078e0a03 */
[----:B------:R-:W-:Y:S01]  /*0d70*/  SHF.R.U32.HI R0, RZ, 0x3, R0 ;  /* 0x00000003ff007819 */ /* 0x000fe20000011600 */
[----:B------:R-:W-:Y:S01]  /*0d80*/  IMAD.SHL.U32 R3, R6, 0x8, RZ ;  /* 0x0000000806037824 */ /* 0x000fe200078e00ff */
[----:B------:R-:W-:-:S02]  /*0d90*/  LEA.HI R7, R13, R16, RZ, 0x5 ;  /* 0x000000100d077211 */ /* 0x000fc400078f28ff */
[----:B------:R-:W-:Y:S02]  /*0da0*/  LOP3.LUT R15, R4, R0, RZ, 0x3c, !PT ;  /* 0x00000000040f7212 */ /* 0x000fe400078e3cff */
[----:B------:R-:W-:Y:S02]  /*0db0*/  LOP3.LUT R2, R11, 0xfffffffc, RZ, 0xc0, !PT ;  /* 0xfffffffc0b027812 */ /* 0x000fe400078ec0ff */
[----:B------:R-:W-:Y:S02]  /*0dc0*/  LOP3.LUT R0, R7, 0xffffffe0, RZ, 0xc0, !PT ;  /* 0xffffffe007007812 */ /* 0x000fe400078ec0ff */
[----:B------:R-:W-:Y:S01]  /*0dd0*/  LOP3.LUT R216, R5, 0x7ffffe00, R3, 0xf8, !PT ;  /* 0x7ffffe0005d87812 */ /* 0x000fe200078ef803 */
[C---:B------:R-:W-:Y:S01]  /*0de0*/  IMAD.IADD R6, R16.reuse, 0x1, -R2 ;  /* 0x0000000110067824 */ /* 0x040fe200078e0a02 */
[----:B------:R-:W-:Y:S01]  /*0df0*/  LOP3.LUT R3, R9, 0x1, RZ, 0xc0, !PT ;  /* 0x0000000109037812 */ /* 0x000fe200078ec0ff */
[----:B------:R-:W-:Y:S01]  /*0e00*/  IMAD.IADD R17, R16, 0x1, -R0 ;  /* 0x0000000110117824 */ /* 0x000fe200078e0a00 */
[--C-:B------:R-:W-:Y:S01]  /*0e10*/  SHF.R.S32.HI R5, RZ, 0x5, R7.reuse ;  /* 0x00000005ff057819 */ /* 0x100fe20000011407 */
[----:B------:R-:W-:Y:S01]  /*0e20*/  IMAD.SHL.U32 R216, R216, 0x2, RZ ;  /* 0x00000002d8d87824 */ /* 0x000fe200078e00ff */
[----:B------:R-:W-:-:S02]  /*0e30*/  SHF.R.S32.HI R2, RZ, 0x1f, R7 ;  /* 0x0000001fff027819 */ /* 0x000fc40000011407 */
[----:B------:R-:W-:Y:S02]  /*0e40*/  LEA.HI R0, R6, R6, RZ, 0x1 ;  /* 0x0000000606007211 */ /* 0x000fe400078f08ff */
[----:B------:R-:W-:Y:S02]  /*0e50*/  ISETP.NE.U32.AND P0, PT, R3, 0x1, PT ;  /* 0x000000010300780c */ /* 0x000fe40003f05070 */
[----:B------:R-:W-:Y:S02]  /*0e60*/  LEA.HI R3, R2, R5, RZ, 0x2 ;  /* 0x0000000502037211 */ /* 0x000fe400078f10ff */
[----:B------:R-:W-:Y:S02]  /*0e70*/  SHF.R.S32.HI R11, RZ, 0x1f, R17 ;  /* 0x0000001fff0b7819 */ /* 0x000fe40000011411 */
[C---:B------:R-:W-:Y:S01]  /*0e80*/  LOP3.LUT R2, R0.reuse, 0x1ffffffe, RZ, 0xc0, !PT ;  /* 0x1ffffffe00027812 */ /* 0x040fe200078ec0ff */
[----:B------:R-:W-:Y:S01]  /*0e90*/  IMAD.SHL.U32 R0, R0, 0x20, RZ ;  /* 0x0000002000007824 */ /* 0x000fe200078e00ff */
[----:B------:R-:W-:-:S02]  /*0ea0*/  LOP3.LUT R3, R3, 0xffffffc, RZ, 0xc0, !PT ;  /* 0x0ffffffc03037812 */ /* 0x000fc400078ec0ff */
[----:B------:R-:W-:Y:S01]  /*0eb0*/  LEA.HI R11, R11, R17, RZ, 0x2 ;  /* 0x000000110b0b7211 */ /* 0x000fe200078f10ff */
[----:B------:R-:W-:Y:S01]  /*0ec0*/  IMAD.IADD R2, R6, 0x1, -R2 ;  /* 0x0000000106027824 */ /* 0x000fe200078e0a02 */
[----:B------:R-:W-:Y:S01]  /*0ed0*/  LOP3.LUT R0, R0, 0xffffffc0, RZ, 0xc0, !PT ;  /* 0xffffffc000007812 */ /* 0x000fe200078ec0ff */
[----:B------:R-:W-:Y:S01]  /*0ee0*/  IMAD.IADD R7, R5, 0x1, -R3 ;  /* 0x0000000105077824 */ /* 0x000fe200078e0a03 */
[----:B------:R-:W-:Y:S01]  /*0ef0*/  SHF.R.S32.HI R4, RZ, 0x2, R11 ;  /* 0x00000002ff047819 */ /* 0x000fe2000001140b */
[----:B------:R-:W-:Y:S01]  /*0f00*/  IMAD.SHL.U32 R3, R10, 0x40, RZ ;  /* 0x000000400a037824 */ /* 0x000fe200078e00ff */
[----:B------:R-:W-:Y:S01]  /*0f10*/  R2P PR, R9, 0x6 ;  /* 0x0000000609007804 */ /* 0x000fe20000000000 */
[----:B------:R-:W-:Y:S01]  /*0f20*/  IMAD R13, R2, 0x8, R0 ;  /* 0x00000008020d7824 */ /* 0x000fe200078e0200 */
[----:B------:R-:W-:Y:S01]  /*0f30*/  LOP3.LUT P4, RZ, R8, 0x2, RZ, 0xc0, !PT ;  /* 0x0000000208ff7812 */ /* 0x000fe2000788c0ff */
[----:B------:R-:W-:Y:S01]  /*0f40*/  IMAD R16, R7, 0x10, R4 ;  /* 0x0000001007107824 */ /* 0x000fe200078e0204 */
[----:B------:R-:W-:Y:S01]  /*0f50*/  LOP3.LUT R0, R3, 0x1c0, RZ, 0xc0, !PT ;  /* 0x000001c003007812 */ /* 0x000fe200078ec0ff */
[----:B------:R-:W-:Y:S01]  /*0f60*/  IMAD.SHL.U32 R4, R9, 0x40, RZ ;  /* 0x0000004009047824 */ /* 0x000fe200078e00ff */
[----:B------:R-:W-:Y:S01]  /*0f70*/  LOP3.LUT P6, RZ, R10, 0x2, RZ, 0xc0, !PT ;  /* 0x000000020aff7812 */ /* 0x000fe200078cc0ff */
[----:B------:R-:W-:Y:S01]  /*0f80*/  IMAD.SHL.U32 R2, R14, 0x8, RZ ;  /* 0x000000080e027824 */ /* 0x000fe200078e00ff */
[----:B------:R-:W-:Y:S01]  /*0f90*/  LOP3.LUT P5, RZ, R10, 0x4, RZ, 0xc0, !PT ;  /* 0x000000040aff7812 */ /* 0x000fe200078ac0ff */
[----:B------:R-:W-:Y:S01]  /*0fa0*/  IMAD.SHL.U32 R3, R5, 0x400, RZ ;  /* 0x0000040005037824 */ /* 0x000fe200078e00ff */
[----:B------:R-:W-:Y:S01]  /*0fb0*/  LOP3.LUT R4, R4, 0x1c0, RZ, 0xc0, !PT ;  /* 0x000001c004047812 */ /* 0x000fe200078ec0ff */
[----:B------:R-:W-:Y:S01]  /*0fc0*/  IMAD.SHL.U32 R5, R12, 0x40, RZ ;  /* 0x000000400c057824 */ /* 0x000fe200078e00ff */
[----:B------:R-:W-:Y:S01]  /*0fd0*/  LOP3.LUT R2, R0, 0x8, R2, 0xf8, !PT ;  /* 0x0000000800027812 */ /* 0x000fe200078ef802 */
[----:B------:R-:W-:Y:S01]  /*0fe0*/  IMAD R6, R6, 0x2, R3 ;  /* 0x0000000206067824 */ /* 0x000fe200078e0203 */
[----:B------:R-:W-:Y:S01]  /*0ff0*/  SHF.R.U32.HI R0, RZ, 0x3, R0 ;  /* 0x00000003ff007819 */ /* 0x000fe20000011600 */
[----:B------:R-:W-:Y:S01]  /*1000*/  IMAD.MOV.U32 R7, RZ, RZ, -0x10 ;  /* 0xfffffff0ff077424 */ /* 0x000fe200078e00ff */
[----:B------:R-:W-:Y:S01]  /*1010*/  LEA.HI R4, R4, R4, RZ, 0x1d ;  /* 0x0000000404047211 */ /* 0x000fe200078fe8ff */
[----:B------:R-:W-:Y:S01]  /*1020*/  IMAD.MOV.U32 R10, RZ, RZ, 0x20 ;  /* 0x00000020ff0a7424 */ /* 0x000fe200078e00ff */
[----:B------:R-:W-:Y:S01]  /*1030*/  LOP3.LUT R2, R2, R0, RZ, 0x3c, !PT ;  /* 0x0000000002027212 */ /* 0x000fe200078e3cff */
[----:B------:R-:W-:Y:S01]  /*1040*/  IMAD R0, R14, 0x200, R15 ;  /* 0x000002000e007824 */ /* 0x000fe200078e020f */
[----:B------:R-:W-:Y:S01]  /*1050*/  LOP3.LUT R5, R5, 0xfffffe00, RZ, 0xc0, !PT ;  /* 0xfffffe0005057812 */ /* 0x000fe200078ec0ff */
[----:B------:R-:W-:Y:S01]  /*1060*/  IMAD.IADD R9, R6, 0x1, R4 ;  /* 0x0000000106097824 */ /* 0x000fe200078e0204 */
[C---:B------:R-:W-:Y:S01]  /*1070*/  LOP3.LUT P3, RZ, R8.reuse, 0x4, RZ, 0xc0, !PT ;  /* 0x0000000408ff7812 */ /* 0x040fe2000786c0ff */
[----:B------:R-:W-:Y:S01]  /*1080*/  IMAD R6, R8, 0x10, R18 ;  /* 0x0000001008067824 */ /* 0x000fe200078e0212 */
[-C--:B------:R-:W-:Y:S01]  /*1090*/  IADD3 R4, R2, R5.reuse, R3 ;  /* 0x0000000502047210 */ /* 0x080fe20007ffe003 */
[----:B------:R-:W-:Y:S01]  /*10a0*/  IMAD.MOV.U32 R12, RZ, RZ, 0x40 ;  /* 0x00000040ff0c7424 */ /* 0x000fe200078e00ff */
[----:B------:R-:W-:Y:S01]  /*10b0*/  LOP3.LUT R3, R11, 0x7ffffffc, RZ, 0xc0, !PT ;  /* 0x7ffffffc0b037812 */ /* 0x000fe200078ec0ff */
[----:B------:R-:W-:Y:S01]  /*10c0*/  IMAD.IADD R8, R16, 0x1, R13 ;  /* 0x0000000110087824 */ /* 0x000fe200078e020d */
[----:B------:R-:W-:Y:S01]  /*10d0*/  LEA R119, R0, 0x2900, 0x1 ;  /* 0x0000290000777811 */ /* 0x000fe200078e08ff */
[----:B------:R-:W-:Y:S01]  /*10e0*/  STL [R1+0x50], R16 ;  /* 0x0000501001007387 */ /* 0x000fe20000100800 */
[----:B------:R-:W-:Y:S01]  /*10f0*/  SEL R7, R7, 0x10, !P0 ;  /* 0x0000001007077807 */ /* 0x000fe20004000000 */
[----:B------:R-:W-:Y:S01]  /*1100*/  IMAD.IADD R3, R17, 0x1, -R3 ;  /* 0x0000000111037824 */ /* 0x000fe200078e0a03 */
[----:B------:R-:W-:Y:S01]  /*1110*/  LEA R9, R9, 0x80, 0x1 ;  /* 0x0000008009097811 */ /* 0x000fe200078e08ff */
[----:B------:R1:W-:Y:S01]  /*1120*/  STL [R1+0x40], R6 ;  /* 0x0000400601007387 */ /* 0x0003e20000100800 */
[----:B------:R-:W-:Y:S01]  /*1130*/  LOP3.LUT R5, R2, R5, RZ, 0xfc, !PT ;  /* 0x0000000502057212 */ /* 0x000fe200078efcff */
[----:B------:R-:W-:Y:S01]  /*1140*/  IMAD.SHL.U32 R3, R3, 0x2, RZ ;  /* 0x0000000203037824 */ /* 0x000fe200078e00ff */
[----:B------:R-:W-:Y:S01]  /*1150*/  IADD3 R210, R119, 0x20, RZ ;  /* 0x0000002077d27810 */ /* 0x000fe20007ffe0ff */
[----:B------:R2:W-:Y:S01]  /*1160*/  STL [R1+0x54], R8 ;  /* 0x0000540801007387 */ /* 0x0005e20000100800 */
[----:B------:R-:W-:-:S02]  /*1170*/  SEL R2, R12, 0xffffffc0, !P3 ;  /* 0xffffffc00c027807 */ /* 0x000fc40005800000 */
[C---:B------:R-:W-:Y:S01]  /*1180*/  @P4 IADD3 R210, R119.reuse, -0x20, RZ ;  /* 0xffffffe077d24810 */ /* 0x040fe20007ffe0ff */
[----:B------:R3:W-:Y:S01]  /*1190*/  STL [R1+0x18], R3 ;  /* 0x0000180301007387 */ /* 0x0007e20000100800 */
[----:B------:R-:W-:Y:S01]  /*11a0*/  SEL R0, R10, 0xffffffe0, !P6 ;  /* 0xffffffe00a007807 */ /* 0x000fe20007000000 */
[----:B------:R-:W-:Y:S01]  /*11b0*/  IMAD.IADD R205, R119, 0x1, R2 ;  /* 0x0000000177cd7824 */ /* 0x000fe200078e0202 */
[C---:B------:R-:W-:Y:S01]  /*11c0*/  IADD3 R11, R9.reuse, 0x40, RZ ;  /* 0x00000040090b7810 */ /* 0x040fe20007ffe0ff */
[----:B------:R-:W-:Y:S01]  /*11d0*/  IMAD.IADD R202, R2, 0x1, R210 ;  /* 0x0000000102ca7824 */ /* 0x000fe200078e02d2 */
[----:B------:R-:W-:Y:S01]  /*11e0*/  @P2 IADD3 R11, R9, -0x40, RZ ;  /* 0xffffffc0090b2810 */ /* 0x000fe20007ffe0ff */
[----:B------:R-:W-:Y:S01]  /*11f0*/  STL [R1+0x24], R9 ;  /* 0x0000240901007387 */ /* 0x000fe20000100800 */
[----:B------:R-:W-:Y:S02]  /*1200*/  LEA R206, R4, 0x5100, 0x1 ;  /* 0x0000510004ce7811 */ /* 0x000fe400078e08ff */
[----:B------:R-:W-:-:S02]  /*1210*/  LEA R200, R5, 0x100, 0x1 ;  /* 0x0000010005c87811 */ /* 0x000fc400078e08ff */
[----:B------:R-:W-:Y:S01]  /*1220*/  IADD3 R214, R210, 0x800, RZ ;  /* 0x00000800d2d67810 */ /* 0x000fe20007ffe0ff */
[----:B------:R-:W-:Y:S01]  /*1230*/  IMAD.IADD R209, R206, 0x1, R0 ;  /* 0x00000001ced17824 */ /* 0x000fe200078e0200 */
[----:B------:R-:W-:Y:S01]  /*1240*/  IADD3 R213, R210, 0x1000, RZ ;  /* 0x00001000d2d57810 */ /* 0x000fe20007ffe0ff */
[----:B------:R-:W-:Y:S01]  /*1250*/  IMAD.IADD R204, R0, 0x1, R200 ;  /* 0x0000000100cc7824 */ /* 0x000fe200078e02c8 */
[----:B------:R-:W-:Y:S02]  /*1260*/  IADD3 R212, R210, 0x1800, RZ ;  /* 0x00001800d2d47810 */ /* 0x000fe40007ffe0ff */
[----:B-1----:R-:W-:Y:S02]  /*1270*/  SEL R6, R10, 0xffffffe0, !P1 ;  /* 0xffffffe00a067807 */ /* 0x002fe40004800000 */
[----:B------:R-:W-:Y:S01]  /*1280*/  IADD3 R211, R210, 0x2000, RZ ;  /* 0x00002000d2d37810 */ /* 0x000fe20007ffe0ff */
[C---:B--2---:R-:W-:Y:S02]  /*1290*/  IMAD.IADD R8, R9.reuse, 0x1, R7 ;  /* 0x0000000109087824 */ /* 0x044fe400078e0207 */
[----:B------:R-:W-:-:S02]  /*12a0*/  IMAD.IADD R10, R9, 0x1, R6 ;  /* 0x00000001090a7824 */ /* 0x000fc400078e0206 */
[----:B------:R-:W-:Y:S01]  /*12b0*/  IMAD.IADD R2, R8, 0x1, R6 ;  /* 0x0000000108027824 */ /* 0x000fe200078e0206 */
[----:B---3--:R-:W-:Y:S02]  /*12c0*/  SEL R3, R12, 0xffffffc0, !P5 ;  /* 0xffffffc00c037807 */ /* 0x008fe40006800000 */
[----:B------:R-:W-:Y:S03]  /*12d0*/  STL [R1+0x3c], R10 ;  /* 0x00003c0a01007387 */ /* 0x000fe60000100800 */
[----:B------:R-:W-:Y:S01]  /*12e0*/  IMAD.IADD R207, R206, 0x1, R3 ;  /* 0x00000001cecf7824 */ /* 0x000fe200078e0203 */
[----:B------:R1:W-:Y:S01]  /*12f0*/  STL [R1+0x34], R8 ;  /* 0x0000340801007387 */ /* 0x0003e20000100800 */
[----:B------:R-:W-:Y:S02]  /*1300*/  IMAD.IADD R201, R3, 0x1, R200 ;  /* 0x0000000103c97824 */ /* 0x000fe400078e02c8 */
[C---:B------:R-:W-:Y:S01]  /*1310*/  IMAD.IADD R208, R0.reuse, 0x1, R207 ;  /* 0x0000000100d07824 */ /* 0x040fe200078e02cf */
[----:B------:R2:W-:Y:S01]  /*1320*/  STL [R1+0x38], R2 ;  /* 0x0000380201007387 */ /* 0x0005e20000100800 */
[----:B------:R-:W-:-:S03]  /*1330*/  IMAD.IADD R203, R0, 0x1, R201 ;  /* 0x0000000100cb7824 */ /* 0x000fc600078e02c9 */
[----:B------:R-:W-:Y:S01]  /*1340*/  STL [R1+0x28], R11 ;  /* 0x0000280b01007387 */ /* 0x000fe20000100800 */
[--C-:B-1----:R-:W-:Y:S02]  /*1350*/  IMAD.IADD R8, R6, 0x1, R11.reuse ;  /* 0x0000000106087824 */ /* 0x102fe400078e020b */
[----:B--2---:R-:W-:-:S03]  /*1360*/  IMAD.IADD R2, R7, 0x1, R11 ;  /* 0x0000000107027824 */ /* 0x004fc600078e020b */
[----:B------:R-:W-:Y:S01]  /*1370*/  STL [R1+0x2c], R8 ;  /* 0x00002c0801007387 */ /* 0x000fe20000100800 */
[----:B------:R-:W-:-:S03]  /*1380*/  IMAD.IADD R3, R7, 0x1, R8 ;  /* 0x0000000107037824 */ /* 0x000fc600078e0208 */
[----:B------:R1:W-:Y:S04]  /*1390*/  STL [R1+0x30], R2 ;  /* 0x0000300201007387 */ /* 0x0003e80000100800 */
[----:B------:R2:W-:Y:S01]  /*13a0*/  STL [R1+0x48], R3 ;  /* 0x0000480301007387 */ /* 0x0005e20000100800 */
[----:B-1----:R-:W-:-:S05]  /*13b0*/  IMAD.IADD R2, R6, 0x1, R2 ;  /* 0x0000000106027824 */ /* 0x002fca00078e0202 */
[----:B------:R2:W-:Y:S02]  /*13c0*/  STL [R1+0x44], R2 ;  /* 0x0000440201007387 */ /* 0x0005e40000100800 */
.L_x_142:
[----:B------:R-:W-:-:S04]  /*13d0*/  IMAD.MOV.U32 R14, RZ, RZ, 0x4 ;  /* 0x00000004ff0e7424 */ /* 0x000fc800078e00ff */
[----:B--2---:R-:W-:-:S05]  /*13e0*/  IMAD.WIDE R2, R251, R14, c[0x0][0x588] ;  /* 0x00016200fb027625 */ /* 0x004fca00078e020e */
[----:B------:R-:W2:Y:S01]  /*13f0*/  LDG.E R245, [R2.64] ;  /* 0x0000000802f57981 */ /* 0x000ea2000c1e1900 */
[----:B------:R-:W-:Y:S01]  /*1400*/  ISETP.NE.U32.AND P0, PT, RZ, c[0x0][0x370], PT ;  /* 0x0000dc00ff007a0c */ /* 0x000fe20003f05070 */
[----:B------:R-:W-:Y:S01]  /*1410*/  CS2R R8, SRZ ;  /* 0x0000000000087805 */ /* 0x000fe2000001ff00 */
[----:B------:R-:W-:Y:S02]  /*1420*/  ISETP.NE.U32.AND P3, PT, RZ, c[0x0][0x360], PT ;  /* 0x0000d800ff007a0c */ /* 0x000fe40003f65070 */
[----:B------:R-:W-:Y:S02]  /*1430*/  ISETP.NE.AND.EX P0, PT, RZ, c[0x0][0x374], PT, P0 ;  /* 0x0000dd00ff007a0c */ /* 0x000fe40003f05300 */
[----:B------:R-:W-:Y:S02]  /*1440*/  ISETP.NE.AND.EX P3, PT, RZ, c[0x0][0x364], PT, P3 ;  /* 0x0000d900ff007a0c */ /* 0x000fe40003f65330 */
[----:B------:R-:W-:Y:S02]  /*1450*/  ISETP.NE.U32.AND P5, PT, RZ, c[0x0][0x348], PT ;  /* 0x0000d200ff007a0c */ /* 0x000fe40003fa5070 */
[----:B------:R-:W-:-:S02]  /*1460*/  ISETP.NE.U32.AND P4, PT, RZ, c[0x0][0x350], PT ;  /* 0x0000d400ff007a0c */ /* 0x000fc40003f85070 */
[----:B------:R-:W-:Y:S02]  /*1470*/  ISETP.NE.AND.EX P5, PT, RZ, c[0x0][0x34c], PT, P5 ;  /* 0x0000d300ff007a0c */ /* 0x000fe40003fa5350 */
[----:B------:R-:W-:Y:S01]  /*1480*/  ISETP.NE.AND.EX P4, PT, RZ, c[0x0][0x354], PT, P4 ;  /* 0x0000d500ff007a0c */ /* 0x000fe20003f85340 */
[----:B------:R-:W-:Y:S01]  /*1490*/  IMAD.MOV.U32 R11, RZ, RZ, RZ ;  /* 0x000000ffff0b7224 */ /* 0x000fe200078e00ff */
[----:B--2---:R-:W-:Y:S02]  /*14a0*/  SHF.R.S32.HI R12, RZ, 0x1f, R245 ;  /* 0x0000001fff0c7819 */ /* 0x004fe400000114f5 */
[----:B------:R-:W-:-:S04]  /*14b0*/  @P0 LEA R2, P1, R245, c[0x0][0x370], 0x2 ;  /* 0x0000dc00f5020a11 */ /* 0x000fc800078210ff */
[C---:B------:R-:W-:Y:S02]  /*14c0*/  @P0 LEA.HI.X R3, R245.reuse, c[0x0][0x374], R12, 0x2, P1 ;  /* 0x0000dd00f5030a11 */ /* 0x040fe400008f140c */
[----:B------:R-:W-:-:S03]  /*14d0*/  LEA R4, P2, R245, c[0x0][0x348], 0x2 ;  /* 0x0000d200f5047a11 */ /* 0x000fc600078410ff */
[----:B------:R1:W5:Y:S01]  /*14e0*/  @P0 LDG.E R8, [R2.64] ;  /* 0x0000000802080981 */ /* 0x000362000c1e1900 */
[C---:B------:R-:W-:Y:S02]  /*14f0*/  @P3 LEA R6, P0, R245.reuse, c[0x0][0x360], 0x2 ;  /* 0x0000d800f5063a11 */ /* 0x040fe400078010ff */
[C-C-:B------:R-:W-:Y:S02]  /*1500*/  LEA.HI.X R5, R245.reuse, c[0x0][0x34c], R12.reuse, 0x2, P2 ;  /* 0x0000d300f5057a11 */ /* 0x140fe400010f140c */
[----:B------:R-:W-:-:S03]  /*1510*/  @P3 LEA.HI.X R7, R245, c[0x0][0x364], R12, 0x2, P0 ;  /* 0x0000d900f5073a11 */ /* 0x000fc600000f140c */
[----:B------:R2:W5:Y:S04]  /*1520*/  @P5 LDG.E R11, [R4.64] ;  /* 0x00000008040b5981 */ /* 0x000568000c1e1900 */
[----:B------:R2:W5:Y:S01]  /*1530*/  @P3 LDG.E R17, [R6.64] ;  /* 0x0000000806113981 */ /* 0x000562000c1e1900 */
[----:B-1----:R-:W-:-:S04]  /*1540*/  LEA R2, P1, R245, c[0x0][0x350], 0x2 ;  /* 0x0000d400f5027a11 */ /* 0x002fc800078210ff */
[----:B------:R-:W-:-:S05]  /*1550*/  LEA.HI.X R3, R245, c[0x0][0x354], R12, 0x2, P1 ;  /* 0x0000d500f5037a11 */ /* 0x000fca00008f140c */
[----:B------:R2:W5:Y:S01]  /*1560*/  @P4 LDG.E R9, [R2.64] ;  /* 0x0000000802094981 */ /* 0x000562000c1e1900 */
[----:B------:R-:W-:-:S05]  /*1570*/  LOP3.LUT R18, R250, 0xffff, RZ, 0xc0, !PT ;  /* 0x0000fffffa127812 */ /* 0x000fca00078ec0ff */
[----:B------:R2:W-:Y:S01]  /*1580*/  STL [R1+0x14], R18 ;  /* 0x0000141201007387 */ /* 0x0005e20000100800 */
[----:B------:R-:W-:Y:S01]  /*1590*/  YIELD ;  /* 0x0000000000007946 */ /* 0x000fe20003800000 */
[----:B------:R-:W-:Y:S05]  /*15a0*/  @P3 BRA `(.L_x_41) ;  /* 0x0000005000003947 */ /* 0x000fea0003800000 */
[----:B-----5:R-:W-:Y:S01]  /*15b0*/  MOV R17, c[0x0][0x168] ;  /* 0x00005a0000117a02 */ /* 0x020fe20000000f00 */
[----:B------:R-:W-:Y:S05]  /*15c0*/  @!P5 BRA `(.L_x_41) ;  /* 0x000000300000d947 */ /* 0x000fea0003800000 */
[----:B--2---:R-:W2:Y:S04]  /*15d0*/  LDG.E R6, [R4.64] ;  /* 0x0000000804067981 */ /* 0x004ea8000c1e1900 */
[----:B------:R-:W2:Y:S02]  /*15e0*/  LDG.E R0, [R4.64+0x4] ;  /* 0x0000040804007981 */ /* 0x000ea4000c1e1900 */
[----:B--2---:R-:W-:Y:S02]  /*15f0*/  IADD3 R17, -R6, R0, RZ ;  /* 0x0000000006117210 */ /* 0x004fe40007ffe1ff */
.L_x_41:
[----:B------:R-:W-:-:S04]  /*1600*/  ISETP.NE.U32.AND P0, PT, RZ, c[0x0][0x368], PT ;  /* 0x0000da00ff007a0c */ /* 0x000fc80003f05070 */
[----:B------:R-:W-:-:S13]  /*1610*/  ISETP.NE.AND.EX P0, PT, RZ, c[0x0][0x36c], PT, P0 ;  /* 0x0000db00ff007a0c */ /* 0x000fda0003f05300 */
[----:B------:R-:W-:Y:S05]  /*1620*/  @!P0 BRA `(.L_x_42) ;  /* 0x0000004000008947 */ /* 0x000fea0003800000 */
[----:B--2---:R-:W-:-:S04]  /*1630*/  LEA R2, P0, R245, c[0x0][0x368], 0x2 ;  /* 0x0000da00f5027a11 */ /* 0x004fc800078010ff */
[----:B------:R-:W-:-:S05]  /*1640*/  LEA.HI.X R3, R245, c[0x0][0x36c], R12, 0x2, P0 ;  /* 0x0000db00f5037a11 */ /* 0x000fca00000f140c */
[----:B------:R1:W5:Y:S01]  /*1650*/  LDG.E R0, [R2.64] ;  /* 0x0000000802007981 */ /* 0x000362000c1e1900 */
[----:B------:R-:W-:Y:S05]  /*1660*/  BRA `(.L_x_43) ;  /* 0x0000005000007947 */ /* 0x000fea0003800000 */
.L_x_42:
[----:B------:R-:W-:Y:S01]  /*1670*/  MOV R0, c[0x0][0x1d0] ;  /* 0x0000740000007a02 */ /* 0x000fe20000000f00 */
[----:B------:R-:W-:Y:S05]  /*1680*/  @!P4 BRA `(.L_x_43) ;  /* 0x000000300000c947 */ /* 0x000fea0003800000 */
[----:B--2---:R-:W2:Y:S04]  /*1690*/  LDG.E R4, [R2.64] ;  /* 0x0000000802047981 */ /* 0x004ea8000c1e1900 */
[----:B------:R-:W2:Y:S02]  /*16a0*/  LDG.E R0, [R2.64+0x4] ;  /* 0x0000040802007981 */ /* 0x000ea4000c1e1900 */
[----:B--2---:R-:W-:-:S04]  /*16b0*/  IADD3 R0, -R4, R0, RZ ;  /* 0x0000000004007210 */ /* 0x004fc80007ffe1ff */
.L_x_43:
[----:B-12---:R-:W-:Y:S01]  /*16c0*/  LOP3.LUT R2, R250, 0xff000000, RZ, 0xc0, !PT ;  /* 0xff000000fa027812 */ /* 0x006fe200078ec0ff */
[----:B-----5:R-:W-:Y:S01]  /*16d0*/  IMAD.IADD R116, R0, 0x1, -R8 ;  /* 0x0000000100747824 */ /* 0x020fe200078e0a08 */
[----:B------:R-:W-:Y:S01]  /*16e0*/  LOP3.LUT R3, R250, 0xff0000, RZ, 0xc0, !PT ;  /* 0x00ff0000fa037812 */ /* 0x000fe200078ec0ff */
[----:B------:R-:W-:Y:S01]  /*16f0*/  BSSY B0, `(.L_x_44) ;  /* 0x000002d000007945 */ /* 0x000fe20003800000 */
[----:B------:R-:W-:Y:S01]  /*1700*/  SHF.R.U32.HI R4, RZ, 0x8, R2 ;  /* 0x00000008ff047819 */ /* 0x000fe20000011602 */
[----:B------:R-:W-:Y:S01]  /*1710*/  IMAD.IADD R13, R9, 0x1, R8 ;  /* 0x00000001090d7824 */ /* 0x000fe200078e0208 */
[----:B------:R-:W-:-:S02]  /*1720*/  IADD3 R0, R116, 0x4f, RZ ;  /* 0x0000004f74007810 */ /* 0x000fc40007ffe0ff */
[----:B------:R-:W-:Y:S02]  /*1730*/  LEA.HI R3, R3, R4, RZ, 0x10 ;  /* 0x0000000403037211 */ /* 0x000fe400078f80ff */
[----:B------:R-:W-:Y:S01]  /*1740*/  ISETP.GE.AND P0, PT, R116, 0x1, PT ;  /* 0x000000017400780c */ /* 0x000fe20003f06270 */
[----:B------:R-:W-:Y:S01]  /*1750*/  IMAD.HI R0, R0, 0x66666667, RZ ;  /* 0x6666666700007827 */ /* 0x000fe200078e02ff */
[----:B------:R-:W-:Y:S02]  /*1760*/  LOP3.LUT R15, R3, 0xff, RZ, 0xc0, !PT ;  /* 0x000000ff030f7812 */ /* 0x000fe400078ec0ff */
[----:B------:R-:W-:Y:S02]  /*1770*/  SHF.R.U32.HI R5, RZ, 0x10, R3 ;  /* 0x00000010ff057819 */ /* 0x000fe40000011603 */
[----:B------:R-:W-:Y:S01]  /*1780*/  SHF.R.U32.HI R2, RZ, 0x1f, R0 ;  /* 0x0000001fff027819 */ /* 0x000fe20000011600 */
[----:B------:R1:W-:Y:S03]  /*1790*/  STL [R1+0x20], R15 ;  /* 0x0000200f01007387 */ /* 0x0003e60000100800 */
[----:B------:R-:W-:Y:S01]  /*17a0*/  LEA.HI.SX32 R8, R0, R2, 0x1b ;  /* 0x0000000200087211 */ /* 0x000fe200078fdaff */
[----:B------:R1:W-:Y:S01]  /*17b0*/  STL [R1+0x1c], R5 ;  /* 0x00001c0501007387 */ /* 0x0003e20000100800 */
[----:B------:R-:W-:Y:S01]  /*17c0*/  IMAD.MOV.U32 R2, RZ, RZ, RZ ;  /* 0x000000ffff027224 */ /* 0x000fe200078e00ff */
[----:B------:R-:W-:Y:S05]  /*17d0*/  @!P0 BRA `(.L_x_45) ;  /* 0x000001e000008947 */ /* 0x000fea0003800000 */
[----:B------:R-:W-:Y:S01]  /*17e0*/  ISETP.NE.AND P0, PT, R5, RZ, PT ;  /* 0x000000ff0500720c */ /* 0x000fe20003f05270 */
[----:B------:R-:W-:-:S03]  /*17f0*/  IMAD.MOV.U32 R4, RZ, RZ, RZ ;  /* 0x000000ffff047224 */ /* 0x000fc600078e00ff */
[----:B------:R-:W-:-:S04]  /*1800*/  SEL R0, R5, c[0x0][0x338], P0 ;  /* 0x0000ce0005007a07 */ /* 0x000fc80000000000 */
[----:B------:R-:W-:Y:S02]  /*1810*/  IABS R3, R0 ;  /* 0x0000000000037213 */ /* 0x000fe40000000000 */
[----:B------:R-:W-:Y:S02]  /*1820*/  IADD3 R6, R8, -0x1, R0 ;  /* 0xffffffff08067810 */ /* 0x000fe40007ffe000 */
[----:B------:R-:W2:Y:S02]  /*1830*/  I2F.RP R2, R3 ;  /* 0x0000000300027306 */ /* 0x000ea40000209400 */
[----:B------:R-:W-:-:S06]  /*1840*/  IABS R10, R6 ;  /* 0x00000006000a7213 */ /* 0x000fcc0000000000 */
[----:B--2---:R-:W2:Y:S02]  /*1850*/  MUFU.RCP R2, R2 ;  /* 0x0000000200027308 */ /* 0x004ea40000001000 */
[----:B--2---:R-:W-:-:S06]  /*1860*/  IADD3 R2, R2, 0xffffffe, RZ ;  /* 0x0ffffffe02027810 */ /* 0x004fcc0007ffe0ff */
[----:B-1----:R-:W1:Y:S02]  /*1870*/  F2I.FTZ.U32.TRUNC.NTZ R5, R2 ;  /* 0x0000000200057305 */ /* 0x002e64000021f000 */
[----:B-1----:R-:W-:-:S04]  /*1880*/  IMAD.MOV R2, RZ, RZ, -R5 ;  /* 0x000000ffff027224 */ /* 0x002fc800078e0a05 */
        /* <DEDUP_REMOVED lines=19> */
.L_x_45:
[----:B------:R-:W-:Y:S05]  /*19c0*/  BSYNC B0 ;  /* 0x0000000000007941 */ /* 0x000fea0003800000 */
.L_x_44:
[----:B------:R-:W-:Y:S01]  /*19d0*/  IMAD R250, R15, R2, RZ ;  /* 0x000000020ffa7224 */ /* 0x000fe200078e02ff */
[----:B------:R-:W-:Y:S01]  /*19e0*/  PRMT R0, RZ, 0x7610, R0 ;  /* 0x00007610ff007816 */ /* 0x000fe20000000000 */
[----:B------:R-:W-:Y:S01]  /*19f0*/  IMAD.MOV.U32 R26, RZ, RZ, RZ ;  /* 0x000000ffff1a7224 */ /* 0x000fe200078e00ff */
[----:B------:R-:W-:Y:S01]  /*1a00*/  MOV R19, RZ ;  /* 0x000000ff00137202 */ /* 0x000fe20000000f00 */
[----:B------:R-:W-:Y:S01]  /*1a10*/  IMAD.IADD R2, R250, 0x1, R2 ;  /* 0x00000001fa027824 */ /* 0x000fe200078e0202 */
[----:B------:R-:W-:Y:S01]  /*1a20*/  CS2R R24, SRZ ;  /* 0x0000000000187805 */ /* 0x000fe2000001ff00 */
        /* <DEDUP_REMOVED lines=35> */
[----:B------:R-:W2:Y:S01]  /*1c60*/  LDL R4, [R1+0x40] ;  /* 0x0000400001047983 */ /* 0x000ea20000100800 */
[----:B------:R-:W-:-:S04]  /*1c70*/  ISETP.NE.U32.AND P1, PT, RZ, c[0x0][0x340], PT ;  /* 0x0000d000ff007a0c */ /* 0x000fc80003f25070 */
[----:B------:R-:W-:-:S13]  /*1c80*/  ISETP.NE.AND.EX P1, PT, RZ, c[0x0][0x344], PT, P1 ;  /* 0x0000d100ff007a0c */ /* 0x000fda0003f25310 */
[----:B------:R-:W-:-:S05]  /*1c90*/  @P1 IMAD.WIDE R2, R245, R14, c[0x0][0x340] ;  /* 0x0000d000f5021625 */ /* 0x000fca00078e020e */
[----:B------:R3:W4:Y:S01]  /*1ca0*/  @P1 LDG.E R14, [R2.64] ;  /* 0x00000008020e1981 */ /* 0x000722000c1e1900 */
[----:B------:R-:W-:Y:S02]  /*1cb0*/  MOV R0, c[0x0][0x2c4] ;  /* 0x0000b10000007a02 */ /* 0x000fe40000000f00 */
[----:B------:R-:W-:Y:S01]  /*1cc0*/  SHF.R.S32.HI R247, RZ, 0x1f, R246 ;  /* 0x0000001ffff77819 */ /* 0x000fe200000114f6 */
[----:B------:R-:W5:Y:S01]  /*1cd0*/  S2R R6, SR_TID.X ;  /* 0x0000000000067919 */ /* 0x000f620000002100 */
[----:B------:R-:W-:Y:S02]  /*1ce0*/  ISETP.NE.AND P0, PT, R0, 0x1, PT ;  /* 0x000000010000780c */ /* 0x000fe40003f05270 */
[----:B------:R-:W-:Y:S02]  /*1cf0*/  SHF.R.S32.HI R0, RZ, 0x1f, R11 ;  /* 0x0000001fff007819 */ /* 0x000fe4000001140b */
[----:B------:R-:W-:Y:S02]  /*1d00*/  ISETP.GE.AND P3, PT, R246, c[0x0][0x198], PT ;  /* 0x00006600f6007a0c */ /* 0x000fe40003f66270 */
[----:B------:R-:W-:Y:S01]  /*1d10*/  IADD3 R64, R244, -0x1, RZ ;  /* 0xfffffffff4407810 */ /* 0x000fe20007ffe0ff */
[----:B------:R-:W-:-:S04]  /*1d20*/  IMAD R0, R0, c[0x0][0x178], RZ ;  /* 0x00005e0000007a24 */ /* 0x000fc800078e02ff */
[----:B---3--:R-:W-:Y:S01]  /*1d30*/  IMAD R2, R11, c[0x0][0x17c], R0 ;  /* 0x00005f000b027a24 */ /* 0x008fe200078e0200 */
[----:B-----5:R-:W-:-:S04]  /*1d40*/  SHF.R.S32.HI R22, RZ, 0x1f, R6 ;  /* 0x0000001fff167819 */ /* 0x020fc80000011406 */
[----:B------:R-:W-:Y:S02]  /*1d50*/  LEA.HI R22, R22, R6, RZ, 0x3 ;  /* 0x0000000616167211 */ /* 0x000fe400078f18ff */
[----:B------:R-:W-:Y:S02]  /*1d60*/  SEL R6, R12, RZ, !P5 ;  /* 0x000000ff0c067207 */ /* 0x000fe40006800000 */
[----:B------:R-:W-:-:S03]  /*1d70*/  SHF.R.S32.HI R22, RZ, 0x3, R22 ;  /* 0x00000003ff167819 */ /* 0x000fc60000011416 */
[----:B------:R-:W-:Y:S01]  /*1d80*/  IMAD R16, R6, c[0x0][0x1c0], RZ ;  /* 0x0000700006107a24 */ /* 0x000fe200078e02ff */
[----:B--2---:R-:W-:Y:S01]  /*1d90*/  LEA R10, R249, R4, 0x7 ;  /* 0x00000004f90a7211 */ /* 0x004fe200078e38ff */
[----:B-1----:R-:W-:Y:S01]  /*1da0*/  IMAD.WIDE.U32 R4, R11, c[0x0][0x178], RZ ;  /* 0x00005e000b047a25 */ /* 0x002fe200078e00ff */
[----:B------:R-:W-:Y:S02]  /*1db0*/  SEL R11, R245, RZ, !P5 ;  /* 0x000000fff50b7207 */ /* 0x000fe40006800000 */
[----:B------:R-:W-:Y:S01]  /*1dc0*/  MOV R0, R10 ;  /* 0x0000000a00007202 */ /* 0x000fe20000000f00 */
[----:B------:R-:W-:-:S04]  /*1dd0*/  @P0 IMAD.HI.U32 R3, R10, c[0x0][0x2c8], RZ ;  /* 0x0000b2000a030a27 */ /* 0x000fc800078e00ff */
[----:B------:R-:W-:Y:S01]  /*1de0*/  IMAD.IADD R5, R5, 0x1, R2 ;  /* 0x0000000105057824 */ /* 0x000fe200078e0202 */
[----:B------:R-:W-:Y:S02]  /*1df0*/  @P0 SHF.R.U32.HI R0, RZ, c[0x0][0x2cc], R3 ;  /* 0x0000b300ff000a19 */ /* 0x000fe40000011603 */
[----:B------:R-:W-:Y:S01]  /*1e00*/  SHF.R.S32.HI R3, RZ, 0x1f, R13 ;  /* 0x0000001fff037819 */ /* 0x000fe2000001140d */
[----:B------:R-:W-:Y:S01]  /*1e10*/  IMAD.WIDE.U32 R4, R18, c[0x0][0x1b8], R4 ;  /* 0x00006e0012047a25 */ /* 0x000fe200078e0004 */
[----:B------:R-:W-:-:S04]  /*1e20*/  IADD3 R2, P0, R22, R13, RZ ;  /* 0x0000000d16027210 */ /* 0x000fc80007f1e0ff */
[----:B------:R-:W-:Y:S01]  /*1e30*/  LEA.HI.X.SX32 R3, R22, R3, 0x1, P0 ;  /* 0x0000000316037211 */ /* 0x000fe200000f0eff */
[----:B------:R-:W-:-:S04]  /*1e40*/  IMAD.WIDE.U32 R6, R2, c[0x0][0x1e0], R246 ;  /* 0x0000780002067a25 */ /* 0x000fc800078e00f6 */
[C---:B------:R-:W-:Y:S02]  /*1e50*/  IMAD R15, R3.reuse, c[0x0][0x1e0], RZ ;  /* 0x00007800030f7a24 */ /* 0x040fe400078e02ff */
[----:B------:R-:W-:Y:S02]  /*1e60*/  IMAD R13, R3, c[0x0][0x208], RZ ;  /* 0x00008200030d7a24 */ /* 0x000fe400078e02ff */
[----:B------:R-:W-:Y:S02]  /*1e70*/  IMAD R3, R18, c[0x0][0x1bc], R5 ;  /* 0x00006f0012037a24 */ /* 0x000fe400078e0205 */
[C---:B------:R-:W-:Y:S02]  /*1e80*/  IMAD R5, R2.reuse, c[0x0][0x1e4], R15 ;  /* 0x0000790002057a24 */ /* 0x040fe400078e020f */
[----:B------:R-:W-:-:S04]  /*1e90*/  IMAD.WIDE.U32 R8, R2, c[0x0][0x208], R246 ;  /* 0x0000820002087a25 */ /* 0x000fc800078e00f6 */
[----:B------:R-:W-:Y:S01]  /*1ea0*/  IMAD R15, R2, c[0x0][0x20c], R13 ;  /* 0x00008300020f7a24 */ /* 0x000fe200078e020d */
[----:B------:R-:W-:Y:S01]  /*1eb0*/  MOV R2, R4 ;  /* 0x0000000400027202 */ /* 0x000fe20000000f00 */
[----:B------:R-:W-:Y:S01]  /*1ec0*/  IMAD R13, R11, c[0x0][0x1c4], R16 ;  /* 0x000071000b0d7a24 */ /* 0x000fe200078e0210 */
[----:B------:R-:W-:Y:S01]  /*1ed0*/  IADD3 R4, -R0, RZ, RZ ;  /* 0x000000ff00047210 */ /* 0x000fe20007ffe1ff */
[----:B------:R-:W-:Y:S01]  /*1ee0*/  IMAD.IADD R7, R7, 0x1, R5 ;  /* 0x0000000107077824 */ /* 0x000fe200078e0205 */
[----:B------:R-:W-:Y:S01]  /*1ef0*/  IADD3 R5, R9, R15, RZ ;  /* 0x0000000f09057210 */ /* 0x000fe20007ffe0ff */
[----:B------:R-:W-:Y:S01]  /*1f00*/  IMAD.WIDE.U32 R2, R11, c[0x0][0x1c0], R2 ;  /* 0x000070000b027a25 */ /* 0x000fe200078e0002 */
[----:B------:R-:W-:-:S03]  /*1f10*/  SHF.R.S32.HI R11, RZ, 0x1f, R0 ;  /* 0x0000001fff0b7819 */ /* 0x000fc60000011400 */
[----:B------:R-:W-:Y:S01]  /*1f20*/  IMAD R10, R4, c[0x0][0x2c4], R10 ;  /* 0x0000b100040a7a24 */ /* 0x000fe200078e020a */
[----:B------:R-:W-:Y:S01]  /*1f30*/  IADD3 R3, R3, R13, RZ ;  /* 0x0000000d03037210 */ /* 0x000fe20007ffe0ff */
[----:B------:R-:W-:Y:S01]  /*1f40*/  IMAD R9, R11, c[0x0][0x1b0], RZ ;  /* 0x00006c000b097a24 */ /* 0x000fe200078e02ff */
[----:B------:R-:W-:Y:S01]  /*1f50*/  MOV R4, R8 ;  /* 0x0000000800047202 */ /* 0x000fe20000000f00 */
[----:B------:R-:W-:-:S04]  /*1f60*/  IMAD.WIDE.U32 R6, R18, c[0x0][0x1e8], R6 ;  /* 0x00007a0012067a25 */ /* 0x000fc800078e0006 */
[C---:B------:R-:W-:Y:S02]  /*1f70*/  IMAD R11, R0.reuse, c[0x0][0x1b4], R9 ;  /* 0x00006d00000b7a24 */ /* 0x040fe400078e0209 */
[----:B------:R-:W-:Y:S01]  /*1f80*/  IMAD.WIDE.U32 R2, R0, c[0x0][0x1b0], R2 ;  /* 0x00006c0000027a25 */ /* 0x000fe200078e0002 */
[----:B----4-:R-:W-:Y:S02]  /*1f90*/  @P1 SHF.R.S32.HI R0, RZ, 0x1f, R14 ;  /* 0x0000001fff001819 */ /* 0x010fe4000001140e */
[----:B------:R-:W-:Y:S01]  /*1fa0*/  @!P1 MOV R0, R12 ;  /* 0x0000000c00009202 */ /* 0x000fe20000000f00 */
[C---:B------:R-:W-:Y:S01]  /*1fb0*/  IMAD R9, R18.reuse, c[0x0][0x1ec], R7 ;  /* 0x00007b0012097a24 */ /* 0x040fe200078e0207 */
[----:B------:R-:W-:Y:S01]  /*1fc0*/  SHF.R.S32.HI R7, RZ, 0x1f, R10 ;  /* 0x0000001fff077819 */ /* 0x000fe2000001140a */
[----:B------:R-:W-:Y:S01]  /*1fd0*/  IMAD.MOV.U32 R8, RZ, RZ, R6 ;  /* 0x000000ffff087224 */ /* 0x000fe200078e0006 */
[----:B------:R-:W-:Y:S01]  /*1fe0*/  IADD3 R3, R3, R11, RZ ;  /* 0x0000000b03037210 */ /* 0x000fe20007ffe0ff */
[----:B------:R-:W-:Y:S01]  /*1ff0*/  IMAD.WIDE.U32 R4, R18, c[0x0][0x210], R4 ;  /* 0x0000840012047a25 */ /* 0x000fe200078e0004 */
[----:B------:R-:W-:-:S02]  /*2000*/  SEL R6, R0, RZ, !P4 ;  /* 0x000000ff00067207 */ /* 0x000fc40006000000 */
[----:B------:R-:W-:Y:S01]  /*2010*/  @!P1 MOV R14, R245 ;  /* 0x000000f5000e9202 */ /* 0x000fe20000000f00 */
[----:B------:R-:W-:Y:S01]  /*2020*/  IMAD R7, R7, c[0x0][0x1a8], RZ ;  /* 0x00006a0007077a24 */ /* 0x000fe200078e02ff */
[----:B------:R-:W-:Y:S01]  /*2030*/  ISETP.GE.AND P1, PT, R246, c[0x0][0x1d4], PT ;  /* 0x00007500f6007a0c */ /* 0x000fe20003f26270 */
[----:B------:R-:W-:Y:S01]  /*2040*/  IMAD.WIDE.U32 R2, R10, c[0x0][0x1a8], R2 ;  /* 0x00006a000a027a25 */ /* 0x000fe200078e0002 */
[----:B------:R-:W-:-:S03]  /*2050*/  SEL R0, R14, RZ, !P4 ;  /* 0x000000ff0e007207 */ /* 0x000fc60006000000 */
[----:B------:R-:W-:Y:S02]  /*2060*/  IMAD R7, R10, c[0x0][0x1ac], R7 ;  /* 0x00006b000a077a24 */ /* 0x000fe400078e0207 */
[----:B------:R-:W-:Y:S02]  /*2070*/  IMAD R11, R6, c[0x0][0x1f0], RZ ;  /* 0x00007c00060b7a24 */ /* 0x000fe400078e02ff */
[----:B------:R-:W-:Y:S02]  /*2080*/  IMAD R5, R18, c[0x0][0x214], R5 ;  /* 0x0000850012057a24 */ /* 0x000fe400078e0205 */
[----:B------:R-:W-:Y:S02]  /*2090*/  IMAD R6, R6, c[0x0][0x218], RZ ;  /* 0x0000860006067a24 */ /* 0x000fe400078e02ff */
[----:B------:R-:W-:Y:S01]  /*20a0*/  IMAD.IADD R3, R3, 0x1, R7 ;  /* 0x0000000103037824 */ /* 0x000fe200078e0207 */
[----:B------:R-:W-:Y:S01]  /*20b0*/  LEA R7, P0, R2, c[0x0][0x160], 0x1 ;  /* 0x0000580002077a11 */ /* 0x000fe200078008ff */
[----:B------:R-:W-:-:S02]  /*20c0*/  IMAD R10, R0, c[0x0][0x21c], R6 ;  /* 0x00008700000a7a24 */ /* 0x000fc400078e0206 */
[----:B------:R-:W-:Y:S01]  /*20d0*/  IMAD.WIDE.U32 R18, R0, c[0x0][0x218], R4 ;  /* 0x0000860000127a25 */ /* 0x000fe200078e0004 */
[----:B------:R-:W-:-:S03]  /*20e0*/  LEA.HI.X R6, R2, c[0x0][0x164], R3, 0x1, P0 ;  /* 0x0000590002067a11 */ /* 0x000fc600000f0c03 */
[----:B------:R-:W-:Y:S01]  /*20f0*/  IMAD.WIDE.U32 R20, R0, c[0x0][0x1f0], R8 ;  /* 0x00007c0000147a25 */ /* 0x000fe200078e0008 */
[----:B------:R-:W-:-:S03]  /*2100*/  IADD3 R2, R19, R10, RZ ;  /* 0x0000000a13027210 */ /* 0x000fc60007ffe0ff */
[----:B------:R-:W-:Y:S01]  /*2110*/  IMAD R11, R0, c[0x0][0x1f4], R11 ;  /* 0x00007d00000b7a24 */ /* 0x000fe200078e020b */
[----:B------:R1:W-:Y:S01]  /*2120*/  STL.64 [R1], R20 ;  /* 0x0000001401007387 */ /* 0x0003e20000100a00 */
[----:B------:R-:W-:-:S03]  /*2130*/  LEA R0, R249, R22, 0x7 ;  /* 0x00000016f9007211 */ /* 0x000fc600078e38ff */
[----:B------:R1:W-:Y:S01]  /*2140*/  STL.64 [R1+0x8], R18 ;  /* 0x0000081201007387 */ /* 0x0003e20000100a00 */
[----:B------:R-:W-:-:S03]  /*2150*/  IADD3 R252, R21, R11, RZ ;  /* 0x0000000b15fc7210 */ /* 0x000fc60007ffe0ff */
[----:B------:R1:W-:Y:S01]  /*2160*/  STL [R1+0x10], R2 ;  /* 0x0000100201007387 */ /* 0x0003e20000100800 */
[----:B------:R-:W-:Y:S05]  /*2170*/  BRA.DIV ~URZ, `(.L_x_47) ;  /* 0x0000ac827f007947 */ /* 0x000fea000b800000 */
[----:B------:R2:W3:Y:S02]  /*2180*/  SHFL.IDX PT, R8, R6, RZ, 0x181f ;  /* 0x00181fff06087589 */ /* 0x0004e400000e0000 */
.L_x_147:
[----:B------:R-:W-:Y:S05]  /*2190*/  BRA.DIV ~URZ, `(.L_x_48) ;  /* 0x0000acd27f007947 */ /* 0x000fea000b800000 */
[----:B-1----:R1:W4:Y:S02]  /*21a0*/  SHFL.IDX PT, R2, R7, RZ, 0x181f ;  /* 0x00181fff07027589 */ /* 0x00232400000e0000 */
.L_x_148:
[----:B------:R-:W-:Y:S01]  /*21b0*/  IMAD R4, R17, c[0x0][0x2c4], RZ ;  /* 0x0000b10011047a24 */ /* 0x000fe200078e02ff */
[----:B------:R-:W-:Y:S04]  /*21c0*/  BSSY B0, `(.L_x_49) ;  /* 0x0000009000007945 */ /* 0x000fe80003800000 */
[----:B------:R-:W-:-:S13]  /*21d0*/  ISETP.GE.AND P0, PT, R0, R4, PT ;  /* 0x000000040000720c */ /* 0x000fda0003f06270 */
[----:B------:R-:W-:Y:S05]  /*21e0*/  @P0 BRA `(.L_x_50) ;  /* 0x0000006000000947 */ /* 0x000fea0003800000 */
[----:B----4-:R-:W-:-:S04]  /*21f0*/  LEA R2, P0, R246, R2, 0x1 ;  /* 0x00000002f6027211 */ /* 0x010fc800078008ff */
[----:B---3--:R-:W-:-:S05]  /*2200*/  LEA.HI.X R3, R246, R8, R247, 0x1, P0 ;  /* 0x00000008f6037211 */ /* 0x008fca00000f0cf7 */
[----:B------:R-:W-:Y:S01]  /*2210*/  @!PT LDS RZ, [RZ] ;  /* 0x00000000fffff984 */ /* 0x000fe20000000800 */
[----:B------:R-:W-:Y:S01]  /*2220*/  @!PT LDS RZ, [RZ] ;  /* 0x00000000fffff984 */ /* 0x000fe20000000800 */
[----:B------:R-:W-:Y:S01]  /*2230*/  @!PT LDS RZ, [RZ] ;  /* 0x00000000fffff984 */ /* 0x000fe20000000800 */
[----:B------:R3:W-:Y:S04]  /*2240*/  LDGSTS.E.BYPASS.LTC128B.128 [R216+0x5100], [R2.64], !P3 ;  /* 0x0510000002d87fae */ /* 0x0007e8000d901d48 */
.L_x_50:
[----:B------:R-:W-:Y:S05]  /*2250*/  BSYNC B0 ;  /* 0x0000000000007941 */ /* 0x000fea0003800000 */
.L_x_49:
[----:B------:R-:W-:Y:S05]  /*2260*/  BRA.DIV ~URZ, `(.L_x_51) ;  /* 0x0000ac727f007947 */ /* 0x000fea000b800000 */
[----:B---3--:R3:W1:Y:S04]  /*2270*/  SHFL.IDX PT, R8, R6, 0x1, 0x181f ;  /* 0x00381f0006087f89 */ /* 0x00866800000e0000 */
[----:B----4-:R3:W4:Y:S02]  /*2280*/  SHFL.IDX PT, R2, R7, 0x1, 0x181f ;  /* 0x00381f0007027f89 */ /* 0x01072400000e0000 */
.L_x_149:
[----:B------:R-:W-:Y:S01]  /*2290*/  IADD3 R3, R0, 0x10, RZ ;  /* 0x0000001000037810 */ /* 0x000fe20007ffe0ff */
[----:B------:R-:W-:Y:S03]  /*22a0*/  BSSY B0, `(.L_x_52) ;  /* 0x0000009000007945 */ /* 0x000fe60003800000 */
[----:B------:R-:W-:-:S13]  /*22b0*/  ISETP.GE.AND P0, PT, R3, R4, PT ;  /* 0x000000040300720c */ /* 0x000fda0003f06270 */
[----:B------:R-:W-:Y:S05]  /*22c0*/  @P0 BRA `(.L_x_53) ;  /* 0x0000006000000947 */ /* 0x000fea0003800000 */
[----:B----4-:R-:W-:-:S04]  /*22d0*/  LEA R2, P0, R246, R2, 0x1 ;  /* 0x00000002f6027211 */ /* 0x010fc800078008ff */
[----:B-1----:R-:W-:-:S05]  /*22e0*/  LEA.HI.X R3, R246, R8, R247, 0x1, P0 ;  /* 0x00000008f6037211 */ /* 0x002fca00000f0cf7 */
[----:B------:R-:W-:Y:S01]  /*22f0*/  @!PT LDS RZ, [RZ] ;  /* 0x00000000fffff984 */ /* 0x000fe20000000800 */
[----:B------:R-:W-:Y:S01]  /*2300*/  @!PT LDS RZ, [RZ] ;  /* 0x00000000fffff984 */ /* 0x000fe20000000800 */
[----:B------:R-:W-:Y:S01]  /*2310*/  @!PT LDS RZ, [RZ] ;  /* 0x00000000fffff984 */ /* 0x000fe20000000800 */
[----:B------:R1:W-:Y:S04]  /*2320*/  LDGSTS.E.BYPASS.LTC128B.128 [R216+0x5900], [R2.64], !P3 ;  /* 0x0590000002d87fae */ /* 0x0003e8000d901d48 */
.L_x_53:
[----:B------:R-:W-:Y:S05]  /*2330*/  BSYNC B0 ;  /* 0x0000000000007941 */ /* 0x000fea0003800000 */
.L_x_52:
[----:B------:R-:W-:Y:S05]  /*2340*/  BRA.DIV ~URZ, `(.L_x_54) ;  /* 0x0000ac627f007947 */ /* 0x000fea000b800000 */
[----:B-1----:R1:W2:Y:S02]  /*2350*/  SHFL.IDX PT, R8, R6, 0x2, 0x181f ;  /* 0x00581f0006087f89 */ /* 0x0022a400000e0000 */
.L_x_150:
[----:B------:R-:W-:Y:S05]  /*2360*/  BRA.DIV ~URZ, `(.L_x_55) ;  /* 0x0000acb27f007947 */ /* 0x000fea000b800000 */
[----:B----4-:R4:W1:Y:S02]  /*2370*/  SHFL.IDX PT, R2, R7, 0x2, 0x181f ;  /* 0x00581f0007027f89 */ /* 0x01086400000e0000 */
.L_x_151:
[----:B------:R-:W-:Y:S01]  /*2380*/  IADD3 R3, R0, 0x20, RZ ;  /* 0x0000002000037810 */ /* 0x000fe20007ffe0ff */
[----:B------:R-:W-:Y:S03]  /*2390*/  BSSY B0, `(.L_x_56) ;  /* 0x0000009000007945 */ /* 0x000fe60003800000 */
[----:B------:R-:W-:-:S13]  /*23a0*/  ISETP.GE.AND P0, PT, R3, R4, PT ;  /* 0x000000040300720c */ /* 0x000fda0003f06270 */
[----:B------:R-:W-:Y:S05]  /*23b0*/  @P0 BRA `(.L_x_57) ;  /* 0x0000006000000947 */ /* 0x000fea0003800000 */
[----:B-1----:R-:W-:-:S04]  /*23c0*/  LEA R2, P0, R246, R2, 0x1 ;  /* 0x00000002f6027211 */ /* 0x002fc800078008ff */
[----:B--2---:R-:W-:-:S05]  /*23d0*/  LEA.HI.X R3, R246, R8, R247, 0x1, P0 ;  /* 0x00000008f6037211 */ /* 0x004fca00000f0cf7 */
[----:B------:R-:W-:Y:S01]  /*23e0*/  @!PT LDS RZ, [RZ] ;  /* 0x00000000fffff984 */ /* 0x000fe20000000800 */
[----:B------:R-:W-:Y:S01]  /*23f0*/  @!PT LDS RZ, [RZ] ;  /* 0x00000000fffff984 */ /* 0x000fe20000000800 */
[----:B------:R-:W-:Y:S01]  /*2400*/  @!PT LDS RZ, [RZ] ;  /* 0x00000000fffff984 */ /* 0x000fe20000000800 */
[----:B------:R1:W-:Y:S04]  /*2410*/  LDGSTS.E.BYPASS.LTC128B.128 [R216+0x6100], [R2.64], !P3 ;  /* 0x0610000002d87fae */ /* 0x0003e8000d901d48 */
.L_x_57:
[----:B------:R-:W-:Y:S05]  /*2420*/  BSYNC B0 ;  /* 0x0000000000007941 */ /* 0x000fea0003800000 */
.L_x_56:
[----:B------:R-:W-:Y:S05]  /*2430*/  BRA.DIV ~URZ, `(.L_x_58) ;  /* 0x0000ac527f007947 */ /* 0x000fea000b800000 */
[----:B--2---:R2:W3:Y:S04]  /*2440*/  SHFL.IDX PT, R8, R6, 0x3, 0x181f ;  /* 0x00781f0006087f89 */ /* 0x0044e800000e0000 */
[----:B-1----:R2:W1:Y:S02]  /*2450*/  SHFL.IDX PT, R2, R7, 0x3, 0x181f ;  /* 0x00781f0007027f89 */ /* 0x00246400000e0000 */
.L_x_152:
[----:B------:R-:W-:Y:S01]  /*2460*/  IADD3 R3, R0, 0x30, RZ ;  /* 0x0000003000037810 */ /* 0x000fe20007ffe0ff */
[----:B------:R-:W-:Y:S03]  /*2470*/  BSSY B0, `(.L_x_59) ;  /* 0x0000009000007945 */ /* 0x000fe60003800000 */
[----:B------:R-:W-:-:S13]  /*2480*/  ISETP.GE.AND P0, PT, R3, R4, PT ;  /* 0x000000040300720c */ /* 0x000fda0003f06270 */
[----:B------:R-:W-:Y:S05]  /*2490*/  @P0 BRA `(.L_x_60) ;  /* 0x0000006000000947 */ /* 0x000fea0003800000 */
[----:B-1----:R-:W-:-:S04]  /*24a0*/  LEA R2, P0, R246, R2, 0x1 ;  /* 0x00000002f6027211 */ /* 0x002fc800078008ff */
[----:B---3--:R-:W-:-:S05]  /*24b0*/  LEA.HI.X R3, R246, R8, R247, 0x1, P0 ;  /* 0x00000008f6037211 */ /* 0x008fca00000f0cf7 */
[----:B------:R-:W-:Y:S01]  /*24c0*/  @!PT LDS RZ, [RZ] ;  /* 0x00000000fffff984 */ /* 0x000fe20000000800 */
[----:B------:R-:W-:Y:S01]  /*24d0*/  @!PT LDS RZ, [RZ] ;  /* 0x00000000fffff984 */ /* 0x000fe20000000800 */
[----:B------:R-:W-:Y:S01]  /*24e0*/  @!PT LDS RZ, [RZ] ;  /* 0x00000000fffff984 */ /* 0x000fe20000000800 */
[----:B------:R1:W-:Y:S04]  /*24f0*/  LDGSTS.E.BYPASS.LTC128B.128 [R216+0x6900], [R2.64], !P3 ;  /* 0x0690000002d87fae */ /* 0x0003e8000d901d48 */
.L_x_60:
[----:B------:R-:W-:Y:S05]  /*2500*/  BSYNC B0 ;  /* 0x0000000000007941 */ /* 0x000fea0003800000 */
.L_x_59:
[----:B------:R-:W-:Y:S05]  /*2510*/  BRA.DIV ~URZ, `(.L_x_61) ;  /* 0x0000ac427f007947 */ /* 0x000fea000b800000 */
[----:B---3--:R3:W2:Y:S02]  /*2520*/  SHFL.IDX PT, R8, R6, 0x4, 0x181f ;  /* 0x00981f0006087f89 */ /* 0x0086a400000e0000 */
.L_x_153:
[----:B------:R-:W-:Y:S05]  /*2530*/  BRA.DIV ~URZ, `(.L_x_62) ;  /* 0x0000ac927f007947 */ /* 0x000fea000b800000 */
[----:B-1----:R1:W3:Y:S02]  /*2540*/  SHFL.IDX PT, R2, R7, 0x4, 0x181f ;  /* 0x00981f0007027f89 */ /* 0x0022e400000e0000 */
.L_x_154:
[----:B------:R-:W-:Y:S01]  /*2550*/  IADD3 R3, R0, 0x40, RZ ;  /* 0x0000004000037810 */ /* 0x000fe20007ffe0ff */
[----:B------:R-:W-:Y:S03]  /*2560*/  BSSY B0, `(.L_x_63) ;  /* 0x0000009000007945 */ /* 0x000fe60003800000 */
[----:B------:R-:W-:-:S13]  /*2570*/  ISETP.GE.AND P0, PT, R3, R4, PT ;  /* 0x000000040300720c */ /* 0x000fda0003f06270 */
[----:B------:R-:W-:Y:S05]  /*2580*/  @P0 BRA `(.L_x_64) ;  /* 0x0000006000000947 */ /* 0x000fea0003800000 */
[----:B---3--:R-:W-:-:S04]  /*2590*/  LEA R2, P0, R246, R2, 0x1 ;  /* 0x00000002f6027211 */ /* 0x008fc800078008ff */
[----:B--2---:R-:W-:-:S05]  /*25a0*/  LEA.HI.X R3, R246, R8, R247, 0x1, P0 ;  /* 0x00000008f6037211 */ /* 0x004fca00000f0cf7 */
[----:B------:R-:W-:Y:S01]  /*25b0*/  @!PT LDS RZ, [RZ] ;  /* 0x00000000fffff984 */ /* 0x000fe20000000800 */
[----:B------:R-:W-:Y:S01]  /*25c0*/  @!PT LDS RZ, [RZ] ;  /* 0x00000000fffff984 */ /* 0x000fe20000000800 */
[----:B------:R-:W-:Y:S01]  /*25d0*/  @!PT LDS RZ, [RZ] ;  /* 0x00000000fffff984 */ /* 0x000fe20000000800 */
[----:B------:R2:W-:Y:S04]  /*25e0*/  LDGSTS.E.BYPASS.LTC128B.128 [R216+0x7100], [R2.64], !P3 ;  /* 0x0710000002d87fae */ /* 0x0005e8000d901d48 */
.L_x_64:
[----:B------:R-:W-:Y:S05]  /*25f0*/  BSYNC B0 ;  /* 0x0000000000007941 */ /* 0x000fea0003800000 */
.L_x_63:
[----:B------:R-:W-:Y:S05]  /*2600*/  BRA.DIV ~URZ, `(.L_x_65) ;  /* 0x0000ac327f007947 */ /* 0x000fea000b800000 */
[----:B--2---:R2:W1:Y:S04]  /*2610*/  SHFL.IDX PT, R8, R6, 0x5, 0x181f ;  /* 0x00b81f0006087f89 */ /* 0x00446800000e0000 */
[----:B---3--:R2:W3:Y:S02]  /*2620*/  SHFL.IDX PT, R2, R7, 0x5, 0x181f ;  /* 0x00b81f0007027f89 */ /* 0x0084e400000e0000 */
.L_x_155:
[----:B------:R-:W-:Y:S01]  /*2630*/  IADD3 R3, R0, 0x50, RZ ;  /* 0x0000005000037810 */ /* 0x000fe20007ffe0ff */
[----:B------:R-:W-:Y:S03]  /*2640*/  BSSY B0, `(.L_x_66) ;  /* 0x0000009000007945 */ /* 0x000fe60003800000 */
[----:B------:R-:W-:-:S13]  /*2650*/  ISETP.GE.AND P0, PT, R3, R4, PT ;  /* 0x000000040300720c */ /* 0x000fda0003f06270 */
[----:B------:R-:W-:Y:S05]  /*2660*/  @P0 BRA `(.L_x_67) ;  /* 0x0000006000000947 */ /* 0x000fea0003800000 */
[----:B---3--:R-:W-:-:S04]  /*2670*/  LEA R2, P0, R246, R2, 0x1 ;  /* 0x00000002f6027211 */ /* 0x008fc800078008ff */
[----:B-1----:R-:W-:-:S05]  /*2680*/  LEA.HI.X R3, R246, R8, R247, 0x1, P0 ;  /* 0x00000008f6037211 */ /* 0x002fca00000f0cf7 */
[----:B------:R-:W-:Y:S01]  /*2690*/  @!PT LDS RZ, [RZ] ;  /* 0x00000000fffff984 */ /* 0x000fe20000000800 */
[----:B------:R-:W-:Y:S01]  /*26a0*/  @!PT LDS RZ, [RZ] ;  /* 0x00000000fffff984 */ /* 0x000fe20000000800 */
[----:B------:R-:W-:Y:S01]  /*26b0*/  @!PT LDS RZ, [RZ] ;  /* 0x00000000fffff984 */ /* 0x000fe20000000800 */
[----:B------:R1:W-:Y:S04]  /*26c0*/  LDGSTS.E.BYPASS.LTC128B.128 [R216+0x7900], [R2.64], !P3 ;  /* 0x0790000002d87fae */ /* 0x0003e8000d901d48 */
.L_x_67:
[----:B------:R-:W-:Y:S05]  /*26d0*/  BSYNC B0 ;  /* 0x0000000000007941 */ /* 0x000fea0003800000 */
.L_x_66:
[----:B------:R-:W-:Y:S05]  /*26e0*/  BRA.DIV ~URZ, `(.L_x_68) ;  /* 0x0000ac227f007947 */ /* 0x000fea000b800000 */
[----:B-1----:R1:W2:Y:S02]  /*26f0*/  SHFL.IDX PT, R8, R6, 0x6, 0x181f ;  /* 0x00d81f0006087f89 */ /* 0x0022a400000e0000 */
.L_x_156:
[----:B------:R-:W-:Y:S05]  /*2700*/  BRA.DIV ~URZ, `(.L_x_69) ;  /* 0x0000ac727f007947 */ /* 0x000fea000b800000 */
[----:B---3--:R3:W1:Y:S02]  /*2710*/  SHFL.IDX PT, R2, R7, 0x6, 0x181f ;  /* 0x00d81f0007027f89 */ /* 0x00866400000e0000 */
.L_x_157:
        /* <DEDUP_REMOVED lines=10> */
.L_x_71:
[----:B------:R-:W-:Y:S05]  /*27c0*/  BSYNC B0 ;  /* 0x0000000000007941 */ /* 0x000fea0003800000 */
.L_x_70:
[----:B------:R-:W-:Y:S05]  /*27d0*/  BRA.DIV ~URZ, `(.L_x_72) ;  /* 0x0000ac127f007947 */ /* 0x000fea000b800000 */
[----:B-12---:R-:W1:Y:S04]  /*27e0*/  SHFL.IDX PT, R6, R6, 0x7, 0x181f ;  /* 0x00f81f0006067f89 */ /* 0x006e6800000e0000 */
[----:B------:R2:W3:Y:S02]  /*27f0*/  SHFL.IDX PT, R2, R7, 0x7, 0x181f ;  /* 0x00f81f0007027f89 */ /* 0x0004e400000e0000 */
.L_x_158:
[----:B------:R-:W-:-:S04]  /*2800*/  IADD3 R0, R0, 0x70, RZ ;  /* 0x0000007000007810 */ /* 0x000fc80007ffe0ff */
[----:B------:R-:W-:-:S13]  /*2810*/  ISETP.GE.AND P2, PT, R0, R4, PT ;  /* 0x000000040000720c */ /* 0x000fda0003f46270 */
[----:B---3--:R-:W-:-:S04]  /*2820*/  @!P2 LEA R2, P0, R246, R2, 0x1 ;  /* 0x00000002f602a211 */ /* 0x008fc800078008ff */
[----:B-1----:R-:W-:-:S05]  /*2830*/  @!P2 LEA.HI.X R3, R246, R6, R247, 0x1, P0 ;  /* 0x00000006f603a211 */ /* 0x002fca00000f0cf7 */
[----:B------:R-:W-:Y:S01]  /*2840*/  @!PT LDS RZ, [RZ] ;  /* 0x00000000fffff984 */ /* 0x000fe20000000800 */
[----:B------:R-:W-:Y:S01]  /*2850*/  @!PT LDS RZ, [RZ] ;  /* 0x00000000fffff984 */ /* 0x000fe20000000800 */
[----:B------:R-:W-:Y:S01]  /*2860*/  @!PT LDS RZ, [RZ] ;  /* 0x00000000fffff984 */ /* 0x000fe20000000800 */
[----:B------:R1:W-:Y:S04]  /*2870*/  @!P2 LDGSTS.E.BYPASS.LTC128B.128 [R216+0x8900], [R2.64], !P3 ;  /* 0x0890000002d8afae */ /* 0x0003e8000d901d48 */
[----:B------:R-:W0:Y:S01]  /*2880*/  LDGDEPBAR ;  /* 0x00000000000079af */ /* 0x000e220000000000 */
[----:B------:R-:W-:Y:S02]  /*2890*/  WARPSYNC 0xffffffff ;  /* 0xffffffff00007948 */ /* 0x000fe40003800000 */
[----:B------:R-:W3:Y:S04]  /*28a0*/  LDL.64 R8, [R1] ;  /* 0x0000000001087983 */ /* 0x000ee80000100a00 */
[----:B------:R-:W5:Y:S04]  /*28b0*/  LDL R17, [R1+0x10] ;  /* 0x0000100001117983 */ /* 0x000f680000100800 */
[----:B--2---:R-:W2:Y:S04]  /*28c0*/  LDL.64 R136, [R1+0x8] ;  /* 0x0000080001887983 */ /* 0x004ea80000100a00 */
[----:B----4-:R-:W4:Y:S01]  /*28d0*/  S2R R7, SR_TID.X ;  /* 0x0000000000077919 */ /* 0x010f220000002100 */
[----:B------:R-:W-:Y:S01]  /*28e0*/  IMAD.MOV.U32 R65, RZ, RZ, -0x50 ;  /* 0xffffffb0ff417424 */ /* 0x000fe200078e00ff */
[----:B------:R-:W-:Y:S01]  /*28f0*/  SHF.R.S32.HI R16, RZ, 0x1f, R64 ;  /* 0x0000001fff107819 */ /* 0x000fe20000011440 */
[----:B-1----:R-:W-:Y:S01]  /*2900*/  IMAD.WIDE.U32 R2, R64, c[0x0][0x1e0], RZ ;  /* 0x0000780040027a25 */ /* 0x002fe200078e00ff */
[----:B------:R-:W-:-:S03]  /*2910*/  ULDC.64 UR4, c[0x0][0x208] ;  /* 0x0000820000047ab9 */ /* 0x000fc60000000a00 */
[----:B------:R-:W-:Y:S02]  /*2920*/  IMAD R65, R244, R65, 0x50 ;  /* 0x00000050f4417424 */ /* 0x000fe400078e0241 */
[----:B------:R-:W-:Y:S01]  /*2930*/  IMAD R0, R16, c[0x0][0x1e0], RZ ;  /* 0x0000780010007a24 */ /* 0x000fe200078e02ff */
[----:B----4-:R-:W-:-:S04]  /*2940*/  SHF.R.S32.HI R5, RZ, 0x1f, R7 ;  /* 0x0000001fff057819 */ /* 0x010fc80000011407 */
[----:B------:R-:W-:-:S04]  /*2950*/  LEA.HI R5, R5, R7, RZ, 0x3 ;  /* 0x0000000705057211 */ /* 0x000fc800078f18ff */
[----:B------:R-:W-:-:S04]  /*2960*/  SHF.R.S32.HI R5, RZ, 0x3, R5 ;  /* 0x00000003ff057819 */ /* 0x000fc80000011405 */
[----:B------:R-:W-:Y:S01]  /*2970*/  IADD3 R18, R65, R116, -R5 ;  /* 0x0000007441127210 */ /* 0x000fe20007ffe805 */
[----:B------:R-:W-:-:S03]  /*2980*/  IMAD R0, R64, c[0x0][0x1e4], R0 ;  /* 0x0000790040007a24 */ /* 0x000fc600078e0200 */
[C---:B------:R-:W-:Y:S02]  /*2990*/  ISETP.GE.AND P2, PT, R18.reuse, 0x1, PT ;  /* 0x000000011200780c */ /* 0x040fe40003f46270 */
[----:B------:R-:W-:Y:S01]  /*29a0*/  ISETP.GE.AND P6, PT, R18, 0x11, PT ;  /* 0x000000111200780c */ /* 0x000fe20003fc6270 */
[----:B------:R-:W-:Y:S02]  /*29b0*/  IMAD.IADD R0, R3, 0x1, R0 ;  /* 0x0000000103007824 */ /* 0x000fe400078e0200 */
[----:B------:R-:W-:Y:S02]  /*29c0*/  IMAD.MOV.U32 R67, RZ, RZ, R252 ;  /* 0x000000ffff437224 */ /* 0x000fe400078e00fc */
[----:B------:R-:W-:Y:S02]  /*29d0*/  IMAD.MOV.U32 R117, RZ, RZ, c[0x0][0x1e0] ;  /* 0x00007800ff757624 */ /* 0x000fe400078e00ff */
[----:B------:R-:W-:Y:S01]  /*29e0*/  IMAD R5, R0, 0x50, RZ ;  /* 0x0000005000057824 */ /* 0x000fe200078e02ff */
[----:B------:R-:W-:Y:S01]  /*29f0*/  BAR.SYNC.DEFER_BLOCKING 0x0 ;  /* 0x0000000000007b1d */ /* 0x000fe20000010000 */
[----:B------:R-:W-:Y:S01]  /*2a00*/  ISETP.GE.AND P5, PT, R18, 0x21, PT ;  /* 0x000000211200780c */ /* 0x000fe20003fa6270 */
[----:B------:R-:W-:Y:S01]  /*2a10*/  IMAD.MOV.U32 R118, RZ, RZ, c[0x0][0x1e4] ;  /* 0x00007900ff767624 */ /* 0x000fe200078e00ff */
[----:B------:R-:W-:-:S03]  /*2a20*/  USHF.L.U32 UR7, UR4, 0x5, URZ ;  /* 0x0000000504077899 */ /* 0x000fc6000800063f */
[----:B------:R-:W-:Y:S02]  /*2a30*/  UMOV UR6, 0x5 ;  /* 0x0000000500067882 */ /* 0x000fe40000000000 */
[----:B------:R-:W-:Y:S01]  /*2a40*/  USHF.L.U64.HI UR5, UR4, UR6, UR5 ;  /* 0x0000000604057299 */ /* 0x000fe20008010205 */
[----:B---3--:R-:W-:-:S04]  /*2a50*/  IMAD.MOV.U32 R66, RZ, RZ, R8 ;  /* 0x000000ffff427224 */ /* 0x008fc800078e0008 */
[----:B------:R-:W-:-:S04]  /*2a60*/  IMAD.WIDE.U32 R2, R2, 0x50, R66 ;  /* 0x0000005002027825 */ /* 0x000fc800078e0042 */
[----:B------:R-:W-:Y:S01]  /*2a70*/  IMAD.IADD R3, R3, 0x1, R5 ;  /* 0x0000000103037824 */ /* 0x000fe200078e0205 */
[C---:B------:R-:W-:Y:S02]  /*2a80*/  @P2 LEA R4, P4, R2.reuse, c[0x0][0x1c8], 0x1 ;  /* 0x0000720002042a11 */ /* 0x040fe400078808ff */
[C---:B------:R-:W-:Y:S02]  /*2a90*/  @P6 LEA R0, P3, R117.reuse, R2, 0x4 ;  /* 0x0000000275006211 */ /* 0x040fe400078620ff */
[----:B------:R-:W-:Y:S02]  /*2aa0*/  @P2 LEA.HI.X R5, R2, c[0x0][0x1cc], R3, 0x1, P4 ;  /* 0x0000730002052a11 */ /* 0x000fe400020f0c03 */
[C---:B------:R-:W-:Y:S02]  /*2ab0*/  @P6 LEA.HI.X R6, R117.reuse, R3, R118, 0x4, P3 ;  /* 0x0000000375066211 */ /* 0x040fe400018f2476 */
[C---:B------:R-:W-:Y:S01]  /*2ac0*/  ISETP.GE.AND P4, PT, R18.reuse, 0x31, PT ;  /* 0x000000311200780c */ /* 0x040fe20003f86270 */
[----:B------:R-:W-:Y:S01]  /*2ad0*/  IMAD.WIDE.U32 R8, R117, 0x20, RZ ;  /* 0x0000002075087825 */ /* 0x000fe200078e00ff */
[----:B------:R-:W-:Y:S01]  /*2ae0*/  ISETP.GE.AND P3, PT, R18, 0x41, PT ;  /* 0x000000411200780c */ /* 0x000fe20003f66270 */
[----:B------:R-:W-:Y:S01]  /*2af0*/  @!PT LDS RZ, [RZ] ;  /* 0x00000000fffff984 */ /* 0x000fe20000000800 */
[----:B------:R-:W-:Y:S01]  /*2b00*/  @!PT LDS RZ, [RZ] ;  /* 0x00000000fffff984 */ /* 0x000fe20000000800 */
[----:B------:R-:W-:Y:S01]  /*2b10*/  @!PT LDS RZ, [RZ] ;  /* 0x00000000fffff984 */ /* 0x000fe20000000800 */
[----:B------:R1:W-:Y:S01]  /*2b20*/  @P2 LDGSTS.E.BYPASS.LTC128B.128 [R216+0x2900], [R4.64], !P1 ;  /* 0x0290000004d82fae */ /* 0x0003e2000c901d48 */
[----:B------:R-:W-:-:S04]  /*2b30*/  @P6 LEA R10, P0, R0, c[0x0][0x1c8], 0x1 ;  /* 0x00007200000a6a11 */ /* 0x000fc800078008ff */
[----:B------:R-:W-:Y:S01]  /*2b40*/  @P6 LEA.HI.X R11, R0, c[0x0][0x1cc], R6, 0x1, P0 ;  /* 0x00007300000b6a11 */ /* 0x000fe200000f0c06 */
[----:B------:R-:W-:Y:S01]  /*2b50*/  IMAD.SHL.U32 R6, R118, 0x20, RZ ;  /* 0x0000002076067824 */ /* 0x000fe200078e00ff */
[----:B------:R-:W-:-:S03]  /*2b60*/  @P5 IADD3 R0, P0, R2, R8, RZ ;  /* 0x0000000802005210 */ /* 0x000fc60007f1e0ff */
[----:B------:R-:W-:Y:S01]  /*2b70*/  @P4 IMAD R12, R118, 0x30, RZ ;  /* 0x00000030760c4824 */ /* 0x000fe200078e02ff */
[----:B------:R-:W-:Y:S01]  /*2b80*/  @P5 IADD3.X R6, R3, R9, R6, P0, !PT ;  /* 0x0000000903065210 */ /* 0x000fe200007fe406 */
[----:B------:R3:W-:Y:S01]  /*2b90*/  @P6 LDGSTS.E.BYPASS.LTC128B.128 [R216+0x3100], [R10.64], !P1 ;  /* 0x031000000ad86fae */ /* 0x0007e2000c901d48 */
[C---:B------:R-:W-:Y:S02]  /*2ba0*/  @P5 LEA R8, P0, R0.reuse, c[0x0][0x1c8], 0x1 ;  /* 0x0000720000085a11 */ /* 0x040fe400078008ff */
[----:B------:R-:W-:Y:S02]  /*2bb0*/  @P3 LEA R7, P2, R117, R2, 0x6 ;  /* 0x0000000275073211 */ /* 0x000fe400078430ff */
[----:B------:R-:W-:-:S05]  /*2bc0*/  @P5 LEA.HI.X R9, R0, c[0x0][0x1cc], R6, 0x1, P0 ;  /* 0x0000730000095a11 */ /* 0x000fca00000f0c06 */
[----:B------:R3:W-:Y:S01]  /*2bd0*/  @P5 LDGSTS.E.BYPASS.LTC128B.128 [R216+0x3900], [R8.64], !P1 ;  /* 0x0390000008d85fae */ /* 0x0007e2000c901d48 */
[----:B-1----:R-:W-:Y:S01]  /*2be0*/  @P4 IMAD.WIDE.U32 R4, R117, 0x30, R2 ;  /* 0x0000003075044825 */ /* 0x002fe200078e0002 */
[----:B------:R-:W-:Y:S02]  /*2bf0*/  @P3 LEA R2, P0, R7, c[0x0][0x1c8], 0x1 ;  /* 0x0000720007023a11 */ /* 0x000fe400078008ff */
[----:B------:R-:W-:Y:S01]  /*2c00*/  @P3 LEA.HI.X R3, R117, R3, R118, 0x6, P2 ;  /* 0x0000000375033211 */ /* 0x000fe200010f3476 */
[----:B------:R-:W-:Y:S01]  /*2c10*/  @P4 IMAD.IADD R0, R5, 0x1, R12 ;  /* 0x0000000105004824 */ /* 0x000fe200078e020c */
[C---:B------:R-:W-:Y:S02]  /*2c20*/  @P4 LEA R6, P2, R4.reuse, c[0x0][0x1c8], 0x1 ;  /* 0x0000720004064a11 */ /* 0x040fe400078408ff */
[----:B------:R-:W-:Y:S02]  /*2c30*/  @P3 LEA.HI.X R3, R7, c[0x0][0x1cc], R3, 0x1, P0 ;  /* 0x0000730007033a11 */ /* 0x000fe400000f0c03 */
[----:B------:R-:W-:-:S05]  /*2c40*/  @P4 LEA.HI.X R7, R4, c[0x0][0x1cc], R0, 0x1, P2 ;  /* 0x0000730004074a11 */ /* 0x000fca00010f0c00 */
[----:B------:R1:W-:Y:S04]  /*2c50*/  @P4 LDGSTS.E.BYPASS.LTC128B.128 [R216+0x4100], [R6.64], !P1 ;  /* 0x0410000006d84fae */ /* 0x0003e8000c901d48 */
[----:B------:R4:W-:Y:S04]  /*2c60*/  @P3 LDGSTS.E.BYPASS.LTC128B.128 [R216+0x4900], [R2.64], !P1 ;  /* 0x0490000002d83fae */ /* 0x0009e8000c901d48 */
[----:B------:R-:W0:Y:S01]  /*2c70*/  LDGDEPBAR ;  /* 0x00000000000079af */ /* 0x000e220000000000 */
[----:B------:R-:W-:-:S04]  /*2c80*/  DEPBAR.LE SB0, 0x1 ;  /* 0x000080400000791a */ /* 0x000fc80000000000 */
[----:B------:R-:W-:-:S04]  /*2c90*/  DEPBAR.LE SB0, 0x0 ;  /* 0x000080000000791a */ /* 0x000fc80000000000 */
[----:B------:R-:W-:Y:S06]  /*2ca0*/  BAR.SYNC.DEFER_BLOCKING 0x0 ;  /* 0x0000000000007b1d */ /* 0x000fec0000010000 */
[----:B-1----:R-:W-:Y:S04]  /*2cb0*/  LDSM.16.M88.4 R4, [R206+0x2000] ;  /* 0x00200000ce04783b */ /* 0x002fe80000000200 */
[----:B------:R-:W1:Y:S04]  /*2cc0*/  LDSM.16.M88.4 R20, [R119] ;  /* 0x000000007714783b */ /* 0x000e680000000200 */
[----:B------:R-:W2:Y:S04]  /*2cd0*/  LDSM.16.M88.4 R12, [R119+0x800] ;  /* 0x00080000770c783b */ /* 0x000ea80000000200 */
[----:B------:R-:W2:Y:S04]  /*2ce0*/  LDSM.16.M88.4 R24, [R119+0x1000] ;  /* 0x001000007718783b */ /* 0x000ea80000000200 */
[----:B------:R-:W5:Y:S04]  /*2cf0*/  LDSM.16.M88.4 R32, [R119+0x1800] ;  /* 0x001800007720783b */ /* 0x000f680000000200 */
[----:B------:R-:W5:Y:S04]  /*2d00*/  LDSM.16.M88.4 R28, [R119+0x2000] ;  /* 0x00200000771c783b */ /* 0x000f680000000200 */
[----:B---3--:R-:W3:Y:S01]  /*2d10*/  LDSM.16.M88.4 R8, [R206] ;  /* 0x00000000ce08783b */ /* 0x008ee20000000200 */
[----:B------:R-:W-:-:S02]  /*2d20*/  IMAD R0, R16, c[0x0][0x208], RZ ;  /* 0x0000820010007a24 */ /* 0x000fc400078e02ff */
[C---:B----4-:R-:W-:Y:S01]  /*2d30*/  IMAD.WIDE.U32 R2, R64.reuse, c[0x0][0x208], RZ ;  /* 0x0000820040027a25 */ /* 0x050fe200078e00ff */
[----:B------:R-:W-:Y:S03]  /*2d40*/  LDSM.16.M88.4 R36, [R213] ;  /* 0x00000000d524783b */ /* 0x000fe60000000200 */
[----:B------:R-:W-:Y:S01]  /*2d50*/  IMAD R0, R64, c[0x0][0x20c], R0 ;  /* 0x0000830040007a24 */ /* 0x000fe200078e0200 */
[----:B------:R-:W-:Y:S03]  /*2d60*/  LDSM.16.M88.4 R56, [R214] ;  /* 0x00000000d638783b */ /* 0x000fe60000000200 */
[----:B------:R-:W-:Y:S01]  /*2d70*/  IMAD.IADD R0, R3, 0x1, R0 ;  /* 0x0000000103007824 */ /* 0x000fe200078e0200 */
[----:B------:R-:W-:Y:S01]  /*2d80*/  ISETP.GE.AND P2, PT, R246, c[0x0][0x1d4], PT ;  /* 0x00007500f6007a0c */ /* 0x000fe20003f46270 */
[----:B------:R-:W-:Y:S01]  /*2d90*/  LDSM.16.M88.4 R68, [R210] ;  /* 0x00000000d244783b */ /* 0x000fe20000000200 */
[C---:B-1----:R-:W-:Y:S08]  /*2da0*/  HMMA.16816.F32.BF16 R40, R4.reuse, R20, RZ ;  /* 0x000000140428723c */ /* 0x042ff000000418ff */
[C---:B--2---:R-:W-:Y:S08]  /*2db0*/  HMMA.16816.F32.BF16 R44, R4.reuse, R12, RZ ;  /* 0x0000000c042c723c */ /* 0x044ff000000418ff */
[C---:B------:R-:W-:Y:S08]  /*2dc0*/  HMMA.16816.F32.BF16 R48, R4.reuse, R24, RZ ;  /* 0x000000180430723c */ /* 0x040ff000000418ff */
[C---:B-----5:R-:W-:Y:S08]  /*2dd0*/  HMMA.16816.F32.BF16 R52, R4.reuse, R32, RZ ;  /* 0x000000200434723c */ /* 0x060ff000000418ff */
[C---:B------:R-:W-:Y:S08]  /*2de0*/  HMMA.16816.F32.BF16 R60, R4.reuse, R28, RZ ;  /* 0x0000001c043c723c */ /* 0x040ff000000418ff */
[C---:B------:R-:W-:Y:S08]  /*2df0*/  HMMA.16816.F32.BF16 R76, R4.reuse, R22, RZ ;  /* 0x00000016044c723c */ /* 0x040ff000000418ff */
[C---:B------:R-:W-:Y:S08]  /*2e00*/  HMMA.16816.F32.BF16 R72, R4.reuse, R14, RZ ;  /* 0x0000000e0448723c */ /* 0x040ff000000418ff */
[C---:B------:R-:W-:Y:S08]  /*2e10*/  HMMA.16816.F32.BF16 R96, R4.reuse, R26, RZ ;  /* 0x0000001a0460723c */ /* 0x040ff000000418ff */
[C---:B------:R-:W-:Y:S08]  /*2e20*/  HMMA.16816.F32.BF16 R112, R4.reuse, R34, RZ ;  /* 0x000000220470723c */ /* 0x040ff000000418ff */
[----:B------:R-:W-:Y:S01]  /*2e30*/  HMMA.16816.F32.BF16 R108, R4, R30, RZ ;  /* 0x0000001e046c723c */ /* 0x000fe200000418ff */
[----:B------:R-:W1:Y:S01]  /*2e40*/  LDSM.16.M88.4 R4, [R209+0x2000] ;  /* 0x00200000d104783b */ /* 0x000e620000000200 */
[----:B------:R-:W-:-:S06]  /*2e50*/  IMAD R0, R0, 0x50, RZ ;  /* 0x0000005000007824 */ /* 0x000fcc00078e02ff */
[C---:B---3--:R-:W-:Y:S08]  /*2e60*/  HMMA.16816.F32.BF16 R120, R8.reuse, R20, RZ ;  /* 0x000000140878723c */ /* 0x048ff000000418ff */
[C---:B------:R-:W-:Y:S01]  /*2e70*/  HMMA.16816.F32.BF16 R144, R8.reuse, R22, RZ ;  /* 0x000000160890723c */ /* 0x040fe200000418ff */
[----:B------:R-:W-:Y:S07]  /*2e80*/  LDSM.16.M88.4 R20, [R211] ;  /* 0x00000000d314783b */ /* 0x000fee0000000200 */
[C---:B------:R-:W-:Y:S08]  /*2e90*/  HMMA.16816.F32.BF16 R104, R8.reuse, R12, RZ ;  /* 0x0000000c0868723c */ /* 0x040ff000000418ff */
[C---:B------:R-:W-:Y:S08]  /*2ea0*/  HMMA.16816.F32.BF16 R128, R8.reuse, R14, RZ ;  /* 0x0000000e0880723c */ /* 0x040ff000000418ff */
[C---:B------:R-:W-:Y:S08]  /*2eb0*/  HMMA.16816.F32.BF16 R100, R8.reuse, R24, RZ ;  /* 0x000000180864723c */ /* 0x040ff000000418ff */
[C---:B------:R-:W-:Y:S01]  /*2ec0*/  HMMA.16816.F32.BF16 R124, R8.reuse, R26, RZ ;  /* 0x0000001a087c723c */ /* 0x040fe200000418ff */
[----:B------:R-:W2:Y:S07]  /*2ed0*/  LDSM.16.M88.4 R24, [R212] ;  /* 0x00000000d418783b */ /* 0x000eae0000000200 */
[C---:B------:R-:W-:Y:S08]  /*2ee0*/  HMMA.16816.F32.BF16 R92, R8.reuse, R32, RZ ;  /* 0x00000020085c723c */ /* 0x040ff000000418ff */
[C---:B------:R-:W-:Y:S08]  /*2ef0*/  HMMA.16816.F32.BF16 R132, R8.reuse, R34, RZ ;  /* 0x000000220884723c */ /* 0x040ff000000418ff */
[C---:B------:R-:W-:Y:S08]  /*2f00*/  HMMA.16816.F32.BF16 R84, R8.reuse, R28, RZ ;  /* 0x0000001c0854723c */ /* 0x040ff000000418ff */
[----:B------:R-:W-:Y:S07]  /*2f10*/  HMMA.16816.F32.BF16 R88, R8, R30, RZ ;  /* 0x0000001e0858723c */ /* 0x000fee00000418ff */
[----:B------:R-:W-:-:S02]  /*2f20*/  IMAD.MOV.U32 R8, RZ, RZ, R136 ;  /* 0x000000ffff087224 */ /* 0x000fc400078e0088 */
[----:B------:R-:W-:-:S04]  /*2f30*/  IMAD.MOV.U32 R9, RZ, RZ, R17 ;  /* 0x000000ffff097224 */ /* 0x000fc800078e0011 */
[----:B------:R-:W-:Y:S01]  /*2f40*/  IMAD.WIDE.U32 R2, R2, 0x50, R8 ;  /* 0x0000005002027825 */ /* 0x000fe200078e0008 */
[----:B------:R-:W-:Y:S01]  /*2f50*/  ISETP.LT.OR P6, PT, R18, 0x1, P2 ;  /* 0x000000011200780c */ /* 0x000fe200017c1670 */
[----:B------:R-:W3:Y:S02]  /*2f60*/  LDSM.16.M88.4 R8, [R209] ;  /* 0x00000000d108783b */ /* 0x000ee40000000200 */
[----:B------:R-:W-:Y:S01]  /*2f70*/  IMAD.IADD R0, R3, 0x1, R0 ;  /* 0x0000000103007824 */ /* 0x000fe200078e0200 */
[----:B------:R-:W-:-:S04]  /*2f80*/  LEA R16, P0, R2, c[0x0][0x1f8], 0x1 ;  /* 0x00007e0002107a11 */ /* 0x000fc800078008ff */
[----:B------:R-:W-:Y:S02]  /*2f90*/  LEA.HI.X R17, R2, c[0x0][0x1fc], R0, 0x1, P0 ;  /* 0x00007f0002117a11 */ /* 0x000fe400000f0c00 */
[----:B------:R-:W-:Y:S02]  /*2fa0*/  IADD3 R14, P3, R16, UR7, RZ ;  /* 0x00000007100e7c10 */ /* 0x000fe4000ff7e0ff */
[----:B------:R-:W-:Y:S01]  /*2fb0*/  ISETP.LT.OR P5, PT, R18, 0x11, P2 ;  /* 0x000000111200780c */ /* 0x000fe200017a1670 */
[----:B------:R-:W-:Y:S01]  /*2fc0*/  @!PT LDS RZ, [RZ] ;  /* 0x00000000fffff984 */ /* 0x000fe20000000800 */
[----:B------:R-:W-:Y:S01]  /*2fd0*/  @!PT LDS RZ, [RZ] ;  /* 0x00000000fffff984 */ /* 0x000fe20000000800 */
[----:B------:R-:W-:Y:S01]  /*2fe0*/  @!PT LDS RZ, [RZ] ;  /* 0x00000000fffff984 */ /* 0x000fe20000000800 */
[----:B------:R4:W-:Y:S01]  /*2ff0*/  LDGSTS.E.BYPASS.LTC128B.128 [R216+0x100], [R16.64], !P6 ;  /* 0x0010000010d87fae */ /* 0x0009e2000f101d48 */
[----:B------:R-:W-:Y:S02]  /*3000*/  IADD3 R12, P0, R14, UR7, RZ ;  /* 0x000000070e0c7c10 */ /* 0x000fe4000ff1e0ff */
[----:B------:R-:W-:Y:S02]  /*3010*/  IADD3.X R15, R17, UR5, RZ, P3, !PT ;  /* 0x00000005110f7c10 */ /* 0x000fe40009ffe4ff */
[----:B------:R-:W-:-:S02]  /*3020*/  ISETP.LT.OR P4, PT, R18, 0x21, P2 ;  /* 0x000000211200780c */ /* 0x000fc40001781670 */
[----:B------:R-:W-:Y:S02]  /*3030*/  IADD3.X R13, R15, UR5, RZ, P0, !PT ;  /* 0x000000050f0d7c10 */ /* 0x000fe400087fe4ff */
[----:B------:R-:W-:Y:S02]  /*3040*/  ISETP.LT.OR P3, PT, R18, 0x31, P2 ;  /* 0x000000311200780c */ /* 0x000fe40001761670 */
[----:B------:R-:W-:Y:S01]  /*3050*/  IADD3 R2, P0, R12, UR7, RZ ;  /* 0x000000070c027c10 */ /* 0x000fe2000ff1e0ff */
[----:B------:R5:W-:Y:S01]  /*3060*/  LDGSTS.E.BYPASS.LTC128B.128 [R216+0x900], [R14.64], !P5 ;  /* 0x009000000ed87fae */ /* 0x000be2000e901d48 */
[----:B------:R-:W-:Y:S02]  /*3070*/  ISETP.LT.OR P2, PT, R18, 0x41, P2 ;  /* 0x000000411200780c */ /* 0x000fe40001741670 */
[----:B------:R-:W-:Y:S01]  /*3080*/  IADD3.X R3, R13, UR5, RZ, P0, !PT ;  /* 0x000000050d037c10 */ /* 0x000fe200087fe4ff */
[----:B-1----:R-:W-:Y:S02]  /*3090*/  HMMA.16816.F32.BF16 R28, R4, R36, R48 ;  /* 0x00000024041c723c */ /* 0x002fe40000041830 */
[----:B------:R5:W-:Y:S04]  /*30a0*/  LDGSTS.E.BYPASS.LTC128B.128 [R216+0x1100], [R12.64], !P4 ;  /* 0x011000000cd87fae */ /* 0x000be8000e101d48 */
[----:B------:R1:W-:Y:S01]  /*30b0*/  LDGSTS.E.BYPASS.LTC128B.128 [R216+0x1900], [R2.64], !P3 ;  /* 0x0190000002d87fae */ /* 0x0003e2000d901d48 */
[----:B----4-:R-:W-:-:S04]  /*30c0*/  IADD3 R16, P0, R2, UR7, RZ ;  /* 0x0000000702107c10 */ /* 0x010fc8000ff1e0ff */
[----:B------:R-:W-:Y:S01]  /*30d0*/  IADD3.X R17, R3, UR5, RZ, P0, !PT ;  /* 0x0000000503117c10 */ /* 0x000fe200087fe4ff */
[C---:B------:R-:W-:Y:S04]  /*30e0*/  HMMA.16816.F32.BF16 R32, R4.reuse, R56, R44 ;  /* 0x000000380420723c */ /* 0x040fe8000004182c */
[----:B------:R4:W-:Y:S04]  /*30f0*/  LDGSTS.E.BYPASS.LTC128B.128 [R216+0x2100], [R16.64], !P2 ;  /* 0x0210000010d87fae */ /* 0x0009e8000d101d48 */
[----:B------:R-:W-:Y:S04]  /*3100*/  LDSM.16.M88.4 R48, [R205+0x800] ;  /* 0x00080000cd30783b */ /* 0x000fe80000000200 */
[----:B------:R-:W-:Y:S01]  /*3110*/  LDSM.16.M88.4 R44, [R205+0x1000] ;  /* 0x00100000cd2c783b */ /* 0x000fe20000000200 */
[C---:B--2---:R-:W-:Y:S03]  /*3120*/  HMMA.16816.F32.BF16 R140, R4.reuse, R24, R52 ;  /* 0x00000018048c723c */ /* 0x044fe60000041834 */
[----:B------:R-:W-:Y:S04]  /*3130*/  LDSM.16.M88.4 R52, [R205] ;  /* 0x00000000cd34783b */ /* 0x000fe80000000200 */
[----:B-----5:R-:W-:Y:S01]  /*3140*/  LDSM.16.M88.4 R12, [R207] ;  /* 0x00000000cf0c783b */ /* 0x020fe20000000200 */
[C---:B------:R-:W-:Y:S03]  /*3150*/  HMMA.16816.F32.BF16 R80, R4.reuse, R68, R40 ;  /* 0x000000440450723c */ /* 0x040fe60000041828 */
[----:B------:R-:W-:Y:S04]  /*3160*/  LDSM.16.M88.4 R40, [R205+0x2000] ;  /* 0x00200000cd28783b */ /* 0x000fe80000000200 */
[----:B------:R-:W0:Y:S04]  /*3170*/  LDGDEPBAR ;  /* 0x00000000000079af */ /* 0x000e280000000000 */
[----:B----4-:R-:W2:Y:S01]  /*3180*/  LDSM.16.M88.4 R16, [R207+0x2000] ;  /* 0x00200000cf10783b */ /* 0x010ea20000000200 */
[C---:B------:R-:W-:Y:S03]  /*3190*/  HMMA.16816.F32.BF16 R156, R4.reuse, R20, R60 ;  /* 0x00000014049c723c */ /* 0x040fe6000004183c */
[----:B------:R-:W4:Y:S05]  /*31a0*/  LDSM.16.M88.4 R60, [R205+0x1800] ;  /* 0x00180000cd3c783b */ /* 0x000f2a0000000200 */
[C---:B------:R-:W-:Y:S08]  /*31b0*/  HMMA.16816.F32.BF16 R76, R4.reuse, R70, R76 ;  /* 0x00000046044c723c */ /* 0x040ff0000004184c */
[----:B------:R-:W-:Y:S08]  /*31c0*/  HMMA.16816.F32.BF16 R72, R4, R58, R72 ;  /* 0x0000003a0448723c */ /* 0x000ff00000041848 */
[C---:B---3--:R-:W-:Y:S08]  /*31d0*/  HMMA.16816.F32.BF16 R136, R8.reuse, R68, R120 ;  /* 0x000000440888723c */ /* 0x048ff00000041878 */
[C---:B------:R-:W-:Y:S08]  /*31e0*/  HMMA.16816.F32.BF16 R68, R8.reuse, R70, R144 ;  /* 0x000000460844723c */ /* 0x040ff00000041890 */
[----:B------:R-:W-:Y:S08]  /*31f0*/  HMMA.16816.F32.BF16 R152, R8, R56, R104 ;  /* 0x000000380898723c */ /* 0x000ff00000041868 */
[C---:B------:R-:W-:Y:S08]  /*3200*/  HMMA.16816.F32.BF16 R172, R4.reuse, R38, R96 ;  /* 0x0000002604ac723c */ /* 0x040ff00000041860 */
[C---:B------:R-:W-:Y:S08]  /*3210*/  HMMA.16816.F32.BF16 R164, R4.reuse, R26, R112 ;  /* 0x0000001a04a4723c */ /* 0x040ff00000041870 */
[----:B------:R-:W-:Y:S01]  /*3220*/  HMMA.16816.F32.BF16 R148, R4, R22, R108 ;  /* 0x000000160494723c */ /* 0x000fe2000004186c */
[----:B------:R-:W-:Y:S07]  /*3230*/  LDSM.16.M88.4 R4, [R208+0x2000] ;  /* 0x00200000d004783b */ /* 0x000fee0000000200 */
[C---:B------:R-:W-:Y:S08]  /*3240*/  HMMA.16816.F32.BF16 R56, R8.reuse, R58, R128 ;  /* 0x0000003a0838723c */ /* 0x040ff00000041880 */
[C---:B------:R-:W-:Y:S08]  /*3250*/  HMMA.16816.F32.BF16 R160, R8.reuse, R36, R100 ;  /* 0x0000002408a0723c */ /* 0x040ff00000041864 */
[C---:B------:R-:W-:Y:S08]  /*3260*/  HMMA.16816.F32.BF16 R168, R8.reuse, R24, R92 ;  /* 0x0000001808a8723c */ /* 0x040ff0000004185c */
[C---:B------:R-:W-:Y:S08]  /*3270*/  HMMA.16816.F32.BF16 R176, R8.reuse, R20, R84 ;  /* 0x0000001408b0723c */ /* 0x040ff00000041854 */
[C---:B------:R-:W-:Y:S01]  /*3280*/  HMMA.16816.F32.BF16 R120, R8.reuse, R38, R124 ;  /* 0x000000260878723c */ /* 0x040fe2000004187c */
[----:B------:R-:W-:Y:S07]  /*3290*/  LDSM.16.M88.4 R36, [R202] ;  /* 0x00000000ca24783b */ /* 0x000fee0000000200 */
[C---:B------:R-:W-:Y:S01]  /*32a0*/  HMMA.16816.F32.BF16 R132, R8.reuse, R26, R132 ;  /* 0x0000001a0884723c */ /* 0x040fe20000041884 */
[----:B------:R-:W-:Y:S07]  /*32b0*/  LDSM.16.M88.4 R24, [R202+0x1800] ;  /* 0x00180000ca18783b */ /* 0x000fee0000000200 */
[----:B------:R-:W-:Y:S01]  /*32c0*/  HMMA.16816.F32.BF16 R128, R8, R22, R88 ;  /* 0x000000160880723c */ /* 0x000fe20000041858 */
[----:B------:R-:W-:Y:S04]  /*32d0*/  LDSM.16.M88.4 R8, [R208] ;  /* 0x00000000d008783b */ /* 0x000fe80000000200 */
[----:B------:R-:W-:Y:S03]  /*32e0*/  LDSM.16.M88.4 R20, [R202+0x2000] ;  /* 0x00200000ca14783b */ /* 0x000fe60000000200 */
[C---:B--2---:R-:W-:Y:S01]  /*32f0*/  HMMA.16816.F32.BF16 R112, R16.reuse, R48, R32 ;  /* 0x000000301070723c */ /* 0x044fe20000041820 */
[----:B------:R-:W2:Y:S07]  /*3300*/  LDSM.16.M88.4 R32, [R202+0x800] ;  /* 0x00080000ca20783b */ /* 0x000eae0000000200 */
[----:B------:R-:W-:Y:S01]  /*3310*/  HMMA.16816.F32.BF16 R108, R16, R44, R28 ;  /* 0x0000002c106c723c */ /* 0x000fe2000004181c */
[----:B------:R-:W3:Y:S01]  /*3320*/  LDSM.16.M88.4 R28, [R202+0x1000] ;  /* 0x00100000ca1c783b */ /* 0x000ee20000000200 */
[----:B------:R-:W-:Y:S01]  /*3330*/  ISETP.GT.AND P0, PT, R64, R250, PT ;  /* 0x000000fa4000720c */ /* 0x000fe20003f04270 */
[----:B------:R-:W-:-:S05]  /*3340*/  DEPBAR.LE SB0, 0x0 ;  /* 0x000080000000791a */ /* 0x000fca0000000000 */
[----:B------:R-:W-:Y:S08]  /*3350*/  HMMA.16816.F32.BF16 R92, R16, R50, R72 ;  /* 0x00000032105c723c */ /* 0x000ff00000041848 */
[----:B------:R-:W-:Y:S08]  /*3360*/  HMMA.16816.F32.BF16 R72, R12, R54, R68 ;  /* 0x000000360c48723c */ /* 0x000ff00000041844 */
[----:B------:R-:W-:Y:S08]  /*3370*/  HMMA.16816.F32.BF16 R124, R16, R52, R80 ;  /* 0x00000034107c723c */ /* 0x000ff00000041850 */
[----:B------:R-:W-:Y:S08]  /*3380*/  HMMA.16816.F32.BF16 R68, R12, R48, R152 ;  /* 0x000000300c44723c */ /* 0x000ff00000041898 */
[C---:B----4-:R-:W-:Y:S08]  /*3390*/  HMMA.16816.F32.BF16 R104, R16.reuse, R60, R140 ;  /* 0x0000003c1068723c */ /* 0x050ff0000004188c */
        /* <DEDUP_REMOVED lines=13> */
[----:B------:R-:W-:Y:S07]  /*3470*/  BSSY B0, `(.L_x_73) ;  /* 0x0000035000007945 */ /* 0x000fee0003800000 */
[C---:B--2---:R-:W-:Y:S08]  /*3480*/  HMMA.16816.F32.BF16 R112, R4.reuse, R32, R112 ;  /* 0x000000200470723c */ /* 0x044ff00000041870 */
[----:B------:R-:W-:Y:S08]  /*3490*/  HMMA.16816.F32.BF16 R92, R4, R34, R92 ;  /* 0x00000022045c723c */ /* 0x000ff0000004185c */
[C---:B------:R-:W-:Y:S08]  /*34a0*/  HMMA.16816.F32.BF16 R68, R8.reuse, R32, R68 ;  /* 0x000000200844723c */ /* 0x040ff00000041844 */
[----:B------:R-:W-:Y:S08]  /*34b0*/  HMMA.16816.F32.BF16 R48, R8, R34, R48 ;  /* 0x000000220830723c */ /* 0x000ff00000041830 */
[C---:B---3--:R-:W-:Y:S08]  /*34c0*/  HMMA.16816.F32.BF16 R108, R4.reuse, R28, R108 ;  /* 0x0000001c046c723c */ /* 0x048ff0000004186c */
[C---:B------:R-:W-:Y:S08]  /*34d0*/  HMMA.16816.F32.BF16 R40, R4.reuse, R30, R88 ;  /* 0x0000001e0428723c */ /* 0x040ff00000041858 */
[C---:B------:R-:W-:Y:S08]  /*34e0*/  HMMA.16816.F32.BF16 R100, R4.reuse, R20, R100 ;  /* 0x000000140464723c */ /* 0x040ff00000041864 */
[----:B------:R-:W-:Y:S08]  /*34f0*/  HMMA.16816.F32.BF16 R80, R4, R22, R80 ;  /* 0x000000160450723c */ /* 0x000ff00000041850 */
        /* <DEDUP_REMOVED lines=11> */
[----:B------:R-:W-:Y:S01]  /*35b0*/  HMMA.16816.F32.BF16 R20, R8, R22, R12 ;  /* 0x000000160814723c */ /* 0x000fe2000004180c */
[----:B------:R-:W-:Y:S06]  /*35c0*/  BAR.SYNC.DEFER_BLOCKING 0x0 ;  /* 0x0000000000007b1d */ /* 0x000fec0000010000 */
[----:B------:R-:W-:Y:S01]  /*35d0*/  @!UPT UIADD3 URZ, URZ, URZ, URZ ;  /* 0x0000003f3f3ff290 */ /* 0x000fe2000fffe03f */
[----:B------:R-:W-:Y:S11]  /*35e0*/  @!P0 BRA `(.L_x_74) ;  /* 0x000001d000008947 */ /* 0x000ff60003800000 */
[----:B-1----:R-:W-:Y:S01]  /*35f0*/  IADD3 R0, R244, -0x2, RZ ;  /* 0xfffffffef4007810 */ /* 0x002fe20007ffe0ff */
[C---:B------:R-:W-:Y:S01]  /*3600*/  IMAD.SHL.U32 R10, R117.reuse, 0x20, RZ ;  /* 0x00000020750a7824 */ /* 0x040fe200078e00ff */
[----:B------:R-:W-:-:S02]  /*3610*/  SHF.L.U64.HI R11, R117, 0x5, R118 ;  /* 0x00000005750b7819 */ /* 0x000fc40000010276 */
[----:B------:R-:W-:-:S05]  /*3620*/  SHF.R.S32.HI R2, RZ, 0x1f, R0 ;  /* 0x0000001fff027819 */ /* 0x000fca0000011400 */
[----:B------:R-:W-:Y:S02]  /*3630*/  IMAD R4, R2, c[0x0][0x1e0], RZ ;  /* 0x0000780002047a24 */ /* 0x000fe400078e02ff */
[----:B------:R-:W-:-:S04]  /*3640*/  IMAD.WIDE.U32 R2, R0, c[0x0][0x1e0], RZ ;  /* 0x0000780000027a25 */ /* 0x000fc800078e00ff */
[----:B------:R-:W-:-:S04]  /*3650*/  IMAD R0, R0, c[0x0][0x1e4], R4 ;  /* 0x0000790000007a24 */ /* 0x000fc800078e0204 */
[----:B------:R-:W-:Y:S02]  /*3660*/  IMAD.IADD R0, R3, 0x1, R0 ;  /* 0x0000000103007824 */ /* 0x000fe400078e0200 */
[----:B------:R-:W-:-:S04]  /*3670*/  IMAD.WIDE.U32 R2, R2, 0x50, R66 ;  /* 0x0000005002027825 */ /* 0x000fc800078e0042 */
[----:B------:R-:W-:Y:S01]  /*3680*/  IMAD R0, R0, 0x50, RZ ;  /* 0x0000005000007824 */ /* 0x000fe200078e02ff */
[----:B------:R-:W-:-:S04]  /*3690*/  LEA R8, P0, R2, c[0x0][0x1c8], 0x1 ;  /* 0x0000720002087a11 */ /* 0x000fc800078008ff */
[----:B------:R-:W-:Y:S02]  /*36a0*/  IADD3 R0, R3, R0, RZ ;  /* 0x0000000003007210 */ /* 0x000fe40007ffe0ff */
[----:B------:R-:W-:Y:S02]  /*36b0*/  IADD3 R6, P2, R10, R8, RZ ;  /* 0x000000080a067210 */ /* 0x000fe40007f5e0ff */
[----:B------:R-:W-:Y:S02]  /*36c0*/  LEA.HI.X R9, R2, c[0x0][0x1cc], R0, 0x1, P0 ;  /* 0x0000730002097a11 */ /* 0x000fe400000f0c00 */
[----:B------:R-:W-:-:S03]  /*36d0*/  IADD3 R4, P0, R6, R10, RZ ;  /* 0x0000000a06047210 */ /* 0x000fc60007f1e0ff */
[----:B------:R-:W-:Y:S01]  /*36e0*/  IMAD.X R7, R11, 0x1, R9, P2 ;  /* 0x000000010b077824 */ /* 0x000fe200010e0609 */
[-C--:B------:R-:W-:Y:S01]  /*36f0*/  IADD3 R2, P2, R4, R10.reuse, RZ ;  /* 0x0000000a04027210 */ /* 0x080fe20007f5e0ff */
[----:B------:R-:W-:Y:S01]  /*3700*/  @!PT LDS RZ, [RZ] ;  /* 0x00000000fffff984 */ /* 0x000fe20000000800 */
[----:B------:R-:W-:Y:S01]  /*3710*/  @!PT LDS RZ, [RZ] ;  /* 0x00000000fffff984 */ /* 0x000fe20000000800 */
[----:B------:R-:W-:Y:S01]  /*3720*/  @!PT LDS RZ, [RZ] ;  /* 0x00000000fffff984 */ /* 0x000fe20000000800 */
[----:B------:R1:W-:Y:S03]  /*3730*/  LDGSTS.E.BYPASS.LTC128B.128 [R216+0x2900], [R8.64], !P1 ;  /* 0x0290000008d87fae */ /* 0x0003e6000c901d48 */
[----:B------:R-:W-:Y:S01]  /*3740*/  IADD3.X R5, R7, R11, RZ, P0, !PT ;  /* 0x0000000b07057210 */ /* 0x000fe200007fe4ff */
[----:B------:R1:W-:Y:S01]  /*3750*/  LDGSTS.E.BYPASS.LTC128B.128 [R216+0x3100], [R6.64], !P1 ;  /* 0x0310000006d87fae */ /* 0x0003e2000c901d48 */
[----:B------:R-:W-:-:S03]  /*3760*/  IADD3 R10, P0, R2, R10, RZ ;  /* 0x0000000a020a7210 */ /* 0x000fc60007f1e0ff */
[----:B------:R-:W-:Y:S01]  /*3770*/  IMAD.X R3, R5, 0x1, R11, P2 ;  /* 0x0000000105037824 */ /* 0x000fe200010e060b */
[----:B------:R1:W-:Y:S04]  /*3780*/  LDGSTS.E.BYPASS.LTC128B.128 [R216+0x3900], [R4.64], !P1 ;  /* 0x0390000004d87fae */ /* 0x0003e8000c901d48 */
[----:B------:R-:W-:Y:S01]  /*3790*/  IADD3.X R11, R3, R11, RZ, P0, !PT ;  /* 0x0000000b030b7210 */ /* 0x000fe200007fe4ff */
[----:B------:R1:W-:Y:S04]  /*37a0*/  LDGSTS.E.BYPASS.LTC128B.128 [R216+0x4100], [R2.64], !P1 ;  /* 0x0410000002d87fae */ /* 0x0003e8000c901d48 */
[----:B------:R1:W-:Y:S02]  /*37b0*/  LDGSTS.E.BYPASS.LTC128B.128 [R216+0x4900], [R10.64], !P1 ;  /* 0x049000000ad87fae */ /* 0x0003e4000c901d48 */
.L_x_74:
[----:B-1----:R-:W-:Y:S05]  /*37c0*/  BSYNC B0 ;  /* 0x0000000000007941 */ /* 0x002fea0003800000 */
.L_x_73:
[----:B------:R-:W2:Y:S04]  /*37d0*/  LDL R0, [R1+0x18] ;  /* 0x0000180001007983 */ /* 0x000ea80000100800 */
[----:B------:R-:W0:Y:S01]  /*37e0*/  LDGDEPBAR ;  /* 0x00000000000079af */ /* 0x000e220000000000 */
[----:B--2---:R-:W-:-:S04]  /*37f0*/  IADD3 R0, -R0, R116, R65 ;  /* 0x0000007400007210 */ /* 0x004fc80007ffe141 */
[C---:B------:R-:W-:Y:S02]  /*3800*/  ISETP.GT.AND P2, PT, R0.reuse, RZ, PT ;  /* 0x000000ff0000720c */ /* 0x040fe40003f44270 */
[C---:B------:R-:W-:Y:S02]  /*3810*/  ISETP.GT.AND P0, PT, R0.reuse, 0x1, PT ;  /* 0x000000010000780c */ /* 0x040fe40003f04270 */
[----:B------:R-:W-:Y:S02]  /*3820*/  ISETP.GT.AND P4, PT, R0, 0x8, PT ;  /* 0x000000080000780c */ /* 0x000fe40003f84270 */
[----:B------:R-:W-:Y:S02]  /*3830*/  FSEL R8, R76, -INF , P2 ;  /* 0xff8000004c087808 */ /* 0x000fe40001000000 */
        /* <DEDUP_REMOVED lines=9> */
[----:B------:R-:W-:Y:S02]  /*38d0*/  FSEL R14, R127, -INF , P0 ;  /* 0xff8000007f0e7808 */ /* 0x000fe40000000000 */
[----:B------:R-:W-:Y:S02]  /*38e0*/  FSEL R36, R78, -INF , P2 ;  /* 0xff8000004e247808 */ /* 0x000fe40001000000 */
[----:B------:R-:W-:Y:S02]  /*38f0*/  FSEL R37, R79, -INF , P0 ;  /* 0xff8000004f257808 */ /* 0x000fe40000000000 */
[C---:B------:R-:W-:Y:S02]  /*3900*/  ISETP.GT.AND P2, PT, R0.reuse, 0x10, PT ;  /* 0x000000100000780c */ /* 0x040fe40003f44270 */
[----:B------:R-:W-:-:S02]  /*3910*/  ISETP.GT.AND P0, PT, R0, 0x11, PT ;  /* 0x000000110000780c */ /* 0x000fc40003f04270 */
[----:B------:R-:W-:Y:S02]  /*3920*/  FSEL R27, R73, -INF , P3 ;  /* 0xff800000491b7808 */ /* 0x000fe40001800000 */
[----:B------:R-:W-:Y:S02]  /*3930*/  FMNMX.FTZ R2, R26, R2, !PT ;  /* 0x000000021a027209 */ /* 0x000fe40007810000 */
[----:B------:R-:W-:Y:S02]  /*3940*/  FSEL R12, R97, -INF , P3 ;  /* 0xff800000610c7808 */ /* 0x000fe40001800000 */
[----:B------:R-:W-:Y:S02]  /*3950*/  FMNMX.FTZ R3, R11, R3, !PT ;  /* 0x000000030b037209 */ /* 0x000fe40007810000 */
[----:B------:R-:W-:Y:S02]  /*3960*/  FSEL R39, R75, -INF , P3 ;  /* 0xff8000004b277808 */ /* 0x000fe40001800000 */
[----:B------:R-:W-:-:S02]  /*3970*/  FSEL R38, R74, -INF , P4 ;  /* 0xff8000004a267808 */ /* 0x000fc40002000000 */
[----:B------:R-:W-:Y:S02]  /*3980*/  FSEL R75, R115, -INF , P0 ;  /* 0xff800000734b7808 */ /* 0x000fe40000000000 */
[----:B------:R-:W-:Y:S02]  /*3990*/  FSEL R90, R68, -INF , P2 ;  /* 0xff800000445a7808 */ /* 0x000fe40001000000 */
[----:B------:R-:W-:Y:S02]  /*39a0*/  FMNMX.FTZ R2, R27, R2, !PT ;  /* 0x000000021b027209 */ /* 0x000fe40007810000 */
[----:B------:R-:W-:Y:S02]  /*39b0*/  FSEL R15, R98, -INF , P4 ;  /* 0xff800000620f7808 */ /* 0x000fe40002000000 */
[----:B------:R-:W-:Y:S02]  /*39c0*/  FSEL R24, R99, -INF , P3 ;  /* 0xff80000063187808 */ /* 0x000fe40001800000 */
[----:B------:R-:W-:-:S02]  /*39d0*/  FSEL R74, R114, -INF , P2 ;  /* 0xff800000724a7808 */ /* 0x000fc40001000000 */
[----:B------:R-:W-:Y:S02]  /*39e0*/  FSEL R44, R112, -INF , P2 ;  /* 0xff800000702c7808 */ /* 0x000fe40001000000 */
[----:B------:R-:W-:Y:S02]  /*39f0*/  FSEL R45, R113, -INF , P0 ;  /* 0xff800000712d7808 */ /* 0x000fe40000000000 */
[----:B------:R-:W-:Y:S02]  /*3a00*/  FSEL R115, R70, -INF , P2 ;  /* 0xff80000046737808 */ /* 0x000fe40001000000 */
[----:B------:R-:W-:Y:S02]  /*3a10*/  FSEL R117, R71, -INF , P0 ;  /* 0xff80000047757808 */ /* 0x000fe40000000000 */
[----:B------:R-:W-:Y:S02]  /*3a20*/  FSEL R91, R69, -INF , P0 ;  /* 0xff800000455b7808 */ /* 0x000fe40000000000 */
[----:B------:R-:W-:-:S02]  /*3a30*/  FMNMX.FTZ R3, R12, R3, !PT ;  /* 0x000000030c037209 */ /* 0x000fc40007810000 */
[C---:B------:R-:W-:Y:S02]  /*3a40*/  ISETP.GT.AND P4, PT, R0.reuse, 0x18, PT ;  /* 0x000000180000780c */ /* 0x040fe40003f84270 */
[C---:B------:R-:W-:Y:S02]  /*3a50*/  ISETP.GT.AND P3, PT, R0.reuse, 0x19, PT ;  /* 0x000000190000780c */ /* 0x040fe40003f64270 */
[C---:B------:R-:W-:Y:S02]  /*3a60*/  ISETP.GT.AND P2, PT, R0.reuse, 0x20, PT ;  /* 0x000000200000780c */ /* 0x040fe40003f44270 */
[----:B------:R-:W-:Y:S02]  /*3a70*/  ISETP.GT.AND P0, PT, R0, 0x21, PT ;  /* 0x000000210000780c */ /* 0x000fe40003f04270 */
[----:B------:R-:W-:Y:S02]  /*3a80*/  FMNMX.FTZ R2, R90, R2, !PT ;  /* 0x000000025a027209 */ /* 0x000fe40007810000 */
[----:B------:R-:W-:-:S02]  /*3a90*/  FMNMX.FTZ R3, R44, R3, !PT ;  /* 0x000000032c037209 */ /* 0x000fc40007810000 */
[----:B------:R-:W-:Y:S02]  /*3aa0*/  FSEL R88, R94, -INF , P4 ;  /* 0xff8000005e587808 */ /* 0x000fe40002000000 */
        /* <DEDUP_REMOVED lines=18> */
[C---:B------:R-:W-:Y:S02]  /*3bd0*/  ISETP.GT.AND P2, PT, R0.reuse, 0x30, PT ;  /* 0x000000300000780c */ /* 0x040fe40003f44270 */
[----:B------:R-:W-:Y:S02]  /*3be0*/  ISETP.GT.AND P0, PT, R0, 0x31, PT ;  /* 0x000000310000780c */ /* 0x000fe40003f04270 */
[----:B------:R-:W-:Y:S02]  /*3bf0*/  FMNMX.FTZ R2, R91, R2, !PT ;  /* 0x000000025b027209 */ /* 0x000fe40007810000 */
[----:B------:R-:W-:Y:S02]  /*3c00*/  FMNMX.FTZ R3, R45, R3, !PT ;  /* 0x000000032d037209 */ /* 0x000fe40007810000 */
[----:B------:R-:W-:Y:S02]  /*3c10*/  FSEL R131, R42, -INF , P4 ;  /* 0xff8000002a837808 */ /* 0x000fe40002000000 */
[----:B------:R-:W-:-:S02]  /*3c20*/  FSEL R126, R40, -INF , P4 ;  /* 0xff800000287e7808 */ /* 0x000fc40002000000 */
[----:B------:R-:W-:Y:S02]  /*3c30*/  FSEL R132, R43, -INF , P3 ;  /* 0xff8000002b847808 */ /* 0x000fe40001800000 */
[----:B------:R-:W-:Y:S02]  /*3c40*/  FSEL R128, R41, -INF , P3 ;  /* 0xff80000029807808 */ /* 0x000fe40001800000 */
[----:B------:R-:W-:Y:S01]  /*3c50*/  FSEL R140, R30, -INF , P4 ;  /* 0xff8000001e8c7808 */ /* 0x000fe20002000000 */
[----:B------:R-:W-:Y:S01]  /*3c60*/  LDSM.16.MT88.4 R40, [R203] ;  /* 0x00000000cb28783b */ /* 0x000fe20000004200 */
[----:B------:R-:W-:Y:S02]  /*3c70*/  FSEL R133, R28, -INF , P4 ;  /* 0xff8000001c857808 */ /* 0x000fe40002000000 */
[----:B------:R-:W-:Y:S02]  /*3c80*/  FSEL R143, R31, -INF , P3 ;  /* 0xff8000001f8f7808 */ /* 0x000fe40001800000 */
[----:B------:R-:W-:-:S02]  /*3c90*/  FSEL R136, R29, -INF , P3 ;  /* 0xff8000001d887808 */ /* 0x000fc40001800000 */
[----:B------:R-:W-:Y:S01]  /*3ca0*/  FSEL R155, R106, -INF , P2 ;  /* 0xff8000006a9b7808 */ /* 0x000fe20001000000 */
[----:B------:R-:W-:Y:S01]  /*3cb0*/  LDSM.16.MT88.4 R28, [R201] ;  /* 0x00000000c91c783b */ /* 0x000fe20000004200 */
[----:B------:R-:W-:Y:S02]  /*3cc0*/  FSEL R146, R104, -INF , P2 ;  /* 0xff80000068927808 */ /* 0x000fe40001000000 */
[----:B------:R-:W-:Y:S02]  /*3cd0*/  FSEL R175, R107, -INF , P0 ;  /* 0xff8000006baf7808 */ /* 0x000fe40000000000 */
[----:B------:R-:W-:Y:S02]  /*3ce0*/  FSEL R147, R105, -INF , P0 ;  /* 0xff80000069937808 */ /* 0x000fe40000000000 */
[----:B------:R-:W-:Y:S02]  /*3cf0*/  FSEL R197, R18, -INF , P2 ;  /* 0xff80000012c57808 */ /* 0x000fe40001000000 */
[----:B------:R-:W-:-:S02]  /*3d00*/  FSEL R134, R16, -INF , P2 ;  /* 0xff80000010867808 */ /* 0x000fc40001000000 */
[----:B------:R-:W-:Y:S02]  /*3d10*/  FSEL R215, R19, -INF , P0 ;  /* 0xff80000013d77808 */ /* 0x000fe40000000000 */
[----:B------:R-:W-:Y:S02]  /*3d20*/  FSEL R139, R17, -INF , P0 ;  /* 0xff800000118b7808 */ /* 0x000fe40000000000 */
[C---:B------:R-:W-:Y:S01]  /*3d30*/  ISETP.GT.AND P6, PT, R0.reuse, 0x38, PT ;  /* 0x000000380000780c */ /* 0x040fe20003fc4270 */
[----:B------:R-:W-:Y:S01]  /*3d40*/  LDSM.16.MT88.4 R16, [R200] ;  /* 0x00000000c810783b */ /* 0x000fe20000004200 */
[C---:B------:R-:W-:Y:S02]  /*3d50*/  ISETP.GT.AND P5, PT, R0.reuse, 0x39, PT ;  /* 0x000000390000780c */ /* 0x040fe40003fa4270 */
[C---:B------:R-:W-:Y:S02]  /*3d60*/  ISETP.GT.AND P4, PT, R0.reuse, 0x40, PT ;  /* 0x000000400000780c */ /* 0x040fe40003f84270 */
[----:B------:R-:W-:-:S02]  /*3d70*/  ISETP.GT.AND P3, PT, R0, 0x41, PT ;  /* 0x000000410000780c */ /* 0x000fc40003f64270 */
[----:B------:R-:W-:Y:S02]  /*3d80*/  ISETP.GT.AND P2, PT, R0, 0x48, PT ;  /* 0x000000480000780c */ /* 0x000fe40003f44270 */
[----:B------:R-:W-:Y:S02]  /*3d90*/  FMNMX.FTZ R2, R96, R2, !PT ;  /* 0x0000000260027209 */ /* 0x000fe40007810000 */
[----:B------:R-:W-:Y:S02]  /*3da0*/  ISETP.GT.AND P0, PT, R0, 0x49, PT ;  /* 0x000000490000780c */ /* 0x000fe40003f04270 */
        /* <DEDUP_REMOVED lines=19> */
[----:B------:R-:W-:Y:S02]  /*3ee0*/  FSEL R137, R60, -INF , P6 ;  /* 0xff8000003c897808 */ /* 0x000fe40003000000 */
[----:B------:R-:W-:-:S02]  /*3ef0*/  FMNMX.FTZ R3, R139, R3, !PT ;  /* 0x000000038b037209 */ /* 0x000fc40007810000 */
[----:B------:R-:W-:Y:S02]  /*3f00*/  FSEL R145, R84, -INF , P6 ;  /* 0xff80000054917808 */ /* 0x000fe40003000000 */
[----:B------:R-:W-:Y:S02]  /*3f10*/  FMNMX.FTZ R0, R147, R0, !PT ;  /* 0x0000000093007209 */ /* 0x000fe40007810000 */
[----:B------:R-:W-:Y:S02]  /*3f20*/  FMNMX.FTZ R2, R89, R2, !PT ;  /* 0x0000000259027209 */ /* 0x000fe40007810000 */
[----:B------:R-:W-:Y:S02]  /*3f30*/  FSEL R154, R61, -INF , P5 ;  /* 0xff8000003d9a7808 */ /* 0x000fe40002800000 */
[----:B------:R-:W-:Y:S02]  /*3f40*/  FMNMX.FTZ R3, R137, R3, !PT ;  /* 0x0000000389037209 */ /* 0x000fe40007810000 */
[----:B------:R-:W-:-:S02]  /*3f50*/  FSEL R144, R85, -INF , P5 ;  /* 0xff80000055907808 */ /* 0x000fc40002800000 */
[----:B------:R-:W-:Y:S02]  /*3f60*/  FMNMX.FTZ R0, R145, R0, !PT ;  /* 0x0000000091007209 */ /* 0x000fe40007810000 */
[----:B------:R-:W-:Y:S02]  /*3f70*/  FMNMX.FTZ R2, R129, R2, !PT ;  /* 0x0000000281027209 */ /* 0x000fe40007810000 */
[----:B------:R-:W-:Y:S02]  /*3f80*/  FSEL R151, R52, -INF , P4 ;  /* 0xff80000034977808 */ /* 0x000fe40002000000 */
[----:B------:R-:W-:Y:S02]  /*3f90*/  FMNMX.FTZ R3, R154, R3, !PT ;  /* 0x000000039a037209 */ /* 0x000fe40007810000 */
[----:B------:R-:W-:Y:S02]  /*3fa0*/  FSEL R194, R100, -INF , P4 ;  /* 0xff80000064c27808 */ /* 0x000fe40002000000 */
[----:B------:R-:W-:-:S02]  /*3fb0*/  FMNMX.FTZ R0, R144, R0, !PT ;  /* 0x0000000090007209 */ /* 0x000fc40007810000 */
[----:B------:R-:W-:Y:S02]  /*3fc0*/  FMNMX.FTZ R2, R130, R2, !PT ;  /* 0x0000000282027209 */ /* 0x000fe40007810000 */
[----:B------:R-:W-:Y:S02]  /*3fd0*/  FSEL R153, R53, -INF , P3 ;  /* 0xff80000035997808 */ /* 0x000fe40001800000 */
[----:B------:R-:W-:Y:S02]  /*3fe0*/  FMNMX.FTZ R3, R151, R3, !PT ;  /* 0x0000000397037209 */ /* 0x000fe40007810000 */
[----:B------:R-:W-:Y:S02]  /*3ff0*/  FSEL R196, R101, -INF , P3 ;  /* 0xff80000065c47808 */ /* 0x000fe40001800000 */
[----:B------:R-:W-:Y:S02]  /*4000*/  FMNMX.FTZ R0, R194, R0, !PT ;  /* 0x00000000c2007209 */ /* 0x000fe40007810000 */
[----:B------:R-:W-:-:S02]  /*4010*/  FMNMX.FTZ R2, R131, R2, !PT ;  /* 0x0000000283027209 */ /* 0x000fc40007810000 */
[----:B------:R-:W-:Y:S02]  /*4020*/  FSEL R152, R20, -INF , P2 ;  /* 0xff80000014987808 */ /* 0x000fe40001000000 */
[----:B------:R-:W-:Y:S02]  /*4030*/  FMNMX.FTZ R3, R153, R3, !PT ;  /* 0x0000000399037209 */ /* 0x000fe40007810000 */
[----:B------:R-:W-:Y:S02]  /*4040*/  FSEL R192, R80, -INF , P2 ;  /* 0xff80000050c07808 */ /* 0x000fe40001000000 */
[----:B------:R-:W-:Y:S02]  /*4050*/  FMNMX.FTZ R0, R196, R0, !PT ;  /* 0x00000000c4007209 */ /* 0x000fe40007810000 */
[----:B------:R-:W-:Y:S02]  /*4060*/  FMNMX.FTZ R2, R132, R2, !PT ;  /* 0x0000000284027209 */ /* 0x000fe40007810000 */
[----:B------:R-:W-:-:S02]  /*4070*/  FSEL R180, R21, -INF , P0 ;  /* 0xff80000015b47808 */ /* 0x000fc40000000000 */
[----:B------:R-:W-:Y:S02]  /*4080*/  FMNMX.FTZ R3, R152, R3, !PT ;  /* 0x0000000398037209 */ /* 0x000fe40007810000 */
[----:B------:R-:W-:Y:S02]  /*4090*/  FSEL R187, R81, -INF , P0 ;  /* 0xff80000051bb7808 */ /* 0x000fe40000000000 */
[----:B------:R-:W-:Y:S02]  /*40a0*/  FMNMX.FTZ R4, R192, R0, !PT ;  /* 0x00000000c0047209 */ /* 0x000fe40007810000 */
[----:B------:R-:W-:Y:S02]  /*40b0*/  FMNMX.FTZ R2, R155, R2, !PT ;  /* 0x000000029b027209 */ /* 0x000fe40007810000 */
[----:B------:R-:W-:Y:S02]  /*40c0*/  FMNMX.FTZ R3, R180, R3, !PT ;  /* 0x00000003b4037209 */ /* 0x000fe40007810000 */
[----:B------:R-:W-:-:S02]  /*40d0*/  FMNMX.FTZ R0, R36, R37, !PT ;  /* 0x0000002524007209 */ /* 0x000fc40007810000 */
[----:B------:R-:W-:Y:S01]  /*40e0*/  FMNMX.FTZ R5, R187, R4, !PT ;  /* 0x00000004bb057209 */ /* 0x000fe20007810000 */
[----:B------:R-:W1:Y:S01]  /*40f0*/  SHFL.BFLY PT, R6, R3, 0x2, 0x1f ;  /* 0x0c401f0003067f89 */ /* 0x000e6200000e0000 */
[----:B------:R-:W-:Y:S02]  /*4100*/  FSEL R150, R86, -INF , P6 ;  /* 0xff80000056967808 */ /* 0x000fe40003000000 */
[----:B------:R-:W-:Y:S01]  /*4110*/  FMNMX.FTZ R2, R175, R2, !PT ;  /* 0x00000002af027209 */ /* 0x000fe20007810000 */
[----:B------:R-:W2:Y:S01]  /*4120*/  SHFL.BFLY PT, R7, R5, 0x2, 0x1f ;  /* 0x0c401f0005077f89 */ /* 0x000ea200000e0000 */
[----:B------:R-:W-:Y:S02]  /*4130*/  FMNMX.FTZ R0, R38, R0, !PT ;  /* 0x0000000026007209 */ /* 0x000fe40007810000 */
[----:B------:R-:W-:Y:S02]  /*4140*/  FSEL R142, R87, -INF , P5 ;  /* 0xff800000578e7808 */ /* 0x000fe40002800000 */
[----:B------:R-:W-:-:S02]  /*4150*/  FMNMX.FTZ R2, R150, R2, !PT ;  /* 0x0000000296027209 */ /* 0x000fc40007810000 */
[----:B------:R-:W-:Y:S02]  /*4160*/  FMNMX.FTZ R0, R39, R0, !PT ;  /* 0x0000000027007209 */ /* 0x000fe40007810000 */
[----:B------:R-:W-:Y:S02]  /*4170*/  FSEL R186, R102, -INF , P4 ;  /* 0xff80000066ba7808 */ /* 0x000fe40002000000 */
[----:B------:R-:W-:Y:S02]  /*4180*/  FMNMX.FTZ R2, R142, R2, !PT ;  /* 0x000000028e027209 */ /* 0x000fe40007810000 */
        /* <DEDUP_REMOVED lines=10> */
[----:B------:R-:W-:Y:S02]  /*4230*/  FMNMX.FTZ R2, R198, R2, !PT ;  /* 0x00000002c6027209 */ /* 0x000fe40007810000 */
[----:B------:R-:W-:Y:S02]  /*4240*/  FMNMX.FTZ R4, R138, R4, !PT ;  /* 0x000000048a047209 */ /* 0x000fe40007810000 */
[----:B-1----:R-:W-:Y:S02]  /*4250*/  FMNMX.FTZ R0, R3, R6, !PT ;  /* 0x0000000603007209 */ /* 0x002fe40007810000 */
[----:B--2---:R-:W-:Y:S02]  /*4260*/  FMNMX.FTZ R3, R5, R7, !PT ;  /* 0x0000000705037209 */ /* 0x004fe40007810000 */
[----:B------:R-:W1:Y:S01]  /*4270*/  SHFL.BFLY PT, R5, R2, 0x2, 0x1f ;  /* 0x0c401f0002057f89 */ /* 0x000e6200000e0000 */
[----:B------:R-:W-:-:S02]  /*4280*/  FMNMX.FTZ R4, R141, R4, !PT ;  /* 0x000000048d047209 */ /* 0x000fc40007810000 */
[----:B------:R-:W-:Y:S01]  /*4290*/  FSEL R148, R62, -INF , P6 ;  /* 0xff8000003e947808 */ /* 0x000fe20003000000 */
[----:B------:R-:W2:Y:S01]  /*42a0*/  SHFL.BFLY PT, R6, R0, 0x1, 0x1f ;  /* 0x0c201f0000067f89 */ /* 0x000ea200000e0000 */
[----:B------:R-:W-:Y:S02]  /*42b0*/  FMNMX.FTZ R4, R140, R4, !PT ;  /* 0x000000048c047209 */ /* 0x000fe40007810000 */
[----:B------:R-:W-:Y:S01]  /*42c0*/  FSEL R149, R63, -INF , P5 ;  /* 0xff8000003f957808 */ /* 0x000fe20002800000 */
[----:B------:R-:W3:Y:S01]  /*42d0*/  SHFL.BFLY PT, R7, R3, 0x1, 0x1f ;  /* 0x0c201f0003077f89 */ /* 0x000ee200000e0000 */
[----:B------:R-:W-:Y:S02]  /*42e0*/  FMNMX.FTZ R4, R143, R4, !PT ;  /* 0x000000048f047209 */ /* 0x000fe40007810000 */
[----:B------:R-:W-:Y:S02]  /*42f0*/  FSEL R199, R54, -INF , P4 ;  /* 0xff80000036c77808 */ /* 0x000fe40002000000 */
[----:B------:R-:W-:-:S02]  /*4300*/  FMNMX.FTZ R4, R197, R4, !PT ;  /* 0x00000004c5047209 */ /* 0x000fc40007810000 */
[----:B------:R-:W-:Y:S02]  /*4310*/  FSEL R217, R55, -INF , P3 ;  /* 0xff80000037d97808 */ /* 0x000fe40001800000 */
[----:B------:R-:W-:Y:S02]  /*4320*/  FMNMX.FTZ R4, R215, R4, !PT ;  /* 0x00000004d7047209 */ /* 0x000fe40007810000 */
[----:B------:R-:W-:Y:S02]  /*4330*/  FSEL R218, R22, -INF , P2 ;  /* 0xff80000016da7808 */ /* 0x000fe40001000000 */
[----:B------:R-:W-:Y:S02]  /*4340*/  FMNMX.FTZ R4, R148, R4, !PT ;  /* 0x0000000494047209 */ /* 0x000fe40007810000 */
[----:B------:R-:W-:Y:S02]  /*4350*/  FSEL R219, R23, -INF , P0 ;  /* 0xff80000017db7808 */ /* 0x000fe40000000000 */
[----:B-1----:R-:W-:Y:S01]  /*4360*/  FMNMX.FTZ R5, R2, R5, !PT ;  /* 0x0000000502057209 */ /* 0x002fe20007810000 */
[----:B------:R-:W-:Y:S01]  /*4370*/  LDSM.16.MT88.4 R20, [R204] ;  /* 0x00000000cc14783b */ /* 0x000fe20000004200 */
[----:B------:R-:W-:-:S02]  /*4380*/  FMNMX.FTZ R2, R149, R4, !PT ;  /* 0x0000000495027209 */ /* 0x000fc40007810000 */
[----:B--2---:R-:W-:Y:S02]  /*4390*/  FMNMX.FTZ R114, R0, R6, !PT ;  /* 0x0000000600727209 */ /* 0x004fe40007810000 */
[----:B------:R-:W-:Y:S01]  /*43a0*/  FMNMX.FTZ R0, R199, R2, !PT ;  /* 0x00000002c7007209 */ /* 0x000fe20007810000 */
[----:B------:R-:W1:Y:S01]  /*43b0*/  SHFL.BFLY PT, R6, R5, 0x1, 0x1f ;  /* 0x0c201f0005067f89 */ /* 0x000e6200000e0000 */
[----:B---3--:R-:W-:Y:S01]  /*43c0*/  FMNMX.FTZ R112, R3, R7, !PT ;  /* 0x0000000703707209 */ /* 0x008fe20007810000 */
[C---:B------:R-:W-:Y:S01]  /*43d0*/  FMUL.FTZ R3, R114.reuse, c[0x0][0x2d0] ;  /* 0x0000b40072037a20 */ /* 0x040fe20000410000 */
[----:B------:R-:W-:Y:S02]  /*43e0*/  FMNMX.FTZ R0, R217, R0, !PT ;  /* 0x00000000d9007209 */ /* 0x000fe40007810000 */
[----:B------:R-:W-:Y:S01]  /*43f0*/  FSETP.NEU.FTZ.AND P3, PT, R114, -INF , PT ;  /* 0xff8000007200780b */ /* 0x000fe20003f7d000 */
[----:B------:R-:W-:Y:S01]  /*4400*/  FMUL.FTZ R2, R112, c[0x0][0x2d0] ;  /* 0x0000b40070027a20 */ /* 0x000fe20000410000 */
[----:B------:R-:W-:-:S02]  /*4410*/  FMNMX.FTZ R4, R218, R0, !PT ;  /* 0x00000000da047209 */ /* 0x000fc40007810000 */
[----:B------:R-:W-:Y:S02]  /*4420*/  FSEL R3, R3, RZ, P3 ;  /* 0x000000ff03037208 */ /* 0x000fe40001800000 */
[----:B------:R-:W-:Y:S02]  /*4430*/  FMNMX.FTZ R4, R219, R4, !PT ;  /* 0x00000004db047209 */ /* 0x000fe40007810000 */
[----:B------:R-:W-:Y:S01]  /*4440*/  FSETP.NEU.FTZ.AND P2, PT, R112, -INF , PT ;  /* 0xff8000007000780b */ /* 0x000fe20003f5d000 */
[----:B------:R-:W-:Y:S02]  /*4450*/  FFMA.FTZ R0, R8, c[0x0][0x2d0], -R3 ;  /* 0x0000b40008007a23 */ /* 0x000fe40000010803 */
[----:B------:R-:W2:Y:S01]  /*4460*/  SHFL.BFLY PT, R7, R4, 0x2, 0x1f ;  /* 0x0c401f0004077f89 */ /* 0x000ea200000e0000 */
[----:B------:R-:W-:Y:S01]  /*4470*/  FSEL R2, R2, RZ, P2 ;  /* 0x000000ff02027208 */ /* 0x000fe20001000000 */
[----:B------:R3:W-:Y:S01]  /*4480*/  MUFU.EX2 R240, R0 ;  /* 0x0000000000f07308 */ /* 0x0007e20000000800 */
[----:B-1----:R-:W-:-:S03]  /*4490*/  FMNMX.FTZ R5, R5, R6, !PT ;  /* 0x0000000605057209 */ /* 0x002fc60007810000 */
[----:B------:R-:W-:Y:S01]  /*44a0*/  FFMA.FTZ R6, R11, c[0x0][0x2d0], -R2 ;  /* 0x0000b4000b067a23 */ /* 0x000fe20000010802 */
[----:B------:R-:W-:-:S03]  /*44b0*/  FSETP.NEU.FTZ.AND P0, PT, R5, -INF , PT ;  /* 0xff8000000500780b */ /* 0x000fc60003f1d000 */
[----:B------:R1:W-:Y:S01]  /*44c0*/  MUFU.EX2 R242, R6 ;  /* 0x0000000600f27308 */ /* 0x0003e20000000800 */
[----:B---3--:R-:W-:-:S07]  /*44d0*/  FFMA.FTZ R0, R9, c[0x0][0x2d0], -R2 ;  /* 0x0000b40009007a23 */ /* 0x008fce0000010802 */
[----:B------:R3:W-:Y:S01]  /*44e0*/  MUFU.EX2 R239, R0 ;  /* 0x0000000000ef7308 */ /* 0x0007e20000000800 */
[----:B--2---:R-:W-:Y:S01]  /*44f0*/  FMNMX.FTZ R4, R4, R7, !PT ;  /* 0x0000000704047209 */ /* 0x004fe20007810000 */
[----:B-1----:R-:W-:-:S04]  /*4500*/  FFMA.FTZ R6, R12, c[0x0][0x2d0], -R2 ;  /* 0x0000b4000c067a23 */ /* 0x002fc80000010802 */
[----:B------:R-:W1:Y:S02]  /*4510*/  SHFL.BFLY PT, R7, R4, 0x1, 0x1f ;  /* 0x0c201f0004077f89 */ /* 0x000e6400000e0000 */
[----:B------:R-:W2:Y:S01]  /*4520*/  MUFU.EX2 R243, R6 ;  /* 0x0000000600f37308 */ /* 0x000ea20000000800 */
[----:B---3--:R-:W-:-:S07]  /*4530*/  FFMA.FTZ R0, R10, c[0x0][0x2d0], -R2 ;  /* 0x0000b4000a007a23 */ /* 0x008fce0000010802 */
[----:B------:R3:W4:Y:S01]  /*4540*/  MUFU.EX2 R238, R0 ;  /* 0x0000000000ee7308 */ /* 0x0007220000000800 */
[----:B--2---:R-:W-:Y:S02]  /*4550*/  F2FP.BF16.PACK_AB R10, R243, R242 ;  /* 0x000000f2f30a723e */ /* 0x004fe400000010ff */
[----:B-1----:R-:W-:Y:S01]  /*4560*/  FMNMX.FTZ R113, R4, R7, !PT ;  /* 0x0000000704717209 */ /* 0x002fe20007810000 */
[----:B------:R-:W-:Y:S02]  /*4570*/  FFMA.FTZ R4, R26, c[0x0][0x2d0], -R3 ;  /* 0x0000b4001a047a23 */ /* 0x000fe40000010803 */
[----:B---3--:R-:W-:Y:S02]  /*4580*/  FMUL.FTZ R0, R5, c[0x0][0x2d0] ;  /* 0x0000b40005007a20 */ /* 0x008fe40000410000 */
[----:B------:R-:W-:Y:S01]  /*4590*/  MUFU.EX2 R227, R4 ;  /* 0x0000000400e37308 */ /* 0x000fe20000000800 */
[----:B----4-:R-:W-:Y:S02]  /*45a0*/  F2FP.BF16.PACK_AB R8, R238, R239 ;  /* 0x000000efee08723e */ /* 0x010fe400000010ff */
[----:B------:R-:W-:-:S02]  /*45b0*/  FSEL R0, R0, RZ, P0 ;  /* 0x000000ff00007208 */ /* 0x000fc40000000000 */
[----:B------:R-:W-:-:S03]  /*45c0*/  FSETP.NEU.FTZ.AND P0, PT, R113, -INF , PT ;  /* 0xff8000007100780b */ /* 0x000fc60003f1d000 */
[----:B------:R-:W-:-:S04]  /*45d0*/  FFMA.FTZ R6, R13, c[0x0][0x2d0], -R0 ;  /* 0x0000b4000d067a23 */ /* 0x000fc80000010800 */
        /* <DEDUP_REMOVED lines=10> */
[----:B------:R1:W2:Y:S02]  /*4680*/  MUFU.EX2 R228, R6 ;  /* 0x0000000600e47308 */ /* 0x0002a40000000800 */
[C---:B------:R-:W-:Y:S08]  /*4690*/  HMMA.16816.F32.BF16 R76, R8.reuse, R16, RZ ;  /* 0x00000010084c723c */ /* 0x040ff000000418ff */
[----:B------:R-:W-:Y:S01]  /*46a0*/  HMMA.16816.F32.BF16 R68, R8, R18, RZ ;  /* 0x000000120844723c */ /* 0x000fe200000418ff */
[----:B-1----:R-:W-:Y:S01]  /*46b0*/  FMUL.FTZ R6, R113, c[0x0][0x2d0] ;  /* 0x0000b40071067a20 */ /* 0x002fe20000410000 */
[----:B--2---:R-:W-:-:S06]  /*46c0*/  F2FP.BF16.PACK_AB R12, R228, R240 ;  /* 0x000000f0e40c723e */ /* 0x004fcc00000010ff */
[C---:B------:R-:W-:Y:S01]  /*46d0*/  HMMA.16816.F32.BF16 R64, R8.reuse, R20, RZ ;  /* 0x000000140840723c */ /* 0x040fe200000418ff */
[----:B------:R-:W-:Y:S01]  /*46e0*/  FSEL R4, R6, RZ, P0 ;  /* 0x000000ff06047208 */ /* 0x000fe20000000000 */
[----:B------:R-:W-:Y:S02]  /*46f0*/  FFMA.FTZ R6, R27, c[0x0][0x2d0], -R3 ;  /* 0x0000b4001b067a23 */ /* 0x000fe40000010803 */
[----:B------:R-:W1:Y:S02]  /*4700*/  LDSM.16.MT88.4 R24, [R200+0x800] ;  /* 0x00080000c818783b */ /* 0x000e640000004200 */
[----:B------:R2:W3:Y:S02]  /*4710*/  MUFU.EX2 R230, R6 ;  /* 0x0000000600e67308 */ /* 0x0004e40000000800 */
[C---:B------:R-:W-:Y:S08]  /*4720*/  HMMA.16816.F32.BF16 R60, R8.reuse, R22, RZ ;  /* 0x00000016083c723c */ /* 0x040ff000000418ff */
[----:B------:R-:W-:Y:S01]  /*4730*/  HMMA.16816.F32.BF16 R56, R8, R28, RZ ;  /* 0x0000001c0838723c */ /* 0x000fe200000418ff */
[----:B--2---:R-:W-:Y:S01]  /*4740*/  FFMA.FTZ R6, R36, c[0x0][0x2d0], -R4 ;  /* 0x0000b40024067a23 */ /* 0x004fe20000010804 */
[----:B---3--:R-:W-:-:S06]  /*4750*/  F2FP.BF16.PACK_AB R14, R230, R227 ;  /* 0x000000e3e60e723e */ /* 0x008fcc00000010ff */
[C---:B------:R-:W-:Y:S01]  /*4760*/  HMMA.16816.F32.BF16 R48, R8.reuse, R40, RZ ;  /* 0x000000280830723c */ /* 0x040fe200000418ff */
[----:B------:R2:W-:Y:S07]  /*4770*/  MUFU.EX2 R225, R6 ;  /* 0x0000000600e17308 */ /* 0x0005ee0000000800 */
[----:B------:R-:W-:Y:S01]  /*4780*/  HMMA.16816.F32.BF16 R52, R8, R30, RZ ;  /* 0x0000001e0834723c */ /* 0x000fe200000418ff */
[----:B--2---:R-:W-:-:S04]  /*4790*/  FFMA.FTZ R6, R37, c[0x0][0x2d0], -R4 ;  /* 0x0000b40025067a23 */ /* 0x004fc80000010804 */
[----:B------:R2:W3:Y:S02]  /*47a0*/  MUFU.EX2 R7, R6 ;  /* 0x0000000600077308 */ /* 0x0004e40000000800 */
[----:B--2---:R-:W-:Y:S01]  /*47b0*/  FFMA.FTZ R6, R38, c[0x0][0x2d0], -R4 ;  /* 0x0000b40026067a23 */ /* 0x004fe20000010804 */
[----:B---3--:R-:W-:-:S05]  /*47c0*/  F2FP.BF16.PACK_AB R13, R7, R225 ;  /* 0x000000e1070d723e */ /* 0x008fca00000010ff */
[----:B------:R2:W-:Y:S02]  /*47d0*/  MUFU.EX2 R224, R6 ;  /* 0x0000000600e07308 */ /* 0x0005e40000000800 */
[----:B--2---:R-:W-:Y:S02]  /*47e0*/  FFMA.FTZ R6, R39, c[0x0][0x2d0], -R4 ;  /* 0x0000b40027067a23 */ /* 0x004fe40000010804 */
[----:B------:R-:W-:Y:S04]  /*47f0*/  LDSM.16.MT88.4 R36, [R204+0x800] ;  /* 0x00080000cc24783b */ /* 0x000fe80000004200 */
[----:B------:R2:W3:Y:S02]  /*4800*/  MUFU.EX2 R226, R6 ;  /* 0x0000000600e27308 */ /* 0x0004e40000000800 */
[----:B--2---:R-:W-:Y:S01]  /*4810*/  FFMA.FTZ R6, R44, c[0x0][0x2d0], -R2 ;  /* 0x0000b4002c067a23 */ /* 0x004fe20000010802 */
[----:B---3--:R-:W-:-:S05]  /*4820*/  F2FP.BF16.PACK_AB R15, R226, R224 ;  /* 0x000000e0e20f723e */ /* 0x008fca00000010ff */
[----:B------:R2:W-:Y:S02]  /*4830*/  MUFU.EX2 R229, R6 ;  /* 0x0000000600e57308 */ /* 0x0005e40000000800 */
[C---:B------:R-:W-:Y:S08]  /*4840*/  HMMA.16816.F32.BF16 R84, R12.reuse, R16, RZ ;  /* 0x000000100c54723c */ /* 0x040ff000000418ff */
[----:B------:R-:W-:Y:S01]  /*4850*/  HMMA.16816.F32.BF16 R92, R12, R18, RZ ;  /* 0x000000120c5c723c */ /* 0x000fe200000418ff */
[----:B------:R-:W3:Y:S01]  /*4860*/  LDSM.16.MT88.4 R16, [R201+0x800] ;  /* 0x00080000c910783b */ /* 0x000ee20000004200 */
[----:B--2---:R-:W-:-:S04]  /*4870*/  FFMA.FTZ R6, R45, c[0x0][0x2d0], -R2 ;  /* 0x0000b4002d067a23 */ /* 0x004fc80000010802 */
[----:B------:R2:W4:Y:S02]  /*4880*/  MUFU.EX2 R233, R6 ;  /* 0x0000000600e97308 */ /* 0x0005240000000800 */
[----:B------:R-:W-:Y:S08]  /*4890*/  HMMA.16816.F32.BF16 R44, R8, R42, RZ ;  /* 0x0000002a082c723c */ /* 0x000ff000000418ff */
[----:B------:R-:W-:Y:S01]  /*48a0*/  HMMA.16816.F32.BF16 R80, R12, R20, RZ ;  /* 0x000000140c50723c */ /* 0x000fe200000418ff */
[----:B--2---:R-:W-:-:S07]  /*48b0*/  FFMA.FTZ R6, R72, c[0x0][0x2d0], -R2 ;  /* 0x0000b40048067a23 */ /* 0x004fce0000010802 */
[C---:B------:R-:W-:Y:S01]  /*48c0*/  HMMA.16816.F32.BF16 R108, R12.reuse, R22, RZ ;  /* 0x000000160c6c723c */ /* 0x040fe200000418ff */
[----:B----4-:R-:W-:Y:S01]  /*48d0*/  F2FP.BF16.PACK_AB R8, R233, R229 ;  /* 0x000000e5e908723e */ /* 0x010fe200000010ff */
[----:B------:R2:W-:Y:S06]  /*48e0*/  MUFU.EX2 R232, R6 ;  /* 0x0000000600e87308 */ /* 0x0005ec0000000800 */
[C---:B------:R-:W-:Y:S08]  /*48f0*/  HMMA.16816.F32.BF16 R20, R12.reuse, R40, RZ ;  /* 0x000000280c14723c */ /* 0x040ff000000418ff */
[----:B------:R-:W-:Y:S01]  /*4900*/  HMMA.16816.F32.BF16 R100, R12, R42, RZ ;  /* 0x0000002a0c64723c */ /* 0x000fe200000418ff */
[----:B--2---:R-:W-:-:S04]  /*4910*/  FFMA.FTZ R6, R73, c[0x0][0x2d0], -R2 ;  /* 0x0000b40049067a23 */ /* 0x004fc80000010802 */
[----:B------:R2:W4:Y:S03]  /*4920*/  MUFU.EX2 R231, R6 ;  /* 0x0000000600e77308 */ /* 0x0005260000000800 */
[----:B------:R-:W-:Y:S01]  /*4930*/  HMMA.16816.F32.BF16 R120, R12, R30, RZ ;  /* 0x0000001e0c78723c */ /* 0x000fe200000418ff */
[----:B--2---:R-:W-:Y:S01]  /*4940*/  FFMA.FTZ R6, R74, c[0x0][0x2d0], -R0 ;  /* 0x0000b4004a067a23 */ /* 0x004fe20000010800 */
[----:B----4-:R-:W-:-:S03]  /*4950*/  F2FP.BF16.PACK_AB R10, R231, R232 ;  /* 0x000000e8e70a723e */ /* 0x010fc600000010ff */
[----:B------:R2:W-:Y:S02]  /*4960*/  MUFU.EX2 R221, R6 ;  /* 0x0000000600dd7308 */ /* 0x0005e40000000800 */
[--C-:B--2---:R-:W-:Y:S02]  /*4970*/  FFMA.FTZ R6, R75, c[0x0][0x2d0], -R0.reuse ;  /* 0x0000b4004b067a23 */ /* 0x104fe40000010800 */
[----:B------:R-:W-:Y:S01]  /*4980*/  HMMA.16816.F32.BF16 R72, R12, R28, RZ ;  /* 0x0000001c0c48723c */ /* 0x000fe200000418ff */
[----:B------:R-:W-:Y:S03]  /*4990*/  LDSM.16.MT88.4 R12, [R200+0x1000] ;  /* 0x00100000c80c783b */ /* 0x000fe60000004200 */
[----:B------:R2:W4:Y:S01]  /*49a0*/  MUFU.EX2 R220, R6 ;  /* 0x0000000600dc7308 */ /* 0x0005220000000800 */
[----:B------:R-:W-:Y:S01]  /*49b0*/  LDSM.16.MT88.4 R28, [R201+0x1000] ;  /* 0x00100000c91c783b */ /* 0x000fe20000004200 */
[----:B--2---:R-:W-:Y:S01]  /*49c0*/  FFMA.FTZ R6, R88, c[0x0][0x2d0], -R0 ;  /* 0x0000b40058067a23 */ /* 0x004fe20000010800 */
[----:B----4-:R-:W-:-:S05]  /*49d0*/  F2FP.BF16.PACK_AB R9, R220, R221 ;  /* 0x000000dddc09723e */ /* 0x010fca00000010ff */
[----:B------:R2:W-:Y:S02]  /*49e0*/  MUFU.EX2 R223, R6 ;  /* 0x0000000600df7308 */ /* 0x0005e40000000800 */
[----:B--2---:R-:W-:-:S06]  /*49f0*/  FFMA.FTZ R6, R89, c[0x0][0x2d0], -R0 ;  /* 0x0000b40059067a23 */ /* 0x004fcc0000010800 */
[----:B------:R2:W4:Y:S02]  /*4a00*/  MUFU.EX2 R222, R6 ;  /* 0x0000000600de7308 */ /* 0x0005240000000800 */
[----:B--2---:R-:W-:Y:S01]  /*4a10*/  FFMA.FTZ R6, R90, c[0x0][0x2d0], -R3 ;  /* 0x0000b4005a067a23 */ /* 0x004fe20000010803 */
[----:B----4-:R-:W-:-:S05]  /*4a20*/  F2FP.BF16.PACK_AB R11, R222, R223 ;  /* 0x000000dfde0b723e */ /* 0x010fca00000010ff */
[----:B------:R2:W-:Y:S02]  /*4a30*/  MUFU.EX2 R191, R6 ;  /* 0x0000000600bf7308 */ /* 0x0005e40000000800 */
[C---:B-1----:R-:W-:Y:S08]  /*4a40*/  HMMA.16816.F32.BF16 R104, R8.reuse, R24, R76 ;  /* 0x000000180868723c */ /* 0x042ff0000004184c */
[----:B------:R-:W-:Y:S01]  /*4a50*/  HMMA.16816.F32.BF16 R76, R8, R32, R48 ;  /* 0x00000020084c723c */ /* 0x000fe20000041830 */
[----:B--2---:R-:W-:-:S04]  /*4a60*/  FFMA.FTZ R6, R91, c[0x0][0x2d0], -R3 ;  /* 0x0000b4005b067a23 */ /* 0x004fc80000010803 */
[----:B------:R1:W2:Y:S03]  /*4a70*/  MUFU.EX2 R190, R6 ;  /* 0x0000000600be7308 */ /* 0x0002a60000000800 */
[C---:B---3--:R-:W-:Y:S08]  /*4a80*/  HMMA.16816.F32.BF16 R88, R8.reuse, R16, R56 ;  /* 0x000000100858723c */ /* 0x048ff00000041838 */
[----:B------:R-:W-:Y:S01]  /*4a90*/  HMMA.16816.F32.BF16 R68, R8, R26, R68 ;  /* 0x0000001a0844723c */ /* 0x000fe20000041844 */
[----:B-1----:R-:W-:-:S07]  /*4aa0*/  FFMA.FTZ R6, R96, c[0x0][0x2d0], -R3 ;  /* 0x0000b40060067a23 */ /* 0x002fce0000010803 */
[----:B------:R-:W-:Y:S01]  /*4ab0*/  HMMA.16816.F32.BF16 R44, R8, R34, R44 ;  /* 0x00000022082c723c */ /* 0x000fe2000004182c */
[----:B------:R1:W-:Y:S02]  /*4ac0*/  MUFU.EX2 R195, R6 ;  /* 0x0000000600c37308 */ /* 0x0003e40000000800 */
[----:B-1----:R-:W-:-:S05]  /*4ad0*/  FFMA.FTZ R6, R97, c[0x0][0x2d0], -R3 ;  /* 0x0000b40061067a23 */ /* 0x002fca0000010803 */
[C---:B------:R-:W-:Y:S01]  /*4ae0*/  HMMA.16816.F32.BF16 R96, R8.reuse, R36, R64 ;  /* 0x000000240860723c */ /* 0x040fe20000041840 */
[----:B------:R1:W3:Y:S07]  /*4af0*/  MUFU.EX2 R189, R6 ;  /* 0x0000000600bd7308 */ /* 0x0002ee0000000800 */
[C---:B------:R-:W-:Y:S08]  /*4b00*/  HMMA.16816.F32.BF16 R64, R8.reuse, R38, R60 ;  /* 0x000000260840723c */ /* 0x040ff0000004183c */
[----:B------:R-:W-:Y:S01]  /*4b10*/  HMMA.16816.F32.BF16 R60, R8, R18, R52 ;  /* 0x00000012083c723c */ /* 0x000fe20000041834 */
[----:B-1----:R-:W-:-:S04]  /*4b20*/  FFMA.FTZ R6, R115, c[0x0][0x2d0], -R4 ;  /* 0x0000b40073067a23 */ /* 0x002fc80000010804 */
[----:B------:R1:W-:Y:S02]  /*4b30*/  MUFU.EX2 R185, R6 ;  /* 0x0000000600b97308 */ /* 0x0003e40000000800 */
[----:B--2---:R-:W-:Y:S02]  /*4b40*/  F2FP.BF16.PACK_AB R8, R190, R191 ;  /* 0x000000bfbe08723e */ /* 0x004fe400000010ff */
[----:B---3--:R-:W-:Y:S01]  /*4b50*/  F2FP.BF16.PACK_AB R10, R189, R195 ;  /* 0x000000c3bd0a723e */ /* 0x008fe200000010ff */
[----:B-1----:R-:W-:-:S04]  /*4b60*/  FFMA.FTZ R6, R117, c[0x0][0x2d0], -R4 ;  /* 0x0000b40075067a23 */ /* 0x002fc80000010804 */
        /* <DEDUP_REMOVED lines=9> */
[C---:B------:R-:W-:Y:S08]  /*4c00*/  HMMA.16816.F32.BF16 R52, R8.reuse, R24, R84 ;  /* 0x000000180834723c */ /* 0x040ff00000041854 */
[----:B------:R-:W-:Y:S01]  /*4c10*/  HMMA.16816.F32.BF16 R40, R8, R26, R92 ;  /* 0x0000001a0828723c */ /* 0x000fe2000004185c */
[----:B-1----:R-:W-:-:S04]  /*4c20*/  FFMA.FTZ R6, R125, c[0x0][0x2d0], -R2 ;  /* 0x0000b4007d067a23 */ /* 0x002fc80000010802 */
[----:B------:R1:W-:Y:S03]  /*4c30*/  MUFU.EX2 R178, R6 ;  /* 0x0000000600b27308 */ /* 0x0003e60000000800 */
[C---:B------:R-:W-:Y:S08]  /*4c40*/  HMMA.16816.F32.BF16 R48, R8.reuse, R36, R80 ;  /* 0x000000240830723c */ /* 0x040ff00000041850 */
[----:B------:R-:W-:Y:S01]  /*4c50*/  HMMA.16816.F32.BF16 R24, R8, R38, R108 ;  /* 0x000000260818723c */ /* 0x000fe2000004186c */
[----:B------:R-:W2:Y:S01]  /*4c60*/  LDSM.16.MT88.4 R36, [R203+0x1000] ;  /* 0x00100000cb24783b */ /* 0x000ea20000004200 */
[----:B-1----:R-:W-:-:S06]  /*4c70*/  FFMA.FTZ R6, R127, c[0x0][0x2d0], -R2 ;  /* 0x0000b4007f067a23 */ /* 0x002fcc0000010802 */
[C---:B------:R-:W-:Y:S01]  /*4c80*/  HMMA.16816.F32.BF16 R84, R8.reuse, R32, R20 ;  /* 0x000000200854723c */ /* 0x040fe20000041814 */
[----:B------:R-:W1:Y:S01]  /*4c90*/  LDSM.16.MT88.4 R20, [R204+0x1000] ;  /* 0x00100000cc14783b */ /* 0x000e620000004200 */
[----:B------:R3:W4:Y:S06]  /*4ca0*/  MUFU.EX2 R179, R6 ;  /* 0x0000000600b37308 */ /* 0x00072c0000000800 */
[C---:B------:R-:W-:Y:S08]  /*4cb0*/  HMMA.16816.F32.BF16 R56, R8.reuse, R16, R72 ;  /* 0x000000100838723c */ /* 0x040ff00000041848 */
[----:B------:R-:W-:Y:S01]  /*4cc0*/  HMMA.16816.F32.BF16 R16, R8, R18, R120 ;  /* 0x000000120810723c */ /* 0x000fe20000041878 */
[----:B---3--:R-:W-:-:S04]  /*4cd0*/  FFMA.FTZ R6, R126, c[0x0][0x2d0], -R2 ;  /* 0x0000b4007e067a23 */ /* 0x008fc80000010802 */
[----:B------:R3:W-:Y:S03]  /*4ce0*/  MUFU.EX2 R177, R6 ;  /* 0x0000000600b17308 */ /* 0x0007e60000000800 */
[----:B------:R-:W-:Y:S07]  /*4cf0*/  HMMA.16816.F32.BF16 R80, R8, R34, R100 ;  /* 0x000000220850723c */ /* 0x000fee0000041864 */
[----:B----4-:R-:W-:Y:S01]  /*4d00*/  F2FP.BF16.PACK_AB R8, R179, R178 ;  /* 0x000000b2b308723e */ /* 0x010fe200000010ff */
[----:B---3--:R-:W-:-:S04]  /*4d10*/  FFMA.FTZ R6, R128, c[0x0][0x2d0], -R2 ;  /* 0x0000b40080067a23 */ /* 0x008fc80000010802 */
[----:B------:R3:W4:Y:S02]  /*4d20*/  MUFU.EX2 R176, R6 ;  /* 0x0000000600b07308 */ /* 0x0007240000000800 */
[----:B---3--:R-:W-:Y:S01]  /*4d30*/  FFMA.FTZ R6, R129, c[0x0][0x2d0], -R0 ;  /* 0x0000b40081067a23 */ /* 0x008fe20000010800 */
[----:B----4-:R-:W-:-:S05]  /*4d40*/  F2FP.BF16.PACK_AB R10, R176, R177 ;  /* 0x000000b1b00a723e */ /* 0x010fca00000010ff */
[----:B------:R3:W-:Y:S02]  /*4d50*/  MUFU.EX2 R174, R6 ;  /* 0x0000000600ae7308 */ /* 0x0007e40000000800 */
[----:B---3--:R-:W-:-:S06]  /*4d60*/  FFMA.FTZ R6, R130, c[0x0][0x2d0], -R0 ;  /* 0x0000b40082067a23 */ /* 0x008fcc0000010800 */
        /* <DEDUP_REMOVED lines=8> */
[----:B------:R3:W4:Y:S02]  /*4df0*/  MUFU.EX2 R170, R6 ;  /* 0x0000000600aa7308 */ /* 0x0007240000000800 */
[C---:B--2---:R-:W-:Y:S08]  /*4e00*/  HMMA.16816.F32.BF16 R92, R8.reuse, R36, R76 ;  /* 0x00000024085c723c */ /* 0x044ff0000004184c */
[----:B------:R-:W-:Y:S01]  /*4e10*/  HMMA.16816.F32.BF16 R76, R8, R14, R68 ;  /* 0x0000000e084c723c */ /* 0x000fe20000041844 */
[----:B---3--:R-:W-:-:S04]  /*4e20*/  FFMA.FTZ R6, R133, c[0x0][0x2d0], -R3 ;  /* 0x0000b40085067a23 */ /* 0x008fc80000010803 */
[----:B------:R2:W-:Y:S03]  /*4e30*/  MUFU.EX2 R169, R6 ;  /* 0x0000000600a97308 */ /* 0x0005e60000000800 */
[C---:B-1----:R-:W-:Y:S08]  /*4e40*/  HMMA.16816.F32.BF16 R72, R8.reuse, R22, R64 ;  /* 0x000000160848723c */ /* 0x042ff00000041840 */
[----:B------:R-:W-:Y:S01]  /*4e50*/  HMMA.16816.F32.BF16 R104, R8, R12, R104 ;  /* 0x0000000c0868723c */ /* 0x000fe20000041868 */
[----:B--2---:R-:W-:-:S07]  /*4e60*/  FFMA.FTZ R6, R136, c[0x0][0x2d0], -R3 ;  /* 0x0000b40088067a23 */ /* 0x004fce0000010803 */
[C---:B------:R-:W-:Y:S01]  /*4e70*/  HMMA.16816.F32.BF16 R96, R8.reuse, R20, R96 ;  /* 0x000000140860723c */ /* 0x040fe20000041860 */
[----:B------:R1:W2:Y:S07]  /*4e80*/  MUFU.EX2 R168, R6 ;  /* 0x0000000600a87308 */ /* 0x0002ae0000000800 */
[C---:B------:R-:W-:Y:S08]  /*4e90*/  HMMA.16816.F32.BF16 R88, R8.reuse, R28, R88 ;  /* 0x0000001c0858723c */ /* 0x040ff00000041858 */
[----:B------:R-:W-:Y:S01]  /*4ea0*/  HMMA.16816.F32.BF16 R68, R8, R30, R60 ;  /* 0x0000001e0844723c */ /* 0x000fe2000004183c */
[----:B-1----:R-:W-:-:S02]  /*4eb0*/  FFMA.FTZ R6, R134, c[0x0][0x2d0], -R3 ;  /* 0x0000b40086067a23 */ /* 0x002fc40000010803 */
[----:B------:R-:W-:Y:S02]  /*4ec0*/  LDSM.16.MT88.4 R132, [R200+0x2000] ;  /* 0x00200000c884783b */ /* 0x000fe40000004200 */
[----:B------:R1:W-:Y:S03]  /*4ed0*/  MUFU.EX2 R167, R6 ;  /* 0x0000000600a77308 */ /* 0x0003e60000000800 */
[----:B------:R-:W-:Y:S07]  /*4ee0*/  HMMA.16816.F32.BF16 R64, R8, R38, R44 ;  /* 0x000000260840723c */ /* 0x000fee000004182c */
[----:B----4-:R-:W-:-:S02]  /*4ef0*/  F2FP.BF16.PACK_AB R8, R170, R181 ;  /* 0x000000b5aa08723e */ /* 0x010fc400000010ff */
[----:B--2---:R-:W-:Y:S01]  /*4f00*/  F2FP.BF16.PACK_AB R10, R168, R169 ;  /* 0x000000a9a80a723e */ /* 0x004fe200000010ff */
[----:B-1----:R-:W-:-:S04]  /*4f10*/  FFMA.FTZ R6, R138, c[0x0][0x2d0], -R4 ;  /* 0x0000b4008a067a23 */ /* 0x002fc80000010804 */
        /* <DEDUP_REMOVED lines=11> */
[C---:B------:R-:W-:Y:S01]  /*4fd0*/  HMMA.16816.F32.BF16 R32, R8.reuse, R22, R24 ;  /* 0x000000160820723c */ /* 0x040fe20000041818 */
[----:B------:R-:W2:Y:S07]  /*4fe0*/  LDSM.16.MT88.4 R24, [R200+0x1800] ;  /* 0x00180000c818783b */ /* 0x000eae0000004200 */
[----:B------:R-:W-:Y:S01]  /*4ff0*/  HMMA.16816.F32.BF16 R48, R8, R20, R48 ;  /* 0x000000140830723c */ /* 0x000fe20000041830 */
[----:B------:R-:W3:Y:S01]  /*5000*/  LDSM.16.MT88.4 R20, [R204+0x1800] ;  /* 0x00180000cc14783b */ /* 0x000ee20000004200 */
[----:B-1----:R-:W-:-:S04]  /*5010*/  FFMA.FTZ R6, R137, c[0x0][0x2d0], -R3 ;  /* 0x0000b40089067a23 */ /* 0x002fc80000010803 */
[----:B------:R1:W-:Y:S02]  /*5020*/  MUFU.EX2 R161, R6 ;  /* 0x0000000600a17308 */ /* 0x0003e40000000800 */
[C---:B------:R-:W-:Y:S08]  /*5030*/  HMMA.16816.F32.BF16 R60, R8.reuse, R12, R52 ;  /* 0x0000000c083c723c */ /* 0x040ff00000041834 */
[----:B------:R-:W-:Y:S01]  /*5040*/  HMMA.16816.F32.BF16 R44, R8, R36, R84 ;  /* 0x00000024082c723c */ /* 0x000fe20000041854 */
[----:B------:R-:W-:Y:S01]  /*5050*/  LDSM.16.MT88.4 R84, [R204+0x2000] ;  /* 0x00200000cc54783b */ /* 0x000fe20000004200 */
[----:B-1----:R-:W-:-:S06]  /*5060*/  FFMA.FTZ R6, R146, c[0x0][0x2d0], -R2 ;  /* 0x0000b40092067a23 */ /* 0x002fcc0000010802 */
[C---:B------:R-:W-:Y:S01]  /*5070*/  HMMA.16816.F32.BF16 R52, R8.reuse, R14, R40 ;  /* 0x0000000e0834723c */ /* 0x040fe20000041828 */
[----:B------:R-:W-:Y:S01]  /*5080*/  LDSM.16.MT88.4 R12, [R203+0x1800] ;  /* 0x00180000cb0c783b */ /* 0x000fe20000004200 */
[----:B------:R1:W-:Y:S06]  /*5090*/  MUFU.EX2 R160, R6 ;  /* 0x0000000600a07308 */ /* 0x0003ec0000000800 */
[C---:B------:R-:W-:Y:S08]  /*50a0*/  HMMA.16816.F32.BF16 R36, R8.reuse, R38, R80 ;  /* 0x000000260824723c */ /* 0x040ff00000041850 */
[----:B------:R-:W-:Y:S01]  /*50b0*/  HMMA.16816.F32.BF16 R40, R8, R28, R56 ;  /* 0x0000001c0828723c */ /* 0x000fe20000041838 */
[----:B-1----:R-:W-:-:S04]  /*50c0*/  FFMA.FTZ R6, R147, c[0x0][0x2d0], -R2 ;  /* 0x0000b40093067a23 */ /* 0x002fc80000010802 */
[----:B------:R1:W4:Y:S03]  /*50d0*/  MUFU.EX2 R159, R6 ;  /* 0x00000006009f7308 */ /* 0x0003260000000800 */
[----:B------:R-:W-:Y:S01]  /*50e0*/  HMMA.16816.F32.BF16 R28, R8, R30, R16 ;  /* 0x0000001e081c723c */ /* 0x000fe20000041810 */
[----:B------:R-:W5:Y:S01]  /*50f0*/  LDSM.16.MT88.4 R16, [R201+0x1800] ;  /* 0x00180000c910783b */ /* 0x000f620000004200 */
[----:B-1----:R-:W-:-:S05]  /*5100*/  FFMA.FTZ R6, R145, c[0x0][0x2d0], -R2 ;  /* 0x0000b40091067a23 */ /* 0x002fca0000010802 */
[----:B----4-:R-:W-:Y:S01]  /*5110*/  F2FP.BF16.PACK_AB R8, R159, R160 ;  /* 0x000000a09f08723e */ /* 0x010fe200000010ff */
[----:B------:R1:W-:Y:S02]  /*5120*/  MUFU.EX2 R158, R6 ;  /* 0x00000006009e7308 */ /* 0x0003e40000000800 */
[----:B-1----:R-:W-:-:S06]  /*5130*/  FFMA.FTZ R6, R144, c[0x0][0x2d0], -R2 ;  /* 0x0000b40090067a23 */ /* 0x002fcc0000010802 */
[----:B------:R1:W4:Y:S02]  /*5140*/  MUFU.EX2 R157, R6 ;  /* 0x00000006009d7308 */ /* 0x0003240000000800 */
[----:B-1----:R-:W-:Y:S01]  /*5150*/  FFMA.FTZ R6, R155, c[0x0][0x2d0], -R0 ;  /* 0x0000b4009b067a23 */ /* 0x002fe20000010800 */
[----:B----4-:R-:W-:-:S05]  /*5160*/  F2FP.BF16.PACK_AB R10, R157, R158 ;  /* 0x0000009e9d0a723e */ /* 0x010fca00000010ff */
        /* <DEDUP_REMOVED lines=11> */
[C---:B--2---:R-:W-:Y:S08]  /*5220*/  HMMA.16816.F32.BF16 R128, R8.reuse, R26, R76 ;  /* 0x0000001a0880723c */ /* 0x044ff0000004184c */
[----:B---3--:R-:W-:Y:S01]  /*5230*/  HMMA.16816.F32.BF16 R144, R8, R22, R72 ;  /* 0x000000160890723c */ /* 0x008fe20000041848 */
[----:B-1----:R-:W-:-:S04]  /*5240*/  FFMA.FTZ R6, R151, c[0x0][0x2d0], -R3 ;  /* 0x0000b40097067a23 */ /* 0x002fc80000010803 */
[----:B------:R1:W-:Y:S03]  /*5250*/  MUFU.EX2 R81, R6 ;  /* 0x0000000600517308 */ /* 0x0003e60000000800 */
[C---:B------:R-:W-:Y:S08]  /*5260*/  HMMA.16816.F32.BF16 R120, R8.reuse, R24, R104 ;  /* 0x000000180878723c */ /* 0x040ff00000041868 */
[----:B------:R-:W-:Y:S01]  /*5270*/  HMMA.16816.F32.BF16 R140, R8, R20, R96 ;  /* 0x00000014088c723c */ /* 0x000fe20000041860 */
[----:B------:R-:W2:Y:S01]  /*5280*/  LDSM.16.MT88.4 R96, [R201+0x2000] ;  /* 0x00200000c960783b */ /* 0x000ea20000004200 */
[----:B-1----:R-:W-:-:S06]  /*5290*/  FFMA.FTZ R6, R153, c[0x0][0x2d0], -R3 ;  /* 0x0000b40099067a23 */ /* 0x002fcc0000010803 */
[C---:B-----5:R-:W-:Y:S01]  /*52a0*/  HMMA.16816.F32.BF16 R88, R8.reuse, R16, R88 ;  /* 0x000000100858723c */ /* 0x060fe20000041858 */
[----:B------:R1:W3:Y:S07]  /*52b0*/  MUFU.EX2 R80, R6 ;  /* 0x0000000600507308 */ /* 0x0002ee0000000800 */
[C---:B------:R-:W-:Y:S08]  /*52c0*/  HMMA.16816.F32.BF16 R68, R8.reuse, R18, R68 ;  /* 0x000000120844723c */ /* 0x040ff00000041844 */
[----:B------:R-:W-:Y:S01]  /*52d0*/  HMMA.16816.F32.BF16 R104, R8, R12, R92 ;  /* 0x0000000c0868723c */ /* 0x000fe2000004185c */
[--C-:B-1----:R-:W-:Y:S01]  /*52e0*/  FFMA.FTZ R6, R152, c[0x0][0x2d0], -R3.reuse ;  /* 0x0000b40098067a23 */ /* 0x102fe20000010803 */
[----:B---3--:R-:W-:Y:S01]  /*52f0*/  F2FP.BF16.PACK_AB R108, R80, R81 ;  /* 0x00000051506c723e */ /* 0x008fe200000010ff */
[----:B------:R-:W-:-:S02]  /*5300*/  FFMA.FTZ R3, R180, c[0x0][0x2d0], -R3 ;  /* 0x0000b400b4037a23 */ /* 0x000fc40000010803 */
[----:B------:R1:W-:Y:S03]  /*5310*/  MUFU.EX2 R77, R6 ;  /* 0x00000006004d7308 */ /* 0x0003e60000000800 */
[----:B------:R-:W-:Y:S05]  /*5320*/  HMMA.16816.F32.BF16 R64, R8, R14, R64 ;  /* 0x0000000e0840723c */ /* 0x000fea0000041840 */
[----:B------:R3:W4:Y:S02]  /*5330*/  MUFU.EX2 R241, R3 ;  /* 0x0000000300f17308 */ /* 0x0007240000000800 */
[----:B------:R-:W-:-:S02]  /*5340*/  F2FP.BF16.PACK_AB R8, R165, R167 ;  /* 0x000000a7a508723e */ /* 0x000fc400000010ff */
[----:B------:R-:W-:Y:S01]  /*5350*/  F2FP.BF16.PACK_AB R10, R115, R161 ;  /* 0x000000a1730a723e */ /* 0x000fe200000010ff */
[----:B-1----:R-:W-:-:S04]  /*5360*/  FFMA.FTZ R6, R197, c[0x0][0x2d0], -R4 ;  /* 0x0000b400c5067a23 */ /* 0x002fc80000010804 */
[----:B------:R1:W-:Y:S01]  /*5370*/  MUFU.EX2 R76, R6 ;  /* 0x00000006004c7308 */ /* 0x0003e20000000800 */
[----:B---3--:R-:W-:Y:S01]  /*5380*/  FFMA.FTZ R3, R194, c[0x0][0x2d0], -R2 ;  /* 0x0000b400c2037a23 */ /* 0x008fe20000010802 */
[----:B----4-:R-:W-:-:S06]  /*5390*/  F2FP.BF16.PACK_AB R110, R241, R77 ;  /* 0x0000004df16e723e */ /* 0x010fcc00000010ff */
[----:B------:R3:W-:Y:S01]  /*53a0*/  MUFU.EX2 R56, R3 ;  /* 0x0000000300387308 */ /* 0x0007e20000000800 */
[----:B-1----:R-:W-:-:S07]  /*53b0*/  FFMA.FTZ R6, R215, c[0x0][0x2d0], -R4 ;  /* 0x0000b400d7067a23 */ /* 0x002fce0000010804 */
[----:B------:R1:W4:Y:S01]  /*53c0*/  MUFU.EX2 R73, R6 ;  /* 0x0000000600497308 */ /* 0x0003220000000800 */
[----:B---3--:R-:W-:-:S07]  /*53d0*/  FFMA.FTZ R3, R196, c[0x0][0x2d0], -R2 ;  /* 0x0000b400c4037a23 */ /* 0x008fce0000010802 */
[----:B------:R3:W5:Y:S01]  /*53e0*/  MUFU.EX2 R58, R3 ;  /* 0x00000003003a7308 */ /* 0x0007620000000800 */
[----:B-1----:R-:W-:Y:S01]  /*53f0*/  FFMA.FTZ R6, R148, c[0x0][0x2d0], -R4 ;  /* 0x0000b40094067a23 */ /* 0x002fe20000010804 */
[----:B----4-:R-:W-:-:S06]  /*5400*/  F2FP.BF16.PACK_AB R9, R73, R76 ;  /* 0x0000004c4909723e */ /* 0x010fcc00000010ff */
[----:B------:R1:W-:Y:S01]  /*5410*/  MUFU.EX2 R72, R6 ;  /* 0x0000000600487308 */ /* 0x0003e20000000800 */
[--C-:B---3--:R-:W-:Y:S01]  /*5420*/  FFMA.FTZ R3, R192, c[0x0][0x2d0], -R2.reuse ;  /* 0x0000b400c0037a23 */ /* 0x108fe20000010802 */
[----:B-----5:R-:W-:Y:S01]  /*5430*/  F2FP.BF16.PACK_AB R152, R58, R56 ;  /* 0x000000383a98723e */ /* 0x020fe200000010ff */
[----:B------:R-:W-:-:S05]  /*5440*/  FFMA.FTZ R2, R187, c[0x0][0x2d0], -R2 ;  /* 0x0000b400bb027a23 */ /* 0x000fca0000010802 */
[----:B------:R3:W-:Y:S01]  /*5450*/  MUFU.EX2 R57, R3 ;  /* 0x0000000300397308 */ /* 0x0007e20000000800 */
[----:B-1----:R-:W-:-:S07]  /*5460*/  FFMA.FTZ R6, R149, c[0x0][0x2d0], -R4 ;  /* 0x0000b40095067a23 */ /* 0x002fce0000010804 */
[----:B------:R-:W1:Y:S01]  /*5470*/  MUFU.EX2 R59, R6 ;  /* 0x00000006003b7308 */ /* 0x000e620000000800 */
[----:B---3--:R-:W-:-:S04]  /*5480*/  FADD.FTZ R3, R239, R238 ;  /* 0x000000eeef037221 */ /* 0x008fc80000010000 */
[----:B------:R-:W-:Y:S01]  /*5490*/  FADD.FTZ R3, R242, R3 ;  /* 0x00000003f2037221 */ /* 0x000fe20000010000 */
[----:B-1----:R-:W-:-:S07]  /*54a0*/  F2FP.BF16.PACK_AB R11, R59, R72 ;  /* 0x000000483b0b723e */ /* 0x002fce00000010ff */
[C---:B------:R-:W-:Y:S01]  /*54b0*/  HMMA.16816.F32.BF16 R60, R8.reuse, R24, R60 ;  /* 0x00000018083c723c */ /* 0x040fe2000004183c */
[----:B------:R1:W3:Y:S07]  /*54c0*/  MUFU.EX2 R25, R2 ;  /* 0x0000000200197308 */ /* 0x0002ee0000000800 */
[C---:B------:R-:W-:Y:S08]  /*54d0*/  HMMA.16816.F32.BF16 R32, R8.reuse, R22, R32 ;  /* 0x000000160820723c */ /* 0x040ff00000041820 */
[----:B------:R-:W-:Y:S01]  /*54e0*/  HMMA.16816.F32.BF16 R48, R8, R20, R48 ;  /* 0x000000140830723c */ /* 0x000fe20000041830 */
[----:B-1----:R-:W-:Y:S01]  /*54f0*/  FFMA.FTZ R2, R186, c[0x0][0x2d0], -R0 ;  /* 0x0000b400ba027a23 */ /* 0x002fe20000010800 */
[----:B---3--:R-:W-:-:S03]  /*5500*/  F2FP.BF16.PACK_AB R154, R25, R57 ;  /* 0x00000039199a723e */ /* 0x008fc600000010ff */
[----:B------:R1:W-:Y:S03]  /*5510*/  MUFU.EX2 R24, R2 ;  /* 0x0000000200187308 */ /* 0x0003e60000000800 */
[C---:B------:R-:W-:Y:S08]  /*5520*/  HMMA.16816.F32.BF16 R44, R8.reuse, R12, R44 ;  /* 0x0000000c082c723c */ /* 0x040ff0000004182c */
[----:B------:R-:W-:Y:S01]  /*5530*/  HMMA.16816.F32.BF16 R52, R8, R26, R52 ;  /* 0x0000001a0834723c */ /* 0x000fe20000041834 */
[----:B-1----:R-:W-:-:S07]  /*5540*/  FFMA.FTZ R2, R188, c[0x0][0x2d0], -R0 ;  /* 0x0000b400bc027a23 */ /* 0x002fce0000010800 */
[C---:B------:R-:W-:Y:S01]  /*5550*/  HMMA.16816.F32.BF16 R40, R8.reuse, R16, R40 ;  /* 0x000000100828723c */ /* 0x040fe20000041828 */
[----:B------:R1:W3:Y:S07]  /*5560*/  MUFU.EX2 R22, R2 ;  /* 0x0000000200167308 */ /* 0x0002ee0000000800 */
[C---:B------:R-:W-:Y:S01]  /*5570*/  HMMA.16816.F32.BF16 R28, R8.reuse, R18, R28 ;  /* 0x00000012081c723c */ /* 0x040fe2000004181c */
[----:B------:R-:W4:Y:S07]  /*5580*/  LDSM.16.MT88.4 R16, [R203+0x2000] ;  /* 0x00200000cb10783b */ /* 0x000f2e0000004200 */
[----:B------:R-:W-:Y:S01]  /*5590*/  HMMA.16816.F32.BF16 R36, R8, R14, R36 ;  /* 0x0000000e0824723c */ /* 0x000fe20000041824 */
[--C-:B-1----:R-:W-:Y:S01]  /*55a0*/  FFMA.FTZ R2, R193, c[0x0][0x2d0], -R0.reuse ;  /* 0x0000b400c1027a23 */ /* 0x102fe20000010800 */
[----:B---3--:R-:W-:Y:S01]  /*55b0*/  F2FP.BF16.PACK_AB R153, R22, R24 ;  /* 0x000000181699723e */ /* 0x008fe200000010ff */
[----:B------:R-:W-:-:S02]  /*55c0*/  FFMA.FTZ R0, R198, c[0x0][0x2d0], -R0 ;  /* 0x0000b400c6007a23 */ /* 0x000fc40000010800 */
[----:B------:R1:W-:Y:S08]  /*55d0*/  MUFU.EX2 R21, R2 ;  /* 0x0000000200157308 */ /* 0x0003f00000000800 */
[----:B------:R3:W5:Y:S01]  /*55e0*/  MUFU.EX2 R20, R0 ;  /* 0x0000000000147308 */ /* 0x0007620000000800 */
[----:B-1----:R-:W-:-:S04]  /*55f0*/  FADD.FTZ R2, R240, R228 ;  /* 0x000000e4f0027221 */ /* 0x002fc80000010000 */
[----:B------:R-:W-:Y:S02]  /*5600*/  FADD.FTZ R6, R227, R2 ;  /* 0x00000002e3067221 */ /* 0x000fe40000010000 */
[----:B---3--:R-:W-:Y:S01]  /*5610*/  FFMA.FTZ R0, R199, c[0x0][0x2d0], -R4 ;  /* 0x0000b400c7007a23 */ /* 0x008fe20000010804 */
[----:B-----5:R-:W-:-:S03]  /*5620*/  F2FP.BF16.PACK_AB R155, R20, R21 ;  /* 0x00000015149b723e */ /* 0x020fc600000010ff */
[----:B------:R1:W-:Y:S04]  /*5630*/  MUFU.EX2 R12, R0 ;  /* 0x00000000000c7308 */ /* 0x0003e80000000800 */
[C---:B------:R-:W-:Y:S08]  /*5640*/  HMMA.16816.F32.BF16 R120, R152.reuse, R132, R120 ;  /* 0x000000849878723c */ /* 0x040ff00000041878 */
[----:B------:R-:W-:Y:S01]  /*5650*/  HMMA.16816.F32.BF16 R128, R152, R134, R128 ;  /* 0x000000869880723c */ /* 0x000fe20000041880 */
[----:B-1----:R-:W-:-:S04]  /*5660*/  FFMA.FTZ R0, R217, c[0x0][0x2d0], -R4 ;  /* 0x0000b400d9007a23 */ /* 0x002fc80000010804 */
[----:B------:R1:W3:Y:S03]  /*5670*/  MUFU.EX2 R9, R0 ;  /* 0x0000000000097308 */ /* 0x0002e60000000800 */
[C---:B------:R-:W-:Y:S08]  /*5680*/  HMMA.16816.F32.BF16 R140, R152.reuse, R84, R140 ;  /* 0x00000054988c723c */ /* 0x040ff0000004188c */
[----:B------:R-:W-:Y:S01]  /*5690*/  HMMA.16816.F32.BF16 R144, R152, R86, R144 ;  /* 0x000000569890723c */ /* 0x000fe20000041890 */
[----:B-1----:R-:W-:Y:S01]  /*56a0*/  FFMA.FTZ R0, R218, c[0x0][0x2d0], -R4 ;  /* 0x0000b400da007a23 */ /* 0x002fe20000010804 */
[----:B---3--:R-:W-:-:S06]  /*56b0*/  F2FP.BF16.PACK_AB R109, R9, R12 ;  /* 0x0000000c096d723e */ /* 0x008fcc00000010ff */
[C---:B--2---:R-:W-:Y:S01]  /*56c0*/  HMMA.16816.F32.BF16 R88, R152.reuse, R96, R88 ;  /* 0x000000609858723c */ /* 0x044fe20000041858 */
[----:B------:R1:W-:Y:S07]  /*56d0*/  MUFU.EX2 R10, R0 ;  /* 0x00000000000a7308 */ /* 0x0003ee0000000800 */
[C---:B------:R-:W-:Y:S08]  /*56e0*/  HMMA.16816.F32.BF16 R92, R152.reuse, R98, R68 ;  /* 0x00000062985c723c */ /* 0x040ff00000041844 */
[----:B----4-:R-:W-:Y:S01]  /*56f0*/  HMMA.16816.F32.BF16 R104, R152, R16, R104 ;  /* 0x000000109868723c */ /* 0x010fe20000041868 */
[----:B-1----:R-:W-:-:S04]  /*5700*/  FFMA.FTZ R0, R219, c[0x0][0x2d0], -R4 ;  /* 0x0000b400db007a23 */ /* 0x002fc80000010804 */
[----:B------:R1:W2:Y:S03]  /*5710*/  MUFU.EX2 R11, R0 ;  /* 0x00000000000b7308 */ /* 0x0002a60000000800 */
[----:B------:R-:W-:Y:S01]  /*5720*/  HMMA.16816.F32.BF16 R152, R152, R18, R64 ;  /* 0x000000129898723c */ /* 0x000fe20000041840 */
[----:B-1----:R-:W-:Y:S01]  /*5730*/  FADD.FTZ R0, R225, R7 ;  /* 0x00000007e1007221 */ /* 0x002fe20000010000 */
[----:B--2---:R-:W-:Y:S01]  /*5740*/  F2FP.BF16.PACK_AB R111, R11, R10 ;  /* 0x0000000a0b6f723e */ /* 0x004fe200000010ff */
        /* <DEDUP_REMOVED lines=67> */
[----:B------:R-:W-:Y:S01]  /*5b80*/  FADD.FTZ R2, R58, R0 ;  /* 0x000000003a027221 */ /* 0x000fe20000010000 */
[----:B------:R-:W-:Y:S01]  /*5b90*/  IADD3 R0, R244, -0x2, RZ ;  /* 0xfffffffef4007810 */ /* 0x000fe20007ffe0ff */
[----:B------:R-:W-:Y:S02]  /*5ba0*/  FADD.FTZ R6, R117, R6 ;  /* 0x0000000675067221 */ /* 0x000fe40000010000 */
[----:B------:R-:W-:Y:S01]  /*5bb0*/  FADD.FTZ R4, R77, R4 ;  /* 0x000000044d047221 */ /* 0x000fe20000010000 */
[----:B------:R-:W-:Y:S01]  /*5bc0*/  ISETP.GE.AND P0, PT, R0, R250, PT ;  /* 0x000000fa0000720c */ /* 0x000fe20003f06270 */
        /* <DEDUP_REMOVED lines=8> */
[----:B------:R-:W-:Y:S01]  /*5c50*/  FADD.FTZ R244, R20, R6 ;  /* 0x0000000614f47221 */ /* 0x000fe20000010000 */
[----:B------:R-:W-:Y:S05]  /*5c60*/  @!P0 BRA `(.L_x_75) ;  /* 0x00002ec000008947 */ /* 0x000fea0003800000 */
[----:B------:R-:W-:Y:S01]  /*5c70*/  MOV R215, R0 ;  /* 0x0000000000d77202 */ /* 0x000fe20000000f00 */
[----:B------:R-:W-:Y:S01]  /*5c80*/  IMAD.MOV.U32 R0, RZ, RZ, R114 ;  /* 0x000000ffff007224 */ /* 0x000fe200078e0072 */
[----:B------:R-:W-:Y:S01]  /*5c90*/  MOV R3, R113 ;  /* 0x0000007100037202 */ /* 0x000fe20000000f00 */
[----:B------:R-:W-:Y:S01]  /*5ca0*/  IMAD.MOV.U32 R115, RZ, RZ, R112 ;  /* 0x000000ffff737224 */ /* 0x000fe200078e0070 */
[----:B------:R-:W-:Y:S02]  /*5cb0*/  MOV R118, R5 ;  /* 0x0000000500767202 */ /* 0x000fe40000000f00 */
.L_x_76:
[----:B------:R-:W2:Y:S01]  /*5cc0*/  LDL R72, [R1+0x10] ;  /* 0x0000100001487983 */ /* 0x000ea20000100800 */
[----:B------:R-:W-:Y:S04]  /*5cd0*/  DEPBAR.LE SB0, 0x0 ;  /* 0x000080000000791a */ /* 0x000fe80000000000 */
[----:B------:R-:W3:Y:S01]  /*5ce0*/  LDL.64 R70, [R1+0x8] ;  /* 0x0000080001467983 */ /* 0x000ee20000100a00 */
[----:B------:R-:W-:Y:S01]  /*5cf0*/  WARPSYNC 0xffffffff ;  /* 0xffffffff00007948 */ /* 0x000fe20003800000 */
[----:B------:R-:W-:Y:S01]  /*5d00*/  SHF.R.S32.HI R2, RZ, 0x1f, R215 ;  /* 0x0000001fff027819 */ /* 0x000fe200000114d7 */
[C---:B------:R-:W-:Y:S01]  /*5d10*/  IMAD.WIDE.U32 R68, R215.reuse, c[0x0][0x208], RZ ;  /* 0x00008200d7447a25 */ /* 0x040fe200078e00ff */
[----:B------:R-:W-:Y:S02]  /*5d20*/  MOV R114, c[0x0][0x208] ;  /* 0x0000820000727a02 */ /* 0x000fe40000000f00 */
[----:B------:R-:W-:Y:S01]  /*5d30*/  BAR.SYNC.DEFER_BLOCKING 0x0 ;  /* 0x0000000000007b1d */ /* 0x000fe20000010000 */
[----:B------:R-:W-:Y:S01]  /*5d40*/  IMAD R2, R2, c[0x0][0x208], RZ ;  /* 0x0000820002027a24 */ /* 0x000fe200078e02ff */
[----:B------:R-:W-:Y:S02]  /*5d50*/  MOV R74, 0x5 ;  /* 0x00000005004a7802 */ /* 0x000fe40000000f00 */
[C---:B------:R-:W-:Y:S01]  /*5d60*/  SHF.L.U32 R190, R114.reuse, 0x5, RZ ;  /* 0x0000000572be7819 */ /* 0x040fe200000006ff */
[----:B------:R-:W-:Y:S01]  /*5d70*/  IMAD R2, R215, c[0x0][0x20c], R2 ;  /* 0x00008300d7027a24 */ /* 0x000fe200078e0202 */
[----:B------:R-:W-:Y:S04]  /*5d80*/  SHF.L.U64.HI R114, R114, R74, c[0x0][0x20c] ;  /* 0x0000830072727619 */ /* 0x000fe8000001024a */
[----:B------:R-:W-:Y:S05]  /*5d90*/  IADD3 R2, R69, R2, RZ ;  /* 0x0000000245027210 */ /* 0x000fea0007ffe0ff */
[----:B------:R-:W-:Y:S01]  /*5da0*/  IMAD R2, R2, 0x50, RZ ;  /* 0x0000005002027824 */ /* 0x000fe200078e02ff */
[----:B------:R-:W-:Y:S08]  /*5db0*/  LDSM.16.M88.4 R80, [R206] ;  /* 0x00000000ce50783b */ /* 0x000ff00000000200 */
[----:B------:R-:W1:Y:S08]  /*5dc0*/  LDSM.16.M88.4 R16, [R119] ;  /* 0x000000007710783b */ /* 0x000e700000000200 */
[----:B------:R-:W4:Y:S08]  /*5dd0*/  LDSM.16.M88.4 R76, [R206+0x2000] ;  /* 0x00200000ce4c783b */ /* 0x000f300000000200 */
[----:B------:R-:W5:Y:S08]  /*5de0*/  LDSM.16.M88.4 R32, [R119+0x800] ;  /* 0x000800007720783b */ /* 0x000f700000000200 */
[----:B------:R-:W5:Y:S08]  /*5df0*/  LDSM.16.M88.4 R48, [R119+0x1000] ;  /* 0x001000007730783b */ /* 0x000f700000000200 */
[----:B------:R-:W5:Y:S01]  /*5e00*/  LDSM.16.M88.4 R64, [R119+0x1800] ;  /* 0x001800007740783b */ /* 0x000f620000000200 */
[-C--:B-1----:R-:W-:Y:S07]  /*5e10*/  HMMA.16816.F32.BF16 R4, R80, R16.reuse, RZ ;  /* 0x000000105004723c */ /* 0x082fee00000418ff */
[----:B------:R-:W1:Y:S01]  /*5e20*/  LDSM.16.M88.4 R156, [R119+0x2000] ;  /* 0x00200000779c783b */ /* 0x000e620000000200 */
[C---:B----4-:R-:W-:Y:S07]  /*5e30*/  HMMA.16816.F32.BF16 R8, R76.reuse, R16, RZ ;  /* 0x000000104c08723c */ /* 0x050fee00000418ff */
[----:B------:R-:W-:Y:S01]  /*5e40*/  LDSM.16.M88.4 R160, [R209] ;  /* 0x00000000d1a0783b */ /* 0x000fe20000000200 */
[-C--:B------:R-:W-:Y:S07]  /*5e50*/  HMMA.16816.F32.BF16 R12, R76, R18.reuse, RZ ;  /* 0x000000124c0c723c */ /* 0x080fee00000418ff */
[----:B------:R-:W4:Y:S01]  /*5e60*/  LDSM.16.M88.4 R164, [R210] ;  /* 0x00000000d2a4783b */ /* 0x000f220000000200 */
[C---:B------:R-:W-:Y:S07]  /*5e70*/  HMMA.16816.F32.BF16 R16, R80.reuse, R18, RZ ;  /* 0x000000125010723c */ /* 0x040fee00000418ff */
[----:B------:R-:W1:Y:S01]  /*5e80*/  LDSM.16.M88.4 R168, [R209+0x2000] ;  /* 0x00200000d1a8783b */ /* 0x000e620000000200 */
[-C--:B-----5:R-:W-:Y:S07]  /*5e90*/  HMMA.16816.F32.BF16 R20, R80, R32.reuse, RZ ;  /* 0x000000205014723c */ /* 0x0a0fee00000418ff */
[----:B------:R-:W5:Y:S01]  /*5ea0*/  LDSM.16.M88.4 R172, [R214] ;  /* 0x00000000d6ac783b */ /* 0x000f620000000200 */
[C---:B------:R-:W-:Y:S07]  /*5eb0*/  HMMA.16816.F32.BF16 R24, R76.reuse, R32, RZ ;  /* 0x000000204c18723c */ /* 0x040fee00000418ff */
[----:B------:R-:W1:Y:S01]  /*5ec0*/  LDSM.16.M88.4 R176, [R213] ;  /* 0x00000000d5b0783b */ /* 0x000e620000000200 */
[-C--:B------:R-:W-:Y:S07]  /*5ed0*/  HMMA.16816.F32.BF16 R28, R76, R34.reuse, RZ ;  /* 0x000000224c1c723c */ /* 0x080fee00000418ff */
[----:B------:R-:W1:Y:S01]  /*5ee0*/  LDSM.16.M88.4 R180, [R212] ;  /* 0x00000000d4b4783b */ /* 0x000e620000000200 */
[C---:B------:R-:W-:Y:S07]  /*5ef0*/  HMMA.16816.F32.BF16 R32, R80.reuse, R34, RZ ;  /* 0x000000225020723c */ /* 0x040fee00000418ff */
[----:B------:R-:W1:Y:S01]  /*5f00*/  LDSM.16.M88.4 R184, [R211] ;  /* 0x00000000d3b8783b */ /* 0x000e620000000200 */
[-C--:B------:R-:W-:Y:S07]  /*5f10*/  HMMA.16816.F32.BF16 R36, R80, R48.reuse, RZ ;  /* 0x000000305024723c */ /* 0x080fee00000418ff */
[----:B------:R-:W5:Y:S01]  /*5f20*/  LDL.64 R218, [R1] ;  /* 0x0000000001da7983 */ /* 0x000f620000100a00 */
[C---:B------:R-:W-:Y:S08]  /*5f30*/  HMMA.16816.F32.BF16 R40, R76.reuse, R48, RZ ;  /* 0x000000304c28723c */ /* 0x040ff000000418ff */
[-C--:B------:R-:W-:Y:S08]  /*5f40*/  HMMA.16816.F32.BF16 R44, R76, R50.reuse, RZ ;  /* 0x000000324c2c723c */ /* 0x080ff000000418ff */
[C---:B------:R-:W-:Y:S08]  /*5f50*/  HMMA.16816.F32.BF16 R48, R80.reuse, R50, RZ ;  /* 0x000000325030723c */ /* 0x040ff000000418ff */
[-C--:B------:R-:W-:Y:S08]  /*5f60*/  HMMA.16816.F32.BF16 R52, R80, R64.reuse, RZ ;  /* 0x000000405034723c */ /* 0x080ff000000418ff */
[C---:B------:R-:W-:Y:S08]  /*5f70*/  HMMA.16816.F32.BF16 R56, R76.reuse, R64, RZ ;  /* 0x000000404c38723c */ /* 0x040ff000000418ff */
[-C--:B------:R-:W-:Y:S08]  /*5f80*/  HMMA.16816.F32.BF16 R60, R76, R66.reuse, RZ ;  /* 0x000000424c3c723c */ /* 0x080ff000000418ff */
[C---:B------:R-:W-:Y:S04]  /*5f90*/  HMMA.16816.F32.BF16 R64, R80.reuse, R66, RZ ;  /* 0x000000425040723c */ /* 0x040fe800000418ff */
[----:B--2---:R-:W-:Y:S02]  /*5fa0*/  MOV R73, R72 ;  /* 0x0000004800497202 */ /* 0x004fe40000000f00 */
[----:B---3--:R-:W-:Y:S06]  /*5fb0*/  MOV R72, R70 ;  /* 0x0000004600487202 */ /* 0x008fec0000000f00 */
[----:B------:R-:W-:Y:S02]  /*5fc0*/  IMAD.WIDE.U32 R72, R68, 0x50, R72 ;  /* 0x0000005044487825 */ /* 0x000fe400078e0048 */
[-C--:B-1----:R-:W-:Y:S03]  /*5fd0*/  HMMA.16816.F32.BF16 R68, R80, R156.reuse, RZ ;  /* 0x0000009c5044723c */ /* 0x082fe600000418ff */
[----:B------:R-:W-:Y:S02]  /*5fe0*/  LEA R116, P0, R72, c[0x0][0x1f8], 0x1 ;  /* 0x00007e0048747a11 */ /* 0x000fe400078008ff */
[----:B------:R-:W-:Y:S02]  /*5ff0*/  IADD3 R2, R73, R2, RZ ;  /* 0x0000000249027210 */ /* 0x000fe40007ffe0ff */
[----:B------:R-:W-:Y:S02]  /*6000*/  IADD3 R112, P2, R116, R190, RZ ;  /* 0x000000be74707210 */ /* 0x000fe40007f5e0ff */
[----:B------:R-:W-:Y:S02]  /*6010*/  LEA.HI.X R117, R72, c[0x0][0x1fc], R2, 0x1, P0 ;  /* 0x00007f0048757a11 */ /* 0x000fe400000f0c02 */
[C---:B------:R-:W-:Y:S02]  /*6020*/  HMMA.16816.F32.BF16 R72, R76.reuse, R156, RZ ;  /* 0x0000009c4c48723c */ /* 0x040fe400000418ff */
[----:B------:R-:W-:Y:S01]  /*6030*/  IADD3.X R113, R117, R114, RZ, P2, !PT ;  /* 0x0000007275717210 */ /* 0x000fe200017fe4ff */
[----:B------:R-:W-:Y:S01]  /*6040*/  @!PT LDS RZ, [RZ] ;  /* 0x00000000fffff984 */ /* 0x000fe20000000800 */
[----:B------:R-:W-:Y:S01]  /*6050*/  @!PT LDS RZ, [RZ] ;  /* 0x00000000fffff984 */ /* 0x000fe20000000800 */
[----:B------:R-:W-:Y:S01]  /*6060*/  @!PT LDS RZ, [RZ] ;  /* 0x00000000fffff984 */ /* 0x000fe20000000800 */
[----:B------:R1:W-:Y:S01]  /*6070*/  LDGSTS.E.BYPASS.LTC128B.128 [R216+0x100], [R116.64], !P1 ;  /* 0x0010000074d87fae */ /* 0x0003e2000c901d48 */
[----:B------:R-:W-:Y:S04]  /*6080*/  IADD3 R188, P0, R112, R190, RZ ;  /* 0x000000be70bc7210 */ /* 0x000fe80007f1e0ff */
[-C--:B------:R-:W-:Y:S01]  /*6090*/  HMMA.16816.F32.BF16 R76, R76, R158.reuse, RZ ;  /* 0x0000009e4c4c723c */ /* 0x080fe200000418ff */
[----:B------:R-:W-:Y:S02]  /*60a0*/  IADD3.X R189, R113, R114, RZ, P0, !PT ;  /* 0x0000007271bd7210 */ /* 0x000fe400007fe4ff */
[----:B------:R2:W-:Y:S01]  /*60b0*/  LDGSTS.E.BYPASS.LTC128B.128 [R216+0x900], [R112.64], !P1 ;  /* 0x0090000070d87fae */ /* 0x0005e2000c901d48 */
[----:B------:R-:W-:Y:S04]  /*60c0*/  IADD3 R156, P2, R188, R190, RZ ;  /* 0x000000bebc9c7210 */ /* 0x000fe80007f5e0ff */
[----:B------:R-:W-:Y:S03]  /*60d0*/  HMMA.16816.F32.BF16 R80, R80, R158, RZ ;  /* 0x0000009e5050723c */ /* 0x000fe600000418ff */
[----:B------:R3:W-:Y:S01]  /*60e0*/  LDGSTS.E.BYPASS.LTC128B.128 [R216+0x1100], [R188.64], !P1 ;  /* 0x01100000bcd87fae */ /* 0x0007e2000c901d48 */
[----:B------:R-:W-:Y:S04]  /*60f0*/  IADD3.X R157, R189, R114, RZ, P2, !PT ;  /* 0x00000072bd9d7210 */ /* 0x000fe800017fe4ff */
[-C--:B----4-:R-:W-:Y:S03]  /*6100*/  HMMA.16816.F32.BF16 R4, R160, R164.reuse, R4 ;  /* 0x000000a4a004723c */ /* 0x090fe60000041804 */
[----:B------:R4:W-:Y:S02]  /*6110*/  LDGSTS.E.BYPASS.LTC128B.128 [R216+0x1900], [R156.64], !P1 ;  /* 0x019000009cd87fae */ /* 0x0009e4000c901d48 */
[----:B-1----:R-:W-:Y:S03]  /*6120*/  IADD3 R116, P0, R156, R190, RZ ;  /* 0x000000be9c747210 */ /* 0x002fe60007f1e0ff */
[C---:B------:R-:W-:Y:S04]  /*6130*/  HMMA.16816.F32.BF16 R8, R168.reuse, R164, R8 ;  /* 0x000000a4a808723c */ /* 0x040fe80000041808 */
[----:B------:R-:W-:Y:S02]  /*6140*/  IADD3.X R117, R157, R114, RZ, P0, !PT ;  /* 0x000000729d757210 */ /* 0x000fe400007fe4ff */
[C---:B------:R-:W-:Y:S02]  /*6150*/  ISETP.GT.AND P0, PT, R215.reuse, R250, PT ;  /* 0x000000fad700720c */ /* 0x040fe40003f04270 */
[-C--:B------:R-:W-:Y:S01]  /*6160*/  HMMA.16816.F32.BF16 R12, R168, R166.reuse, R12 ;  /* 0x000000a6a80c723c */ /* 0x080fe2000004180c */
[----:B------:R1:W-:Y:S03]  /*6170*/  LDGSTS.E.BYPASS.LTC128B.128 [R216+0x2100], [R116.64], !P1 ;  /* 0x0210000074d87fae */ /* 0x0003e6000c901d48 */
[----:B------:R-:W-:Y:S04]  /*6180*/  IADD3 R215, R215, -0x1, RZ ;  /* 0xffffffffd7d77810 */ /* 0x000fe80007ffe0ff */
[C---:B------:R-:W-:Y:S01]  /*6190*/  HMMA.16816.F32.BF16 R16, R160.reuse, R166, R16 ;  /* 0x000000a6a010723c */ /* 0x040fe20000041810 */
[----:B---3--:R-:W-:Y:S07]  /*61a0*/  LDSM.16.M88.4 R188, [R205] ;  /* 0x00000000cdbc783b */ /* 0x008fee0000000200 */
[-C--:B-----5:R-:W-:Y:S01]  /*61b0*/  HMMA.16816.F32.BF16 R20, R160, R172.reuse, R20 ;  /* 0x000000aca014723c */ /* 0x0a0fe20000041814 */
[----:B------:R-:W0:Y:S07]  /*61c0*/  LDGDEPBAR ;  /* 0x00000000000079af */ /* 0x000e2e0000000000 */
[C---:B------:R-:W-:Y:S01]  /*61d0*/  HMMA.16816.F32.BF16 R24, R168.reuse, R172, R24 ;  /* 0x000000aca818723c */ /* 0x040fe20000041818 */
[----:B----4-:R-:W3:Y:S07]  /*61e0*/  LDSM.16.M88.4 R156, [R207] ;  /* 0x00000000cf9c783b */ /* 0x010eee0000000200 */
[-C--:B------:R-:W-:Y:S01]  /*61f0*/  HMMA.16816.F32.BF16 R28, R168, R174.reuse, R28 ;  /* 0x000000aea81c723c */ /* 0x080fe2000004181c */
[----:B------:R-:W4:Y:S07]  /*6200*/  LDSM.16.M88.4 R192, [R207+0x2000] ;  /* 0x00200000cfc0783b */ /* 0x000f2e0000000200 */
[C---:B------:R-:W-:Y:S01]  /*6210*/  HMMA.16816.F32.BF16 R32, R160.reuse, R174, R32 ;  /* 0x000000aea020723c */ /* 0x040fe20000041820 */
[----:B------:R-:W5:Y:S07]  /*6220*/  LDSM.16.M88.4 R196, [R205+0x800] ;  /* 0x00080000cdc4783b */ /* 0x000f6e0000000200 */
[-C--:B------:R-:W-:Y:S01]  /*6230*/  HMMA.16816.F32.BF16 R36, R160, R176.reuse, R36 ;  /* 0x000000b0a024723c */ /* 0x080fe20000041824 */
[----:B------:R-:W1:Y:S07]  /*6240*/  LDSM.16.M88.4 R164, [R205+0x1000] ;  /* 0x00100000cda4783b */ /* 0x000e6e0000000200 */
[C---:B------:R-:W-:Y:S01]  /*6250*/  HMMA.16816.F32.BF16 R40, R168.reuse, R176, R40 ;  /* 0x000000b0a828723c */ /* 0x040fe20000041828 */
[----:B------:R-:W-:Y:S07]  /*6260*/  LDSM.16.M88.4 R172, [R208] ;  /* 0x00000000d0ac783b */ /* 0x000fee0000000200 */
[-C--:B------:R-:W-:Y:S08]  /*6270*/  HMMA.16816.F32.BF16 R44, R168, R178.reuse, R44 ;  /* 0x000000b2a82c723c */ /* 0x080ff0000004182c */
[C---:B------:R-:W-:Y:S01]  /*6280*/  HMMA.16816.F32.BF16 R48, R160.reuse, R178, R48 ;  /* 0x000000b2a030723c */ /* 0x040fe20000041830 */
[----:B------:R-:W-:Y:S07]  /*6290*/  LDSM.16.M88.4 R176, [R202] ;  /* 0x00000000cab0783b */ /* 0x000fee0000000200 */
        /* <DEDUP_REMOVED lines=8> */
[----:B------:R-:W-:Y:S07]  /*6320*/  LDSM.16.M88.4 R168, [R205+0x2000] ;  /* 0x00200000cda8783b */ /* 0x000fee0000000200 */
[----:B------:R-:W-:Y:S01]  /*6330*/  HMMA.16816.F32.BF16 R80, R160, R186, R80 ;  /* 0x000000baa050723c */ /* 0x000fe20000041850 */
[----:B------:R-:W1:Y:S07]  /*6340*/  LDSM.16.M88.4 R160, [R205+0x1800] ;  /* 0x00180000cda0783b */ /* 0x000e6e0000000200 */
[-C--:B---3--:R-:W-:Y:S01]  /*6350*/  HMMA.16816.F32.BF16 R4, R156, R188.reuse, R4 ;  /* 0x000000bc9c04723c */ /* 0x088fe20000041804 */
[----:B------:R-:W3:Y:S07]  /*6360*/  LDSM.16.M88.4 R184, [R202+0x800] ;  /* 0x00080000cab8783b */ /* 0x000eee0000000200 */
[C---:B----4-:R-:W-:Y:S08]  /*6370*/  HMMA.16816.F32.BF16 R8, R192.reuse, R188, R8 ;  /* 0x000000bcc008723c */ /* 0x050ff00000041808 */
[-C--:B------:R-:W-:Y:S08]  /*6380*/  HMMA.16816.F32.BF16 R12, R192, R190.reuse, R12 ;  /* 0x000000bec00c723c */ /* 0x080ff0000004180c */
[C---:B------:R-:W-:Y:S01]  /*6390*/  HMMA.16816.F32.BF16 R16, R156.reuse, R190, R16 ;  /* 0x000000be9c10723c */ /* 0x040fe20000041810 */
[----:B------:R-:W4:Y:S07]  /*63a0*/  LDSM.16.M88.4 R188, [R202+0x1000] ;  /* 0x00100000cabc783b */ /* 0x000f2e0000000200 */
[-C--:B-----5:R-:W-:Y:S08]  /*63b0*/  HMMA.16816.F32.BF16 R20, R156, R196.reuse, R20 ;  /* 0x000000c49c14723c */ /* 0x0a0ff00000041814 */
[C---:B------:R-:W-:Y:S08]  /*63c0*/  HMMA.16816.F32.BF16 R24, R192.reuse, R196, R24 ;  /* 0x000000c4c018723c */ /* 0x040ff00000041818 */
[-C--:B------:R-:W-:Y:S08]  /*63d0*/  HMMA.16816.F32.BF16 R28, R192, R198.reuse, R28 ;  /* 0x000000c6c01c723c */ /* 0x080ff0000004181c */
[C---:B------:R-:W-:Y:S01]  /*63e0*/  HMMA.16816.F32.BF16 R32, R156.reuse, R198, R32 ;  /* 0x000000c69c20723c */ /* 0x040fe20000041820 */
[----:B------:R-:W5:Y:S07]  /*63f0*/  LDSM.16.M88.4 R196, [R202+0x1800] ;  /* 0x00180000cac4783b */ /* 0x000f6e0000000200 */
[-C--:B-1----:R-:W-:Y:S08]  /*6400*/  HMMA.16816.F32.BF16 R36, R156, R164.reuse, R36 ;  /* 0x000000a49c24723c */ /* 0x082ff00000041824 */
[C---:B------:R-:W-:Y:S08]  /*6410*/  HMMA.16816.F32.BF16 R40, R192.reuse, R164, R40 ;  /* 0x000000a4c028723c */ /* 0x040ff00000041828 */
[-C--:B------:R-:W-:Y:S08]  /*6420*/  HMMA.16816.F32.BF16 R44, R192, R166.reuse, R44 ;  /* 0x000000a6c02c723c */ /* 0x080ff0000004182c */
        /* <DEDUP_REMOVED lines=8> */
[----:B------:R-:W-:Y:S01]  /*64b0*/  HMMA.16816.F32.BF16 R80, R156, R170, R80 ;  /* 0x000000aa9c50723c */ /* 0x000fe20000041850 */
[----:B------:R-:W1:Y:S01]  /*64c0*/  LDSM.16.M88.4 R156, [R202+0x2000] ;  /* 0x00200000ca9c783b */ /* 0x000e620000000200 */
[----:B------:R-:W-:Y:S06]  /*64d0*/  DEPBAR.LE SB0, 0x0 ;  /* 0x000080000000791a */ /* 0x000fec0000000000 */
[-C--:B------:R-:W-:Y:S01]  /*64e0*/  HMMA.16816.F32.BF16 R4, R172, R176.reuse, R4 ;  /* 0x000000b0ac04723c */ /* 0x080fe20000041804 */
[----:B------:R-:W-:Y:S07]  /*64f0*/  BAR.SYNC.DEFER_BLOCKING 0x0 ;  /* 0x0000000000007b1d */ /* 0x000fee0000010000 */
[C---:B------:R-:W-:Y:S08]  /*6500*/  HMMA.16816.F32.BF16 R8, R180.reuse, R176, R8 ;  /* 0x000000b0b408723c */ /* 0x040ff00000041808 */
[-C--:B------:R-:W-:Y:S08]  /*6510*/  HMMA.16816.F32.BF16 R12, R180, R178.reuse, R12 ;  /* 0x000000b2b40c723c */ /* 0x080ff0000004180c */
[C---:B------:R-:W-:Y:S04]  /*6520*/  HMMA.16816.F32.BF16 R16, R172.reuse, R178, R16 ;  /* 0x000000b2ac10723c */ /* 0x040fe80000041810 */
[----:B------:R-:W-:Y:S02]  /*6530*/  FMNMX.FTZ R2, R4, R0, !PT ;  /* 0x0000000004027209 */ /* 0x000fe40007810000 */
[----:B--2---:R-:W-:Y:S02]  /*6540*/  FMNMX.FTZ R112, R6, R3, !PT ;  /* 0x0000000306707209 */ /* 0x004fe40007810000 */
[-C--:B---3--:R-:W-:Y:S04]  /*6550*/  HMMA.16816.F32.BF16 R20, R172, R184.reuse, R20 ;  /* 0x000000b8ac14723c */ /* 0x088fe80000041814 */
[----:B------:R-:W-:Y:S02]  /*6560*/  FMNMX.FTZ R2, R5, R2, !PT ;  /* 0x0000000205027209 */ /* 0x000fe40007810000 */
[----:B------:R-:W-:Y:S02]  /*6570*/  FMNMX.FTZ R112, R7, R112, !PT ;  /* 0x0000007007707209 */ /* 0x000fe40007810000 */
        /* <DEDUP_REMOVED lines=8> */
[-C--:B----4-:R-:W-:Y:S04]  /*6600*/  HMMA.16816.F32.BF16 R36, R172, R188.reuse, R36 ;  /* 0x000000bcac24723c */ /* 0x090fe80000041824 */
[----:B------:R-:W-:Y:S02]  /*6610*/  FMNMX.FTZ R2, R20, R2, !PT ;  /* 0x0000000214027209 */ /* 0x000fe40007810000 */
[----:B------:R-:W-:Y:S02]  /*6620*/  FMNMX.FTZ R112, R22, R112, !PT ;  /* 0x0000007016707209 */ /* 0x000fe40007810000 */
[C---:B------:R-:W-:Y:S04]  /*6630*/  HMMA.16816.F32.BF16 R40, R180.reuse, R188, R40 ;  /* 0x000000bcb428723c */ /* 0x040fe80000041828 */
[----:B------:R-:W-:Y:S02]  /*6640*/  FMNMX.FTZ R2, R21, R2, !PT ;  /* 0x0000000215027209 */ /* 0x000fe40007810000 */
[----:B------:R-:W-:Y:S02]  /*6650*/  FMNMX.FTZ R113, R9, R113, !PT ;  /* 0x0000007109717209 */ /* 0x000fe40007810000 */
[-C--:B------:R-:W-:Y:S04]  /*6660*/  HMMA.16816.F32.BF16 R44, R180, R190.reuse, R44 ;  /* 0x000000beb42c723c */ /* 0x080fe8000004182c */
[----:B------:R-:W-:Y:S02]  /*6670*/  FMNMX.FTZ R2, R32, R2, !PT ;  /* 0x0000000220027209 */ /* 0x000fe40007810000 */
[----:B------:R-:W-:Y:S02]  /*6680*/  FMNMX.FTZ R113, R12, R113, !PT ;  /* 0x000000710c717209 */ /* 0x000fe40007810000 */
[C---:B------:R-:W-:Y:S04]  /*6690*/  HMMA.16816.F32.BF16 R48, R172.reuse, R190, R48 ;  /* 0x000000beac30723c */ /* 0x040fe80000041830 */
[----:B------:R-:W-:Y:S02]  /*66a0*/  FMNMX.FTZ R112, R23, R112, !PT ;  /* 0x0000007017707209 */ /* 0x000fe40007810000 */
[----:B------:R-:W-:Y:S02]  /*66b0*/  FMNMX.FTZ R2, R33, R2, !PT ;  /* 0x0000000221027209 */ /* 0x000fe40007810000 */
[-C--:B-----5:R-:W-:Y:S04]  /*66c0*/  HMMA.16816.F32.BF16 R52, R172, R196.reuse, R52 ;  /* 0x000000c4ac34723c */ /* 0x0a0fe80000041834 */
        /* <DEDUP_REMOVED lines=11> */
[-C--:B-1----:R-:W-:Y:S04]  /*6780*/  HMMA.16816.F32.BF16 R68, R172, R156.reuse, R68 ;  /* 0x0000009cac44723c */ /* 0x082fe80000041844 */
        /* <DEDUP_REMOVED lines=8> */
[----:B------:R-:W-:Y:S04]  /*6810*/  HMMA.16816.F32.BF16 R80, R172, R158, R80 ;  /* 0x0000009eac50723c */ /* 0x000fe80000041850 */
[----:B------:R-:W-:Y:S04]  /*6820*/  FMNMX.FTZ R112, R29, R116, !PT ;  /* 0x000000741d707209 */ /* 0x000fe80007810000 */
        /* <DEDUP_REMOVED lines=36> */
[----:B-1----:R-:W-:Y:S02]  /*6a70*/  FMNMX.FTZ R2, R2, R156, !PT ;  /* 0x0000009c02027209 */ /* 0x002fe40007810000 */
[----:B------:R-:W-:Y:S02]  /*6a80*/  FMNMX.FTZ R114, R31, R114, !PT ;  /* 0x000000721f727209 */ /* 0x000fe40007810000 */
[----:B------:R-:W-:Y:S01]  /*6a90*/  FMNMX.FTZ R112, R83, R112, !PT ;  /* 0x0000007053707209 */ /* 0x000fe20007810000 */
[----:B------:R-:W1:Y:S01]  /*6aa0*/  SHFL.BFLY PT, R157, R2, 0x1, 0x1f ;  /* 0x0c201f00029d7f89 */ /* 0x000e6200000e0000 */
[----:B------:R-:W-:Y:S04]  /*6ab0*/  FMNMX.FTZ R114, R42, R114, !PT ;  /* 0x000000722a727209 */ /* 0x000fe80007810000 */
[----:B------:R-:W-:Y:S03]  /*6ac0*/  FMNMX.FTZ R114, R43, R114, !PT ;  /* 0x000000722b727209 */ /* 0x000fe60007810000 */
[----:B------:R-:W3:Y:S01]  /*6ad0*/  SHFL.BFLY PT, R117, R112, 0x2, 0x1f ;  /* 0x0c401f0070757f89 */ /* 0x000ee200000e0000 */
[----:B------:R-:W-:Y:S04]  /*6ae0*/  FMNMX.FTZ R114, R46, R114, !PT ;  /* 0x000000722e727209 */ /* 0x000fe80007810000 */
[----:B------:R-:W-:Y:S02]  /*6af0*/  FMNMX.FTZ R114, R47, R114, !PT ;  /* 0x000000722f727209 */ /* 0x000fe40007810000 */
[----:B--2---:R-:W-:Y:S02]  /*6b00*/  FMNMX.FTZ R116, R113, R116, !PT ;  /* 0x0000007471747209 */ /* 0x004fe40007810000 */
[----:B------:R-:W-:Y:S03]  /*6b10*/  FMNMX.FTZ R114, R58, R114, !PT ;  /* 0x000000723a727209 */ /* 0x000fe60007810000 */
[----:B------:R-:W-:Y:S01]  /*6b20*/  SHFL.BFLY PT, R158, R116, 0x1, 0x1f ;  /* 0x0c201f00749e7f89 */ /* 0x000fe200000e0000 */
[----:B------:R-:W-:Y:S02]  /*6b30*/  FMNMX.FTZ R113, R59, R114, !PT ;  /* 0x000000723b717209 */ /* 0x000fe40007810000 */
[----:B-1----:R-:W-:Y:S02]  /*6b40*/  FMNMX.FTZ R114, R2, R157, !PT ;  /* 0x0000009d02727209 */ /* 0x002fe40007810000 */
[----:B------:R-:W-:Y:S03]  /*6b50*/  FMNMX.FTZ R113, R62, R113, !PT ;  /* 0x000000713e717209 */ /* 0x000fe60007810000 */
[C---:B------:R-:W-:Y:S01]  /*6b60*/  FADD.FTZ R0, -R114.reuse, R0 ;  /* 0x0000000072007221 */ /* 0x040fe20000010100 */
[----:B------:R-:W-:Y:S01]  /*6b70*/  FMNMX.FTZ R2, R63, R113, !PT ;  /* 0x000000713f027209 */ /* 0x000fe20007810000 */
[----:B------:R-:W-:Y:S01]  /*6b80*/  FMUL.FTZ R164, R114, c[0x0][0x2d0] ;  /* 0x0000b40072a47a20 */ /* 0x000fe20000410000 */
[----:B---3--:R-:W-:Y:S02]  /*6b90*/  FMNMX.FTZ R112, R112, R117, !PT ;  /* 0x0000007570707209 */ /* 0x008fe40007810000 */
[----:B------:R-:W-:Y:S01]  /*6ba0*/  FMNMX.FTZ R117, R74, R2, !PT ;  /* 0x000000024a757209 */ /* 0x000fe20007810000 */
[----:B------:R-:W-:Y:S02]  /*6bb0*/  FMUL.FTZ R2, R0, c[0x0][0x2d0] ;  /* 0x0000b40000027a20 */ /* 0x000fe40000410000 */
[----:B------:R-:W1:Y:S01]  /*6bc0*/  SHFL.BFLY PT, R156, R112, 0x1, 0x1f ;  /* 0x0c201f00709c7f89 */ /* 0x000e6200000e0000 */
[----:B------:R-:W-:Y:S01]  /*6bd0*/  FMNMX.FTZ R0, R75, R117, !PT ;  /* 0x000000754b007209 */ /* 0x000fe20007810000 */
[--C-:B------:R-:W-:Y:S01]  /*6be0*/  FFMA.FTZ R4, R4, c[0x0][0x2d0], -R164.reuse ;  /* 0x0000b40004047a23 */ /* 0x100fe200000108a4 */
[----:B------:R-:W2:Y:S01]  /*6bf0*/  MUFU.EX2 R117, R2 ;  /* 0x0000000200757308 */ /* 0x000ea20000000800 */
[--C-:B------:R-:W-:Y:S01]  /*6c00*/  FFMA.FTZ R37, R37, c[0x0][0x2d0], -R164.reuse ;  /* 0x0000b40025257a23 */ /* 0x100fe200000108a4 */
[----:B------:R-:W-:Y:S01]  /*6c10*/  FMNMX.FTZ R0, R78, R0, !PT ;  /* 0x000000004e007209 */ /* 0x000fe20007810000 */
[--C-:B------:R-:W-:Y:S03]  /*6c20*/  FFMA.FTZ R36, R36, c[0x0][0x2d0], -R164.reuse ;  /* 0x0000b40024247a23 */ /* 0x100fe600000108a4 */
[----:B------:R-:W-:Y:S04]  /*6c30*/  FMNMX.FTZ R0, R79, R0, !PT ;  /* 0x000000004f007209 */ /* 0x000fe80007810000 */
[----:B------:R-:W-:Y:S10]  /*6c40*/  MUFU.EX2 R232, R4 ;  /* 0x0000000400e87308 */ /* 0x000ff40000000800 */
[----:B------:R3:W-:Y:S01]  /*6c50*/  MUFU.EX2 R199, R36 ;  /* 0x0000002400c77308 */ /* 0x0007e20000000800 */
[----:B-1----:R-:W-:Y:S02]  /*6c60*/  FMNMX.FTZ R113, R112, R156, !PT ;  /* 0x0000009c70717209 */ /* 0x002fe40007810000 */
[----:B------:R-:W-:Y:S01]  /*6c70*/  FMNMX.FTZ R112, R116, R158, !PT ;  /* 0x0000009e74707209 */ /* 0x000fe20007810000 */
[----:B--2---:R-:W-:Y:S02]  /*6c80*/  FMUL.FTZ R84, R117, R84 ;  /* 0x0000005475547220 */ /* 0x004fe40000410000 */
[C---:B------:R-:W-:Y:S02]  /*6c90*/  FADD.FTZ R2, -R113.reuse, R3 ;  /* 0x0000000371027221 */ /* 0x040fe40000010100 */
[----:B------:R-:W1:Y:S01]  /*6ca0*/  SHFL.BFLY PT, R3, R0, 0x2, 0x1f ;  /* 0x0c401f0000037f89 */ /* 0x000e6200000e0000 */
[----:B------:R-:W-:Y:S01]  /*6cb0*/  FMUL.FTZ R165, R113, c[0x0][0x2d0] ;  /* 0x0000b40071a57a20 */ /* 0x000fe20000410000 */
[----:B------:R-:W-:Y:S01]  /*6cc0*/  MUFU.EX2 R198, R37 ;  /* 0x0000002500c67308 */ /* 0x000fe20000000800 */
[----:B------:R-:W-:Y:S02]  /*6cd0*/  FMUL.FTZ R2, R2, c[0x0][0x2d0] ;  /* 0x0000b40002027a20 */ /* 0x000fe40000410000 */
[--C-:B------:R-:W-:Y:S02]  /*6ce0*/  FFMA.FTZ R55, R55, c[0x0][0x2d0], -R165.reuse ;  /* 0x0000b40037377a23 */ /* 0x100fe400000108a5 */
[--C-:B------:R-:W-:Y:S02]  /*6cf0*/  FFMA.FTZ R67, R67, c[0x0][0x2d0], -R165.reuse ;  /* 0x0000b40043437a23 */ /* 0x100fe400000108a5 */
[----:B------:R-:W-:Y:S02]  /*6d00*/  FMUL.FTZ R166, R112, c[0x0][0x2d0] ;  /* 0x0000b40070a67a20 */ /* 0x000fe40000410000 */
[----:B------:R-:W-:Y:S01]  /*6d10*/  FMUL.FTZ R85, R117, R85 ;  /* 0x0000005575557220 */ /* 0x000fe20000410000 */
[----:B------:R2:W4:Y:S01]  /*6d20*/  MUFU.EX2 R116, R2 ;  /* 0x0000000200747308 */ /* 0x0005220000000800 */
[--C-:B------:R-:W-:Y:S02]  /*6d30*/  FFMA.FTZ R38, R38, c[0x0][0x2d0], -R165.reuse ;  /* 0x0000b40026267a23 */ /* 0x100fe400000108a5 */
[----:B------:R-:W-:Y:S02]  /*6d40*/  FFMA.FTZ R39, R39, c[0x0][0x2d0], -R165 ;  /* 0x0000b40027277a23 */ /* 0x000fe400000108a5 */
[----:B---3--:R-:W-:Y:S02]  /*6d50*/  FFMA.FTZ R36, R48, c[0x0][0x2d0], -R164 ;  /* 0x0000b40030247a23 */ /* 0x008fe400000108a4 */
[----:B------:R-:W-:Y:S02]  /*6d60*/  FFMA.FTZ R41, R41, c[0x0][0x2d0], -R166 ;  /* 0x0000b40029297a23 */ /* 0x000fe400000108a6 */
[C---:B------:R-:W-:Y:S01]  /*6d70*/  FMUL.FTZ R96, R117.reuse, R96 ;  /* 0x0000006075607220 */ /* 0x040fe20000410000 */
[----:B------:R3:W-:Y:S01]  /*6d80*/  MUFU.EX2 R197, R36 ;  /* 0x0000002400c57308 */ /* 0x0007e20000000800 */
[----:B------:R-:W-:Y:S01]  /*6d90*/  FMUL.FTZ R97, R117, R97 ;  /* 0x0000006175617220 */ /* 0x000fe20000410000 */
[----:B-1----:R-:W-:Y:S01]  /*6da0*/  FMNMX.FTZ R0, R0, R3, !PT ;  /* 0x0000000300007209 */ /* 0x002fe20007810000 */
[--C-:B------:R-:W-:Y:S02]  /*6db0*/  FFMA.FTZ R3, R17, c[0x0][0x2d0], -R164.reuse ;  /* 0x0000b40011037a23 */ /* 0x100fe400000108a4 */
[C---:B------:R-:W-:Y:S02]  /*6dc0*/  FMUL.FTZ R17, R117.reuse, R133 ;  /* 0x0000008575117220 */ /* 0x040fe40000410000 */
[C---:B------:R-:W-:Y:S02]  /*6dd0*/  FMUL.FTZ R100, R117.reuse, R100 ;  /* 0x0000006475647220 */ /* 0x040fe40000410000 */
[C---:B------:R-:W-:Y:S01]  /*6de0*/  FMUL.FTZ R101, R117.reuse, R101 ;  /* 0x0000006575657220 */ /* 0x040fe20000410000 */
[----:B------:R1:W-:Y:S01]  /*6df0*/  MUFU.EX2 R240, R3 ;  /* 0x0000000300f07308 */ /* 0x0003e20000000800 */
[C---:B------:R-:W-:Y:S02]  /*6e00*/  FMUL.FTZ R108, R117.reuse, R108 ;  /* 0x0000006c756c7220 */ /* 0x040fe40000410000 */
[----:B------:R-:W-:Y:S02]  /*6e10*/  FMUL.FTZ R109, R117, R109 ;  /* 0x0000006d756d7220 */ /* 0x000fe40000410000 */
[----:B--2---:R-:W-:Y:S02]  /*6e20*/  FADD.FTZ R2, -R112, R115 ;  /* 0x0000007370027221 */ /* 0x004fe40000010100 */
[----:B----4-:R-:W-:Y:S02]  /*6e30*/  FMUL.FTZ R86, R116, R86 ;  /* 0x0000005674567220 */ /* 0x010fe40000410000 */
[----:B------:R-:W-:Y:S01]  /*6e40*/  FMUL.FTZ R2, R2, c[0x0][0x2d0] ;  /* 0x0000b40002027a20 */ /* 0x000fe20000410000 */
[----:B------:R-:W-:Y:S01]  /*6e50*/  MUFU.EX2 R195, R38 ;  /* 0x0000002600c37308 */ /* 0x000fe20000000800 */
[C---:B------:R-:W-:Y:S02]  /*6e60*/  FMUL.FTZ R87, R116.reuse, R87 ;  /* 0x0000005774577220 */ /* 0x040fe40000410000 */
[C---:B------:R-:W-:Y:S02]  /*6e70*/  FMUL.FTZ R98, R116.reuse, R98 ;  /* 0x0000006274627220 */ /* 0x040fe40000410000 */
[C---:B------:R-:W-:Y:S02]  /*6e80*/  FMUL.FTZ R99, R116.reuse, R99 ;  /* 0x0000006374637220 */ /* 0x040fe40000410000 */
[C---:B------:R-:W-:Y:S02]  /*6e90*/  FMUL.FTZ R102, R116.reuse, R102 ;  /* 0x0000006674667220 */ /* 0x040fe40000410000 */
[C---:B------:R-:W-:Y:S01]  /*6ea0*/  FMUL.FTZ R103, R116.reuse, R103 ;  /* 0x0000006774677220 */ /* 0x040fe20000410000 */
[----:B------:R2:W4:Y:S01]  /*6eb0*/  MUFU.EX2 R115, R2 ;  /* 0x0000000200737308 */ /* 0x0005220000000800 */
[----:B---3--:R-:W-:Y:S02]  /*6ec0*/  FFMA.FTZ R36, R49, c[0x0][0x2d0], -R164 ;  /* 0x0000b40031247a23 */ /* 0x008fe400000108a4 */
[----:B------:R-:W-:Y:S02]  /*6ed0*/  FMUL.FTZ R110, R116, R110 ;  /* 0x0000006e746e7220 */ /* 0x000fe40000410000 */
[--C-:B-1----:R-:W-:Y:S02]  /*6ee0*/  FFMA.FTZ R3, R6, c[0x0][0x2d0], -R165.reuse ;  /* 0x0000b40006037a23 */ /* 0x102fe400000108a5 */
[----:B------:R-:W-:Y:S02]  /*6ef0*/  FMUL.FTZ R111, R116, R111 ;  /* 0x0000006f746f7220 */ /* 0x000fe40000410000 */
[--C-:B------:R-:W-:Y:S01]  /*6f00*/  FFMA.FTZ R50, R50, c[0x0][0x2d0], -R165.reuse ;  /* 0x0000b40032327a23 */ /* 0x100fe200000108a5 */
[----:B------:R1:W-:Y:S01]  /*6f10*/  MUFU.EX2 R233, R3 ;  /* 0x0000000300e97308 */ /* 0x0003e20000000800 */
[----:B------:R-:W-:Y:S02]  /*6f20*/  FFMA.FTZ R51, R51, c[0x0][0x2d0], -R165 ;  /* 0x0000b40033337a23 */ /* 0x000fe400000108a5 */
[--C-:B------:R-:W-:Y:S02]  /*6f30*/  FFMA.FTZ R40, R40, c[0x0][0x2d0], -R166.reuse ;  /* 0x0000b40028287a23 */ /* 0x100fe400000108a6 */
[----:B------:R-:W-:Y:S05]  /*6f40*/  FFMA.FTZ R56, R56, c[0x0][0x2d0], -R166 ;  /* 0x0000b40038387a23 */ /* 0x000fea00000108a6 */
[----:B------:R3:W-:Y:S01]  /*6f50*/  MUFU.EX2 R196, R36 ;  /* 0x0000002400c47308 */ /* 0x0007e20000000800 */
[--C-:B--2---:R-:W-:Y:S01]  /*6f60*/  FFMA.FTZ R2, R5, c[0x0][0x2d0], -R164.reuse ;  /* 0x0000b40005027a23 */ /* 0x104fe200000108a4 */
[----:B------:R-:W-:Y:S01]  /*6f70*/  @P0 SHF.R.S32.HI R5, RZ, 0x1f, R215 ;  /* 0x0000001fff050819 */ /* 0x000fe200000114d7 */
[C---:B----4-:R-:W-:Y:S02]  /*6f80*/  FMUL.FTZ R88, R115.reuse, R88 ;  /* 0x0000005873587220 */ /* 0x050fe40000410000 */
[C---:B------:R-:W-:Y:S05]  /*6f90*/  FMUL.FTZ R89, R115.reuse, R89 ;  /* 0x0000005973597220 */ /* 0x040fea0000410000 */
[----:B------:R2:W-:Y:S01]  /*6fa0*/  MUFU.EX2 R239, R2 ;  /* 0x0000000200ef7308 */ /* 0x0005e20000000800 */
[C---:B------:R-:W-:Y:S02]  /*6fb0*/  FMUL.FTZ R92, R115.reuse, R92 ;  /* 0x0000005c735c7220 */ /* 0x040fe40000410000 */
[----:B------:R-:W-:Y:S02]  /*6fc0*/  FMUL.FTZ R93, R115, R93 ;  /* 0x0000005d735d7220 */ /* 0x000fe40000410000 */
[--C-:B-1----:R-:W-:Y:S02]  /*6fd0*/  FFMA.FTZ R3, R7, c[0x0][0x2d0], -R165.reuse ;  /* 0x0000b40007037a23 */ /* 0x102fe400000108a5 */
[C---:B------:R-:W-:Y:S02]  /*6fe0*/  FMUL.FTZ R104, R115.reuse, R104 ;  /* 0x0000006873687220 */ /* 0x040fe40000410000 */
[----:B------:R-:W-:Y:S01]  /*6ff0*/  FMUL.FTZ R105, R115, R105 ;  /* 0x0000006973697220 */ /* 0x000fe20000410000 */
[----:B------:R1:W-:Y:S01]  /*7000*/  MUFU.EX2 R235, R3 ;  /* 0x0000000300eb7308 */ /* 0x0003e20000000800 */
[----:B------:R-:W-:Y:S02]  /*7010*/  @P0 IMAD R7, R5, c[0x0][0x1e0], RZ ;  /* 0x0000780005070a24 */ /* 0x000fe400078e02ff */
[C---:B------:R-:W-:Y:S02]  /*7020*/  FMUL.FTZ R37, R115.reuse, R153 ;  /* 0x0000009973257220 */ /* 0x040fe40000410000 */
[----:B---3--:R-:W-:Y:S05]  /*7030*/  FMUL.FTZ R36, R115, R152 ;  /* 0x0000009873247220 */ /* 0x008fea0000410000 */
[----:B------:R-:W-:Y:S01]  /*7040*/  MUFU.EX2 R194, R39 ;  /* 0x0000002700c27308 */ /* 0x000fe20000000800 */
[----:B--2---:R-:W-:Y:S02]  /*7050*/  FFMA.FTZ R2, R16, c[0x0][0x2d0], -R164 ;  /* 0x0000b40010027a23 */ /* 0x004fe400000108a4 */
[--C-:B------:R-:W-:Y:S02]  /*7060*/  FFMA.FTZ R16, R28, c[0x0][0x2d0], -R166.reuse ;  /* 0x0000b4001c107a23 */ /* 0x100fe400000108a6 */
[----:B------:R-:W-:Y:S05]  /*7070*/  FMUL.FTZ R28, R117, R148 ;  /* 0x00000094751c7220 */ /* 0x000fea0000410000 */
[----:B------:R2:W-:Y:S01]  /*7080*/  MUFU.EX2 R238, R2 ;  /* 0x0000000200ee7308 */ /* 0x0005e20000000800 */
[----:B-1----:R-:W-:Y:S02]  /*7090*/  FFMA.FTZ R3, R18, c[0x0][0x2d0], -R165 ;  /* 0x0000b40012037a23 */ /* 0x002fe400000108a5 */
[----:B------:R-:W-:Y:S07]  /*70a0*/  FMUL.FTZ R18, R116, R134 ;  /* 0x0000008674127220 */ /* 0x000fee0000410000 */
[----:B------:R1:W-:Y:S10]  /*70b0*/  MUFU.EX2 R236, R3 ;  /* 0x0000000300ec7308 */ /* 0x0003f40000000800 */
[----:B------:R-:W-:Y:S01]  /*70c0*/  MUFU.EX2 R193, R50 ;  /* 0x0000003200c17308 */ /* 0x000fe20000000800 */
[----:B--2---:R-:W2:Y:S09]  /*70d0*/  SHFL.BFLY PT, R2, R0, 0x1, 0x1f ;  /* 0x0c201f0000027f89 */ /* 0x004eb200000e0000 */
[----:B------:R-:W-:Y:S01]  /*70e0*/  MUFU.EX2 R192, R51 ;  /* 0x0000003300c07308 */ /* 0x000fe20000000800 */
[--C-:B-1----:R-:W-:Y:S02]  /*70f0*/  FFMA.FTZ R3, R8, c[0x0][0x2d0], -R166.reuse ;  /* 0x0000b40008037a23 */ /* 0x102fe400000108a6 */
[----:B------:R-:W-:Y:S01]  /*7100*/  @P0 IMAD R8, R215, c[0x0][0x1e4], R7 ;  /* 0x00007900d7080a24 */ /* 0x000fe200078e0207 */
[----:B------:R-:W-:Y:S06]  /*7110*/  @P0 MOV R7, R252 ;  /* 0x000000fc00070202 */ /* 0x000fec0000000f00 */
[----:B------:R1:W-:Y:S01]  /*7120*/  MUFU.EX2 R229, R3 ;  /* 0x0000000300e57308 */ /* 0x0003e20000000800 */
[----:B--2---:R-:W-:Y:S01]  /*7130*/  FMNMX.FTZ R2, R0, R2, !PT ;  /* 0x0000000200027209 */ /* 0x004fe20007810000 */
[----:B------:R-:W-:Y:S08]  /*7140*/  FFMA.FTZ R0, R19, c[0x0][0x2d0], -R165 ;  /* 0x0000b40013007a23 */ /* 0x000ff000000108a5 */
[----:B------:R2:W-:Y:S01]  /*7150*/  MUFU.EX2 R191, R40 ;  /* 0x0000002800bf7308 */ /* 0x0005e20000000800 */
[----:B------:R-:W-:Y:S09]  /*7160*/  FMUL.FTZ R19, R116, R135 ;  /* 0x0000008774137220 */ /* 0x000ff20000410000 */
[----:B------:R3:W-:Y:S01]  /*7170*/  MUFU.EX2 R237, R0 ;  /* 0x0000000000ed7308 */ /* 0x0007e20000000800 */
[----:B-1----:R-:W-:Y:S02]  /*7180*/  FFMA.FTZ R3, R9, c[0x0][0x2d0], -R166 ;  /* 0x0000b40009037a23 */ /* 0x002fe400000108a6 */
[----:B------:R-:W-:Y:S02]  /*7190*/  FFMA.FTZ R9, R21, c[0x0][0x2d0], -R164 ;  /* 0x0000b40015097a23 */ /* 0x000fe400000108a4 */
[----:B------:R-:W-:Y:S05]  /*71a0*/  FMUL.FTZ R21, R117, R137 ;  /* 0x0000008975157220 */ /* 0x000fea0000410000 */
[----:B------:R1:W-:Y:S01]  /*71b0*/  MUFU.EX2 R230, R3 ;  /* 0x0000000300e67308 */ /* 0x0003e20000000800 */
[----:B--2---:R-:W-:Y:S02]  /*71c0*/  FFMA.FTZ R40, R44, c[0x0][0x2d0], -R166 ;  /* 0x0000b4002c287a23 */ /* 0x004fe400000108a6 */
[--C-:B------:R-:W-:Y:S02]  /*71d0*/  FFMA.FTZ R44, R52, c[0x0][0x2d0], -R164.reuse ;  /* 0x0000b400342c7a23 */ /* 0x100fe400000108a4 */
[----:B------:R-:W-:Y:S05]  /*71e0*/  FFMA.FTZ R52, R64, c[0x0][0x2d0], -R164 ;  /* 0x0000b40040347a23 */ /* 0x000fea00000108a4 */
[----:B------:R2:W-:Y:S01]  /*71f0*/  MUFU.EX2 R227, R9 ;  /* 0x0000000900e37308 */ /* 0x0005e20000000800 */
[----:B---3--:R-:W-:Y:S04]  /*7200*/  FADD.FTZ R0, -R2, R118 ;  /* 0x0000007602007221 */ /* 0x008fe80000010100 */
[----:B------:R-:W-:Y:S05]  /*7210*/  FMUL.FTZ R0, R0, c[0x0][0x2d0] ;  /* 0x0000b40000007a20 */ /* 0x000fea0000410000 */
[----:B------:R3:W-:Y:S01]  /*7220*/  MUFU.EX2 R189, R40 ;  /* 0x0000002800bd7308 */ /* 0x0007e20000000800 */
[--C-:B-1----:R-:W-:Y:S09]  /*7230*/  FFMA.FTZ R3, R12, c[0x0][0x2d0], -R166.reuse ;  /* 0x0000b4000c037a23 */ /* 0x102ff200000108a6 */
[----:B------:R1:W-:Y:S01]  /*7240*/  MUFU.EX2 R231, R3 ;  /* 0x0000000300e77308 */ /* 0x0003e20000000800 */
[----:B--2---:R-:W-:Y:S09]  /*7250*/  @P0 MOV R9, c[0x0][0x1e4] ;  /* 0x0000790000090a02 */ /* 0x004ff20000000f00 */
[----:B------:R-:W2:Y:S01]  /*7260*/  MUFU.EX2 R0, R0 ;  /* 0x0000000000007308 */ /* 0x000ea20000000800 */
[--C-:B---3--:R-:W-:Y:S09]  /*7270*/  FFMA.FTZ R40, R45, c[0x0][0x2d0], -R166.reuse ;  /* 0x0000b4002d287a23 */ /* 0x108ff200000108a6 */
[----:B------:R-:W-:Y:S01]  /*7280*/  MUFU.EX2 R190, R41 ;  /* 0x0000002900be7308 */ /* 0x000fe20000000800 */
[----:B-1----:R-:W-:Y:S02]  /*7290*/  FFMA.FTZ R3, R13, c[0x0][0x2d0], -R166 ;  /* 0x0000b4000d037a23 */ /* 0x002fe400000108a6 */
[----:B------:R-:W-:Y:S07]  /*72a0*/  FMUL.FTZ R13, R115, R129 ;  /* 0x00000081730d7220 */ /* 0x000fee0000410000 */
[----:B------:R1:W-:Y:S01]  /*72b0*/  MUFU.EX2 R234, R3 ;  /* 0x0000000300ea7308 */ /* 0x0003e20000000800 */
[C---:B--2---:R-:W-:Y:S02]  /*72c0*/  FMUL.FTZ R90, R0.reuse, R90 ;  /* 0x0000005a005a7220 */ /* 0x044fe40000410000 */
[C---:B------:R-:W-:Y:S02]  /*72d0*/  FMUL.FTZ R91, R0.reuse, R91 ;  /* 0x0000005b005b7220 */ /* 0x040fe40000410000 */
[C---:B------:R-:W-:Y:S02]  /*72e0*/  FMUL.FTZ R94, R0.reuse, R94 ;  /* 0x0000005e005e7220 */ /* 0x040fe40000410000 */
[C---:B------:R-:W-:Y:S03]  /*72f0*/  FMUL.FTZ R95, R0.reuse, R95 ;  /* 0x0000005f005f7220 */ /* 0x040fe60000410000 */
[----:B------:R-:W-:Y:S01]  /*7300*/  MUFU.EX2 R188, R40 ;  /* 0x0000002800bc7308 */ /* 0x000fe20000000800 */
[C---:B------:R-:W-:Y:S02]  /*7310*/  FMUL.FTZ R106, R0.reuse, R106 ;  /* 0x0000006a006a7220 */ /* 0x040fe40000410000 */
[C---:B------:R-:W-:Y:S02]  /*7320*/  FMUL.FTZ R107, R0.reuse, R107 ;  /* 0x0000006b006b7220 */ /* 0x040fe40000410000 */
[C---:B------:R-:W-:Y:S02]  /*7330*/  FMUL.FTZ R38, R0.reuse, R154 ;  /* 0x0000009a00267220 */ /* 0x040fe40000410000 */
[----:B------:R-:W-:Y:S03]  /*7340*/  FMUL.FTZ R39, R0, R155 ;  /* 0x0000009b00277220 */ /* 0x000fe60000410000 */
[----:B------:R2:W-:Y:S01]  /*7350*/  MUFU.EX2 R187, R44 ;  /* 0x0000002c00bb7308 */ /* 0x0005e20000000800 */
[----:B-1----:R-:W-:Y:S04]  /*7360*/  FMUL.FTZ R3, R2, c[0x0][0x2d0] ;  /* 0x0000b40002037a20 */ /* 0x002fe80000410000 */
[--C-:B------:R-:W-:Y:S02]  /*7370*/  FFMA.FTZ R4, R10, c[0x0][0x2d0], -R3.reuse ;  /* 0x0000b4000a047a23 */ /* 0x100fe40000010803 */
[--C-:B------:R-:W-:Y:S03]  /*7380*/  FFMA.FTZ R6, R15, c[0x0][0x2d0], -R3.reuse ;  /* 0x0000b4000f067a23 */ /* 0x100fe60000010803 */
[----:B------:R-:W-:Y:S01]  /*7390*/  MUFU.EX2 R183, R55 ;  /* 0x0000003700b77308 */ /* 0x000fe20000000800 */
[----:B------:R-:W-:Y:S02]  /*73a0*/  FMUL.FTZ R15, R0, R131 ;  /* 0x00000083000f7220 */ /* 0x000fe40000410000 */
[--C-:B------:R-:W-:Y:S02]  /*73b0*/  FFMA.FTZ R26, R26, c[0x0][0x2d0], -R3.reuse ;  /* 0x0000b4001a1a7a23 */ /* 0x100fe40000010803 */
[--C-:B------:R-:W-:Y:S02]  /*73c0*/  FFMA.FTZ R27, R27, c[0x0][0x2d0], -R3.reuse ;  /* 0x0000b4001b1b7a23 */ /* 0x100fe40000010803 */
[--C-:B------:R-:W-:Y:S02]  /*73d0*/  FFMA.FTZ R30, R30, c[0x0][0x2d0], -R3.reuse ;  /* 0x0000b4001e1e7a23 */ /* 0x100fe40000010803 */
[--C-:B------:R-:W-:Y:S01]  /*73e0*/  FFMA.FTZ R31, R31, c[0x0][0x2d0], -R3.reuse ;  /* 0x0000b4001f1f7a23 */ /* 0x100fe20000010803 */
[----:B------:R1:W-:Y:S01]  /*73f0*/  MUFU.EX2 R171, R4 ;  /* 0x0000000400ab7308 */ /* 0x0003e20000000800 */
[--C-:B------:R-:W-:Y:S02]  /*7400*/  FFMA.FTZ R42, R42, c[0x0][0x2d0], -R3.reuse ;  /* 0x0000b4002a2a7a23 */ /* 0x100fe40000010803 */
[--C-:B------:R-:W-:Y:S02]  /*7410*/  FFMA.FTZ R43, R43, c[0x0][0x2d0], -R3.reuse ;  /* 0x0000b4002b2b7a23 */ /* 0x100fe40000010803 */
[--C-:B--2---:R-:W-:Y:S02]  /*7420*/  FFMA.FTZ R44, R53, c[0x0][0x2d0], -R164.reuse ;  /* 0x0000b400352c7a23 */ /* 0x104fe400000108a4 */
[--C-:B------:R-:W-:Y:S02]  /*7430*/  FFMA.FTZ R46, R46, c[0x0][0x2d0], -R3.reuse ;  /* 0x0000b4002e2e7a23 */ /* 0x100fe40000010803 */
[--C-:B------:R-:W-:Y:S01]  /*7440*/  FFMA.FTZ R47, R47, c[0x0][0x2d0], -R3.reuse ;  /* 0x0000b4002f2f7a23 */ /* 0x100fe20000010803 */
[----:B------:R2:W-:Y:S10]  /*7450*/  MUFU.EX2 R174, R6 ;  /* 0x0000000600ae7308 */ /* 0x0005f40000000800 */
[----:B------:R3:W-:Y:S01]  /*7460*/  MUFU.EX2 R170, R26 ;  /* 0x0000001a00aa7308 */ /* 0x0007e20000000800 */
[--C-:B-1----:R-:W-:Y:S09]  /*7470*/  FFMA.FTZ R4, R11, c[0x0][0x2d0], -R3.reuse ;  /* 0x0000b4000b047a23 */ /* 0x102ff20000010803 */
[----:B------:R1:W-:Y:S01]  /*7480*/  MUFU.EX2 R172, R4 ;  /* 0x0000000400ac7308 */ /* 0x0003e20000000800 */
[----:B--2---:R-:W-:Y:S09]  /*7490*/  @P0 MOV R6, R218 ;  /* 0x000000da00060202 */ /* 0x004ff20000000f00 */
[----:B------:R2:W-:Y:S01]  /*74a0*/  MUFU.EX2 R218, R16 ;  /* 0x0000001000da7308 */ /* 0x0005e20000000800 */
[----:B---3--:R-:W-:Y:S09]  /*74b0*/  FMUL.FTZ R26, R0, R146 ;  /* 0x00000092001a7220 */ /* 0x008ff20000410000 */
[----:B------:R3:W-:Y:S01]  /*74c0*/  MUFU.EX2 R169, R27 ;  /* 0x0000001b00a97308 */ /* 0x0007e20000000800 */
[----:B-1----:R-:W-:Y:S02]  /*74d0*/  FFMA.FTZ R4, R14, c[0x0][0x2d0], -R3 ;  /* 0x0000b4000e047a23 */ /* 0x002fe40000010803 */
[C---:B------:R-:W-:Y:S07]  /*74e0*/  FMUL.FTZ R14, R0.reuse, R130 ;  /* 0x00000082000e7220 */ /* 0x040fee0000410000 */
[----:B------:R1:W-:Y:S01]  /*74f0*/  MUFU.EX2 R173, R4 ;  /* 0x0000000400ad7308 */ /* 0x0003e20000000800 */
[----:B--2---:R-:W-:Y:S09]  /*7500*/  FMUL.FTZ R16, R117, R132 ;  /* 0x0000008475107220 */ /* 0x004ff20000410000 */
[----:B------:R2:W-:Y:S01]  /*7510*/  MUFU.EX2 R168, R30 ;  /* 0x0000001e00a87308 */ /* 0x0005e20000000800 */
[----:B---3--:R-:W-:Y:S09]  /*7520*/  FMUL.FTZ R27, R0, R147 ;  /* 0x00000093001b7220 */ /* 0x008ff20000410000 */
[----:B------:R3:W-:Y:S01]  /*7530*/  MUFU.EX2 R167, R31 ;  /* 0x0000001f00a77308 */ /* 0x0007e20000000800 */
[----:B-1----:R-:W-:Y:S05]  /*7540*/  @P0 IMAD.WIDE.U32 R4, R215, c[0x0][0x1e0], RZ ;  /* 0x00007800d7040a25 */ /* 0x002fea00078e00ff */
[----:B------:R-:W-:Y:S01]  /*7550*/  @P0 IADD3 R5, R5, R8, RZ ;  /* 0x0000000805050210 */ /* 0x000fe20007ffe0ff */
[----:B------:R-:W-:Y:S03]  /*7560*/  FFMA.FTZ R8, R20, c[0x0][0x2d0], -R164 ;  /* 0x0000b40014087a23 */ /* 0x000fe600000108a4 */
[----:B------:R1:W-:Y:S01]  /*7570*/  MUFU.EX2 R186, R44 ;  /* 0x0000002c00ba7308 */ /* 0x0003e20000000800 */
[----:B------:R-:W-:Y:S01]  /*7580*/  @P0 IMAD.WIDE.U32 R6, R4, 0x50, R6 ;  /* 0x0000005004060825 */ /* 0x000fe200078e0006 */
[----:B------:R-:W-:Y:S03]  /*7590*/  @P0 MOV R4, c[0x0][0x1e0] ;  /* 0x0000780000040a02 */ /* 0x000fe60000000f00 */
[----:B------:R-:W-:Y:S01]  /*75a0*/  FFMA.FTZ R20, R29, c[0x0][0x2d0], -R166 ;  /* 0x0000b4001d147a23 */ /* 0x000fe200000108a6 */
[----:B------:R-:W-:Y:S01]  /*75b0*/  @P0 LEA R10, P2, R6, c[0x0][0x1c8], 0x1 ;  /* 0x00007200060a0a11 */ /* 0x000fe200078408ff */
[----:B------:R-:W-:Y:S01]  /*75c0*/  FMUL.FTZ R29, R117, R149 ;  /* 0x00000095751d7220 */ /* 0x000fe20000410000 */
[----:B------:R-:W-:Y:S01]  /*75d0*/  @P0 SHF.L.U64.HI R12, R4, 0x5, R9 ;  /* 0x00000005040c0819 */ /* 0x000fe20000010209 */
[C---:B--2---:R-:W-:Y:S01]  /*75e0*/  FMUL.FTZ R30, R116.reuse, R150 ;  /* 0x00000096741e7220 */ /* 0x044fe20000410000 */
[----:B------:R2:W4:Y:S01]  /*75f0*/  MUFU.EX2 R228, R8 ;  /* 0x0000000800e47308 */ /* 0x0005220000000800 */
[----:B---3--:R-:W-:Y:S09]  /*7600*/  FMUL.FTZ R31, R116, R151 ;  /* 0x00000097741f7220 */ /* 0x008ff20000410000 */
[----:B------:R3:W-:Y:S01]  /*7610*/  MUFU.EX2 R217, R20 ;  /* 0x0000001400d97308 */ /* 0x0007e20000000800 */
[----:B-1----:R-:W-:Y:S09]  /*7620*/  FFMA.FTZ R44, R54, c[0x0][0x2d0], -R165 ;  /* 0x0000b400362c7a23 */ /* 0x002ff200000108a5 */
[----:B------:R-:W-:Y:S01]  /*7630*/  MUFU.EX2 R185, R44 ;  /* 0x0000002c00b97308 */ /* 0x000fe20000000800 */
[----:B--2---:R-:W-:Y:S01]  /*7640*/  @P0 IMAD R8, R5, 0x50, RZ ;  /* 0x0000005005080824 */ /* 0x004fe200078e02ff */
[----:B------:R-:W-:Y:S02]  /*7650*/  @P0 SHF.L.U32 R5, R4, 0x5, RZ ;  /* 0x0000000504050819 */ /* 0x000fe400000006ff */
[----:B----4-:R-:W-:Y:S02]  /*7660*/  F2FP.BF16.PACK_AB R48, R227, R228 ;  /* 0x000000e4e330723e */ /* 0x010fe400000010ff */
[----:B------:R-:W-:Y:S04]  /*7670*/  @P0 IADD3 R7, R7, R8, RZ ;  /* 0x0000000807070210 */ /* 0x000fe80007ffe0ff */
[----:B------:R-:W-:Y:S01]  /*7680*/  MUFU.EX2 R184, R52 ;  /* 0x0000003400b87308 */ /* 0x000fe20000000800 */
[-C--:B------:R-:W-:Y:S02]  /*7690*/  @P0 IADD3 R8, P4, R10, R5.reuse, RZ ;  /* 0x000000050a080210 */ /* 0x080fe40007f9e0ff */
[----:B------:R-:W-:Y:S01]  /*76a0*/  @P0 LEA.HI.X R11, R6, c[0x0][0x1cc], R7, 0x1, P2 ;  /* 0x00007300060b0a11 */ /* 0x000fe200010f0c07 */
[--C-:B------:R-:W-:Y:S01]  /*76b0*/  FFMA.FTZ R7, R32, c[0x0][0x2d0], -R164.reuse ;  /* 0x0000b40020077a23 */ /* 0x100fe200000108a4 */
[-C--:B------:R-:W-:Y:S01]  /*76c0*/  @P0 IADD3 R6, P3, R8, R5.reuse, RZ ;  /* 0x0000000508060210 */ /* 0x080fe20007f7e0ff */
[----:B---3--:R-:W-:Y:S01]  /*76d0*/  FMUL.FTZ R20, R117, R136 ;  /* 0x0000008875147220 */ /* 0x008fe20000410000 */
[----:B------:R-:W-:Y:S01]  /*76e0*/  @P0 IADD3.X R9, R11, R12, RZ, P4, !PT ;  /* 0x0000000c0b090210 */ /* 0x000fe200027fe4ff */
[----:B------:R1:W-:Y:S01]  /*76f0*/  @P0 LDGSTS.E.BYPASS.LTC128B.128 [R216+0x2900], [R10.64], !P1 ;  /* 0x029000000ad80fae */ /* 0x0003e2000c901d48 */
[-C--:B------:R-:W-:Y:S01]  /*7700*/  @P0 IADD3 R4, P2, R6, R5.reuse, RZ ;  /* 0x0000000506040210 */ /* 0x080fe20007f5e0ff */
[----:B------:R2:W-:Y:S01]  /*7710*/  MUFU.EX2 R226, R7 ;  /* 0x0000000700e27308 */ /* 0x0005e20000000800 */
[----:B------:R-:W-:Y:S05]  /*7720*/  FMUL.FTZ R32, R115, R140 ;  /* 0x0000008c73207220 */ /* 0x000fea0000410000 */
[----:B------:R3:W-:Y:S04]  /*7730*/  @P0 LDGSTS.E.BYPASS.LTC128B.128 [R216+0x3100], [R8.64], !P1 ;  /* 0x0310000008d80fae */ /* 0x0007e8000c901d48 */
[----:B------:R-:W-:Y:S10]  /*7740*/  MUFU.EX2 R180, R67 ;  /* 0x0000004300b47308 */ /* 0x000ff40000000800 */
[----:B------:R4:W-:Y:S01]  /*7750*/  MUFU.EX2 R179, R56 ;  /* 0x0000003800b37308 */ /* 0x0009e20000000800 */
[-C--:B--2---:R-:W-:Y:S01]  /*7760*/  @P0 IADD3.X R7, R9, R12.reuse, RZ, P3, !PT ;  /* 0x0000000c09070210 */ /* 0x084fe20001ffe4ff */
[----:B-1----:R-:W-:Y:S01]  /*7770*/  FFMA.FTZ R11, R33, c[0x0][0x2d0], -R164 ;  /* 0x0000b400210b7a23 */ /* 0x002fe200000108a4 */
[----:B------:R-:W-:Y:S01]  /*7780*/  @P0 IADD3 R10, P3, R4, R5, RZ ;  /* 0x00000005040a0210 */ /* 0x000fe20007f7e0ff */
[----:B------:R-:W-:Y:S01]  /*7790*/  FMUL.FTZ R33, R115, R141 ;  /* 0x0000008d73217220 */ /* 0x000fe20000410000 */
[----:B------:R-:W-:Y:S01]  /*77a0*/  @P0 IADD3.X R5, R7, R12, RZ, P2, !PT ;  /* 0x0000000c07050210 */ /* 0x000fe200017fe4ff */
[----:B------:R1:W-:Y:S04]  /*77b0*/  @P0 LDGSTS.E.BYPASS.LTC128B.128 [R216+0x3900], [R6.64], !P1 ;  /* 0x0390000006d80fae */ /* 0x0003e8000c901d48 */
[----:B------:R2:W5:Y:S01]  /*77c0*/  MUFU.EX2 R225, R11 ;  /* 0x0000000b00e17308 */ /* 0x0005620000000800 */
[C---:B---3--:R-:W-:Y:S01]  /*77d0*/  FMUL.FTZ R8, R115.reuse, R120 ;  /* 0x0000007873087220 */ /* 0x048fe20000410000 */
[----:B------:R-:W-:Y:S01]  /*77e0*/  F2FP.BF16.PACK_AB R120, R230, R229 ;  /* 0x000000e5e678723e */ /* 0x000fe200000010ff */
[----:B------:R-:W-:Y:S01]  /*77f0*/  FMUL.FTZ R9, R115, R121 ;  /* 0x0000007973097220 */ /* 0x000fe20000410000 */
[----:B------:R-:W-:Y:S01]  /*7800*/  F2FP.BF16.PACK_AB R121, R172, R171 ;  /* 0x000000abac79723e */ /* 0x000fe200000010ff */
[----:B------:R3:W-:Y:S01]  /*7810*/  @P0 LDGSTS.E.BYPASS.LTC128B.128 [R216+0x4100], [R4.64], !P1 ;  /* 0x0410000004d80fae */ /* 0x0007e2000c901d48 */
[--C-:B----4-:R-:W-:Y:S01]  /*7820*/  FFMA.FTZ R56, R70, c[0x0][0x2d0], -R165.reuse ;  /* 0x0000b40046387a23 */ /* 0x110fe200000108a5 */
[----:B--2---:R-:W-:Y:S01]  /*7830*/  @P0 IADD3.X R11, R5, R12, RZ, P3, !PT ;  /* 0x0000000c050b0210 */ /* 0x004fe20001ffe4ff */
[----:B------:R-:W-:Y:S01]  /*7840*/  FFMA.FTZ R12, R25, c[0x0][0x2d0], -R166 ;  /* 0x0000b400190c7a23 */ /* 0x000fe200000108a6 */
[----:B-----5:R-:W-:Y:S01]  /*7850*/  F2FP.BF16.PACK_AB R50, R225, R226 ;  /* 0x000000e2e132723e */ /* 0x020fe200000010ff */
[--C-:B-1----:R-:W-:Y:S03]  /*7860*/  FFMA.FTZ R6, R22, c[0x0][0x2d0], -R165.reuse ;  /* 0x0000b40016067a23 */ /* 0x102fe600000108a5 */
[----:B------:R1:W-:Y:S01]  /*7870*/  @P0 LDGSTS.E.BYPASS.LTC128B.128 [R216+0x4900], [R10.64], !P1 ;  /* 0x049000000ad80fae */ /* 0x0003e2000c901d48 */
[----:B------:R2:W-:Y:S01]  /*7880*/  MUFU.EX2 R219, R12 ;  /* 0x0000000c00db7308 */ /* 0x0005e20000000800 */
[C---:B------:R-:W-:Y:S01]  /*7890*/  FMUL.FTZ R7, R116.reuse, R127 ;  /* 0x0000007f74077220 */ /* 0x040fe20000410000 */
[----:B------:R-:W-:Y:S01]  /*78a0*/  F2FP.BF16.PACK_AB R127, R237, R236 ;  /* 0x000000eced7f723e */ /* 0x000fe200000010ff */
[C---:B------:R-:W-:Y:S02]  /*78b0*/  FMUL.FTZ R22, R116.reuse, R138 ;  /* 0x0000008a74167220 */ /* 0x040fe40000410000 */
[--C-:B---3--:R-:W-:Y:S02]  /*78c0*/  FFMA.FTZ R4, R23, c[0x0][0x2d0], -R165.reuse ;  /* 0x0000b40017047a23 */ /* 0x108fe400000108a5 */
[----:B------:R-:W3:Y:S01]  /*78d0*/  LDSM.16.MT88.4 R156, [R200] ;  /* 0x00000000c89c783b */ /* 0x000ee20000004200 */
[----:B------:R-:W-:Y:S01]  /*78e0*/  FMUL.FTZ R5, R117, R125 ;  /* 0x0000007d75057220 */ /* 0x000fe20000410000 */
[----:B------:R-:W-:Y:S01]  /*78f0*/  F2FP.BF16.PACK_AB R125, R235, R233 ;  /* 0x000000e9eb7d723e */ /* 0x000fe200000010ff */
[----:B------:R4:W-:Y:S01]  /*7900*/  MUFU.EX2 R222, R4 ;  /* 0x0000000400de7308 */ /* 0x0009e20000000800 */
[----:B------:R-:W-:Y:S02]  /*7910*/  FMUL.FTZ R23, R116, R139 ;  /* 0x0000008b74177220 */ /* 0x000fe40000410000 */
[C---:B------:R-:W-:Y:S02]  /*7920*/  FMUL.FTZ R25, R115.reuse, R145 ;  /* 0x0000009173197220 */ /* 0x040fe40000410000 */
[----:B------:R-:W5:Y:S05]  /*7930*/  LDSM.16.MT88.4 R160, [R204] ;  /* 0x00000000cca0783b */ /* 0x000f6a0000004200 */
[----:B------:R3:W3:Y:S03]  /*7940*/  MUFU.EX2 R221, R6 ;  /* 0x0000000600dd7308 */ /* 0x0006e60000000800 */
[----:B------:R-:W-:Y:S01]  /*7950*/  LDSM.16.MT88.4 R132, [R203] ;  /* 0x00000000cb84783b */ /* 0x000fe20000004200 */
[----:B--2---:R-:W-:Y:S02]  /*7960*/  FMUL.FTZ R12, R115, R128 ;  /* 0x00000080730c7220 */ /* 0x004fe40000410000 */
[----:B-1----:R-:W-:Y:S01]  /*7970*/  FMUL.FTZ R10, R0, R122 ;  /* 0x0000007a000a7220 */ /* 0x002fe20000410000 */
[----:B------:R-:W-:Y:S01]  /*7980*/  F2FP.BF16.PACK_AB R122, R234, R231 ;  /* 0x000000e7ea7a723e */ /* 0x000fe200000010ff */
[----:B------:R-:W-:Y:S01]  /*7990*/  FMUL.FTZ R11, R0, R123 ;  /* 0x0000007b000b7220 */ /* 0x000fe20000410000 */
[----:B------:R-:W-:Y:S02]  /*79a0*/  F2FP.BF16.PACK_AB R123, R174, R173 ;  /* 0x000000adae7b723e */ /* 0x000fe400000010ff */
[----:B------:R-:W1:Y:S01]  /*79b0*/  LDSM.16.MT88.4 R128, [R201] ;  /* 0x00000000c980783b */ /* 0x000e620000004200 */
[--C-:B----4-:R-:W-:Y:S02]  /*79c0*/  FFMA.FTZ R4, R34, c[0x0][0x2d0], -R165.reuse ;  /* 0x0000b40022047a23 */ /* 0x110fe400000108a5 */
[----:B------:R-:W-:Y:S02]  /*79d0*/  FMUL.FTZ R34, R0, R142 ;  /* 0x0000008e00227220 */ /* 0x000fe40000410000 */
[----:B------:R2:W-:Y:S03]  /*79e0*/  MUFU.EX2 R223, R4 ;  /* 0x0000000400df7308 */ /* 0x0005e60000000800 */
[----:B------:R-:W-:Y:S01]  /*79f0*/  LDSM.16.MT88.4 R52, [R204+0x1000] ;  /* 0x00100000cc34783b */ /* 0x000fe20000004200 */
[----:B---3--:R-:W-:Y:S01]  /*7a00*/  FMUL.FTZ R6, R116, R126 ;  /* 0x0000007e74067220 */ /* 0x008fe20000410000 */
[----:B------:R-:W-:Y:S02]  /*7a10*/  F2FP.BF16.PACK_AB R126, R240, R238 ;  /* 0x000000eef07e723e */ /* 0x000fe400000010ff */
[----:B------:R-:W-:Y:S04]  /*7a20*/  F2FP.BF16.PACK_AB R49, R222, R221 ;  /* 0x000000ddde31723e */ /* 0x000fe800000010ff */
[----:B------:R-:W0:Y:S01]  /*7a30*/  LDGDEPBAR ;  /* 0x00000000000079af */ /* 0x000e220000000000 */
[----:B--2---:R-:W-:Y:S02]  /*7a40*/  FFMA.FTZ R4, R35, c[0x0][0x2d0], -R165 ;  /* 0x0000b40023047a23 */ /* 0x004fe400000108a5 */
[C---:B------:R-:W-:Y:S02]  /*7a50*/  FMUL.FTZ R35, R0.reuse, R143 ;  /* 0x0000008f00237220 */ /* 0x040fe40000410000 */
[----:B------:R2:W3:Y:S01]  /*7a60*/  MUFU.EX2 R224, R4 ;  /* 0x0000000400e07308 */ /* 0x0004e20000000800 */
[----:B------:R-:W-:Y:S04]  /*7a70*/  FFMA.FTZ R0, R0, R244, R171 ;  /* 0x000000f400007223 */ /* 0x000fe800000100ab */
[----:B------:R-:W-:Y:S02]  /*7a80*/  FADD.FTZ R0, R172, R0 ;  /* 0x00000000ac007221 */ /* 0x000fe40000010000 */
[----:B--2---:R-:W-:Y:S01]  /*7a90*/  FFMA.FTZ R4, R24, c[0x0][0x2d0], -R166 ;  /* 0x0000b40018047a23 */ /* 0x004fe200000108a6 */
[----:B---3--:R-:W-:Y:S01]  /*7aa0*/  F2FP.BF16.PACK_AB R51, R224, R223 ;  /* 0x000000dfe033723e */ /* 0x008fe200000010ff */
[----:B------:R-:W-:Y:S02]  /*7ab0*/  FMUL.FTZ R24, R115, R144 ;  /* 0x0000009073187220 */ /* 0x000fe40000410000 */
[----:B------:R2:W3:Y:S02]  /*7ac0*/  MUFU.EX2 R220, R4 ;  /* 0x0000000400dc7308 */ /* 0x0004e40000000800 */
[----:B--2---:R-:W-:Y:S01]  /*7ad0*/  FMUL.FTZ R4, R117, R124 ;  /* 0x0000007c75047220 */ /* 0x004fe20000410000 */
[----:B------:R-:W-:Y:S07]  /*7ae0*/  F2FP.BF16.PACK_AB R124, R239, R232 ;  /* 0x000000e8ef7c723e */ /* 0x000fee00000010ff */
[-C--:B------:R-:W-:Y:S08]  /*7af0*/  HMMA.16816.F32.BF16 R4, R124, R156.reuse, R4 ;  /* 0x0000009c7c04723c */ /* 0x080ff00000041804 */
[C---:B------:R-:W-:Y:S08]  /*7b00*/  HMMA.16816.F32.BF16 R8, R120.reuse, R156, R8 ;  /* 0x0000009c7808723c */ /* 0x040ff00000041808 */
[-C--:B------:R-:W-:Y:S08]  /*7b10*/  HMMA.16816.F32.BF16 R12, R120, R158.reuse, R12 ;  /* 0x0000009e780c723c */ /* 0x080ff0000004180c */
[C---:B------:R-:W-:Y:S01]  /*7b20*/  HMMA.16816.F32.BF16 R16, R124.reuse, R158, R16 ;  /* 0x0000009e7c10723c */ /* 0x040fe20000041810 */
[----:B------:R-:W-:Y:S07]  /*7b30*/  MUFU.EX2 R158, R46 ;  /* 0x0000002e009e7308 */ /* 0x000fee0000000800 */
[-C--:B-----5:R-:W-:Y:S03]  /*7b40*/  HMMA.16816.F32.BF16 R20, R124, R160.reuse, R20 ;  /* 0x000000a07c14723c */ /* 0x0a0fe60000041814 */
[----:B------:R2:W-:Y:S05]  /*7b50*/  MUFU.EX2 R159, R47 ;  /* 0x0000002f009f7308 */ /* 0x0005ea0000000800 */
[C---:B------:R-:W-:Y:S05]  /*7b60*/  HMMA.16816.F32.BF16 R32, R120.reuse, R160, R32 ;  /* 0x000000a07820723c */ /* 0x040fea0000041820 */
[----:B------:R-:W-:Y:S03]  /*7b70*/  MUFU.EX2 R161, R42 ;  /* 0x0000002a00a17308 */ /* 0x000fe60000000800 */
[-C--:B------:R-:W-:Y:S07]  /*7b80*/  HMMA.16816.F32.BF16 R24, R120, R162.reuse, R24 ;  /* 0x000000a27818723c */ /* 0x080fee0000041818 */
[----:B------:R4:W5:Y:S01]  /*7b90*/  MUFU.EX2 R160, R43 ;  /* 0x0000002b00a07308 */ /* 0x0009620000000800 */
[C---:B------:R-:W-:Y:S01]  /*7ba0*/  HMMA.16816.F32.BF16 R84, R124.reuse, R162, R84 ;  /* 0x000000a27c54723c */ /* 0x040fe20000041854 */
[----:B--2---:R-:W-:Y:S07]  /*7bb0*/  LDSM.16.MT88.4 R44, [R200+0x1000] ;  /* 0x00100000c82c783b */ /* 0x004fee0000004200 */
[-C--:B-1----:R-:W-:Y:S01]  /*7bc0*/  HMMA.16816.F32.BF16 R28, R124, R128.reuse, R28 ;  /* 0x000000807c1c723c */ /* 0x082fe2000004181c */
[----:B------:R1:W-:Y:S07]  /*7bd0*/  MUFU.EX2 R162, R56 ;  /* 0x0000003800a27308 */ /* 0x0003ee0000000800 */
[C---:B------:R-:W-:Y:S01]  /*7be0*/  HMMA.16816.F32.BF16 R88, R120.reuse, R128, R88 ;  /* 0x000000807858723c */ /* 0x040fe20000041858 */
[----:B----4-:R-:W-:Y:S07]  /*7bf0*/  LDSM.16.MT88.4 R40, [R203+0x800] ;  /* 0x00080000cb28783b */ /* 0x010fee0000004200 */
[-C--:B------:R-:W-:Y:S08]  /*7c00*/  HMMA.16816.F32.BF16 R92, R120, R130.reuse, R92 ;  /* 0x00000082785c723c */ /* 0x080ff0000004185c */
[C---:B------:R-:W-:Y:S01]  /*7c10*/  HMMA.16816.F32.BF16 R96, R124.reuse, R130, R96 ;  /* 0x000000827c60723c */ /* 0x040fe20000041860 */
[----:B------:R-:W2:Y:S03]  /*7c20*/  LDSM.16.MT88.4 R128, [R200+0x800] ;  /* 0x00080000c880783b */ /* 0x000ea60000004200 */
[--C-:B-1----:R-:W-:Y:S04]  /*7c30*/  FFMA.FTZ R56, R71, c[0x0][0x2d0], -R165.reuse ;  /* 0x0000b40047387a23 */ /* 0x102fe800000108a5 */
[-C--:B------:R-:W-:Y:S01]  /*7c40*/  HMMA.16816.F32.BF16 R100, R124, R132.reuse, R100 ;  /* 0x000000847c64723c */ /* 0x080fe20000041864 */
[----:B------:R1:W-:Y:S07]  /*7c50*/  MUFU.EX2 R71, R56 ;  /* 0x0000003800477308 */ /* 0x0003ee0000000800 */
[C---:B------:R-:W-:Y:S08]  /*7c60*/  HMMA.16816.F32.BF16 R104, R120.reuse, R132, R104 ;  /* 0x000000847868723c */ /* 0x040ff00000041868 */
[-C--:B------:R-:W-:Y:S07]  /*7c70*/  HMMA.16816.F32.BF16 R36, R120, R134.reuse, R36 ;  /* 0x000000867824723c */ /* 0x080fee0000041824 */
[----:B---3--:R-:W-:Y:S01]  /*7c80*/  F2FP.BF16.PACK_AB R120, R219, R220 ;  /* 0x000000dcdb78723e */ /* 0x008fe200000010ff */
[----:B------:R-:W-:Y:S01]  /*7c90*/  HMMA.16816.F32.BF16 R108, R124, R134, R108 ;  /* 0x000000867c6c723c */ /* 0x000fe2000004186c */
[----:B------:R-:W3:Y:S03]  /*7ca0*/  LDSM.16.MT88.4 R124, [R204+0x800] ;  /* 0x00080000cc7c783b */ /* 0x000ee60000004200 */
[--C-:B-1----:R-:W-:Y:S01]  /*7cb0*/  FFMA.FTZ R56, R83, c[0x0][0x2d0], -R165.reuse ;  /* 0x0000b40053387a23 */ /* 0x102fe200000108a5 */
[----:B------:R-:W-:Y:S02]  /*7cc0*/  F2FP.BF16.PACK_AB R122, R217, R218 ;  /* 0x000000dad97a723e */ /* 0x000fe400000010ff */
[----:B------:R-:W-:Y:S01]  /*7cd0*/  F2FP.BF16.PACK_AB R121, R169, R170 ;  /* 0x000000aaa979723e */ /* 0x000fe200000010ff */
[-C--:B--2---:R-:W-:Y:S01]  /*7ce0*/  HMMA.16816.F32.BF16 R4, R48, R128.reuse, R4 ;  /* 0x000000803004723c */ /* 0x084fe20000041804 */
[----:B------:R-:W1:Y:S04]  /*7cf0*/  LDSM.16.MT88.4 R132, [R201+0x800] ;  /* 0x00080000c984783b */ /* 0x000e680000004200 */
[----:B------:R-:W-:Y:S07]  /*7d00*/  F2FP.BF16.PACK_AB R123, R167, R168 ;  /* 0x000000a8a77b723e */ /* 0x000fee00000010ff */
[C---:B------:R-:W-:Y:S08]  /*7d10*/  HMMA.16816.F32.BF16 R8, R120.reuse, R128, R8 ;  /* 0x000000807808723c */ /* 0x040ff00000041808 */
[-C--:B------:R-:W-:Y:S08]  /*7d20*/  HMMA.16816.F32.BF16 R12, R120, R130.reuse, R12 ;  /* 0x00000082780c723c */ /* 0x080ff0000004180c */
[C---:B------:R-:W-:Y:S08]  /*7d30*/  HMMA.16816.F32.BF16 R16, R48.reuse, R130, R16 ;  /* 0x000000823010723c */ /* 0x040ff00000041810 */
[-C--:B---3--:R-:W-:Y:S08]  /*7d40*/  HMMA.16816.F32.BF16 R20, R48, R124.reuse, R20 ;  /* 0x0000007c3014723c */ /* 0x088ff00000041814 */
[C---:B------:R-:W-:Y:S08]  /*7d50*/  HMMA.16816.F32.BF16 R32, R120.reuse, R124, R32 ;  /* 0x0000007c7820723c */ /* 0x040ff00000041820 */
[-C--:B------:R-:W-:Y:S08]  /*7d60*/  HMMA.16816.F32.BF16 R24, R120, R126.reuse, R24 ;  /* 0x0000007e7818723c */ /* 0x080ff00000041818 */
[C---:B------:R-:W-:Y:S08]  /*7d70*/  HMMA.16816.F32.BF16 R84, R48.reuse, R126, R84 ;  /* 0x0000007e3054723c */ /* 0x040ff00000041854 */
[-C--:B-1----:R-:W-:Y:S08]  /*7d80*/  HMMA.16816.F32.BF16 R28, R48, R132.reuse, R28 ;  /* 0x00000084301c723c */ /* 0x082ff0000004181c */
[C---:B------:R-:W-:Y:S08]  /*7d90*/  HMMA.16816.F32.BF16 R88, R120.reuse, R132, R88 ;  /* 0x000000847858723c */ /* 0x040ff00000041858 */
[-C--:B------:R-:W-:Y:S08]  /*7da0*/  HMMA.16816.F32.BF16 R92, R120, R134.reuse, R92 ;  /* 0x00000086785c723c */ /* 0x080ff0000004185c */
[C---:B------:R-:W-:Y:S01]  /*7db0*/  HMMA.16816.F32.BF16 R96, R48.reuse, R134, R96 ;  /* 0x000000863060723c */ /* 0x040fe20000041860 */
[----:B------:R-:W-:Y:S07]  /*7dc0*/  LDSM.16.MT88.4 R132, [R200+0x2000] ;  /* 0x00200000c884783b */ /* 0x000fee0000004200 */
[-C--:B------:R-:W-:Y:S08]  /*7dd0*/  HMMA.16816.F32.BF16 R100, R48, R40.reuse, R100 ;  /* 0x000000283064723c */ /* 0x080ff00000041864 */
[C---:B------:R-:W-:Y:S07]  /*7de0*/  HMMA.16816.F32.BF16 R104, R120.reuse, R40, R104 ;  /* 0x000000287868723c */ /* 0x040fee0000041868 */
[----:B------:R-:W-:Y:S01]  /*7df0*/  FFMA.FTZ R40, R65, c[0x0][0x2d0], -R164 ;  /* 0x0000b40041287a23 */ /* 0x000fe200000108a4 */
[-C--:B------:R-:W-:Y:S03]  /*7e00*/  HMMA.16816.F32.BF16 R36, R120, R42.reuse, R36 ;  /* 0x0000002a7824723c */ /* 0x080fe60000041824 */
[----:B------:R1:W-:Y:S01]  /*7e10*/  MUFU.EX2 R182, R40 ;  /* 0x0000002800b67308 */ /* 0x0003e20000000800 */
[----:B------:R-:W-:Y:S04]  /*7e20*/  F2FP.BF16.PACK_AB R41, R194, R195 ;  /* 0x000000c3c229723e */ /* 0x000fe800000010ff */
[----:B------:R-:W-:Y:S07]  /*7e30*/  HMMA.16816.F32.BF16 R108, R48, R42, R108 ;  /* 0x0000002a306c723c */ /* 0x000fee000004186c */
[----:B------:R-:W-:Y:S02]  /*7e40*/  F2FP.BF16.PACK_AB R42, R196, R197 ;  /* 0x000000c5c42a723e */ /* 0x000fe400000010ff */
[----:B------:R-:W-:Y:S03]  /*7e50*/  F2FP.BF16.PACK_AB R43, R192, R193 ;  /* 0x000000c1c02b723e */ /* 0x000fe600000010ff */
[----:B------:R-:W-:Y:S02]  /*7e60*/  F2FP.BF16.PACK_AB R48, R190, R191 ;  /* 0x000000bfbe30723e */ /* 0x000fe400000010ff */
[----:B-----5:R-:W-:Y:S02]  /*7e70*/  F2FP.BF16.PACK_AB R49, R160, R161 ;  /* 0x000000a1a031723e */ /* 0x020fe400000010ff */
[----:B------:R-:W-:Y:S02]  /*7e80*/  F2FP.BF16.PACK_AB R50, R188, R189 ;  /* 0x000000bdbc32723e */ /* 0x000fe400000010ff */
[----:B------:R-:W-:Y:S01]  /*7e90*/  F2FP.BF16.PACK_AB R51, R159, R158 ;  /* 0x0000009e9f33723e */ /* 0x000fe200000010ff */
[----:B-1----:R-:W-:Y:S02]  /*7ea0*/  FFMA.FTZ R40, R66, c[0x0][0x2d0], -R165 ;  /* 0x0000b40042287a23 */ /* 0x002fe400000108a5 */
[----:B------:R-:W1:Y:S02]  /*7eb0*/  LDSM.16.MT88.4 R64, [R201+0x1000] ;  /* 0x00100000c940783b */ /* 0x000e640000004200 */
[----:B------:R2:W-:Y:S02]  /*7ec0*/  MUFU.EX2 R181, R40 ;  /* 0x0000002800b57308 */ /* 0x0005e40000000800 */
[----:B--2---:R-:W-:Y:S07]  /*7ed0*/  F2FP.BF16.PACK_AB R40, R198, R199 ;  /* 0x000000c7c628723e */ /* 0x004fee00000010ff */
[-C--:B------:R-:W-:Y:S08]  /*7ee0*/  HMMA.16816.F32.BF16 R4, R40, R44.reuse, R4 ;  /* 0x0000002c2804723c */ /* 0x080ff00000041804 */
[C---:B------:R-:W-:Y:S07]  /*7ef0*/  HMMA.16816.F32.BF16 R8, R48.reuse, R44, R8 ;  /* 0x0000002c3008723c */ /* 0x040fee0000041808 */
[--C-:B------:R-:W-:Y:S01]  /*7f00*/  FFMA.FTZ R44, R57, c[0x0][0x2d0], -R166.reuse ;  /* 0x0000b400392c7a23 */ /* 0x100fe200000108a6 */
[-C--:B------:R-:W-:Y:S03]  /*7f10*/  HMMA.16816.F32.BF16 R12, R48, R46.reuse, R12 ;  /* 0x0000002e300c723c */ /* 0x080fe6000004180c */
[----:B------:R2:W-:Y:S05]  /*7f20*/  MUFU.EX2 R178, R44 ;  /* 0x0000002c00b27308 */ /* 0x0005ea0000000800 */
[C---:B------:R-:W-:Y:S08]  /*7f30*/  HMMA.16816.F32.BF16 R16, R40.reuse, R46, R16 ;  /* 0x0000002e2810723c */ /* 0x040ff00000041810 */
[-C--:B------:R-:W-:Y:S08]  /*7f40*/  HMMA.16816.F32.BF16 R20, R40, R52.reuse, R20 ;  /* 0x000000342814723c */ /* 0x080ff00000041814 */
[C---:B------:R-:W-:Y:S04]  /*7f50*/  HMMA.16816.F32.BF16 R32, R48.reuse, R52, R32 ;  /* 0x000000343020723c */ /* 0x040fe80000041820 */
[--C-:B--2---:R-:W-:Y:S03]  /*7f60*/  FFMA.FTZ R44, R58, c[0x0][0x2d0], -R3.reuse ;  /* 0x0000b4003a2c7a23 */ /* 0x104fe60000010803 */
[--C-:B------:R-:W-:Y:S01]  /*7f70*/  FFMA.FTZ R52, R61, c[0x0][0x2d0], -R166.reuse ;  /* 0x0000b4003d347a23 */ /* 0x100fe200000108a6 */
[-C--:B------:R-:W-:Y:S01]  /*7f80*/  HMMA.16816.F32.BF16 R24, R48, R54.reuse, R24 ;  /* 0x000000363018723c */ /* 0x080fe20000041818 */
[----:B------:R2:W-:Y:S07]  /*7f90*/  MUFU.EX2 R157, R44 ;  /* 0x0000002c009d7308 */ /* 0x0005ee0000000800 */
[C---:B------:R-:W-:Y:S03]  /*7fa0*/  HMMA.16816.F32.BF16 R84, R40.reuse, R54, R84 ;  /* 0x000000362854723c */ /* 0x040fe60000041854 */
[----:B------:R3:W-:Y:S05]  /*7fb0*/  MUFU.EX2 R176, R52 ;  /* 0x0000003400b07308 */ /* 0x0007ea0000000800 */
[-C--:B-1----:R-:W-:Y:S08]  /*7fc0*/  HMMA.16816.F32.BF16 R28, R40, R64.reuse, R28 ;  /* 0x00000040281c723c */ /* 0x082ff0000004181c */
[C---:B------:R-:W-:Y:S04]  /*7fd0*/  HMMA.16816.F32.BF16 R88, R48.reuse, R64, R88 ;  /* 0x000000403058723c */ /* 0x040fe80000041858 */
[--C-:B--2---:R-:W-:Y:S04]  /*7fe0*/  FFMA.FTZ R44, R59, c[0x0][0x2d0], -R3.reuse ;  /* 0x0000b4003b2c7a23 */ /* 0x104fe80000010803 */
[-C--:B------:R-:W-:Y:S01]  /*7ff0*/  HMMA.16816.F32.BF16 R92, R48, R66.reuse, R92 ;  /* 0x00000042305c723c */ /* 0x080fe2000004185c */
[----:B------:R1:W2:Y:S03]  /*8000*/  MUFU.EX2 R156, R44 ;  /* 0x0000002c009c7308 */ /* 0x0002a60000000800 */
[--C-:B---3--:R-:W-:Y:S04]  /*8010*/  FFMA.FTZ R52, R62, c[0x0][0x2d0], -R3.reuse ;  /* 0x0000b4003e347a23 */ /* 0x108fe80000010803 */
[C---:B------:R-:W-:Y:S03]  /*8020*/  HMMA.16816.F32.BF16 R96, R40.reuse, R66, R96 ;  /* 0x000000422860723c */ /* 0x040fe60000041860 */
[----:B------:R3:W-:Y:S10]  /*8030*/  MUFU.EX2 R118, R52 ;  /* 0x0000003400767308 */ /* 0x0007f40000000800 */
[----:B------:R4:W-:Y:S01]  /*8040*/  MUFU.EX2 R67, R56 ;  /* 0x0000003800437308 */ /* 0x0009e20000000800 */
[----:B-1----:R-:W-:Y:S09]  /*8050*/  FFMA.FTZ R44, R60, c[0x0][0x2d0], -R166 ;  /* 0x0000b4003c2c7a23 */ /* 0x002ff200000108a6 */
[----:B------:R1:W5:Y:S01]  /*8060*/  MUFU.EX2 R177, R44 ;  /* 0x0000002c00b17308 */ /* 0x0003620000000800 */
[----:B---3--:R-:W-:Y:S09]  /*8070*/  FFMA.FTZ R52, R63, c[0x0][0x2d0], -R3 ;  /* 0x0000b4003f347a23 */ /* 0x008ff20000010803 */
[----:B------:R3:W2:Y:S01]  /*8080*/  MUFU.EX2 R62, R52 ;  /* 0x00000034003e7308 */ /* 0x0006a20000000800 */
[----:B----4-:R-:W-:Y:S08]  /*8090*/  LDSM.16.MT88.4 R56, [R201+0x1800] ;  /* 0x00180000c938783b */ /* 0x010ff00000004200 */
[----:B-1----:R-:W1:Y:S01]  /*80a0*/  LDSM.16.MT88.4 R44, [R203+0x1000] ;  /* 0x00100000cb2c783b */ /* 0x002e620000004200 */
[--C-:B---3--:R-:W-:Y:S04]  /*80b0*/  FFMA.FTZ R52, R68, c[0x0][0x2d0], -R164.reuse ;  /* 0x0000b40044347a23 */ /* 0x108fe800000108a4 */
[----:B------:R3:W-:Y:S02]  /*80c0*/  MUFU.EX2 R175, R52 ;  /* 0x0000003400af7308 */ /* 0x0007e40000000800 */
[--C-:B---3--:R-:W-:Y:S01]  /*80d0*/  FFMA.FTZ R52, R69, c[0x0][0x2d0], -R164.reuse ;  /* 0x0000b40045347a23 */ /* 0x108fe200000108a4 */
[-C--:B-1----:R-:W-:Y:S07]  /*80e0*/  HMMA.16816.F32.BF16 R100, R40, R44.reuse, R100 ;  /* 0x0000002c2864723c */ /* 0x082fee0000041864 */
[----:B------:R1:W-:Y:S01]  /*80f0*/  MUFU.EX2 R163, R52 ;  /* 0x0000003400a37308 */ /* 0x0003e20000000800 */
[C---:B------:R-:W-:Y:S07]  /*8100*/  HMMA.16816.F32.BF16 R104, R48.reuse, R44, R104 ;  /* 0x0000002c3068723c */ /* 0x040fee0000041868 */
[--C-:B------:R-:W-:Y:S01]  /*8110*/  FFMA.FTZ R44, R80, c[0x0][0x2d0], -R164.reuse ;  /* 0x0000b400502c7a23 */ /* 0x100fe200000108a4 */
[-C--:B------:R-:W-:Y:S01]  /*8120*/  HMMA.16816.F32.BF16 R36, R48, R46.reuse, R36 ;  /* 0x0000002e3024723c */ /* 0x080fe20000041824 */
[----:B------:R-:W-:Y:S02]  /*8130*/  LDSM.16.MT88.4 R48, [R204+0x1800] ;  /* 0x00180000cc30783b */ /* 0x000fe40000004200 */
[----:B------:R3:W-:Y:S01]  /*8140*/  MUFU.EX2 R70, R44 ;  /* 0x0000002c00467308 */ /* 0x0007e20000000800 */
[----:B--2---:R-:W-:Y:S04]  /*8150*/  F2FP.BF16.PACK_AB R45, R156, R157 ;  /* 0x0000009d9c2d723e */ /* 0x004fe800000010ff */
[----:B------:R-:W-:Y:S01]  /*8160*/  HMMA.16816.F32.BF16 R108, R40, R46, R108 ;  /* 0x0000002e286c723c */ /* 0x000fe2000004186c */
[----:B-1----:R-:W1:Y:S06]  /*8170*/  LDSM.16.MT88.4 R52, [R200+0x1800] ;  /* 0x00180000c834783b */ /* 0x002e6c0000004200 */
[----:B------:R-:W-:Y:S02]  /*8180*/  F2FP.BF16.PACK_AB R40, R186, R187 ;  /* 0x000000bbba28723e */ /* 0x000fe400000010ff */
[----:B------:R-:W-:Y:S03]  /*8190*/  F2FP.BF16.PACK_AB R41, R183, R185 ;  /* 0x000000b9b729723e */ /* 0x000fe600000010ff */
[----:B------:R-:W-:Y:S02]  /*81a0*/  F2FP.BF16.PACK_AB R42, R182, R184 ;  /* 0x000000b8b62a723e */ /* 0x000fe400000010ff */
[----:B------:R-:W-:Y:S02]  /*81b0*/  F2FP.BF16.PACK_AB R43, R180, R181 ;  /* 0x000000b5b42b723e */ /* 0x000fe400000010ff */
[----:B-----5:R-:W-:Y:S02]  /*81c0*/  F2FP.BF16.PACK_AB R46, R176, R177 ;  /* 0x000000b1b02e723e */ /* 0x020fe400000010ff */
[----:B------:R-:W-:Y:S01]  /*81d0*/  F2FP.BF16.PACK_AB R47, R62, R118 ;  /* 0x000000763e2f723e */ /* 0x000fe200000010ff */
[----:B---3--:R-:W-:Y:S04]  /*81e0*/  FFMA.FTZ R44, R81, c[0x0][0x2d0], -R164 ;  /* 0x0000b400512c7a23 */ /* 0x008fe800000108a4 */
[----:B------:R2:W-:Y:S01]  /*81f0*/  MUFU.EX2 R69, R44 ;  /* 0x0000002c00457308 */ /* 0x0005e20000000800 */
[-C--:B-1----:R-:W-:Y:S03]  /*8200*/  HMMA.16816.F32.BF16 R4, R40, R52.reuse, R4 ;  /* 0x000000342804723c */ /* 0x082fe60000041804 */
[----:B--2---:R-:W-:Y:S06]  /*8210*/  FFMA.FTZ R44, R82, c[0x0][0x2d0], -R165 ;  /* 0x0000b400522c7a23 */ /* 0x004fec00000108a5 */
[----:B------:R1:W-:Y:S03]  /*8220*/  MUFU.EX2 R68, R44 ;  /* 0x0000002c00447308 */ /* 0x0003e60000000800 */
[----:B-1----:R-:W-:Y:S07]  /*8230*/  F2FP.BF16.PACK_AB R44, R178, R179 ;  /* 0x000000b3b22c723e */ /* 0x002fee00000010ff */
[C---:B------:R-:W-:Y:S07]  /*8240*/  HMMA.16816.F32.BF16 R8, R44.reuse, R52, R8 ;  /* 0x000000342c08723c */ /* 0x040fee0000041808 */
[--C-:B------:R-:W-:Y:S01]  /*8250*/  FFMA.FTZ R52, R72, c[0x0][0x2d0], -R166.reuse ;  /* 0x0000b40048347a23 */ /* 0x100fe200000108a6 */
[-C--:B------:R-:W-:Y:S03]  /*8260*/  HMMA.16816.F32.BF16 R12, R44, R54.reuse, R12 ;  /* 0x000000362c0c723c */ /* 0x080fe6000004180c */
[----:B------:R1:W-:Y:S05]  /*8270*/  MUFU.EX2 R65, R52 ;  /* 0x0000003400417308 */ /* 0x0003ea0000000800 */
[C---:B------:R-:W-:Y:S08]  /*8280*/  HMMA.16816.F32.BF16 R16, R40.reuse, R54, R16 ;  /* 0x000000362810723c */ /* 0x040ff00000041810 */
[-C--:B------:R-:W-:Y:S08]  /*8290*/  HMMA.16816.F32.BF16 R20, R40, R48.reuse, R20 ;  /* 0x000000302814723c */ /* 0x080ff00000041814 */
[C---:B------:R-:W-:Y:S04]  /*82a0*/  HMMA.16816.F32.BF16 R32, R44.reuse, R48, R32 ;  /* 0x000000302c20723c */ /* 0x040fe80000041820 */
[--C-:B-1----:R-:W-:Y:S03]  /*82b0*/  FFMA.FTZ R52, R73, c[0x0][0x2d0], -R166.reuse ;  /* 0x0000b40049347a23 */ /* 0x102fe600000108a6 */
[--C-:B------:R-:W-:Y:S01]  /*82c0*/  FFMA.FTZ R48, R76, c[0x0][0x2d0], -R166.reuse ;  /* 0x0000b4004c307a23 */ /* 0x100fe200000108a6 */
[-C--:B------:R-:W-:Y:S01]  /*82d0*/  HMMA.16816.F32.BF16 R24, R44, R50.reuse, R24 ;  /* 0x000000322c18723c */ /* 0x080fe20000041818 */
[----:B------:R1:W2:Y:S07]  /*82e0*/  MUFU.EX2 R66, R52 ;  /* 0x0000003400427308 */ /* 0x0002ae0000000800 */
[C---:B------:R-:W-:Y:S03]  /*82f0*/  HMMA.16816.F32.BF16 R84, R40.reuse, R50, R84 ;  /* 0x000000322854723c */ /* 0x040fe60000041854 */
[----:B------:R3:W-:Y:S05]  /*8300*/  MUFU.EX2 R64, R48 ;  /* 0x0000003000407308 */ /* 0x0007ea0000000800 */
[-C--:B------:R-:W-:Y:S08]  /*8310*/  HMMA.16816.F32.BF16 R28, R40, R56.reuse, R28 ;  /* 0x00000038281c723c */ /* 0x080ff0000004181c */
[C---:B------:R-:W-:Y:S04]  /*8320*/  HMMA.16816.F32.BF16 R88, R44.reuse, R56, R88 ;  /* 0x000000382c58723c */ /* 0x040fe80000041858 */
[--C-:B-1----:R-:W-:Y:S01]  /*8330*/  FFMA.FTZ R52, R74, c[0x0][0x2d0], -R3.reuse ;  /* 0x0000b4004a347a23 */ /* 0x102fe20000010803 */
[----:B--2---:R-:W-:Y:S03]  /*8340*/  F2FP.BF16.PACK_AB R152, R66, R65 ;  /* 0x000000414298723e */ /* 0x004fe600000010ff */
[-C--:B------:R-:W-:Y:S01]  /*8350*/  HMMA.16816.F32.BF16 R92, R44, R58.reuse, R92 ;  /* 0x0000003a2c5c723c */ /* 0x080fe2000004185c */
[----:B------:R1:W-:Y:S03]  /*8360*/  MUFU.EX2 R61, R52 ;  /* 0x00000034003d7308 */ /* 0x0003e60000000800 */
[----:B---3--:R-:W-:Y:S04]  /*8370*/  FFMA.FTZ R48, R77, c[0x0][0x2d0], -R166 ;  /* 0x0000b4004d307a23 */ /* 0x008fe800000108a6 */
[C---:B------:R-:W-:Y:S03]  /*8380*/  HMMA.16816.F32.BF16 R96, R40.reuse, R58, R96 ;  /* 0x0000003a2860723c */ /* 0x040fe60000041860 */
[----:B------:R2:W3:Y:S01]  /*8390*/  MUFU.EX2 R63, R48 ;  /* 0x00000030003f7308 */ /* 0x0004e20000000800 */
[--C-:B-1----:R-:W-:Y:S09]  /*83a0*/  FFMA.FTZ R52, R75, c[0x0][0x2d0], -R3.reuse ;  /* 0x0000b4004b347a23 */ /* 0x102ff20000010803 */
[----:B------:R1:W4:Y:S01]  /*83b0*/  MUFU.EX2 R60, R52 ;  /* 0x00000034003c7308 */ /* 0x0003220000000800 */
[--C-:B--2---:R-:W-:Y:S01]  /*83c0*/  FFMA.FTZ R48, R78, c[0x0][0x2d0], -R3.reuse ;  /* 0x0000b4004e307a23 */ /* 0x104fe20000010803 */
[----:B---3--:R-:W-:Y:S01]  /*83d0*/  F2FP.BF16.PACK_AB R154, R63, R64 ;  /* 0x000000403f9a723e */ /* 0x008fe200000010ff */
[----:B------:R-:W-:Y:S07]  /*83e0*/  FFMA.FTZ R3, R79, c[0x0][0x2d0], -R3 ;  /* 0x0000b4004f037a23 */ /* 0x000fee0000010803 */
[----:B------:R2:W-:Y:S10]  /*83f0*/  MUFU.EX2 R57, R48 ;  /* 0x0000003000397308 */ /* 0x0005f40000000800 */
[----:B------:R-:W3:Y:S01]  /*8400*/  MUFU.EX2 R56, R3 ;  /* 0x0000000300387308 */ /* 0x000ee20000000800 */
[----:B-1----:R-:W1:Y:S01]  /*8410*/  LDSM.16.MT88.4 R52, [R203+0x1800] ;  /* 0x00180000cb34783b */ /* 0x002e620000004200 */
[----:B----4-:R-:W-:Y:S07]  /*8420*/  F2FP.BF16.PACK_AB R153, R60, R61 ;  /* 0x0000003d3c99723e */ /* 0x010fee00000010ff */
[----:B--2---:R-:W2:Y:S01]  /*8430*/  LDSM.16.MT88.4 R48, [R204+0x2000] ;  /* 0x00200000cc30783b */ /* 0x004ea20000004200 */
[----:B---3--:R-:W-:Y:S01]  /*8440*/  F2FP.BF16.PACK_AB R155, R56, R57 ;  /* 0x00000039389b723e */ /* 0x008fe200000010ff */
[----:B------:R-:W-:Y:S04]  /*8450*/  FFMA.FTZ R3, R117, R241, R232 ;  /* 0x000000f175037223 */ /* 0x000fe800000100e8 */
[----:B------:R-:W-:Y:S04]  /*8460*/  FADD.FTZ R3, R239, R3 ;  /* 0x00000003ef037221 */ /* 0x000fe80000010000 */
[----:B------:R-:W-:Y:S01]  /*8470*/  FADD.FTZ R3, R238, R3 ;  /* 0x00000003ee037221 */ /* 0x000fe20000010000 */
[-C--:B-1----:R-:W-:Y:S08]  /*8480*/  HMMA.16816.F32.BF16 R100, R40, R52.reuse, R100 ;  /* 0x000000342864723c */ /* 0x082ff00000041864 */
[C---:B------:R-:W-:Y:S07]  /*8490*/  HMMA.16816.F32.BF16 R104, R44.reuse, R52, R104 ;  /* 0x000000342c68723c */ /* 0x040fee0000041868 */
[----:B------:R-:W-:Y:S01]  /*84a0*/  FFMA.FTZ R53, R116, R242, R233 ;  /* 0x000000f274357223 */ /* 0x000fe200000100e9 */
[-C--:B------:R-:W-:Y:S01]  /*84b0*/  HMMA.16816.F32.BF16 R36, R44, R54.reuse, R36 ;  /* 0x000000362c24723c */ /* 0x080fe20000041824 */
[----:B------:R-:W1:Y:S03]  /*84c0*/  LDSM.16.MT88.4 R44, [R201+0x2000] ;  /* 0x00200000c92c783b */ /* 0x000e660000004200 */
[----:B------:R-:W-:Y:S01]  /*84d0*/  FFMA.FTZ R52, R115, R243, R229 ;  /* 0x000000f373347223 */ /* 0x000fe200000100e5 */
[----:B------:R-:W-:Y:S03]  /*84e0*/  MOV R115, R112 ;  /* 0x0000007000737202 */ /* 0x000fe60000000f00 */
[----:B------:R-:W-:Y:S07]  /*84f0*/  HMMA.16816.F32.BF16 R108, R40, R54, R108 ;  /* 0x00000036286c723c */ /* 0x000fee000004186c */
[----:B------:R-:W-:Y:S02]  /*8500*/  F2FP.BF16.PACK_AB R40, R163, R175 ;  /* 0x000000afa328723e */ /* 0x000fe400000010ff */
[----:B------:R-:W-:Y:S03]  /*8510*/  F2FP.BF16.PACK_AB R41, R71, R162 ;  /* 0x000000a24729723e */ /* 0x000fe600000010ff */
[----:B------:R-:W-:Y:S02]  /*8520*/  F2FP.BF16.PACK_AB R42, R69, R70 ;  /* 0x00000046452a723e */ /* 0x000fe400000010ff */
[----:B------:R-:W-:Y:S07]  /*8530*/  F2FP.BF16.PACK_AB R43, R67, R68 ;  /* 0x00000044432b723e */ /* 0x000fee00000010ff */
[-C--:B------:R-:W-:Y:S07]  /*8540*/  HMMA.16816.F32.BF16 R124, R40, R132.reuse, R4 ;  /* 0x00000084287c723c */ /* 0x080fee0000041804 */
[----:B------:R-:W-:Y:S01]  /*8550*/  FADD.FTZ R4, R235, R53 ;  /* 0x00000035eb047221 */ /* 0x000fe20000010000 */
[C---:B------:R-:W-:Y:S04]  /*8560*/  HMMA.16816.F32.BF16 R120, R152.reuse, R132, R8 ;  /* 0x000000849878723c */ /* 0x040fe80000041808 */
[----:B------:R-:W-:Y:S03]  /*8570*/  FADD.FTZ R5, R230, R52 ;  /* 0x00000034e6057221 */ /* 0x000fe60000010000 */
[----:B------:R-:W-:Y:S01]  /*8580*/  FADD.FTZ R9, R236, R4 ;  /* 0x00000004ec097221 */ /* 0x000fe20000010000 */
[-C--:B------:R-:W-:Y:S04]  /*8590*/  HMMA.16816.F32.BF16 R128, R152, R134.reuse, R12 ;  /* 0x000000869880723c */ /* 0x080fe8000004180c */
[----:B------:R-:W-:Y:S02]  /*85a0*/  FADD.FTZ R11, R231, R5 ;  /* 0x00000005e70b7221 */ /* 0x000fe40000010000 */
[----:B------:R-:W-:Y:S01]  /*85b0*/  FADD.FTZ R10, R173, R0 ;  /* 0x00000000ad0a7221 */ /* 0x000fe20000010000 */
[----:B------:R-:W3:Y:S01]  /*85c0*/  LDSM.16.MT88.4 R4, [R203+0x2000] ;  /* 0x00200000cb04783b */ /* 0x000ee20000004200 */
[----:B------:R-:W-:Y:S01]  /*85d0*/  FADD.FTZ R8, R240, R3 ;  /* 0x00000003f0087221 */ /* 0x000fe20000010000 */
[C---:B------:R-:W-:Y:S04]  /*85e0*/  HMMA.16816.F32.BF16 R132, R40.reuse, R134, R16 ;  /* 0x000000862884723c */ /* 0x040fe80000041810 */
[----:B------:R-:W-:Y:S02]  /*85f0*/  FADD.FTZ R3, R237, R9 ;  /* 0x00000009ed037221 */ /* 0x000fe40000010000 */
        /* <DEDUP_REMOVED lines=15> */
[----:B------:R-:W-:Y:S02]  /*86f0*/  FADD.FTZ R9, R223, R0 ;  /* 0x00000000df097221 */ /* 0x000fe40000010000 */
[----:B------:R-:W-:Y:S02]  /*8700*/  FADD.FTZ R8, R218, R12 ;  /* 0x0000000cda087221 */ /* 0x000fe40000010000 */
[----:B------:R-:W-:Y:S01]  /*8710*/  FADD.FTZ R3, R168, R11 ;  /* 0x0000000ba8037221 */ /* 0x000fe20000010000 */
[-C--:B-1----:R-:W-:Y:S03]  /*8720*/  HMMA.16816.F32.BF16 R148, R40, R44.reuse, R28 ;  /* 0x0000002c2894723c */ /* 0x082fe6000004181c */
        /* <DEDUP_REMOVED lines=39> */
[-C--:B------:R-:W-:Y:S01]  /*89a0*/  MOV R118, R2.reuse ;  /* 0x0000000200767202 */ /* 0x080fe20000000f00 */
        /* <DEDUP_REMOVED lines=15> */
[----:B------:R-:W-:Y:S01]  /*8aa0*/  MOV R5, R2 ;  /* 0x0000000200057202 */ /* 0x000fe20000000f00 */
[----:B------:R-:W-:Y:S02]  /*8ab0*/  FADD.FTZ R0, R57, R7 ;  /* 0x0000000739007221 */ /* 0x000fe40000010000 */
[----:B------:R-:W-:Y:S02]  /*8ac0*/  FADD.FTZ R241, R69, R6 ;  /* 0x0000000645f17221 */ /* 0x000fe40000010000 */
[----:B------:R-:W-:Y:S02]  /*8ad0*/  FADD.FTZ R242, R67, R4 ;  /* 0x0000000443f27221 */ /* 0x000fe40000010000 */
[----:B------:R-:W-:Y:S01]  /*8ae0*/  FADD.FTZ R243, R63, R3 ;  /* 0x000000033ff37221 */ /* 0x000fe20000010000 */
[----:B------:R-:W-:Y:S01]  /*8af0*/  MOV R3, R113 ;  /* 0x0000007100037202 */ /* 0x000fe20000000f00 */
[----:B------:R-:W-:Y:S01]  /*8b00*/  FADD.FTZ R244, R56, R0 ;  /* 0x0000000038f47221 */ /* 0x000fe20000010000 */
[----:B------:R-:W-:Y:S01]  /*8b10*/  MOV R0, R114 ;  /* 0x0000007200007202 */ /* 0x000fe20000000f00 */
[----:B------:R-:W-:-:S05]  /*8b20*/  @P0 BRA `(.L_x_76) ;  /* 0xffffd19000000947 */ /* 0x000fca000383ffff */
.L_x_75:
[----:B------:R-:W-:Y:S05]  /*8b30*/  BRA.DIV ~URZ, `(.L_x_77) ;  /* 0x000049827f007947 */ /* 0x000fea000b800000 */
[----:B------:R-:W1:Y:S04]  /*8b40*/  SHFL.BFLY PT, R0, R241, 0x2, 0x1f ;  /* 0x0c401f00f1007f89 */ /* 0x000e6800000e0000 */
[----:B------:R-:W2:Y:S04]  /*8b50*/  SHFL.BFLY PT, R2, R242, 0x2, 0x1f ;  /* 0x0c401f00f2027f89 */ /* 0x000ea800000e0000 */
[----:B------:R-:W3:Y:S04]  /*8b60*/  SHFL.BFLY PT, R3, R243, 0x2, 0x1f ;  /* 0x0c401f00f3037f89 */ /* 0x000ee800000e0000 */
[----:B------:R-:W4:Y:S01]  /*8b70*/  SHFL.BFLY PT, R8, R244, 0x2, 0x1f ;  /* 0x0c401f00f4087f89 */ /* 0x000f2200000e0000 */
[----:B-1----:R-:W-:-:S02]  /*8b80*/  FADD.FTZ R0, R0, R241 ;  /* 0x000000f100007221 */ /* 0x002fc40000010000 */
[----:B--2---:R-:W-:-:S03]  /*8b90*/  FADD.FTZ R2, R2, R242 ;  /* 0x000000f202027221 */ /* 0x004fc60000010000 */
[----:B------:R-:W1:Y:S01]  /*8ba0*/  SHFL.BFLY PT, R4, R0, 0x1, 0x1f ;  /* 0x0c201f0000047f89 */ /* 0x000e6200000e0000 */
[----:B---3--:R-:W-:-:S03]  /*8bb0*/  FADD.FTZ R3, R3, R243 ;  /* 0x000000f303037221 */ /* 0x008fc60000010000 */
[----:B------:R-:W2:Y:S01]  /*8bc0*/  SHFL.BFLY PT, R6, R2, 0x1, 0x1f ;  /* 0x0c201f0002067f89 */ /* 0x000ea200000e0000 */
[----:B----4-:R-:W-:-:S03]  /*8bd0*/  FADD.FTZ R8, R8, R244 ;  /* 0x000000f408087221 */ /* 0x010fc60000010000 */
[----:B------:R-:W3:Y:S04]  /*8be0*/  SHFL.BFLY PT, R7, R3, 0x1, 0x1f ;  /* 0x0c201f0003077f89 */ /* 0x000ee800000e0000 */
[----:B------:R4:W4:Y:S01]  /*8bf0*/  SHFL.BFLY PT, R9, R8, 0x1, 0x1f ;  /* 0x0c201f0008097f89 */ /* 0x00092200000e0000 */
[----:B-1----:R-:W-:Y:S02]  /*8c00*/  FADD.FTZ R4, R0, R4 ;  /* 0x0000000400047221 */ /* 0x002fe40000010000 */
[----:B--2---:R-:W-:Y:S02]  /*8c10*/  FADD.FTZ R6, R2, R6 ;  /* 0x0000000602067221 */ /* 0x004fe40000010000 */
[----:B---3--:R-:W-:Y:S02]  /*8c20*/  FADD.FTZ R7, R3, R7 ;  /* 0x0000000703077221 */ /* 0x008fe40000010000 */
.L_x_159:
[----:B------:R-:W-:Y:S01]  /*8c30*/  FSETP.NE.FTZ.AND P3, PT, R4, RZ, PT ;  /* 0x000000ff0400720b */ /* 0x000fe20003f75000 */
[----:B------:R-:W-:Y:S01]  /*8c40*/  CS2R R2, SRZ ;  /* 0x0000000000027805 */ /* 0x000fe2000001ff00 */
[----:B------:R-:W-:-:S02]  /*8c50*/  MOV R0, RZ ;  /* 0x000000ff00007202 */ /* 0x000fc40000000f00 */
[----:B------:R-:W-:Y:S02]  /*8c60*/  FSETP.NE.FTZ.AND P1, PT, R7, RZ, PT ;  /* 0x000000ff0700720b */ /* 0x000fe40003f35000 */
[----:B------:R-:W-:Y:S02]  /*8c70*/  FSETP.NE.FTZ.AND P2, PT, R6, RZ, PT ;  /* 0x000000ff0600720b */ /* 0x000fe40003f55000 */
[----:B------:R-:W-:Y:S02]  /*8c80*/  MOV R26, 0xff800000 ;  /* 0xff800000001a7802 */ /* 0x000fe40000000f00 */
[----:B------:R-:W-:Y:S02]  /*8c90*/  MOV R24, 0xff800000 ;  /* 0xff80000000187802 */ /* 0x000fe40000000f00 */
[----:B------:R-:W-:Y:S01]  /*8ca0*/  MOV R25, 0xff800000 ;  /* 0xff80000000197802 */ /* 0x000fe20000000f00 */
[----:B------:R-:W1:Y:S01]  /*8cb0*/  @P3 MUFU.RCP R0, R4 ;  /* 0x0000000400003308 */ /* 0x000e620000001000 */
[----:B------:R-:W-:-:S03]  /*8cc0*/  MOV R19, 0xff800000 ;  /* 0xff80000000137802 */ /* 0x000fc60000000f00 */
[----:B------:R-:W-:-:S04]  /*8cd0*/  @P1 MOV R11, 0x3f317218 ;  /* 0x3f317218000b1802 */ /* 0x000fc80000000f00 */
[----:B------:R2:W-:Y:S01]  /*8ce0*/  @P3 MUFU.LG2 R10, R4 ;  /* 0x00000004000a3308 */ /* 0x0005e20000000c00 */
[----:B-1----:R-:W-:-:S07]  /*8cf0*/  FMUL.FTZ R64, R0, R124 ;  /* 0x0000007c00407220 */ /* 0x002fce0000410000 */
[----:B------:R-:W1:Y:S01]  /*8d00*/  @P2 MUFU.RCP R3, R6 ;  /* 0x0000000600032308 */ /* 0x000e620000001000 */
[C---:B------:R-:W-:Y:S02]  /*8d10*/  FMUL.FTZ R65, R0.reuse, R125 ;  /* 0x0000007d00417220 */ /* 0x040fe40000410000 */
[C---:B------:R-:W-:Y:S02]  /*8d20*/  FMUL.FTZ R66, R0.reuse, R132 ;  /* 0x0000008400427220 */ /* 0x040fe40000410000 */
[C---:B------:R-:W-:Y:S02]  /*8d30*/  FMUL.FTZ R67, R0.reuse, R133 ;  /* 0x0000008500437220 */ /* 0x040fe40000410000 */
[C---:B------:R-:W-:Y:S01]  /*8d40*/  FMUL.FTZ R70, R0.reuse, R136 ;  /* 0x0000008800467220 */ /* 0x040fe20000410000 */
[----:B------:R-:W-:Y:S01]  /*8d50*/  @P1 MUFU.RCP R2, R7 ;  /* 0x0000000700021308 */ /* 0x000fe20000001000 */
        /* <DEDUP_REMOVED lines=10> */
[----:B------:R-:W-:Y:S02]  /*8e00*/  FMUL.FTZ R57, R0, R109 ;  /* 0x0000006d00397220 */ /* 0x000fe40000410000 */
[----:B------:R-:W3:Y:S01]  /*8e10*/  @P1 MUFU.LG2 R0, R7 ;  /* 0x0000000700001308 */ /* 0x000ee20000000c00 */
[----:B--2-4-:R-:W-:Y:S02]  /*8e20*/  FADD.FTZ R4, R9, R8 ;  /* 0x0000000809047221 */ /* 0x014fe40000010000 */
[C---:B-1----:R-:W-:Y:S02]  /*8e30*/  FMUL.FTZ R80, R3.reuse, R126 ;  /* 0x0000007e03507220 */ /* 0x042fe40000410000 */
[C---:B------:R-:W-:Y:S01]  /*8e40*/  FMUL.FTZ R81, R3.reuse, R127 ;  /* 0x0000007f03517220 */ /* 0x040fe20000410000 */
[----:B------:R-:W-:Y:S01]  /*8e50*/  FSETP.NE.FTZ.AND P0, PT, R4, RZ, PT ;  /* 0x000000ff0400720b */ /* 0x000fe20003f15000 */
[C---:B------:R-:W-:Y:S01]  /*8e60*/  FMUL.FTZ R82, R3.reuse, R134 ;  /* 0x0000008603527220 */ /* 0x040fe20000410000 */
[----:B------:R1:W2:Y:S01]  /*8e70*/  @P2 MUFU.LG2 R9, R6 ;  /* 0x0000000600092308 */ /* 0x0002a20000000c00 */
[----:B------:R-:W-:-:S02]  /*8e80*/  FMUL.FTZ R83, R3, R135 ;  /* 0x0000008703537220 */ /* 0x000fc40000410000 */
[C---:B------:R-:W-:Y:S02]  /*8e90*/  FMUL.FTZ R84, R3.reuse, R138 ;  /* 0x0000008a03547220 */ /* 0x040fe40000410000 */
[C---:B------:R-:W-:Y:S02]  /*8ea0*/  FMUL.FTZ R85, R3.reuse, R139 ;  /* 0x0000008b03557220 */ /* 0x040fe40000410000 */
[C---:B------:R-:W-:Y:S02]  /*8eb0*/  FMUL.FTZ R86, R3.reuse, R86 ;  /* 0x0000005603567220 */ /* 0x040fe40000410000 */
[----:B---3--:R-:W-:Y:S01]  /*8ec0*/  @P1 FMUL.FTZ R8, R0, 0.69314718246459960938 ;  /* 0x3f31721800081820 */ /* 0x008fe20000410000 */
[----:B------:R-:W-:Y:S01]  /*8ed0*/  MOV R0, RZ ;  /* 0x000000ff00007202 */ /* 0x000fe20000000f00 */
[C---:B------:R-:W-:Y:S02]  /*8ee0*/  FMUL.FTZ R87, R3.reuse, R87 ;  /* 0x0000005703577220 */ /* 0x040fe40000410000 */
[----:B------:R-:W-:-:S02]  /*8ef0*/  FMUL.FTZ R96, R3, R150 ;  /* 0x0000009603607220 */ /* 0x000fc40000410000 */
[C---:B------:R-:W-:Y:S01]  /*8f00*/  FMUL.FTZ R97, R3.reuse, R151 ;  /* 0x0000009703617220 */ /* 0x040fe20000410000 */
[----:B------:R-:W3:Y:S01]  /*8f10*/  @P0 MUFU.RCP R0, R4 ;  /* 0x0000000400000308 */ /* 0x000ee20000001000 */
[C---:B------:R-:W-:Y:S01]  /*8f20*/  FMUL.FTZ R98, R3.reuse, R98 ;  /* 0x0000006203627220 */ /* 0x040fe20000410000 */
[----:B-1----:R-:W-:Y:S01]  /*8f30*/  @P2 MOV R6, 0x3f317218 ;  /* 0x3f31721800062802 */ /* 0x002fe20000000f00 */
[C---:B------:R-:W-:Y:S02]  /*8f40*/  FMUL.FTZ R99, R3.reuse, R99 ;  /* 0x0000006303637220 */ /* 0x040fe40000410000 */
[C---:B------:R-:W-:Y:S02]  /*8f50*/  FMUL.FTZ R78, R3.reuse, R102 ;  /* 0x00000066034e7220 */ /* 0x040fe40000410000 */
[C---:B------:R-:W-:Y:S02]  /*8f60*/  FMUL.FTZ R79, R3.reuse, R103 ;  /* 0x00000067034f7220 */ /* 0x040fe40000410000 */
[----:B------:R-:W-:-:S02]  /*8f70*/  FMUL.FTZ R62, R3, R110 ;  /* 0x0000006e033e7220 */ /* 0x000fc40000410000 */
[----:B------:R-:W-:Y:S01]  /*8f80*/  FMUL.FTZ R63, R3, R111 ;  /* 0x0000006f033f7220 */ /* 0x000fe20000410000 */
[----:B------:R-:W-:Y:S01]  /*8f90*/  @P3 MOV R3, 0x3f317218 ;  /* 0x3f31721800033802 */ /* 0x000fe20000000f00 */
        /* <DEDUP_REMOVED lines=15> */
[----:B------:R-:W-:Y:S02]  /*9090*/  FMUL.FTZ R29, R2, R153 ;  /* 0x00000099021d7220 */ /* 0x000fe40000410000 */
[----:B------:R1:W4:Y:S01]  /*90a0*/  @P0 MUFU.LG2 R2, R4 ;  /* 0x0000000400020308 */ /* 0x0003220000000c00 */
[----:B------:R-:W-:-:S02]  /*90b0*/  @P3 FMUL.FTZ R7, R3, c[0x0][0x2d0] ;  /* 0x0000b40003073a20 */ /* 0x000fc40000410000 */
[----:B------:R-:W-:Y:S02]  /*90c0*/  @P1 FMUL.FTZ R3, R11, c[0x0][0x2d0] ;  /* 0x0000b4000b031a20 */ /* 0x000fe40000410000 */
[----:B------:R-:W-:Y:S02]  /*90d0*/  @P3 FMUL.FTZ R10, R10, 0.69314718246459960938 ;  /* 0x3f3172180a0a3820 */ /* 0x000fe40000410000 */
[----:B------:R-:W-:Y:S01]  /*90e0*/  @P1 FFMA.FTZ R26, R3, R112, R8 ;  /* 0x00000070031a1223 */ /* 0x000fe20000010008 */
[----:B------:R-:W-:Y:S01]  /*90f0*/  @P0 MOV R3, 0x3f317218 ;  /* 0x3f31721800030802 */ /* 0x000fe20000000f00 */
[----:B--2---:R-:W-:Y:S02]  /*9100*/  @P2 FMUL.FTZ R9, R9, 0.69314718246459960938 ;  /* 0x3f31721809092820 */ /* 0x004fe40000410000 */
[----:B------:R-:W-:Y:S02]  /*9110*/  @P2 FMUL.FTZ R6, R6, c[0x0][0x2d0] ;  /* 0x0000b40006062a20 */ /* 0x000fe40000410000 */
[----:B------:R-:W-:-:S02]  /*9120*/  @P0 FMUL.FTZ R3, R3, c[0x0][0x2d0] ;  /* 0x0000b40003030a20 */ /* 0x000fc40000410000 */
[----:B---3--:R-:W-:Y:S01]  /*9130*/  FMUL.FTZ R32, R0, R122 ;  /* 0x0000007a00207220 */ /* 0x008fe20000410000 */
[----:B-1----:R-:W-:Y:S01]  /*9140*/  MOV R4, 0x1 ;  /* 0x0000000100047802 */ /* 0x002fe20000000f00 */
[----:B----4-:R-:W-:Y:S02]  /*9150*/  @P0 FMUL.FTZ R2, R2, 0.69314718246459960938 ;  /* 0x3f31721802020820 */ /* 0x010fe40000410000 */
        /* <DEDUP_REMOVED lines=14> */
[----:B------:R-:W-:Y:S01]  /*9240*/  FMUL.FTZ R31, R0, R155 ;  /* 0x0000009b001f7220 */ /* 0x000fe20000410000 */
[----:B------:R-:W-:Y:S01]  /*9250*/  PRMT R0, R4, 0x7610, R0 ;  /* 0x0000761004007816 */ /* 0x000fe20000000000 */
[----:B------:R-:W-:-:S02]  /*9260*/  @P3 FFMA.FTZ R24, R7, R114, R10 ;  /* 0x0000007207183223 */ /* 0x000fc4000001000a */
[----:B------:R-:W-:Y:S02]  /*9270*/  @P2 FFMA.FTZ R25, R6, R113, R9 ;  /* 0x0000007106192223 */ /* 0x000fe40000010009 */
[----:B------:R-:W-:Y:S02]  /*9280*/  @P0 FFMA.FTZ R19, R3, R5, R2 ;  /* 0x0000000503130223 */ /* 0x000fe40000010002 */
.L_x_46:
[----:B------:R-:W2:Y:S01]  /*9290*/  S2R R2, SR_TID.X ;  /* 0x0000000000027919 */ /* 0x000ea20000002100 */
[----:B------:R-:W-:Y:S01]  /*92a0*/  BSSY B0, `(.L_x_78) ;  /* 0x0000010000007945 */ /* 0x000fe20003800000 */
[----:B--2---:R-:W-:-:S13]  /*92b0*/  LOP3.LUT P0, RZ, R2, 0x7f, RZ, 0xc0, !PT ;  /* 0x0000007f02ff7812 */ /* 0x004fda000780c0ff */
[----:B------:R-:W-:Y:S05]  /*92c0*/  @P0 BRA `(.L_x_79) ;  /* 0x000000d000000947 */ /* 0x000fea0003800000 */
[----:B------:R-:W2:Y:S01]  /*92d0*/  S2R R4, SR_LANEID ;  /* 0x0000000000047919 */ /* 0x000ea20000000000 */
[----:B------:R-:W-:Y:S01]  /*92e0*/  VOTEU.ANY UR4, UPT, PT ;  /* 0x0000000000047886 */ /* 0x000fe200038e0100 */
[----:B-1----:R-:W-:Y:S01]  /*92f0*/  IMAD.MOV.U32 R5, RZ, RZ, c[0x0][0x564] ;  /* 0x00015900ff057624 */ /* 0x002fe200078e00ff */
[----:B------:R-:W2:Y:S08]  /*9300*/  FLO.U32 R3, UR4 ;  /* 0x0000000400037d00 */ /* 0x000eb000080e0000 */
[----:B------:R-:W1:Y:S01]  /*9310*/  POPC R2, UR4 ;  /* 0x0000000400027d09 */ /* 0x000e620008000000 */
[----:B--2---:R-:W-:Y:S01]  /*9320*/  ISETP.EQ.U32.AND P0, PT, R3, R4, PT ;  /* 0x000000040300720c */ /* 0x004fe20003f02070 */
[----:B------:R-:W-:-:S12]  /*9330*/  IMAD.MOV.U32 R4, RZ, RZ, c[0x0][0x560] ;  /* 0x00015800ff047624 */ /* 0x000fd800078e00ff */
[----:B-1----:R1:W2:Y:S04]  /*9340*/  @P0 ATOMG.E.ADD.STRONG.GPU PT, R2, [R4.64], R2 ;  /* 0x00000002040209a8 */ /* 0x0022a800081ee1c8 */
[----:B-1----:R-:W1:Y:S04]  /*9350*/  S2R R4, SR_LTMASK ;  /* 0x0000000000047919 */ /* 0x002e680000003900 */
[----:B--2---:R1:W2:Y:S02]  /*9360*/  SHFL.IDX PT, R3, R2, R3, 0x1f ;  /* 0x00001f0302037589 */ /* 0x0042a400000e0000 */
[----:B-1----:R-:W-:-:S06]  /*9370*/  LOP3.LUT R2, R4, UR4, RZ, 0xc0, !PT ;  /* 0x0000000404027c12 */ /* 0x002fcc000f8ec0ff */
[----:B------:R-:W2:Y:S02]  /*9380*/  POPC R2, R2 ;  /* 0x0000000200027309 */ /* 0x000ea40000000000 */
[----:B--2---:R-:W-:-:S06]  /*9390*/  IADD3 R248, R3, c[0x0][0xc], R2 ;  /* 0x0000030003f87a10 */ /* 0x004fcc0007ffe002 */
.L_x_79:
[----:B------:R-:W-:Y:S05]  /*93a0*/  BSYNC B0 ;  /* 0x0000000000007941 */ /* 0x000fea0003800000 */
.L_x_78:
[----:B------:R-:W-:Y:S01]  /*93b0*/  PRMT R0, R0, 0x9910, RZ ;  /* 0x0000991000007816 */ /* 0x000fe200000000ff */
[----:B------:R-:W-:Y:S01]  /*93c0*/  BSSY B1, `(.L_x_80) ;  /* 0x00002b0000017945 */ /* 0x000fe20003800000 */
[----:B------:R-:W-:Y:S01]  /*93d0*/  IMAD.MOV.U32 R88, RZ, RZ, R248 ;  /* 0x000000ffff587224 */ /* 0x000fe200078e00f8 */
[----:B------:R-:W-:Y:S02]  /*93e0*/  SHF.R.S32.HI R8, RZ, 0x1f, R245 ;  /* 0x0000001fff087819 */ /* 0x000fe400000114f5 */
[----:B------:R-:W-:Y:S02]  /*93f0*/  ISETP.NE.AND P0, PT, R0, RZ, PT ;  /* 0x000000ff0000720c */ /* 0x000fe40003f05270 */
[----:B------:R-:W-:-:S11]  /*9400*/  SHF.R.S32.HI R18, RZ, 0x1f, R246 ;  /* 0x0000001fff127819 */ /* 0x000fd600000114f6 */
[----:B------:R-:W-:Y:S05]  /*9410*/  @!P0 BRA `(.L_x_81) ;  /* 0x00001f0000008947 */ /* 0x000fea0003800000 */
[----:B------:R-:W2:Y:S04]  /*9420*/  LDL R6, [R1+0x24] ;  /* 0x0000240001067983 */ /* 0x000ea80000100800 */
[----:B-1----:R-:W3:Y:S04]  /*9430*/  LDL R5, [R1+0x34] ;  /* 0x0000340001057983 */ /* 0x002ee80000100800 */
[----:B------:R-:W4:Y:S04]  /*9440*/  LDL R11, [R1+0x3c] ;  /* 0x00003c00010b7983 */ /* 0x000f280000100800 */
[----:B------:R-:W4:Y:S01]  /*9450*/  LDL R12, [R1+0x38] ;  /* 0x00003800010c7983 */ /* 0x000f220000100800 */
[----:B------:R-:W-:Y:S01]  /*9460*/  WARPSYNC 0xffffffff ;  /* 0xffffffff00007948 */ /* 0x000fe20003800000 */
[----:B------:R-:W-:-:S02]  /*9470*/  F2FP.BF16.PACK_AB R0, R65, R64 ;  /* 0x000000404100723e */ /* 0x000fc400000010ff */
[----:B------:R-:W-:Y:S01]  /*9480*/  BAR.SYNC.DEFER_BLOCKING 0x1, 0x80 ;  /* 0x0042000000007b1d */ /* 0x000fe20000010000 */
[----:B------:R-:W-:Y:S02]  /*9490*/  F2FP.BF16.PACK_AB R3, R81, R80 ;  /* 0x000000505103723e */ /* 0x000fe400000010ff */
[----:B------:R-:W-:-:S03]  /*94a0*/  F2FP.BF16.PACK_AB R2, R67, R66 ;  /* 0x000000424302723e */ /* 0x000fc600000010ff */
[----:B------:R-:W4:Y:S01]  /*94b0*/  LDL R9, [R1+0x28] ;  /* 0x0000280001097983 */ /* 0x000f220000100800 */
[----:B------:R-:W-:-:S03]  /*94c0*/  F2FP.BF16.PACK_AB R4, R69, R68 ;  /* 0x000000444504723e */ /* 0x000fc600000010ff */
[----:B------:R-:W4:Y:S04]  /*94d0*/  LDL R10, [R1+0x30] ;  /* 0x00003000010a7983 */ /* 0x000f280000100800 */
[----:B------:R-:W4:Y:S04]  /*94e0*/  LDL R7, [R1+0x2c] ;  /* 0x00002c0001077983 */ /* 0x000f280000100800 */
[----:B--2---:R1:W-:Y:S04]  /*94f0*/  STS [R6], R0 ;  /* 0x0000000006007388 */ /* 0x0043e80000000800 */
[----:B------:R2:W-:Y:S04]  /*9500*/  STS [R6+0x400], R3 ;  /* 0x0004000306007388 */ /* 0x0005e80000000800 */
[----:B---3--:R3:W-:Y:S01]  /*9510*/  STS [R5], R2 ;  /* 0x0000000205007388 */ /* 0x0087e20000000800 */
[----:B-1----:R-:W-:-:S02]  /*9520*/  F2FP.BF16.PACK_AB R0, R83, R82 ;  /* 0x000000525300723e */ /* 0x002fc400000010ff */
[----:B--2---:R-:W-:-:S03]  /*9530*/  F2FP.BF16.PACK_AB R3, R45, R44 ;  /* 0x0000002c2d03723e */ /* 0x004fc600000010ff */
[----:B------:R1:W-:Y:S01]  /*9540*/  STS [R5+0x400], R0 ;  /* 0x0004000005007388 */ /* 0x0003e20000000800 */
[----:B---3--:R-:W-:-:S03]  /*9550*/  F2FP.BF16.PACK_AB R2, R33, R32 ;  /* 0x000000202102723e */ /* 0x008fc600000010ff */
[----:B------:R2:W-:Y:S04]  /*9560*/  STS [R6+0x2000], R3 ;  /* 0x0020000306007388 */ /* 0x0005e80000000800 */
[----:B------:R3:W-:Y:S01]  /*9570*/  STS [R6+0x2400], R2 ;  /* 0x0024000206007388 */ /* 0x0007e20000000800 */
[----:B-1----:R-:W-:Y:S02]  /*9580*/  F2FP.BF16.PACK_AB R0, R35, R34 ;  /* 0x000000222300723e */ /* 0x002fe400000010ff */
[----:B--2---:R-:W-:-:S03]  /*9590*/  F2FP.BF16.PACK_AB R3, R71, R70 ;  /* 0x000000464703723e */ /* 0x004fc600000010ff */
[----:B------:R1:W-:Y:S01]  /*95a0*/  STS [R5+0x2000], R0 ;  /* 0x0020000005007388 */ /* 0x0003e20000000800 */
[----:B---3--:R-:W-:-:S03]  /*95b0*/  F2FP.BF16.PACK_AB R2, R85, R84 ;  /* 0x000000545502723e */ /* 0x008fc600000010ff */
[----:B------:R2:W-:Y:S04]  /*95c0*/  STS [R5+0x2400], R4 ;  /* 0x0024000405007388 */ /* 0x0005e80000000800 */
[----:B----4-:R3:W-:Y:S04]  /*95d0*/  STS [R11], R3 ;  /* 0x000000030b007388 */ /* 0x0107e80000000800 */
[----:B------:R3:W-:Y:S04]  /*95e0*/  STS [R11+0x400], R2 ;  /* 0x000400020b007388 */ /* 0x0007e80000000800 */
[----:B------:R-:W4:Y:S01]  /*95f0*/  LDL R6, [R1+0x44] ;  /* 0x0000440001067983 */ /* 0x000f220000100800 */
[----:B-1----:R-:W-:-:S02]  /*9600*/  F2FP.BF16.PACK_AB R0, R73, R72 ;  /* 0x000000484900723e */ /* 0x002fc400000010ff */
[----:B--2---:R-:W-:Y:S02]  /*9610*/  F2FP.BF16.PACK_AB R4, R37, R36 ;  /* 0x000000242504723e */ /* 0x004fe400000010ff */
[----:B---3--:R-:W-:Y:S01]  /*9620*/  F2FP.BF16.PACK_AB R3, R87, R86 ;  /* 0x000000565703723e */ /* 0x008fe200000010ff */
[----:B------:R-:W-:Y:S01]  /*9630*/  STS [R12], R0 ;  /* 0x000000000c007388 */ /* 0x000fe20000000800 */
[----:B------:R-:W-:-:S03]  /*9640*/  F2FP.BF16.PACK_AB R2, R59, R58 ;  /* 0x0000003a3b02723e */ /* 0x000fc600000010ff */
[----:B------:R-:W-:Y:S04]  /*9650*/  STS [R12+0x400], R3 ;  /* 0x000400030c007388 */ /* 0x000fe80000000800 */
[----:B------:R-:W-:Y:S04]  /*9660*/  STS [R11+0x2000], R4 ;  /* 0x002000040b007388 */ /* 0x000fe80000000800 */
[----:B------:R1:W-:Y:S04]  /*9670*/  STS [R11+0x2400], R2 ;  /* 0x002400020b007388 */ /* 0x0003e80000000800 */
[----:B-1----:R-:W2:Y:S01]  /*9680*/  LDL R11, [R1+0x48] ;  /* 0x00004800010b7983 */ /* 0x002ea20000100800 */
[----:B------:R-:W-:-:S02]  /*9690*/  F2FP.BF16.PACK_AB R0, R39, R38 ;  /* 0x000000262700723e */ /* 0x000fc400000010ff */
[----:B------:R-:W-:Y:S02]  /*96a0*/  F2FP.BF16.PACK_AB R5, R55, R54 ;  /* 0x000000363705723e */ /* 0x000fe400000010ff */
[----:B------:R-:W-:Y:S01]  /*96b0*/  F2FP.BF16.PACK_AB R4, R61, R60 ;  /* 0x0000003c3d04723e */ /* 0x000fe200000010ff */
[----:B------:R1:W-:Y:S01]  /*96c0*/  STS [R12+0x2000], R0 ;  /* 0x002000000c007388 */ /* 0x0003e20000000800 */
[----:B------:R-:W-:Y:S02]  /*96d0*/  F2FP.BF16.PACK_AB R3, R97, R96 ;  /* 0x000000606103723e */ /* 0x000fe400000010ff */
[----:B------:R-:W-:Y:S01]  /*96e0*/  F2FP.BF16.PACK_AB R2, R77, R76 ;  /* 0x0000004c4d02723e */ /* 0x000fe200000010ff */
[----:B------:R-:W-:Y:S04]  /*96f0*/  STS [R12+0x2400], R5 ;  /* 0x002400050c007388 */ /* 0x000fe80000000800 */
[----:B------:R3:W-:Y:S04]  /*9700*/  STS [R9], R4 ;  /* 0x0000000409007388 */ /* 0x0007e80000000800 */
[----:B------:R3:W-:Y:S04]  /*9710*/  STS [R9+0x400], R3 ;  /* 0x0004000309007388 */ /* 0x0007e80000000800 */
[----:B------:R3:W-:Y:S01]  /*9720*/  STS [R10], R2 ;  /* 0x000000020a007388 */ /* 0x0007e20000000800 */
[----:B-1----:R-:W-:-:S05]  /*9730*/  F2FP.BF16.PACK_AB R0, R99, R98 ;  /* 0x000000626300723e */ /* 0x002fca00000010ff */
[----:B------:R1:W-:Y:S01]  /*9740*/  STS [R10+0x400], R0 ;  /* 0x000400000a007388 */ /* 0x0003e20000000800 */
[----:B---3--:R-:W-:Y:S02]  /*9750*/  F2FP.BF16.PACK_AB R4, R51, R50 ;  /* 0x000000323304723e */ /* 0x008fe400000010ff */
[----:B------:R-:W-:-:S03]  /*9760*/  F2FP.BF16.PACK_AB R3, R53, R52 ;  /* 0x000000343503723e */ /* 0x000fc600000010ff */
[----:B------:R-:W-:Y:S01]  /*9770*/  STS [R9+0x2000], R4 ;  /* 0x0020000409007388 */ /* 0x000fe20000000800 */
[----:B------:R-:W-:-:S03]  /*9780*/  F2FP.BF16.PACK_AB R2, R47, R46 ;  /* 0x0000002e2f02723e */ /* 0x000fc600000010ff */
[----:B------:R3:W-:Y:S04]  /*9790*/  STS [R9+0x2400], R3 ;  /* 0x0024000309007388 */ /* 0x0007e80000000800 */
[----:B------:R3:W-:Y:S01]  /*97a0*/  STS [R10+0x2000], R2 ;  /* 0x002000020a007388 */ /* 0x0007e20000000800 */
[----:B-1----:R-:W-:-:S05]  /*97b0*/  F2FP.BF16.PACK_AB R0, R49, R48 ;  /* 0x000000303100723e */ /* 0x002fca00000010ff */
[----:B------:R1:W-:Y:S01]  /*97c0*/  STS [R10+0x2400], R0 ;  /* 0x002400000a007388 */ /* 0x0003e20000000800 */
[----:B---3--:R-:W-:-:S03]  /*97d0*/  F2FP.BF16.PACK_AB R3, R75, R74 ;  /* 0x0000004a4b03723e */ /* 0x008fc600000010ff */
[----:B------:R-:W3:Y:S01]  /*97e0*/  LDL.LU R9, [R1+0x1c] ;  /* 0x00001c0001097983 */ /* 0x000ee20000300800 */
[----:B------:R-:W-:-:S03]  /*97f0*/  F2FP.BF16.PACK_AB R2, R79, R78 ;  /* 0x0000004e4f02723e */ /* 0x000fc600000010ff */
[----:B------:R1:W-:Y:S04]  /*9800*/  STS [R7], R3 ;  /* 0x0000000307007388 */ /* 0x0003e80000000800 */
[----:B------:R1:W-:Y:S02]  /*9810*/  STS [R7+0x400], R2 ;  /* 0x0004000207007388 */ /* 0x0003e40000000800 */
[----:B-1----:R-:W-:Y:S02]  /*9820*/  F2FP.BF16.PACK_AB R0, R57, R56 ;  /* 0x000000383900723e */ /* 0x002fe400000010ff */
[----:B------:R-:W-:Y:S02]  /*9830*/  F2FP.BF16.PACK_AB R3, R63, R62 ;  /* 0x0000003e3f03723e */ /* 0x000fe400000010ff */
[----:B------:R-:W-:-:S02]  /*9840*/  F2FP.BF16.PACK_AB R2, R41, R40 ;  /* 0x000000282902723e */ /* 0x000fc400000010ff */
[----:B------:R-:W-:-:S04]  /*9850*/  ISETP.NE.U32.AND P2, PT, RZ, c[0x0][0x508], PT ;  /* 0x00014200ff007a0c */ /* 0x000fc80003f45070 */
[----:B------:R-:W-:Y:S02]  /*9860*/  ISETP.NE.AND.EX P2, PT, RZ, c[0x0][0x50c], PT, P2 ;  /* 0x00014300ff007a0c */ /* 0x000fe40003f45320 */
[----:B------:R-:W-:-:S04]  /*9870*/  ISETP.NE.U32.AND P1, PT, RZ, c[0x0][0x500], PT ;  /* 0x00014000ff007a0c */ /* 0x000fc80003f25070 */
[----:B------:R-:W-:Y:S01]  /*9880*/  ISETP.NE.AND.EX P1, PT, RZ, c[0x0][0x504], PT, P1 ;  /* 0x00014100ff007a0c */ /* 0x000fe20003f25310 */
[----:B------:R-:W-:-:S06]  /*9890*/  IMAD.MOV.U32 R10, RZ, RZ, c[0x0][0x388] ;  /* 0x0000e200ff0a7624 */ /* 0x000fcc00078e00ff */
[----:B------:R-:W-:-:S04]  /*98a0*/  @P2 LEA R4, P0, R245, c[0x0][0x508], 0x2 ;  /* 0x00014200f5042a11 */ /* 0x000fc800078010ff */
[----:B------:R-:W-:Y:S01]  /*98b0*/  @P2 LEA.HI.X R5, R245, c[0x0][0x50c], R8, 0x2, P0 ;  /* 0x00014300f5052a11 */ /* 0x000fe200000f1408 */
[----:B----4-:R1:W-:Y:S02]  /*98c0*/  STS [R6], R0 ;  /* 0x0000000006007388 */ /* 0x0103e40000000800 */
[----:B-1----:R-:W-:Y:S02]  /*98d0*/  F2FP.BF16.PACK_AB R0, R43, R42 ;  /* 0x0000002a2b00723e */ /* 0x002fe400000010ff */
[----:B--2---:R1:W-:Y:S04]  /*98e0*/  STS [R11+0x400], R3 ;  /* 0x000400030b007388 */ /* 0x0043e80000000800 */
[----:B------:R-:W-:Y:S04]  /*98f0*/  STS [R7+0x2000], R2 ;  /* 0x0020000207007388 */ /* 0x000fe80000000800 */
[----:B------:R2:W-:Y:S01]  /*9900*/  STS [R7+0x2400], R0 ;  /* 0x0024000007007388 */ /* 0x0005e20000000800 */
[----:B-1----:R-:W-:-:S02]  /*9910*/  F2FP.BF16.PACK_AB R3, R29, R28 ;  /* 0x0000001c1d03723e */ /* 0x002fc400000010ff */
[----:B--2---:R-:W-:-:S03]  /*9920*/  F2FP.BF16.PACK_AB R0, R31, R30 ;  /* 0x0000001e1f00723e */ /* 0x004fc600000010ff */
[----:B------:R1:W-:Y:S04]  /*9930*/  STS [R6+0x2000], R3 ;  /* 0x0020000306007388 */ /* 0x0003e80000000800 */
[----:B------:R2:W-:Y:S04]  /*9940*/  STS [R11+0x2400], R0 ;  /* 0x002400000b007388 */ /* 0x0005e80000000800 */
[----:B------:R-:W-:Y:S01]  /*9950*/  BAR.SYNC.DEFER_BLOCKING 0x1, 0x80 ;  /* 0x0042000000007b1d */ /* 0x000fe20000010000 */
[----:B-1----:R-:W-:Y:S02]  /*9960*/  IMAD.MOV.U32 R6, RZ, RZ, 0x4 ;  /* 0x00000004ff067424 */ /* 0x002fe400078e00ff */
[----:B------:R-:W-:-:S02]  /*9970*/  IMAD.MOV.U32 R3, RZ, RZ, RZ ;  /* 0x000000ffff037224 */ /* 0x000fc400078e00ff */
[----:B------:R-:W-:Y:S01]  /*9980*/  IMAD.WIDE R6, R245, R6, c[0x0][0x500] ;  /* 0x00014000f5067625 */ /* 0x000fe200078e0206 */
[----:B------:R1:W5:Y:S04]  /*9990*/  @P2 LDG.E R10, [R4.64] ;  /* 0x00000008040a2981 */ /* 0x000368000c1e1900 */
[----:B------:R1:W5:Y:S01]  /*99a0*/  @P1 LDG.E R3, [R6.64] ;  /* 0x0000000806031981 */ /* 0x000362000c1e1900 */
[----:B---3--:R-:W-:-:S04]  /*99b0*/  ISETP.NE.AND P0, PT, R9, RZ, PT ;  /* 0x000000ff0900720c */ /* 0x008fc80003f05270 */
[----:B--2---:R-:W-:Y:S01]  /*99c0*/  SEL R0, R9, c[0x0][0x3d4], P0 ;  /* 0x0000f50009007a07 */ /* 0x004fe20000000000 */
[----:B------:R-:W-:Y:S05]  /*99d0*/  @P2 BRA `(.L_x_82) ;  /* 0x0000004000002947 */ /* 0x000fea0003800000 */
[----:B------:R-:W-:Y:S05]  /*99e0*/  @!P1 BRA `(.L_x_82) ;  /* 0x0000003000009947 */ /* 0x000fea0003800000 */
[----:B-----5:R2:W3:Y:S04]  /*99f0*/  LDG.E R10, [R6.64] ;  /* 0x00000008060a7981 */ /* 0x0204e8000c1e1900 */
[----:B-12---:R-:W3:Y:S02]  /*9a00*/  LDG.E R6, [R6.64+0x4] ;  /* 0x0000040806067981 */ /* 0x006ee4000c1e1900 */
[----:B---3--:R-:W-:Y:S02]  /*9a10*/  IADD3 R10, -R10, R6, RZ ;  /* 0x000000060a0a7210 */ /* 0x008fe40007ffe1ff */
.L_x_82:
[----:B-1----:R-:W2:Y:S04]  /*9a20*/  LDL R4, [R1+0x54] ;  /* 0x0000540001047983 */ /* 0x002ea80000100800 */
[----:B------:R-:W3:Y:S04]  /*9a30*/  LDL R27, [R1+0x14] ;  /* 0x00001400011b7983 */ /* 0x000ee80000100800 */
[----:B------:R-:W4:Y:S04]  /*9a40*/  LDL R14, [R1+0x20] ;  /* 0x00002000010e7983 */ /* 0x000f280000100800 */
[----:B------:R-:W4:Y:S01]  /*9a50*/  LDL R16, [R1+0x50] ;  /* 0x0000500001107983 */ /* 0x000f220000100800 */
[----:B------:R-:W-:Y:S01]  /*9a60*/  IMAD.MOV.U32 R11, RZ, RZ, 0x368 ;  /* 0x00000368ff0b7424 */ /* 0x000fe200078e00ff */
[----:B------:R-:W-:-:S04]  /*9a70*/  ISETP.GT.AND P3, PT, R0, 0x1, PT ;  /* 0x000000010000780c */ /* 0x000fc80003f64270 */
[----:B------:R-:W-:-:S04]  /*9a80*/  SEL R11, R11, 0x328, P3 ;  /* 0x000003280b0b7807 */ /* 0x000fc80001800000 */
[----:B------:R-:W1:Y:S08]  /*9a90*/  LDC.64 R6, c[0x0][R11+0x170] ;  /* 0x00005c000b067b82 */ /* 0x000e700000000a00 */
[----:B------:R1:W3:Y:S08]  /*9aa0*/  LDC.64 R12, c[0x0][R11+0x168] ;  /* 0x00005a000b0c7b82 */ /* 0x0002f00000000a00 */
[----:B------:R1:W2:Y:S08]  /*9ab0*/  LDC.64 R20, c[0x0][R11+0x178] ;  /* 0x00005e000b147b82 */ /* 0x0002b00000000a00 */
[----:B------:R1:W2:Y:S01]  /*9ac0*/  LDC.64 R22, c[0x0][R11+0x160] ;  /* 0x000058000b167b82 */ /* 0x0002a20000000a00 */
[----:B------:R-:W-:Y:S01]  /*9ad0*/  ISETP.NE.U32.AND P0, PT, RZ, c[0x0][0x500], PT ;  /* 0x00014000ff007a0c */ /* 0x000fe20003f05070 */
[----:B------:R-:W-:-:S03]  /*9ae0*/  IMAD.MOV.U32 R0, RZ, RZ, c[0x0][0x4e8] ;  /* 0x00013a00ff007624 */ /* 0x000fc600078e00ff */
[----:B------:R-:W-:Y:S02]  /*9af0*/  ISETP.NE.AND.EX P0, PT, RZ, c[0x0][0x504], PT, P0 ;  /* 0x00014100ff007a0c */ /* 0x000fe40003f05300 */
[----:B------:R-:W-:Y:S02]  /*9b00*/  ISETP.NE.AND P2, PT, R0, 0x1, PT ;  /* 0x000000010000780c */ /* 0x000fe40003f45270 */
[----:B------:R-:W-:Y:S02]  /*9b10*/  SEL R2, R245, RZ, !P0 ;  /* 0x000000fff5027207 */ /* 0x000fe40004000000 */
[----:B------:R-:W-:Y:S01]  /*9b20*/  SEL R5, R8, RZ, !P0 ;  /* 0x000000ff08057207 */ /* 0x000fe20004000000 */
[----:B------:R-:W1:Y:S02]  /*9b30*/  S2R R89, SR_TID.X ;  /* 0x0000000000597919 */ /* 0x000e640000002100 */
[----:B-1----:R-:W-:-:S04]  /*9b40*/  IMAD R0, R7, R2, RZ ;  /* 0x0000000207007224 */ /* 0x002fc800078e02ff */
[C---:B------:R-:W-:Y:S02]  /*9b50*/  IMAD R11, R6.reuse, R5, R0 ;  /* 0x00000005060b7224 */ /* 0x040fe400078e0200 */
[----:B------:R-:W-:Y:S01]  /*9b60*/  IMAD.WIDE.U32 R6, R6, R2, RZ ;  /* 0x0000000206067225 */ /* 0x000fe200078e00ff */
[----:B-----5:R-:W-:Y:S02]  /*9b70*/  SHF.R.S32.HI R17, RZ, 0x1f, R3 ;  /* 0x0000001fff117819 */ /* 0x020fe40000011403 */
[----:B------:R-:W-:-:S04]  /*9b80*/  SHF.R.S32.HI R15, RZ, 0x1f, R89 ;  /* 0x0000001fff0f7819 */ /* 0x000fc80000011459 */
[----:B------:R-:W-:-:S04]  /*9b90*/  LEA.HI R15, R15, R89, RZ, 0x5 ;  /* 0x000000590f0f7211 */ /* 0x000fc800078f28ff */
[----:B------:R-:W-:-:S05]  /*9ba0*/  LOP3.LUT R15, R15, 0xffffffe0, RZ, 0xc0, !PT ;  /* 0xffffffe00f0f7812 */ /* 0x000fca00078ec0ff */
[----:B------:R-:W-:Y:S02]  /*9bb0*/  IMAD.IADD R15, R89, 0x1, -R15 ;  /* 0x00000001590f7824 */ /* 0x000fe400078e0a0f */
[----:B--2---:R-:W-:-:S04]  /*9bc0*/  IMAD R4, R249, 0x80, R4 ;  /* 0x00000080f9047824 */ /* 0x004fc800078e0204 */
[----:B------:R-:W-:-:S04]  /*9bd0*/  @P2 IMAD.HI.U32 R5, R4, c[0x0][0x4ec], RZ ;  /* 0x00013b0004052a27 */ /* 0x000fc800078e00ff */
[----:B---3--:R-:W-:-:S04]  /*9be0*/  IMAD.WIDE.U32 R8, R12, R27, RZ ;  /* 0x0000001b0c087225 */ /* 0x008fc800078e00ff */
[----:B------:R-:W-:Y:S01]  /*9bf0*/  IMAD.MOV.U32 R0, RZ, RZ, R4 ;  /* 0x000000ffff007224 */ /* 0x000fe200078e0004 */
[----:B------:R-:W-:Y:S01]  /*9c00*/  @P2 SHF.R.U32.HI R0, RZ, c[0x0][0x4f0], R5 ;  /* 0x00013c00ff002a19 */ /* 0x000fe20000011605 */
[----:B------:R-:W-:Y:S01]  /*9c10*/  IMAD R12, R13, R27, RZ ;  /* 0x0000001b0d0c7224 */ /* 0x000fe200078e02ff */
[----:B----4-:R-:W-:Y:S01]  /*9c20*/  SEL R5, R14, RZ, P3 ;  /* 0x000000ff0e057207 */ /* 0x010fe20001800000 */
[----:B------:R-:W-:Y:S01]  /*9c30*/  IMAD.IADD R13, R7, 0x1, R11 ;  /* 0x00000001070d7824 */ /* 0x000fe200078e020b */
[----:B------:R-:W-:Y:S01]  /*9c40*/  IADD3 R14, P1, P0, R6, R8, R3 ;  /* 0x00000008060e7210 */ /* 0x000fe2000783e003 */
[----:B------:R-:W-:Y:S02]  /*9c50*/  IMAD.IADD R8, R9, 0x1, R12 ;  /* 0x0000000109087824 */ /* 0x000fe400078e020c */
[----:B------:R-:W-:Y:S02]  /*9c60*/  IMAD.MOV R9, RZ, RZ, -R0 ;  /* 0x000000ffff097224 */ /* 0x000fe400078e0a00 */
[----:B------:R-:W-:-:S02]  /*9c70*/  IMAD R11, R21, R5, RZ ;  /* 0x00000005150b7224 */ /* 0x000fc400078e02ff */
[----:B------:R-:W-:Y:S01]  /*9c80*/  IMAD.WIDE.U32 R6, R20, R5, RZ ;  /* 0x0000000514067225 */ /* 0x000fe200078e00ff */
[----:B------:R-:W-:-:S03]  /*9c90*/  IADD3.X R13, R13, R8, R17, P1, P0 ;  /* 0x000000080d0d7210 */ /* 0x000fc60000fe0411 */
[----:B------:R-:W-:Y:S01]  /*9ca0*/  IMAD R8, R9, c[0x0][0x4e8], R4 ;  /* 0x00013a0009087a24 */ /* 0x000fe200078e0204 */
[----:B------:R-:W-:Y:S01]  /*9cb0*/  IADD3 R6, P1, P0, R0, R14, R6 ;  /* 0x0000000e00067210 */ /* 0x000fe2000783e006 */
[----:B------:R-:W-:Y:S01]  /*9cc0*/  IMAD.IADD R11, R7, 0x1, R11 ;  /* 0x00000001070b7824 */ /* 0x000fe200078e020b */
[----:B------:R-:W-:Y:S01]  /*9cd0*/  SHF.R.S32.HI R5, RZ, 0x1f, R0 ;  /* 0x0000001fff057819 */ /* 0x000fe20000011400 */
[----:B------:R-:W-:Y:S01]  /*9ce0*/  IMAD R0, R23, R8, RZ ;  /* 0x0000000817007224 */ /* 0x000fe200078e02ff */
[----:B------:R-:W-:Y:S02]  /*9cf0*/  SHF.R.S32.HI R9, RZ, 0x1f, R8 ;  /* 0x0000001fff097819 */ /* 0x000fe40000011408 */
[----:B------:R-:W-:Y:S01]  /*9d00*/  IADD3.X R7, R5, R13, R11, P1, P0 ;  /* 0x0000000d05077210 */ /* 0x000fe20000fe040b */
[----:B------:R-:W-:Y:S02]  /*9d10*/  IMAD.MOV.U32 R5, RZ, RZ, c[0x0][0x4a8] ;  /* 0x00012a00ff057624 */ /* 0x000fe400078e00ff */
[----:B------:R-:W-:-:S02]  /*9d20*/  IMAD R0, R22, R9, R0 ;  /* 0x0000000916007224 */ /* 0x000fc400078e0200 */
[----:B------:R-:W-:Y:S01]  /*9d30*/  IMAD.WIDE.U32 R8, R22, R8, R6 ;  /* 0x0000000816087225 */ /* 0x000fe200078e0006 */
[----:B------:R-:W-:-:S03]  /*9d40*/  SEL R6, R5, c[0x0][0x450], P3 ;  /* 0x0001140005067a07 */ /* 0x000fc60001800000 */
[----:B------:R-:W-:Y:S01]  /*9d50*/  IMAD.MOV.U32 R7, RZ, RZ, c[0x0][0x4ac] ;  /* 0x00012b00ff077624 */ /* 0x000fe200078e00ff */
[----:B------:R-:W-:Y:S01]  /*9d60*/  LEA R6, P0, R8, R6, 0x2 ;  /* 0x0000000608067211 */ /* 0x000fe200078010ff */
[----:B------:R-:W-:-:S03]  /*9d70*/  IMAD.IADD R5, R9, 0x1, R0 ;  /* 0x0000000109057824 */ /* 0x000fc600078e0200 */
[----:B------:R-:W-:-:S04]  /*9d80*/  SEL R7, R7, c[0x0][0x454], P3 ;  /* 0x0001150007077a07 */ /* 0x000fc80001800000 */
[----:B------:R-:W-:Y:S01]  /*9d90*/  LEA.HI.X R5, R8, R7, R5, 0x2, P0 ;  /* 0x0000000708057211 */ /* 0x000fe200000f1405 */
[----:B------:R-:W-:Y:S01]  /*9da0*/  IMAD R0, R10, c[0x0][0x4e8], RZ ;  /* 0x00013a000a007a24 */ /* 0x000fe200078e02ff */
[----:B------:R-:W-:Y:S04]  /*9db0*/  SHFL.IDX PT, R12, R6, RZ, 0x1c1f ;  /* 0x001c1fff060c7589 */ /* 0x000fe800000e0000 */
[----:B------:R-:W1:Y:S04]  /*9dc0*/  SHFL.IDX PT, R13, R5, RZ, 0x1c1f ;  /* 0x001c1fff050d7589 */ /* 0x000e6800000e0000 */
[----:B------:R-:W-:Y:S04]  /*9dd0*/  SHFL.IDX PT, R10, R6, 0x1, 0x1c1f ;  /* 0x003c1f00060a7f89 */ /* 0x000fe800000e0000 */
[----:B------:R-:W2:Y:S04]  /*9de0*/  SHFL.IDX PT, R11, R5, 0x1, 0x1c1f ;  /* 0x003c1f00050b7f89 */ /* 0x000ea800000e0000 */
[----:B------:R-:W-:Y:S04]  /*9df0*/  SHFL.IDX PT, R8, R6, 0x2, 0x1c1f ;  /* 0x005c1f0006087f89 */ /* 0x000fe800000e0000 */
[----:B------:R-:W3:Y:S04]  /*9e00*/  SHFL.IDX PT, R9, R5, 0x2, 0x1c1f ;  /* 0x005c1f0005097f89 */ /* 0x000ee800000e0000 */
[----:B------:R4:W-:Y:S04]  /*9e10*/  SHFL.IDX PT, R7, R5, 0x3, 0x1c1f ;  /* 0x007c1f0005077f89 */ /* 0x0009e800000e0000 */
[----:B------:R-:W1:Y:S01]  /*9e20*/  SHFL.IDX PT, R6, R6, 0x3, 0x1c1f ;  /* 0x007c1f0006067f89 */ /* 0x000e6200000e0000 */
[----:B------:R-:W-:Y:S01]  /*9e30*/  LOP3.LUT P0, RZ, R15, 0x3, RZ, 0xc0, !PT ;  /* 0x000000030fff7812 */ /* 0x000fe2000780c0ff */
[----:B----4-:R-:W-:-:S05]  /*9e40*/  IMAD R5, R249, 0x80, R16 ;  /* 0x00000080f9057824 */ /* 0x010fca00078e0210 */
[C---:B------:R-:W-:Y:S02]  /*9e50*/  IADD3 R16, R5.reuse, 0x8, RZ ;  /* 0x0000000805107810 */ /* 0x040fe40007ffe0ff */
[C---:B------:R-:W-:Y:S02]  /*9e60*/  IADD3 R15, R5.reuse, 0x40, RZ ;  /* 0x00000040050f7810 */ /* 0x040fe40007ffe0ff */
[C---:B------:R-:W-:Y:S02]  /*9e70*/  IADD3 R14, R5.reuse, 0x48, RZ ;  /* 0x00000048050e7810 */ /* 0x040fe40007ffe0ff */
[-C--:B------:R-:W-:Y:S02]  /*9e80*/  ISETP.GE.OR P5, PT, R5, R0.reuse, P0 ;  /* 0x000000000500720c */ /* 0x080fe400007a6670 */
[-C--:B------:R-:W-:Y:S02]  /*9e90*/  ISETP.GE.OR P4, PT, R16, R0.reuse, P0 ;  /* 0x000000001000720c */ /* 0x080fe40000786670 */
[----:B------:R-:W-:-:S02]  /*9ea0*/  ISETP.GE.OR P1, PT, R15, R0, P0 ;  /* 0x000000000f00720c */ /* 0x000fc40000726670 */
[----:B------:R-:W-:-:S07]  /*9eb0*/  ISETP.GE.OR P0, PT, R14, R0, P0 ;  /* 0x000000000e00720c */ /* 0x000fce0000706670 */
[----:B-1----:R1:W-:Y:S01]  /*9ec0*/  @!P5 ST.E [R12.64], R24 ;  /* 0x000000180c00d985 */ /* 0x0023e2000c101908 */
[----:B------:R-:W-:-:S03]  /*9ed0*/  ISETP.GE.AND P5, PT, R14, R0, PT ;  /* 0x000000000e00720c */ /* 0x000fc60003fa6270 */
[----:B--2---:R1:W-:Y:S01]  /*9ee0*/  @!P4 ST.E [R10.64], R25 ;  /* 0x000000190a00c985 */ /* 0x0043e2000c101908 */
[----:B------:R-:W-:-:S03]  /*9ef0*/  ISETP.GE.AND P4, PT, R15, R0, PT ;  /* 0x000000000f00720c */ /* 0x000fc60003f86270 */
[----:B---3--:R1:W-:Y:S01]  /*9f00*/  @!P1 ST.E [R8.64], R26 ;  /* 0x0000001a08009985 */ /* 0x0083e2000c101908 */
[----:B------:R-:W-:-:S03]  /*9f10*/  ISETP.GE.AND P1, PT, R5, R0, PT ;  /* 0x000000000500720c */ /* 0x000fc60003f26270 */
[----:B------:R1:W-:Y:S01]  /*9f20*/  @!P0 ST.E [R6.64], R19 ;  /* 0x0000001306008985 */ /* 0x0003e2000c101908 */
[----:B------:R-:W-:Y:S01]  /*9f30*/  ISETP.GE.AND P0, PT, R16, R0, PT ;  /* 0x000000001000720c */ /* 0x000fe20003f06270 */
[----:B------:R-:W-:Y:S05]  /*9f40*/  @P3 BRA `(.L_x_83) ;  /* 0x0000071000003947 */ /* 0x000fea0003800000 */
[----:B------:R-:W2:Y:S01]  /*9f50*/  LDL R89, [R1+0x40] ;  /* 0x0000400001597983 */ /* 0x000ea20000100800 */
[----:B------:R-:W-:Y:S01]  /*9f60*/  IMAD R17, R17, c[0x0][0x3a0], RZ ;  /* 0x0000e80011117a24 */ /* 0x000fe200078e02ff */
[----:B-1----:R-:W-:Y:S01]  /*9f70*/  SHF.R.S32.HI R7, RZ, 0x1f, R2 ;  /* 0x0000001fff077819 */ /* 0x002fe20000011402 */
[C---:B------:R-:W-:Y:S01]  /*9f80*/  IMAD.WIDE.U32 R4, R3.reuse, c[0x0][0x3a0], RZ ;  /* 0x0000e80003047a25 */ /* 0x040fe200078e00ff */
[----:B------:R1:W3:Y:S03]  /*9f90*/  LDS.128 R12, [R216+0x80] ;  /* 0x00008000d80c7984 */ /* 0x0002e60000000c00 */
[----:B------:R-:W-:Y:S01]  /*9fa0*/  IMAD R3, R3, c[0x0][0x3a4], R17 ;  /* 0x0000e90003037a24 */ /* 0x000fe200078e0211 */
[----:B------:R1:W4:Y:S01]  /*9fb0*/  LDS.128 R20, [R216+0x880] ;  /* 0x00088000d8147984 */ /* 0x0003220000000c00 */
[----:B------:R-:W-:-:S03]  /*9fc0*/  IMAD R7, R7, c[0x0][0x3f0], RZ ;  /* 0x0000fc0007077a24 */ /* 0x000fc600078e02ff */
[----:B------:R-:W-:Y:S01]  /*9fd0*/  IADD3 R5, R5, R3, RZ ;  /* 0x0000000305057210 */ /* 0x000fe20007ffe0ff */
[----:B------:R1:W1:Y:S04]  /*9fe0*/  LDS.128 R28, [R216+0x1880] ;  /* 0x00188000d81c7984 */ /* 0x0002680000000c00 */
[C---:B------:R-:W-:Y:S01]  /*9ff0*/  IMAD.WIDE.U32 R4, R27.reuse, c[0x0][0x3e8], R4 ;  /* 0x0000fa001b047a25 */ /* 0x040fe200078e0004 */
[----:B------:R1:W1:Y:S03]  /*a000*/  LDS.128 R32, [R216+0x2080] ;  /* 0x00208000d8207984 */ /* 0x0002660000000c00 */
[----:B------:R-:W-:Y:S01]  /*a010*/  IMAD R5, R27, c[0x0][0x3ec], R5 ;  /* 0x0000fb001b057a24 */ /* 0x000fe200078e0205 */
[----:B------:R1:W1:Y:S03]  /*a020*/  LDS.128 R36, [R216+0x2880] ;  /* 0x00288000d8247984 */ /* 0x0002660000000c00 */
[----:B------:R-:W-:Y:S01]  /*a030*/  IMAD.WIDE.U32 R4, R2, c[0x0][0x3f0], R4 ;  /* 0x0000fc0002047a25 */ /* 0x000fe200078e0004 */
[----:B------:R1:W1:Y:S04]  /*a040*/  LDS.128 R24, [R216+0x1080] ;  /* 0x00108000d8187984 */ /* 0x0002680000000c00 */
[----:B------:R1:W1:Y:S04]  /*a050*/  LDS.128 R40, [R216+0x3080] ;  /* 0x00308000d8287984 */ /* 0x0002680000000c00 */
[----:B------:R1:W1:Y:S04]  /*a060*/  LDS.128 R44, [R216+0x3880] ;  /* 0x00388000d82c7984 */ /* 0x0002680000000c00 */
[----:B------:R-:W5:Y:S02]  /*a070*/  S2R R10, SR_TID.X ;  /* 0x00000000000a7919 */ /* 0x000f640000002100 */
[----:B-----5:R-:W-:-:S04]  /*a080*/  SHF.R.S32.HI R9, RZ, 0x1f, R10 ;  /* 0x0000001fff097819 */ /* 0x020fc8000001140a */
[----:B------:R-:W-:-:S04]  /*a090*/  LEA.HI R9, R9, R10, RZ, 0x3 ;  /* 0x0000000a09097211 */ /* 0x000fc800078f18ff */
[----:B------:R-:W-:Y:S02]  /*a0a0*/  SHF.R.S32.HI R9, RZ, 0x3, R9 ;  /* 0x00000003ff097819 */ /* 0x000fe40000011409 */
[----:B--2---:R-:W-:-:S04]  /*a0b0*/  LEA R6, R249, R89, 0x7 ;  /* 0x00000059f9067211 */ /* 0x004fc800078e38ff */
[----:B------:R-:W-:Y:S01]  /*a0c0*/  MOV R3, R6 ;  /* 0x0000000600037202 */ /* 0x000fe20000000f00 */
[----:B------:R-:W-:-:S05]  /*a0d0*/  @P2 IMAD.HI.U32 R8, R6, c[0x0][0x4ec], RZ ;  /* 0x00013b0006082a27 */ /* 0x000fca00078e00ff */
[----:B------:R-:W-:Y:S01]  /*a0e0*/  @P2 SHF.R.U32.HI R3, RZ, c[0x0][0x4f0], R8 ;  /* 0x00013c00ff032a19 */ /* 0x000fe20000011608 */
[----:B------:R-:W-:-:S03]  /*a0f0*/  IMAD R8, R2, c[0x0][0x3f4], R7 ;  /* 0x0000fd0002087a24 */ /* 0x000fc600078e0207 */
[----:B------:R-:W-:Y:S02]  /*a100*/  SHF.R.S32.HI R7, RZ, 0x1f, R3 ;  /* 0x0000001fff077819 */ /* 0x000fe40000011403 */
[----:B------:R-:W-:Y:S02]  /*a110*/  IADD3 R2, -R3, RZ, RZ ;  /* 0x000000ff03027210 */ /* 0x000fe40007ffe1ff */
[----:B------:R-:W-:Y:S01]  /*a120*/  IADD3 R5, R5, R8, RZ ;  /* 0x0000000805057210 */ /* 0x000fe20007ffe0ff */
[----:B------:R-:W-:Y:S02]  /*a130*/  IMAD R7, R7, c[0x0][0x3e0], RZ ;  /* 0x0000f80007077a24 */ /* 0x000fe400078e02ff */
[----:B------:R-:W-:Y:S02]  /*a140*/  IMAD R6, R2, c[0x0][0x4e8], R6 ;  /* 0x00013a0002067a24 */ /* 0x000fe400078e0206 */
[C---:B------:R-:W-:Y:S02]  /*a150*/  IMAD R7, R3.reuse, c[0x0][0x3e4], R7 ;  /* 0x0000f90003077a24 */ /* 0x040fe400078e0207 */
[----:B------:R-:W-:Y:S01]  /*a160*/  IMAD.WIDE.U32 R2, R3, c[0x0][0x3e0], R4 ;  /* 0x0000f80003027a25 */ /* 0x000fe200078e0004 */
[----:B------:R-:W-:-:S04]  /*a170*/  SHF.R.S32.HI R4, RZ, 0x1f, R6 ;  /* 0x0000001fff047819 */ /* 0x000fc80000011406 */
[----:B------:R-:W-:Y:S01]  /*a180*/  IADD3 R3, R3, R7, RZ ;  /* 0x0000000703037210 */ /* 0x000fe20007ffe0ff */
[----:B------:R-:W-:-:S04]  /*a190*/  IMAD R4, R4, c[0x0][0x3d8], RZ ;  /* 0x0000f60004047a24 */ /* 0x000fc800078e02ff */
[----:B------:R-:W-:-:S04]  /*a1a0*/  IMAD.WIDE.U32 R2, R6, c[0x0][0x3d8], R2 ;  /* 0x0000f60006027a25 */ /* 0x000fc800078e0002 */
[----:B------:R-:W-:Y:S01]  /*a1b0*/  IMAD R6, R6, c[0x0][0x3dc], R4 ;  /* 0x0000f70006067a24 */ /* 0x000fe200078e0204 */
[----:B------:R-:W-:Y:S02]  /*a1c0*/  LEA R7, P0, R2, c[0x0][0x380], 0x1 ;  /* 0x0000e00002077a11 */ /* 0x000fe400078008ff */
[----:B------:R-:W-:Y:S02]  /*a1d0*/  LEA R4, R249, R9, 0x7 ;  /* 0x00000009f9047211 */ /* 0x000fe400078e38ff */
[----:B------:R-:W-:-:S04]  /*a1e0*/  IADD3 R3, R3, R6, RZ ;  /* 0x0000000603037210 */ /* 0x000fc80007ffe0ff */
[----:B------:R-:W-:Y:S01]  /*a1f0*/  LEA.HI.X R6, R2, c[0x0][0x384], R3, 0x1, P0 ;  /* 0x0000e10002067a11 */ /* 0x000fe200000f0c03 */
[----:B------:R-:W-:Y:S05]  /*a200*/  BRA.DIV ~URZ, `(.L_x_84) ;  /* 0x000035627f007947 */ /* 0x000fea000b800000 */
[----:B-1-34-:R1:W2:Y:S02]  /*a210*/  SHFL.IDX PT, R8, R6, RZ, 0x181f ;  /* 0x00181fff06087589 */ /* 0x01a2a400000e0000 */
.L_x_160:
[----:B------:R-:W-:Y:S05]  /*a220*/  BRA.DIV ~URZ, `(.L_x_85) ;  /* 0x000035b27f007947 */ /* 0x000fea000b800000 */
[----:B------:R3:W4:Y:S02]  /*a230*/  SHFL.IDX PT, R2, R7, RZ, 0x181f ;  /* 0x00181fff07027589 */ /* 0x00072400000e0000 */
.L_x_161:
[----:B------:R-:W-:-:S04]  /*a240*/  ISETP.GE.AND P2, PT, R246, c[0x0][0x3c8], PT ;  /* 0x0000f200f6007a0c */ /* 0x000fc80003f46270 */
[----:B------:R-:W-:-:S13]  /*a250*/  ISETP.GE.OR P1, PT, R4, R0, P2 ;  /* 0x000000000400720c */ /* 0x000fda0001726670 */
[----:B----4-:R-:W-:-:S04]  /*a260*/  @!P1 LEA R2, P0, R246, R2, 0x1 ;  /* 0x00000002f6029211 */ /* 0x010fc800078008ff */
[----:B--2---:R-:W-:-:S05]  /*a270*/  @!P1 LEA.HI.X R3, R246, R8, R18, 0x1, P0 ;  /* 0x00000008f6039211 */ /* 0x004fca00000f0c12 */
[----:B------:R2:W-:Y:S01]  /*a280*/  @!P1 ST.E.128 [R2.64], R12 ;  /* 0x0000000c02009985 */ /* 0x0005e2000c101d08 */
[----:B------:R-:W-:Y:S05]  /*a290*/  BRA.DIV ~URZ, `(.L_x_86) ;  /* 0x000035b27f007947 */ /* 0x000fea000b800000 */
[----:B------:R4:W1:Y:S04]  /*a2a0*/  SHFL.IDX PT, R8, R6, 0x1, 0x181f ;  /* 0x00381f0006087f89 */ /* 0x00086800000e0000 */
[----:B--2---:R4:W2:Y:S02]  /*a2b0*/  SHFL.IDX PT, R2, R7, 0x1, 0x181f ;  /* 0x00381f0007027f89 */ /* 0x0048a400000e0000 */
.L_x_162:
[----:B------:R-:W-:-:S04]  /*a2c0*/  IADD3 R3, R4, 0x10, RZ ;  /* 0x0000001004037810 */ /* 0x000fc80007ffe0ff */
[----:B------:R-:W-:-:S13]  /*a2d0*/  ISETP.GE.OR P1, PT, R3, R0, P2 ;  /* 0x000000000300720c */ /* 0x000fda0001726670 */
[----:B--2---:R-:W-:-:S04]  /*a2e0*/  @!P1 LEA R2, P0, R246, R2, 0x1 ;  /* 0x00000002f6029211 */ /* 0x004fc800078008ff */
[----:B-1----:R-:W-:-:S05]  /*a2f0*/  @!P1 LEA.HI.X R3, R246, R8, R18, 0x1, P0 ;  /* 0x00000008f6039211 */ /* 0x002fca00000f0c12 */
[----:B------:R1:W-:Y:S01]  /*a300*/  @!P1 ST.E.128 [R2.64], R20 ;  /* 0x0000001402009985 */ /* 0x0003e2000c101d08 */
[----:B------:R-:W-:Y:S05]  /*a310*/  BRA.DIV ~URZ, `(.L_x_87) ;  /* 0x000036027f007947 */ /* 0x000fea000b800000 */
[----:B------:R2:W1:Y:S02]  /*a320*/  SHFL.IDX PT, R8, R6, 0x2, 0x181f ;  /* 0x00581f0006087f89 */ /* 0x00046400000e0000 */
.L_x_163:
[----:B------:R-:W-:Y:S05]  /*a330*/  BRA.DIV ~URZ, `(.L_x_88) ;  /* 0x000036527f007947 */ /* 0x000fea000b800000 */
[----:B-1----:R1:W2:Y:S02]  /*a340*/  SHFL.IDX PT, R2, R7, 0x2, 0x181f ;  /* 0x00581f0007027f89 */ /* 0x0022a400000e0000 */
.L_x_164:
[----:B------:R-:W-:-:S04]  /*a350*/  IADD3 R3, R4, 0x20, RZ ;  /* 0x0000002004037810 */ /* 0x000fc80007ffe0ff */
[----:B------:R-:W-:-:S13]  /*a360*/  ISETP.GE.OR P1, PT, R3, R0, P2 ;  /* 0x000000000300720c */ /* 0x000fda0001726670 */
[----:B--2---:R-:W-:-:S04]  /*a370*/  @!P1 LEA R2, P0, R246, R2, 0x1 ;  /* 0x00000002f6029211 */ /* 0x004fc800078008ff */
[----:B------:R-:W-:-:S05]  /*a380*/  @!P1 LEA.HI.X R3, R246, R8, R18, 0x1, P0 ;  /* 0x00000008f6039211 */ /* 0x000fca00000f0c12 */
[----:B------:R2:W-:Y:S01]  /*a390*/  @!P1 ST.E.128 [R2.64], R24 ;  /* 0x0000001802009985 */ /* 0x0005e2000c101d08 */
[----:B------:R-:W-:Y:S05]  /*a3a0*/  BRA.DIV ~URZ, `(.L_x_89) ;  /* 0x000036527f007947 */ /* 0x000fea000b800000 */
[----:B------:R1:W2:Y:S04]  /*a3b0*/  SHFL.IDX PT, R8, R6, 0x3, 0x181f ;  /* 0x00781f0006087f89 */ /* 0x0002a800000e0000 */
[----:B--2---:R1:W2:Y:S02]  /*a3c0*/  SHFL.IDX PT, R2, R7, 0x3, 0x181f ;  /* 0x00781f0007027f89 */ /* 0x0042a400000e0000 */
.L_x_165:
[----:B------:R-:W-:-:S04]  /*a3d0*/  IADD3 R3, R4, 0x30, RZ ;  /* 0x0000003004037810 */ /* 0x000fc80007ffe0ff */
[----:B------:R-:W-:-:S13]  /*a3e0*/  ISETP.GE.OR P1, PT, R3, R0, P2 ;  /* 0x000000000300720c */ /* 0x000fda0001726670 */
[----:B--2---:R-:W-:-:S04]  /*a3f0*/  @!P1 LEA R2, P0, R246, R2, 0x1 ;  /* 0x00000002f6029211 */ /* 0x004fc800078008ff */
[----:B------:R-:W-:-:S05]  /*a400*/  @!P1 LEA.HI.X R3, R246, R8, R18, 0x1, P0 ;  /* 0x00000008f6039211 */ /* 0x000fca00000f0c12 */
[----:B------:R2:W-:Y:S01]  /*a410*/  @!P1 ST.E.128 [R2.64], R28 ;  /* 0x0000001c02009985 */ /* 0x0005e2000c101d08 */
[----:B------:R-:W-:Y:S05]  /*a420*/  BRA.DIV ~URZ, `(.L_x_90) ;  /* 0x000036a27f007947 */ /* 0x000fea000b800000 */
[----:B------:R1:W2:Y:S02]  /*a430*/  SHFL.IDX PT, R8, R6, 0x4, 0x181f ;  /* 0x00981f0006087f89 */ /* 0x0002a400000e0000 */
.L_x_166:
[----:B------:R-:W-:Y:S05]  /*a440*/  BRA.DIV ~URZ, `(.L_x_91) ;  /* 0x000036f27f007947 */ /* 0x000fea000b800000 */
[----:B--2---:R2:W1:Y:S02]  /*a450*/  SHFL.IDX PT, R2, R7, 0x4, 0x181f ;  /* 0x00981f0007027f89 */ /* 0x00446400000e0000 */
.L_x_167:
[----:B------:R-:W-:-:S04]  /*a460*/  IADD3 R3, R4, 0x40, RZ ;  /* 0x0000004004037810 */ /* 0x000fc80007ffe0ff */
[----:B------:R-:W-:-:S13]  /*a470*/  ISETP.GE.OR P1, PT, R3, R0, P2 ;  /* 0x000000000300720c */ /* 0x000fda0001726670 */
[----:B-1----:R-:W-:-:S04]  /*a480*/  @!P1 LEA R2, P0, R246, R2, 0x1 ;  /* 0x00000002f6029211 */ /* 0x002fc800078008ff */
[----:B------:R-:W-:-:S05]  /*a490*/  @!P1 LEA.HI.X R3, R246, R8, R18, 0x1, P0 ;  /* 0x00000008f6039211 */ /* 0x000fca00000f0c12 */
[----:B------:R1:W-:Y:S01]  /*a4a0*/  @!P1 ST.E.128 [R2.64], R32 ;  /* 0x0000002002009985 */ /* 0x0003e2000c101d08 */
[----:B------:R-:W-:Y:S05]  /*a4b0*/  BRA.DIV ~URZ, `(.L_x_92) ;  /* 0x000036f27f007947 */ /* 0x000fea000b800000 */
[----:B------:R1:W2:Y:S04]  /*a4c0*/  SHFL.IDX PT, R8, R6, 0x5, 0x181f ;  /* 0x00b81f0006087f89 */ /* 0x0002a800000e0000 */
[----:B-1----:R1:W3:Y:S02]  /*a4d0*/  SHFL.IDX PT, R2, R7, 0x5, 0x181f ;  /* 0x00b81f0007027f89 */ /* 0x0022e400000e0000 */
.L_x_168:
[----:B------:R-:W-:-:S04]  /*a4e0*/  IADD3 R3, R4, 0x50, RZ ;  /* 0x0000005004037810 */ /* 0x000fc80007ffe0ff */
[----:B------:R-:W-:-:S13]  /*a4f0*/  ISETP.GE.OR P1, PT, R3, R0, P2 ;  /* 0x000000000300720c */ /* 0x000fda0001726670 */
[----:B---3--:R-:W-:-:S04]  /*a500*/  @!P1 LEA R2, P0, R246, R2, 0x1 ;  /* 0x00000002f6029211 */ /* 0x008fc800078008ff */
[----:B--2---:R-:W-:-:S05]  /*a510*/  @!P1 LEA.HI.X R3, R246, R8, R18, 0x1, P0 ;  /* 0x00000008f6039211 */ /* 0x004fca00000f0c12 */
[----:B------:R2:W-:Y:S01]  /*a520*/  @!P1 ST.E.128 [R2.64], R36 ;  /* 0x0000002402009985 */ /* 0x0005e2000c101d08 */
[----:B------:R-:W-:Y:S05]  /*a530*/  BRA.DIV ~URZ, `(.L_x_93) ;  /* 0x000037427f007947 */ /* 0x000fea000b800000 */
[----:B------:R3:W1:Y:S02]  /*a540*/  SHFL.IDX PT, R8, R6, 0x6, 0x181f ;  /* 0x00d81f0006087f89 */ /* 0x00066400000e0000 */
.L_x_169:
[----:B------:R-:W-:Y:S05]  /*a550*/  BRA.DIV ~URZ, `(.L_x_94) ;  /* 0x000037927f007947 */ /* 0x000fea000b800000 */
[----:B--2---:R2:W3:Y:S02]  /*a560*/  SHFL.IDX PT, R2, R7, 0x6, 0x181f ;  /* 0x00d81f0007027f89 */ /* 0x0044e400000e0000 */
.L_x_170:
[----:B------:R-:W-:-:S04]  /*a570*/  IADD3 R3, R4, 0x60, RZ ;  /* 0x0000006004037810 */ /* 0x000fc80007ffe0ff */
[----:B------:R-:W-:-:S13]  /*a580*/  ISETP.GE.OR P1, PT, R3, R0, P2 ;  /* 0x000000000300720c */ /* 0x000fda0001726670 */
[----:B---3--:R-:W-:-:S04]  /*a590*/  @!P1 LEA R2, P0, R246, R2, 0x1 ;  /* 0x00000002f6029211 */ /* 0x008fc800078008ff */
[----:B-1----:R-:W-:-:S05]  /*a5a0*/  @!P1 LEA.HI.X R3, R246, R8, R18, 0x1, P0 ;  /* 0x00000008f6039211 */ /* 0x002fca00000f0c12 */
[----:B------:R1:W-:Y:S01]  /*a5b0*/  @!P1 ST.E.128 [R2.64], R40 ;  /* 0x0000002802009985 */ /* 0x0003e2000c101d08 */
[----:B------:R-:W-:Y:S05]  /*a5c0*/  BRA.DIV ~URZ, `(.L_x_95) ;  /* 0x000037927f007947 */ /* 0x000fea000b800000 */
[----:B----4-:R-:W3:Y:S04]  /*a5d0*/  SHFL.IDX PT, R6, R6, 0x7, 0x181f ;  /* 0x00f81f0006067f89 */ /* 0x010ee800000e0000 */
[----:B-1----:R1:W4:Y:S02]  /*a5e0*/  SHFL.IDX PT, R3, R7, 0x7, 0x181f ;  /* 0x00f81f0007037f89 */ /* 0x00232400000e0000 */
.L_x_171:
[----:B------:R-:W-:-:S04]  /*a5f0*/  IADD3 R2, R4, 0x70, RZ ;  /* 0x0000007004027810 */ /* 0x000fc80007ffe0ff */
[----:B------:R-:W-:-:S13]  /*a600*/  ISETP.GE.OR P2, PT, R2, R0, P2 ;  /* 0x000000000200720c */ /* 0x000fda0001746670 */
[----:B------:R-:W-:Y:S05]  /*a610*/  @P2 BRA `(.L_x_96) ;  /* 0x000018a000002947 */ /* 0x000fea0003800000 */
[----:B----4-:R-:W-:-:S04]  /*a620*/  LEA R2, P0, R246, R3, 0x1 ;  /* 0x00000003f6027211 */ /* 0x010fc800078008ff */
[----:B---3--:R-:W-:-:S05]  /*a630*/  LEA.HI.X R3, R246, R6, R18, 0x1, P0 ;  /* 0x00000006f6037211 */ /* 0x008fca00000f0c12 */
[----:B------:R3:W-:Y:S01]  /*a640*/  ST.E.128 [R2.64], R44 ;  /* 0x0000002c02007985 */ /* 0x0007e2000c101d08 */
[----:B------:R-:W-:Y:S05]  /*a650*/  BRA `(.L_x_96) ;  /* 0x0000186000007947 */ /* 0x000fea0003800000 */
.L_x_83:
[----:B------:R-:W2:Y:S04]  /*a660*/  LDL.LU R5, [R1+0x14] ;  /* 0x0000140001057983 */ /* 0x000ea80000300800 */
[----:B-1----:R-:W3:Y:S01]  /*a670*/  LDL.LU R9, [R1+0x20] ;  /* 0x0000200001097983 */ /* 0x002ee20000300800 */
[----:B------:R-:W-:Y:S01]  /*a680*/  IMAD R17, R17, c[0x0][0x408], RZ ;  /* 0x0001020011117a24 */ /* 0x000fe200078e02ff */
[----:B------:R-:W-:Y:S01]  /*a690*/  SHF.R.S32.HI R0, RZ, 0x1f, R2 ;  /* 0x0000001fff007819 */ /* 0x000fe20000011402 */
[----:B------:R-:W-:-:S04]  /*a6a0*/  IMAD.WIDE.U32 R6, R3, c[0x0][0x408], RZ ;  /* 0x0001020003067a25 */ /* 0x000fc800078e00ff */
[----:B------:R-:W-:Y:S02]  /*a6b0*/  IMAD R3, R3, c[0x0][0x40c], R17 ;  /* 0x0001030003037a24 */ /* 0x000fe400078e0211 */
[----:B------:R-:W-:Y:S02]  /*a6c0*/  IMAD R0, R0, c[0x0][0x440], RZ ;  /* 0x0001100000007a24 */ /* 0x000fe400078e02ff */
[----:B------:R-:W-:Y:S01]  /*a6d0*/  @P2 IMAD.HI.U32 R8, R4, c[0x0][0x4ec], RZ ;  /* 0x00013b0004082a27 */ /* 0x000fe200078e00ff */
[----:B------:R-:W-:-:S05]  /*a6e0*/  IADD3 R7, R7, R3, RZ ;  /* 0x0000000307077210 */ /* 0x000fca0007ffe0ff */
[----:B--2---:R-:W-:-:S04]  /*a6f0*/  IMAD.WIDE.U32 R6, R5, c[0x0][0x438], R6 ;  /* 0x00010e0005067a25 */ /* 0x004fc800078e0006 */
[----:B------:R-:W-:Y:S02]  /*a700*/  IMAD R7, R5, c[0x0][0x43c], R7 ;  /* 0x00010f0005077a24 */ /* 0x000fe400078e0207 */
[C---:B------:R-:W-:Y:S01]  /*a710*/  IMAD R5, R2.reuse, c[0x0][0x444], R0 ;  /* 0x0001110002057a24 */ /* 0x040fe200078e0200 */
[----:B------:R-:W-:Y:S01]  /*a720*/  MOV R0, R4 ;  /* 0x0000000400007202 */ /* 0x000fe20000000f00 */
[----:B------:R-:W-:Y:S01]  /*a730*/  IMAD.WIDE.U32 R2, R2, c[0x0][0x440], R6 ;  /* 0x0001100002027a25 */ /* 0x000fe200078e0006 */
[----:B------:R-:W-:-:S04]  /*a740*/  @P2 SHF.R.U32.HI R0, RZ, c[0x0][0x4f0], R8 ;  /* 0x00013c00ff002a19 */ /* 0x000fc80000011608 */
[----:B------:R-:W-:Y:S02]  /*a750*/  IADD3 R3, R3, R5, RZ ;  /* 0x0000000503037210 */ /* 0x000fe40007ffe0ff */
[----:B------:R-:W-:Y:S02]  /*a760*/  SHF.R.S32.HI R6, RZ, 0x1f, R0 ;  /* 0x0000001fff067819 */ /* 0x000fe40000011400 */
[----:B------:R-:W-:Y:S01]  /*a770*/  IADD3 R5, -R0, RZ, RZ ;  /* 0x000000ff00057210 */ /* 0x000fe20007ffe1ff */
[----:B---3--:R-:W-:-:S04]  /*a780*/  IMAD.WIDE.U32 R2, R9, c[0x0][0x448], R2 ;  /* 0x0001120009027a25 */ /* 0x008fc800078e0002 */
[----:B------:R-:W-:Y:S02]  /*a790*/  IMAD R6, R6, c[0x0][0x430], RZ ;  /* 0x00010c0006067a24 */ /* 0x000fe400078e02ff */
[----:B------:R-:W-:Y:S02]  /*a7a0*/  IMAD R3, R9, c[0x0][0x44c], R3 ;  /* 0x0001130009037a24 */ /* 0x000fe400078e0203 */
        /* <DEDUP_REMOVED lines=8> */
[----:B------:R-:W-:-:S04]  /*a830*/  LEA R20, P2, R2, c[0x0][0x400], 0x2 ;  /* 0x0001000002147a11 */ /* 0x000fc800078410ff */
[----:B------:R-:W-:-:S04]  /*a840*/  IADD3 R4, R3, R4, RZ ;  /* 0x0000000403047210 */ /* 0x000fc80007ffe0ff */
[----:B------:R-:W-:Y:S01]  /*a850*/  LEA.HI.X R13, R2, c[0x0][0x404], R4, 0x2, P2 ;  /* 0x00010100020d7a11 */ /* 0x000fe200010f1404 */
[----:B------:R-:W-:Y:S05]  /*a860*/  BRA.DIV ~URZ, `(.L_x_97) ;  /* 0x000035c27f007947 */ /* 0x000fea000b800000 */
[----:B------:R1:W2:Y:S02]  /*a870*/  SHFL.IDX PT, R12, R13, RZ, 0x1c1f ;  /* 0x001c1fff0d0c7589 */ /* 0x0002a400000e0000 */
.L_x_172:
[----:B------:R-:W-:Y:S05]  /*a880*/  BRA.DIV ~URZ, `(.L_x_98) ;  /* 0x000036127f007947 */ /* 0x000fea000b800000 */
[----:B------:R3:W4:Y:S02]  /*a890*/  SHFL.IDX PT, R2, R20, RZ, 0x1c1f ;  /* 0x001c1fff14027589 */ /* 0x00072400000e0000 */
.L_x_173:
[----:B------:R-:W5:Y:S01]  /*a8a0*/  LDL R5, [R1+0x18] ;  /* 0x0000180001057983 */ /* 0x000f620000100800 */
[----:B------:R-:W-:Y:S01]  /*a8b0*/  BSSY B0, `(.L_x_99) ;  /* 0x0000030000007945 */ /* 0x000fe20003800000 */
[C---:B-----5:R-:W-:Y:S02]  /*a8c0*/  IADD3 R11, R5.reuse, 0x10, RZ ;  /* 0x00000010050b7810 */ /* 0x060fe40007ffe0ff */
[C---:B------:R-:W-:Y:S02]  /*a8d0*/  IADD3 R10, R5.reuse, 0x18, RZ ;  /* 0x00000018050a7810 */ /* 0x040fe40007ffe0ff */
[C---:B------:R-:W-:Y:S02]  /*a8e0*/  IADD3 R8, R5.reuse, 0x20, RZ ;  /* 0x0000002005087810 */ /* 0x040fe40007ffe0ff */
[C---:B------:R-:W-:Y:S02]  /*a8f0*/  IADD3 R7, R5.reuse, 0x28, RZ ;  /* 0x0000002805077810 */ /* 0x040fe40007ffe0ff */
[----:B------:R-:W-:-:S02]  /*a900*/  IADD3 R6, R5, 0x30, RZ ;  /* 0x0000003005067810 */ /* 0x000fc40007ffe0ff */
[C---:B------:R-:W-:Y:S02]  /*a910*/  IADD3 R4, R5.reuse, 0x38, RZ ;  /* 0x0000003805047810 */ /* 0x040fe40007ffe0ff */
[----:B------:R-:W-:Y:S02]  /*a920*/  IADD3 R0, R5, 0x8, RZ ;  /* 0x0000000805007810 */ /* 0x000fe40007ffe0ff */
[----:B------:R-:W-:Y:S02]  /*a930*/  SHF.R.S32.HI R23, RZ, 0x1f, R10 ;  /* 0x0000001fff177819 */ /* 0x000fe4000001140a */
[----:B------:R-:W-:Y:S02]  /*a940*/  SHF.R.S32.HI R24, RZ, 0x1f, R8 ;  /* 0x0000001fff187819 */ /* 0x000fe40000011408 */
[----:B------:R-:W-:Y:S02]  /*a950*/  SHF.R.S32.HI R25, RZ, 0x1f, R7 ;  /* 0x0000001fff197819 */ /* 0x000fe40000011407 */
[----:B------:R-:W-:-:S02]  /*a960*/  SHF.R.S32.HI R26, RZ, 0x1f, R6 ;  /* 0x0000001fff1a7819 */ /* 0x000fc40000011406 */
[----:B------:R-:W-:Y:S02]  /*a970*/  SHF.R.S32.HI R27, RZ, 0x1f, R4 ;  /* 0x0000001fff1b7819 */ /* 0x000fe40000011404 */
[----:B------:R-:W-:Y:S02]  /*a980*/  SHF.R.S32.HI R22, RZ, 0x1f, R11 ;  /* 0x0000001fff167819 */ /* 0x000fe4000001140b */
[----:B------:R-:W-:Y:S01]  /*a990*/  SHF.R.S32.HI R21, RZ, 0x1f, R0 ;  /* 0x0000001fff157819 */ /* 0x000fe20000011400 */
[----:B------:R-:W-:Y:S05]  /*a9a0*/  @P1 BRA `(.L_x_100) ;  /* 0x0000020000001947 */ /* 0x000fea0003800000 */
[----:B------:R-:W-:Y:S02]  /*a9b0*/  ISETP.GE.AND P3, PT, R5, c[0x0][0x3c8], PT ;  /* 0x0000f20005007a0c */ /* 0x000fe40003f66270 */
[----:B------:R-:W-:Y:S02]  /*a9c0*/  ISETP.GE.AND P1, PT, R0, c[0x0][0x3c8], PT ;  /* 0x0000f20000007a0c */ /* 0x000fe40003f26270 */
[----:B------:R-:W-:-:S09]  /*a9d0*/  ISETP.GE.AND P6, PT, R11, c[0x0][0x3c8], PT ;  /* 0x0000f2000b007a0c */ /* 0x000fd20003fc6270 */
[----:B--2---:R-:W-:Y:S02]  /*a9e0*/  @!P3 IMAD.MOV.U32 R3, RZ, RZ, R12 ;  /* 0x000000ffff03b224 */ /* 0x004fe400078e000c */
[C---:B----4-:R-:W-:Y:S02]  /*a9f0*/  @!P1 LEA R14, P2, R0.reuse, R2, 0x2 ;  /* 0x00000002000e9211 */ /* 0x050fe400078410ff */
[----:B------:R-:W-:Y:S02]  /*aa00*/  @!P3 IMAD.WIDE R16, R5, 0x4, R2 ;  /* 0x000000040510b825 */ /* 0x000fe400078e0202 */
[----:B------:R-:W-:Y:S02]  /*aa10*/  @!P1 LEA.HI.X R15, R0, R12, R21, 0x2, P2 ;  /* 0x0000000c000f9211 */ /* 0x000fe400010f1415 */
[----:B------:R-:W-:Y:S01]  /*aa20*/  @!P6 LEA R18, P2, R11, R2, 0x2 ;  /* 0x000000020b12e211 */ /* 0x000fe200078410ff */
[----:B------:R2:W-:Y:S01]  /*aa30*/  @!P3 ST.E.64 [R16.64], R64 ;  /* 0x000000401000b985 */ /* 0x0005e2000c101b08 */
[----:B------:R-:W-:-:S02]  /*aa40*/  ISETP.GE.AND P3, PT, R10, c[0x0][0x3c8], PT ;  /* 0x0000f2000a007a0c */ /* 0x000fc40003f66270 */
[----:B------:R-:W-:Y:S01]  /*aa50*/  @!P6 LEA.HI.X R19, R11, R12, R22, 0x2, P2 ;  /* 0x0000000c0b13e211 */ /* 0x000fe200010f1416 */
[----:B------:R4:W-:Y:S01]  /*aa60*/  @!P1 ST.E.64 [R14.64], R66 ;  /* 0x000000420e009985 */ /* 0x0009e2000c101b08 */
[----:B------:R-:W-:-:S03]  /*aa70*/  ISETP.GE.AND P1, PT, R8, c[0x0][0x3c8], PT ;  /* 0x0000f20008007a0c */ /* 0x000fc60003f26270 */
[----:B------:R-:W-:Y:S01]  /*aa80*/  @!P6 ST.E.64 [R18.64], R70 ;  /* 0x000000461200e985 */ /* 0x000fe2000c101b08 */
[----:B------:R-:W-:-:S05]  /*aa90*/  ISETP.GE.AND P6, PT, R7, c[0x0][0x3c8], PT ;  /* 0x0000f20007007a0c */ /* 0x000fca0003fc6270 */
[----:B--2---:R-:W-:-:S04]  /*aaa0*/  @!P3 LEA R16, P2, R10, R2, 0x2 ;  /* 0x000000020a10b211 */ /* 0x004fc800078410ff */
[----:B------:R-:W-:Y:S02]  /*aab0*/  @!P3 LEA.HI.X R17, R10, R12, R23, 0x2, P2 ;  /* 0x0000000c0a11b211 */ /* 0x000fe400010f1417 */
[----:B----4-:R-:W-:-:S03]  /*aac0*/  @!P1 LEA R14, P2, R8, R2, 0x2 ;  /* 0x00000002080e9211 */ /* 0x010fc600078410ff */
[----:B------:R2:W-:Y:S01]  /*aad0*/  @!P3 ST.E.64 [R16.64], R72 ;  /* 0x000000481000b985 */ /* 0x0005e2000c101b08 */
[----:B------:R-:W-:Y:S02]  /*aae0*/  ISETP.GE.AND P3, PT, R6, c[0x0][0x3c8], PT ;  /* 0x0000f20006007a0c */ /* 0x000fe40003f66270 */
[----:B------:R-:W-:Y:S02]  /*aaf0*/  @!P1 LEA.HI.X R15, R8, R12, R24, 0x2, P2 ;  /* 0x0000000c080f9211 */ /* 0x000fe400010f1418 */
[----:B------:R-:W-:-:S03]  /*ab00*/  ISETP.GE.AND P2, PT, R4, c[0x0][0x3c8], PT ;  /* 0x0000f20004007a0c */ /* 0x000fc60003f46270 */
[----:B------:R4:W-:Y:S01]  /*ab10*/  @!P1 ST.E.64 [R14.64], R60 ;  /* 0x0000003c0e009985 */ /* 0x0009e2000c101b08 */
[----:B--2---:R-:W-:-:S04]  /*ab20*/  @!P6 LEA R16, P1, R7, R2, 0x2 ;  /* 0x000000020710e211 */ /* 0x004fc800078210ff */
[----:B------:R-:W-:Y:S02]  /*ab30*/  @!P6 LEA.HI.X R17, R7, R12, R25, 0x2, P1 ;  /* 0x0000000c0711e211 */ /* 0x000fe400008f1419 */
[----:B----4-:R-:W-:-:S03]  /*ab40*/  @!P3 LEA R14, P1, R6, R2, 0x2 ;  /* 0x00000002060eb211 */ /* 0x010fc600078210ff */
[----:B------:R2:W-:Y:S01]  /*ab50*/  @!P6 ST.E.64 [R16.64], R76 ;  /* 0x0000004c1000e985 */ /* 0x0005e2000c101b08 */
[----:B------:R-:W-:Y:S02]  /*ab60*/  @!P3 LEA.HI.X R15, R6, R12, R26, 0x2, P1 ;  /* 0x0000000c060fb211 */ /* 0x000fe400008f141a */
[----:B------:R-:W-:-:S03]  /*ab70*/  @!P2 LEA R2, P1, R4, R2, 0x2 ;  /* 0x000000020402a211 */ /* 0x000fc600078210ff */
[----:B------:R2:W-:Y:S01]  /*ab80*/  @!P3 ST.E.64 [R14.64], R74 ;  /* 0x0000004a0e00b985 */ /* 0x0005e2000c101b08 */
[----:B------:R-:W-:-:S05]  /*ab90*/  @!P2 LEA.HI.X R3, R4, R12, R27, 0x2, P1 ;  /* 0x0000000c0403a211 */ /* 0x000fca00008f141b */
[----:B------:R2:W-:Y:S04]  /*aba0*/  @!P2 ST.E.64 [R2.64], R56 ;  /* 0x000000380200a985 */ /* 0x0005e8000c101b08 */
.L_x_100:
[----:B------:R-:W-:Y:S05]  /*abb0*/  BSYNC B0 ;  /* 0x0000000000007941 */ /* 0x000fea0003800000 */
.L_x_99:
[----:B------:R-:W-:Y:S05]  /*abc0*/  BRA.DIV ~URZ, `(.L_x_101) ;  /* 0x000033427f007947 */ /* 0x000fea000b800000 */
[----:B--2---:R2:W1:Y:S04]  /*abd0*/  SHFL.IDX PT, R12, R13, 0x1, 0x1c1f ;  /* 0x003c1f000d0c7f89 */ /* 0x00446800000e0000 */
[----:B----4-:R2:W4:Y:S02]  /*abe0*/  SHFL.IDX PT, R2, R20, 0x1, 0x1c1f ;  /* 0x003c1f0014027f89 */ /* 0x01052400000e0000 */
.L_x_174:
[----:B------:R-:W-:Y:S01]  /*abf0*/  BSSY B0, `(.L_x_102) ;  /* 0x0000023000007945 */ /* 0x000fe20003800000 */
[----:B------:R-:W-:Y:S05]  /*ac00*/  @P0 BRA `(.L_x_103) ;  /* 0x0000021000000947 */ /* 0x000fea0003800000 */
[----:B------:R-:W5:Y:S01]  /*ac10*/  LDL R5, [R1+0x18] ;  /* 0x0000180001057983 */ /* 0x000f620000100800 */
[----:B------:R-:W-:Y:S02]  /*ac20*/  ISETP.GE.AND P6, PT, R0, c[0x0][0x3c8], PT ;  /* 0x0000f20000007a0c */ /* 0x000fe40003fc6270 */
[----:B------:R-:W-:Y:S02]  /*ac30*/  ISETP.GE.AND P1, PT, R11, c[0x0][0x3c8], PT ;  /* 0x0000f2000b007a0c */ /* 0x000fe40003f26270 */
[----:B------:R-:W-:-:S09]  /*ac40*/  ISETP.GE.AND P0, PT, R10, c[0x0][0x3c8], PT ;  /* 0x0000f2000a007a0c */ /* 0x000fd20003f06270 */
[----:B----4-:R-:W-:-:S04]  /*ac50*/  @!P6 LEA R14, P3, R0, R2, 0x2 ;  /* 0x00000002000ee211 */ /* 0x010fc800078610ff */
[----:B-1----:R-:W-:Y:S02]  /*ac60*/  @!P6 LEA.HI.X R15, R0, R12, R21, 0x2, P3 ;  /* 0x0000000c000fe211 */ /* 0x002fe400018f1415 */
[----:B------:R-:W-:Y:S02]  /*ac70*/  ISETP.GE.AND P3, PT, R8, c[0x0][0x3c8], PT ;  /* 0x0000f20008007a0c */ /* 0x000fe40003f66270 */
[----:B-----5:R-:W-:-:S13]  /*ac80*/  ISETP.GE.AND P2, PT, R5, c[0x0][0x3c8], PT ;  /* 0x0000f20005007a0c */ /* 0x020fda0003f46270 */
[----:B------:R-:W-:-:S04]  /*ac90*/  @!P2 IMAD.MOV.U32 R3, RZ, RZ, R12 ;  /* 0x000000ffff03a224 */ /* 0x000fc800078e000c */
[----:B------:R-:W-:-:S05]  /*aca0*/  @!P2 IMAD.WIDE R16, R5, 0x4, R2 ;  /* 0x000000040510a825 */ /* 0x000fca00078e0202 */
[----:B------:R1:W-:Y:S04]  /*acb0*/  @!P2 ST.E.64 [R16.64], R80 ;  /* 0x000000501000a985 */ /* 0x0003e8000c101b08 */
[----:B------:R4:W-:Y:S01]  /*acc0*/  @!P6 ST.E.64 [R14.64], R82 ;  /* 0x000000520e00e985 */ /* 0x0009e2000c101b08 */
[----:B-1----:R-:W-:-:S04]  /*acd0*/  @!P1 LEA R16, P2, R11, R2, 0x2 ;  /* 0x000000020b109211 */ /* 0x002fc800078410ff */
[----:B------:R-:W-:Y:S02]  /*ace0*/  @!P1 LEA.HI.X R17, R11, R12, R22, 0x2, P2 ;  /* 0x0000000c0b119211 */ /* 0x000fe400010f1416 */
[C---:B----4-:R-:W-:Y:S02]  /*acf0*/  @!P0 LEA R14, P6, R10.reuse, R2, 0x2 ;  /* 0x000000020a0e8211 */ /* 0x050fe400078c10ff */
[----:B------:R-:W-:Y:S01]  /*ad00*/  ISETP.GE.AND P2, PT, R7, c[0x0][0x3c8], PT ;  /* 0x0000f20007007a0c */ /* 0x000fe20003f46270 */
[----:B------:R1:W-:Y:S01]  /*ad10*/  @!P1 ST.E.64 [R16.64], R84 ;  /* 0x0000005410009985 */ /* 0x0003e2000c101b08 */
[----:B------:R-:W-:Y:S02]  /*ad20*/  @!P0 LEA.HI.X R15, R10, R12, R23, 0x2, P6 ;  /* 0x0000000c0a0f8211 */ /* 0x000fe400030f1417 */
[----:B------:R-:W-:Y:S02]  /*ad30*/  ISETP.GE.AND P1, PT, R6, c[0x0][0x3c8], PT ;  /* 0x0000f20006007a0c */ /* 0x000fe40003f26270 */
[----:B------:R-:W-:Y:S01]  /*ad40*/  @!P3 LEA R18, P6, R8, R2, 0x2 ;  /* 0x000000020812b211 */ /* 0x000fe200078c10ff */
[----:B------:R4:W-:Y:S01]  /*ad50*/  @!P0 ST.E.64 [R14.64], R86 ;  /* 0x000000560e008985 */ /* 0x0009e2000c101b08 */
[----:B------:R-:W-:-:S02]  /*ad60*/  ISETP.GE.AND P0, PT, R4, c[0x0][0x3c8], PT ;  /* 0x0000f20004007a0c */ /* 0x000fc40003f06270 */
[----:B------:R-:W-:-:S05]  /*ad70*/  @!P3 LEA.HI.X R19, R8, R12, R24, 0x2, P6 ;  /* 0x0000000c0813b211 */ /* 0x000fca00030f1418 */
[----:B------:R2:W-:Y:S01]  /*ad80*/  @!P3 ST.E.64 [R18.64], R96 ;  /* 0x000000601200b985 */ /* 0x0005e2000c101b08 */
[----:B-1----:R-:W-:-:S04]  /*ad90*/  @!P2 LEA R16, P6, R7, R2, 0x2 ;  /* 0x000000020710a211 */ /* 0x002fc800078c10ff */
        /* <DEDUP_REMOVED lines=8> */
.L_x_103:
[----:B------:R-:W-:Y:S05]  /*ae20*/  BSYNC B0 ;  /* 0x0000000000007941 */ /* 0x000fea0003800000 */
.L_x_102:
[----:B------:R-:W-:Y:S05]  /*ae30*/  BRA.DIV ~URZ, `(.L_x_104) ;  /* 0x000031a27f007947 */ /* 0x000fea000b800000 */
[----:B-1----:R1:W2:Y:S02]  /*ae40*/  SHFL.IDX PT, R12, R13, 0x2, 0x1c1f ;  /* 0x005c1f000d0c7f89 */ /* 0x0022a400000e0000 */
.L_x_175:
[----:B------:R-:W-:Y:S05]  /*ae50*/  BRA.DIV ~URZ, `(.L_x_105) ;  /* 0x000031f27f007947 */ /* 0x000fea000b800000 */
[----:B--2-4-:R2:W4:Y:S02]  /*ae60*/  SHFL.IDX PT, R2, R20, 0x2, 0x1c1f ;  /* 0x005c1f0014027f89 */ /* 0x01452400000e0000 */
.L_x_176:
[----:B------:R-:W-:Y:S01]  /*ae70*/  BSSY B0, `(.L_x_106) ;  /* 0x0000023000007945 */ /* 0x000fe20003800000 */
[----:B------:R-:W-:Y:S05]  /*ae80*/  @P4 BRA `(.L_x_107) ;  /* 0x0000021000004947 */ /* 0x000fea0003800000 */
[----:B------:R-:W5:Y:S01]  /*ae90*/  LDL R5, [R1+0x18] ;  /* 0x0000180001057983 */ /* 0x000f620000100800 */
[----:B------:R-:W-:Y:S02]  /*aea0*/  ISETP.GE.AND P1, PT, R0, c[0x0][0x3c8], PT ;  /* 0x0000f20000007a0c */ /* 0x000fe40003f26270 */
[----:B------:R-:W-:Y:S02]  /*aeb0*/  ISETP.GE.AND P0, PT, R11, c[0x0][0x3c8], PT ;  /* 0x0000f2000b007a0c */ /* 0x000fe40003f06270 */
[----:B------:R-:W-:-:S09]  /*aec0*/  ISETP.GE.AND P4, PT, R10, c[0x0][0x3c8], PT ;  /* 0x0000f2000a007a0c */ /* 0x000fd20003f86270 */
[CC--:B----4-:R-:W-:Y:S02]  /*aed0*/  @!P1 LEA R14, P6, R0.reuse, R2.reuse, 0x2 ;  /* 0x00000002000e9211 */ /* 0x0d0fe400078c10ff */
[C---:B------:R-:W-:Y:S02]  /*aee0*/  @!P0 LEA R16, P2, R11.reuse, R2, 0x2 ;  /* 0x000000020b108211 */ /* 0x040fe400078410ff */
[-C--:B------:R-:W-:Y:S02]  /*aef0*/  @!P1 LEA.HI.X R15, R0, R12.reuse, R21, 0x2, P6 ;  /* 0x0000000c000f9211 */ /* 0x080fe400030f1415 */
[----:B------:R-:W-:Y:S02]  /*af00*/  @!P0 LEA.HI.X R17, R11, R12, R22, 0x2, P2 ;  /* 0x0000000c0b118211 */ /* 0x000fe400010f1416 */
[----:B------:R-:W-:Y:S02]  /*af10*/  ISETP.GE.AND P2, PT, R7, c[0x0][0x3c8], PT ;  /* 0x0000f20007007a0c */ /* 0x000fe40003f46270 */
[----:B-----5:R-:W-:-:S13]  /*af20*/  ISETP.GE.AND P3, PT, R5, c[0x0][0x3c8], PT ;  /* 0x0000f20005007a0c */ /* 0x020fda0003f66270 */
[----:B------:R-:W-:-:S04]  /*af30*/  @!P3 IMAD.MOV.U32 R3, RZ, RZ, R12 ;  /* 0x000000ffff03b224 */ /* 0x000fc800078e000c */
[----:B------:R-:W-:-:S05]  /*af40*/  @!P3 IMAD.WIDE R18, R5, 0x4, R2 ;  /* 0x000000040512b825 */ /* 0x000fca00078e0202 */
[----:B------:R-:W-:Y:S01]  /*af50*/  @!P3 ST.E.64 [R18.64], R44 ;  /* 0x0000002c1200b985 */ /* 0x000fe2000c101b08 */
[----:B------:R-:W-:-:S03]  /*af60*/  ISETP.GE.AND P3, PT, R8, c[0x0][0x3c8], PT ;  /* 0x0000f20008007a0c */ /* 0x000fc60003f66270 */
[----:B------:R4:W-:Y:S01]  /*af70*/  @!P1 ST.E.64 [R14.64], R34 ;  /* 0x000000220e009985 */ /* 0x0009e2000c101b08 */
[----:B------:R-:W-:-:S03]  /*af80*/  ISETP.GE.AND P1, PT, R6, c[0x0][0x3c8], PT ;  /* 0x0000f20006007a0c */ /* 0x000fc60003f26270 */
[----:B------:R5:W-:Y:S01]  /*af90*/  @!P0 ST.E.64 [R16.64], R36 ;  /* 0x0000002410008985 */ /* 0x000be2000c101b08 */
[----:B------:R-:W-:Y:S02]  /*afa0*/  ISETP.GE.AND P0, PT, R4, c[0x0][0x3c8], PT ;  /* 0x0000f20004007a0c */ /* 0x000fe40003f06270 */
[----:B----4-:R-:W-:-:S04]  /*afb0*/  @!P4 LEA R14, P6, R10, R2, 0x2 ;  /* 0x000000020a0ec211 */ /* 0x010fc800078c10ff */
[----:B------:R-:W-:Y:S02]  /*afc0*/  @!P4 LEA.HI.X R15, R10, R12, R23, 0x2, P6 ;  /* 0x0000000c0a0fc211 */ /* 0x000fe400030f1417 */
[----:B------:R-:W-:-:S03]  /*afd0*/  @!P3 LEA R18, P6, R8, R2, 0x2 ;  /* 0x000000020812b211 */ /* 0x000fc600078c10ff */
[----:B------:R4:W-:Y:S01]  /*afe0*/  @!P4 ST.E.64 [R14.64], R38 ;  /* 0x000000260e00c985 */ /* 0x0009e2000c101b08 */
[C---:B-----5:R-:W-:Y:S02]  /*aff0*/  @!P2 LEA R16, P4, R7.reuse, R2, 0x2 ;  /* 0x000000020710a211 */ /* 0x060fe400078810ff */
[-C--:B------:R-:W-:Y:S02]  /*b000*/  @!P3 LEA.HI.X R19, R8, R12.reuse, R24, 0x2, P6 ;  /* 0x0000000c0813b211 */ /* 0x080fe400030f1418 */
[----:B------:R-:W-:-:S03]  /*b010*/  @!P2 LEA.HI.X R17, R7, R12, R25, 0x2, P4 ;  /* 0x0000000c0711a211 */ /* 0x000fc600020f1419 */
[----:B------:R1:W-:Y:S04]  /*b020*/  @!P3 ST.E.64 [R18.64], R50 ;  /* 0x000000321200b985 */ /* 0x0003e8000c101b08 */
[----:B------:R1:W-:Y:S01]  /*b030*/  @!P2 ST.E.64 [R16.64], R46 ;  /* 0x0000002e1000a985 */ /* 0x0003e2000c101b08 */
[-C--:B----4-:R-:W-:Y:S02]  /*b040*/  @!P1 LEA R14, P6, R6, R2.reuse, 0x2 ;  /* 0x00000002060e9211 */ /* 0x090fe400078c10ff */
[----:B------:R-:W-:Y:S02]  /*b050*/  @!P0 LEA R2, P4, R4, R2, 0x2 ;  /* 0x0000000204028211 */ /* 0x000fe400078810ff */
[-C--:B------:R-:W-:Y:S02]  /*b060*/  @!P1 LEA.HI.X R15, R6, R12.reuse, R26, 0x2, P6 ;  /* 0x0000000c060f9211 */ /* 0x080fe400030f141a */
[----:B------:R-:W-:-:S03]  /*b070*/  @!P0 LEA.HI.X R3, R4, R12, R27, 0x2, P4 ;  /* 0x0000000c04038211 */ /* 0x000fc600020f141b */
[----:B------:R1:W-:Y:S04]  /*b080*/  @!P1 ST.E.64 [R14.64], R40 ;  /* 0x000000280e009985 */ /* 0x0003e8000c101b08 */
[----:B------:R1:W-:Y:S02]  /*b090*/  @!P0 ST.E.64 [R2.64], R28 ;  /* 0x0000001c02008985 */ /* 0x0003e4000c101b08 */
.L_x_107:
[----:B------:R-:W-:Y:S05]  /*b0a0*/  BSYNC B0 ;  /* 0x0000000000007941 */ /* 0x000fea0003800000 */
.L_x_106:
[----:B------:R-:W-:Y:S05]  /*b0b0*/  BRA.DIV ~URZ, `(.L_x_108) ;  /* 0x000030027f007947 */ /* 0x000fea000b800000 */
[----:B------:R1:W2:Y:S04]  /*b0c0*/  SHFL.IDX PT, R12, R13, 0x3, 0x1c1f ;  /* 0x007c1f000d0c7f89 */ /* 0x0002a800000e0000 */
[----:B-1--4-:R1:W4:Y:S02]  /*b0d0*/  SHFL.IDX PT, R2, R20, 0x3, 0x1c1f ;  /* 0x007c1f0014027f89 */ /* 0x01232400000e0000 */
.L_x_177:
[----:B------:R-:W-:Y:S05]  /*b0e0*/  @P5 BRA `(.L_x_96) ;  /* 0x00000dd000005947 */ /* 0x000fea0003800000 */
[----:B------:R-:W5:Y:S01]  /*b0f0*/  LDL R5, [R1+0x18] ;  /* 0x0000180001057983 */ /* 0x000f620000100800 */
[----:B------:R-:W-:Y:S02]  /*b100*/  ISETP.GE.AND P5, PT, R0, c[0x0][0x3c8], PT ;  /* 0x0000f20000007a0c */ /* 0x000fe40003fa6270 */
[----:B------:R-:W-:-:S02]  /*b110*/  ISETP.GE.AND P4, PT, R11, c[0x0][0x3c8], PT ;  /* 0x0000f2000b007a0c */ /* 0x000fc40003f86270 */
[----:B------:R-:W-:Y:S02]  /*b120*/  ISETP.GE.AND P3, PT, R10, c[0x0][0x3c8], PT ;  /* 0x0000f2000a007a0c */ /* 0x000fe40003f66270 */
[----:B------:R-:W-:Y:S02]  /*b130*/  ISETP.GE.AND P2, PT, R8, c[0x0][0x3c8], PT ;  /* 0x0000f20008007a0c */ /* 0x000fe40003f46270 */
[----:B------:R-:W-:-:S05]  /*b140*/  ISETP.GE.AND P1, PT, R7, c[0x0][0x3c8], PT ;  /* 0x0000f20007007a0c */ /* 0x000fca0003f26270 */
[----:B-1234-:R-:W-:-:S04]  /*b150*/  @!P5 LEA R20, P6, R0, R2, 0x2 ;  /* 0x000000020014d211 */ /* 0x01efc800078c10ff */
[----:B------:R-:W-:Y:S02]  /*b160*/  @!P5 LEA.HI.X R21, R0, R12, R21, 0x2, P6 ;  /* 0x0000000c0015d211 */ /* 0x000fe400030f1415 */
[----:B------:R-:W-:-:S04]  /*b170*/  @!P3 LEA R16, P6, R10, R2, 0x2 ;  /* 0x000000020a10b211 */ /* 0x000fc800078c10ff */
[----:B------:R-:W-:Y:S02]  /*b180*/  @!P3 LEA.HI.X R17, R10, R12, R23, 0x2, P6 ;  /* 0x0000000c0a11b211 */ /* 0x000fe400030f1417 */
[----:B-----5:R-:W-:-:S13]  /*b190*/  ISETP.GE.AND P0, PT, R5, c[0x0][0x3c8], PT ;  /* 0x0000f20005007a0c */ /* 0x020fda0003f06270 */
[----:B------:R-:W-:-:S04]  /*b1a0*/  @!P0 IMAD.MOV.U32 R3, RZ, RZ, R12 ;  /* 0x000000ffff038224 */ /* 0x000fc800078e000c */
[----:B------:R-:W-:-:S05]  /*b1b0*/  @!P0 IMAD.WIDE R14, R5, 0x4, R2 ;  /* 0x00000004050e8825 */ /* 0x000fca00078e0202 */
[----:B------:R1:W-:Y:S01]  /*b1c0*/  @!P0 ST.E.64 [R14.64], R32 ;  /* 0x000000200e008985 */ /* 0x0003e2000c101b08 */
[----:B------:R-:W-:-:S03]  /*b1d0*/  @!P4 LEA R18, P0, R11, R2, 0x2 ;  /* 0x000000020b12c211 */ /* 0x000fc600078010ff */
[----:B------:R2:W-:Y:S01]  /*b1e0*/  @!P5 ST.E.64 [R20.64], R68 ;  /* 0x000000441400d985 */ /* 0x0005e2000c101b08 */
[----:B------:R-:W-:Y:S02]  /*b1f0*/  @!P4 LEA.HI.X R19, R11, R12, R22, 0x2, P0 ;  /* 0x0000000c0b13c211 */ /* 0x000fe400000f1416 */
[----:B------:R-:W-:-:S03]  /*b200*/  ISETP.GE.AND P0, PT, R6, c[0x0][0x3c8], PT ;  /* 0x0000f20006007a0c */ /* 0x000fc60003f06270 */
[----:B------:R2:W-:Y:S04]  /*b210*/  @!P4 ST.E.64 [R18.64], R58 ;  /* 0x0000003a1200c985 */ /* 0x0005e8000c101b08 */
[----:B------:R2:W-:Y:S01]  /*b220*/  @!P3 ST.E.64 [R16.64], R54 ;  /* 0x000000361000b985 */ /* 0x0005e2000c101b08 */
[----:B-1----:R-:W-:-:S04]  /*b230*/  @!P2 LEA R14, P6, R8, R2, 0x2 ;  /* 0x00000002080ea211 */ /* 0x002fc800078c10ff */
[----:B------:R-:W-:Y:S02]  /*b240*/  @!P2 LEA.HI.X R15, R8, R12, R24, 0x2, P6 ;  /* 0x0000000c080fa211 */ /* 0x000fe400030f1418 */
[----:B------:R-:W-:-:S03]  /*b250*/  @!P1 LEA R10, P6, R7, R2, 0x2 ;  /* 0x00000002070a9211 */ /* 0x000fc600078c10ff */
[----:B------:R2:W-:Y:S01]  /*b260*/  @!P2 ST.E.64 [R14.64], R52 ;  /* 0x000000340e00a985 */ /* 0x0005e2000c101b08 */
[----:B------:R-:W-:Y:S02]  /*b270*/  @!P1 LEA.HI.X R11, R7, R12, R25, 0x2, P6 ;  /* 0x0000000c070b9211 */ /* 0x000fe400030f1419 */
[----:B------:R-:W-:-:S03]  /*b280*/  @!P0 LEA R8, P6, R6, R2, 0x2 ;  /* 0x0000000206088211 */ /* 0x000fc600078c10ff */
[----:B------:R2:W-:Y:S01]  /*b290*/  @!P1 ST.E.64 [R10.64], R48 ;  /* 0x000000300a009985 */ /* 0x0005e2000c101b08 */
[----:B------:R-:W-:-:S05]  /*b2a0*/  @!P0 LEA.HI.X R9, R6, R12, R26, 0x2, P6 ;  /* 0x0000000c06098211 */ /* 0x000fca00030f141a */
[----:B------:R2:W-:Y:S01]  /*b2b0*/  @!P0 ST.E.64 [R8.64], R42 ;  /* 0x0000002a08008985 */ /* 0x0005e2000c101b08 */
[----:B------:R-:W-:-:S13]  /*b2c0*/  ISETP.GE.AND P0, PT, R4, c[0x0][0x3c8], PT ;  /* 0x0000f20004007a0c */ /* 0x000fda0003f06270 */
[----:B------:R-:W-:Y:S05]  /*b2d0*/  @P0 BRA `(.L_x_96) ;  /* 0x00000be000000947 */ /* 0x000fea0003800000 */
[----:B------:R-:W-:-:S04]  /*b2e0*/  LEA R2, P0, R4, R2, 0x2 ;  /* 0x0000000204027211 */ /* 0x000fc800078010ff */
[----:B------:R-:W-:-:S05]  /*b2f0*/  LEA.HI.X R3, R4, R12, R27, 0x2, P0 ;  /* 0x0000000c04037211 */ /* 0x000fca00000f141b */
[----:B------:R1:W-:Y:S01]  /*b300*/  ST.E.64 [R2.64], R30 ;  /* 0x0000001e02007985 */ /* 0x0003e2000c101b08 */
[----:B------:R-:W-:Y:S05]  /*b310*/  BRA `(.L_x_96) ;  /* 0x00000ba000007947 */ /* 0x000fea0003800000 */
.L_x_81:
[----:B------:R-:W-:Y:S01]  /*b320*/  ISETP.NE.U32.AND P1, PT, RZ, c[0x0][0x508], PT ;  /* 0x00014200ff007a0c */ /* 0x000fe20003f25070 */
[----:B------:R-:W2:Y:S01]  /*b330*/  LDL.LU R6, [R1+0x1c] ;  /* 0x00001c0001067983 */ /* 0x000ea20000300800 */
[----:B------:R-:W-:Y:S01]  /*b340*/  ISETP.NE.U32.AND P2, PT, RZ, c[0x0][0x500], PT ;  /* 0x00014000ff007a0c */ /* 0x000fe20003f45070 */
[----:B------:R-:W-:Y:S01]  /*b350*/  IMAD.MOV.U32 R4, RZ, RZ, 0x4 ;  /* 0x00000004ff047424 */ /* 0x000fe200078e00ff */
[----:B------:R-:W-:Y:S01]  /*b360*/  ISETP.NE.AND.EX P1, PT, RZ, c[0x0][0x50c], PT, P1 ;  /* 0x00014300ff007a0c */ /* 0x000fe20003f25310 */
[----:B------:R-:W-:Y:S01]  /*b370*/  IMAD.MOV.U32 R0, RZ, RZ, RZ ;  /* 0x000000ffff007224 */ /* 0x000fe200078e00ff */
[----:B------:R-:W-:Y:S01]  /*b380*/  ISETP.NE.AND.EX P2, PT, RZ, c[0x0][0x504], PT, P2 ;  /* 0x00014100ff007a0c */ /* 0x000fe20003f45320 */
[----:B------:R-:W-:Y:S02]  /*b390*/  IMAD.MOV.U32 R20, RZ, RZ, c[0x0][0x388] ;  /* 0x0000e200ff147624 */ /* 0x000fe400078e00ff */
[----:B-1----:R-:W-:-:S08]  /*b3a0*/  IMAD.WIDE R4, R245, R4, c[0x0][0x500] ;  /* 0x00014000f5047625 */ /* 0x002fd000078e0204 */
[C---:B------:R-:W-:Y:S02]  /*b3b0*/  @P1 LEA R2, P0, R245.reuse, c[0x0][0x508], 0x2 ;  /* 0x00014200f5021a11 */ /* 0x040fe400078010ff */
[----:B------:R1:W5:Y:S02]  /*b3c0*/  @P2 LDG.E R0, [R4.64] ;  /* 0x0000000804002981 */ /* 0x000364000c1e1900 */
[----:B------:R-:W-:-:S05]  /*b3d0*/  @P1 LEA.HI.X R3, R245, c[0x0][0x50c], R8, 0x2, P0 ;  /* 0x00014300f5031a11 */ /* 0x000fca00000f1408 */
[----:B------:R1:W5:Y:S01]  /*b3e0*/  @P1 LDG.E R20, [R2.64] ;  /* 0x0000000802141981 */ /* 0x000362000c1e1900 */
[----:B--2---:R-:W-:-:S04]  /*b3f0*/  ISETP.NE.AND P0, PT, R6, RZ, PT ;  /* 0x000000ff0600720c */ /* 0x004fc80003f05270 */
[----:B------:R-:W-:Y:S01]  /*b400*/  SEL R19, R6, c[0x0][0x3d4], P0 ;  /* 0x0000f50006137a07 */ /* 0x000fe20000000000 */
[----:B------:R-:W-:Y:S05]  /*b410*/  @P1 BRA `(.L_x_109) ;  /* 0x0000004000001947 */ /* 0x000fea0003800000 */
[----:B-1----:R-:W-:Y:S05]  /*b420*/  @!P2 BRA `(.L_x_109) ;  /* 0x000000300000a947 */ /* 0x002fea0003800000 */
[----:B------:R1:W2:Y:S04]  /*b430*/  LDG.E R2, [R4.64] ;  /* 0x0000000804027981 */ /* 0x0002a8000c1e1900 */
[----:B-1----:R-:W2:Y:S02]  /*b440*/  LDG.E R4, [R4.64+0x4] ;  /* 0x0000040804047981 */ /* 0x002ea4000c1e1900 */
[----:B--2--5:R-:W-:Y:S02]  /*b450*/  IADD3 R20, -R2, R4, RZ ;  /* 0x0000000402147210 */ /* 0x024fe40007ffe1ff */
.L_x_109:
[----:B-1----:R-:W1:Y:S01]  /*b460*/  S2R R3, SR_TID.X ;  /* 0x0000000000037919 */ /* 0x002e620000002100 */
[----:B------:R-:W-:Y:S01]  /*b470*/  BSSY B0, `(.L_x_110) ;  /* 0x0000037000007945 */ /* 0x000fe20003800000 */
[----:B------:R-:W-:Y:S02]  /*b480*/  SEL R12, R245, RZ, !P2 ;  /* 0x000000fff50c7207 */ /* 0x000fe40005000000 */
[----:B------:R-:W-:-:S02]  /*b490*/  SEL R21, R8, RZ, !P2 ;  /* 0x000000ff08157207 */ /* 0x000fc40005000000 */
[----:B-----5:R-:W-:Y:S02]  /*b4a0*/  SHF.R.S32.HI R17, RZ, 0x1f, R0 ;  /* 0x0000001fff117819 */ /* 0x020fe40000011400 */
[----:B-1----:R-:W-:-:S13]  /*b4b0*/  ISETP.GT.AND P0, PT, R3, 0x7f, PT ;  /* 0x0000007f0300780c */ /* 0x002fda0003f04270 */
[----:B------:R-:W-:Y:S05]  /*b4c0*/  @P0 BRA `(.L_x_111) ;  /* 0x0000031000000947 */ /* 0x000fea0003800000 */
[----:B------:R-:W-:Y:S01]  /*b4d0*/  IMAD R2, R20, c[0x0][0x4e8], RZ ;  /* 0x00013a0014027a24 */ /* 0x000fe200078e02ff */
[----:B------:R-:W-:-:S04]  /*b4e0*/  LEA R13, R249, R3, 0x7 ;  /* 0x00000003f90d7211 */ /* 0x000fc800078e38ff */
[----:B------:R-:W-:-:S13]  /*b4f0*/  ISETP.GE.AND P0, PT, R13, R2, PT ;  /* 0x000000020d00720c */ /* 0x000fda0003f06270 */
[----:B------:R-:W-:Y:S05]  /*b500*/  @P0 BRA `(.L_x_111) ;  /* 0x000002d000000947 */ /* 0x000fea0003800000 */
[----:B------:R-:W2:Y:S04]  /*b510*/  LDL R4, [R1+0x14] ;  /* 0x0000140001047983 */ /* 0x000ea80000100800 */
[----:B------:R-:W3:Y:S01]  /*b520*/  LDL.LU R22, [R1+0x20] ;  /* 0x0000200001167983 */ /* 0x000ee20000300800 */
[----:B------:R-:W-:Y:S01]  /*b530*/  IMAD.MOV.U32 R2, RZ, RZ, 0x368 ;  /* 0x00000368ff027424 */ /* 0x000fe200078e00ff */
[----:B------:R-:W-:-:S04]  /*b540*/  ISETP.GT.AND P2, PT, R19, 0x1, PT ;  /* 0x000000011300780c */ /* 0x000fc80003f44270 */
[----:B------:R-:W-:-:S04]  /*b550*/  SEL R2, R2, 0x328, P2 ;  /* 0x0000032802027807 */ /* 0x000fc80001000000 */
[----:B------:R1:W4:Y:S08]  /*b560*/  LDC.64 R8, c[0x0][R2+0x170] ;  /* 0x00005c0002087b82 */ /* 0x0003300000000a00 */
[----:B------:R1:W2:Y:S08]  /*b570*/  LDC.64 R6, c[0x0][R2+0x168] ;  /* 0x00005a0002067b82 */ /* 0x0002b00000000a00 */
[----:B------:R1:W5:Y:S08]  /*b580*/  LDC.64 R14, c[0x0][R2+0x178] ;  /* 0x00005e00020e7b82 */ /* 0x0003700000000a00 */
[----:B------:R1:W2:Y:S02]  /*b590*/  LDC.64 R10, c[0x0][R2+0x160] ;  /* 0x00005800020a7b82 */ /* 0x0002a40000000a00 */
[----:B-1----:R-:W-:-:S02]  /*b5a0*/  IMAD.MOV.U32 R2, RZ, RZ, c[0x0][0x4e8] ;  /* 0x00013a00ff027624 */ /* 0x002fc400078e00ff */
[----:B----4-:R-:W-:-:S03]  /*b5b0*/  IMAD R3, R9, R12, RZ ;  /* 0x0000000c09037224 */ /* 0x010fc600078e02ff */
[----:B------:R-:W-:Y:S02]  /*b5c0*/  ISETP.NE.AND P0, PT, R2, 0x1, PT ;  /* 0x000000010200780c */ /* 0x000fe40003f05270 */
[----:B------:R-:W-:-:S11]  /*b5d0*/  MOV R2, R13 ;  /* 0x0000000d00027202 */ /* 0x000fd60000000f00 */
[----:B------:R-:W-:-:S05]  /*b5e0*/  @P0 IMAD.HI.U32 R16, R13, c[0x0][0x4ec], RZ ;  /* 0x00013b000d100a27 */ /* 0x000fca00078e00ff */
[----:B------:R-:W-:Y:S01]  /*b5f0*/  @P0 SHF.R.U32.HI R2, RZ, c[0x0][0x4f0], R16 ;  /* 0x00013c00ff020a19 */ /* 0x000fe20000011610 */
[-C--:B--2---:R-:W-:Y:S02]  /*b600*/  IMAD R9, R7, R4.reuse, RZ ;  /* 0x0000000407097224 */ /* 0x084fe400078e02ff */
[----:B------:R-:W-:-:S04]  /*b610*/  IMAD.WIDE.U32 R6, R6, R4, RZ ;  /* 0x0000000406067225 */ /* 0x000fc800078e00ff */
[----:B------:R-:W-:-:S04]  /*b620*/  IMAD.WIDE.U32 R4, R8, R12, RZ ;  /* 0x0000000c08047225 */ /* 0x000fc800078e00ff */
[----:B------:R-:W-:Y:S01]  /*b630*/  IMAD R8, R8, R21, R3 ;  /* 0x0000001508087224 */ /* 0x000fe200078e0203 */
[----:B---3--:R-:W-:Y:S01]  /*b640*/  SEL R3, R22, RZ, P2 ;  /* 0x000000ff16037207 */ /* 0x008fe20001000000 */
[----:B------:R-:W-:Y:S01]  /*b650*/  IMAD.IADD R9, R7, 0x1, R9 ;  /* 0x0000000107097824 */ /* 0x000fe200078e0209 */
[----:B------:R-:W-:Y:S01]  /*b660*/  IADD3 R16, P1, P0, R4, R6, R0 ;  /* 0x0000000604107210 */ /* 0x000fe2000783e000 */
[----:B------:R-:W-:Y:S01]  /*b670*/  IMAD.MOV R6, RZ, RZ, -R2 ;  /* 0x000000ffff067224 */ /* 0x000fe200078e0a02 */
[----:B------:R-:W-:Y:S01]  /*b680*/  IADD3 R7, R5, R8, RZ ;  /* 0x0000000805077210 */ /* 0x000fe20007ffe0ff */
[-C--:B-----5:R-:W-:Y:S02]  /*b690*/  IMAD R8, R15, R3.reuse, RZ ;  /* 0x000000030f087224 */ /* 0x0a0fe400078e02ff */
[----:B------:R-:W-:Y:S01]  /*b6a0*/  IMAD.WIDE.U32 R4, R14, R3, RZ ;  /* 0x000000030e047225 */ /* 0x000fe200078e00ff */
[----:B------:R-:W-:-:S03]  /*b6b0*/  IADD3.X R9, R7, R9, R17, P1, P0 ;  /* 0x0000000907097210 */ /* 0x000fc60000fe0411 */
[----:B------:R-:W-:Y:S01]  /*b6c0*/  IMAD R3, R6, c[0x0][0x4e8], R13 ;  /* 0x00013a0006037a24 */ /* 0x000fe200078e020d */
[----:B------:R-:W-:Y:S02]  /*b6d0*/  IADD3 R7, R5, R8, RZ ;  /* 0x0000000805077210 */ /* 0x000fe40007ffe0ff */
[----:B------:R-:W-:Y:S02]  /*b6e0*/  IADD3 R4, P1, P0, R2, R16, R4 ;  /* 0x0000001002047210 */ /* 0x000fe4000783e004 */
[----:B------:R-:W-:Y:S01]  /*b6f0*/  SHF.R.S32.HI R5, RZ, 0x1f, R2 ;  /* 0x0000001fff057819 */ /* 0x000fe20000011402 */
[----:B------:R-:W-:Y:S01]  /*b700*/  IMAD R2, R11, R3, RZ ;  /* 0x000000030b027224 */ /* 0x000fe200078e02ff */
[----:B------:R-:W-:Y:S02]  /*b710*/  SHF.R.S32.HI R6, RZ, 0x1f, R3 ;  /* 0x0000001fff067819 */ /* 0x000fe40000011403 */
[----:B------:R-:W-:Y:S01]  /*b720*/  IADD3.X R5, R5, R9, R7, P1, P0 ;  /* 0x0000000905057210 */ /* 0x000fe20000fe0407 */
[----:B------:R-:W-:-:S02]  /*b730*/  IMAD.MOV.U32 R7, RZ, RZ, c[0x0][0x4a8] ;  /* 0x00012a00ff077624 */ /* 0x000fc400078e00ff */
[C---:B------:R-:W-:Y:S02]  /*b740*/  IMAD R6, R10.reuse, R6, R2 ;  /* 0x000000060a067224 */ /* 0x040fe400078e0202 */
[----:B------:R-:W-:Y:S01]  /*b750*/  IMAD.WIDE.U32 R2, R10, R3, R4 ;  /* 0x000000030a027225 */ /* 0x000fe200078e0004 */
[----:B------:R-:W-:Y:S02]  /*b760*/  MOV R5, c[0x0][0x4ac] ;  /* 0x00012b0000057a02 */ /* 0x000fe40000000f00 */
[----:B------:R-:W-:Y:S01]  /*b770*/  SEL R4, R7, c[0x0][0x450], P2 ;  /* 0x0001140007047a07 */ /* 0x000fe20001000000 */
[----:B------:R-:W-:Y:S01]  /*b780*/  IMAD.IADD R3, R3, 0x1, R6 ;  /* 0x0000000103037824 */ /* 0x000fe200078e0206 */
[----:B------:R-:W-:Y:S02]  /*b790*/  SEL R5, R5, c[0x0][0x454], P2 ;  /* 0x0001150005057a07 */ /* 0x000fe40001000000 */
[----:B------:R-:W-:-:S04]  /*b7a0*/  LEA R4, P0, R2, R4, 0x2 ;  /* 0x0000000402047211 */ /* 0x000fc800078010ff */
[----:B------:R-:W-:Y:S02]  /*b7b0*/  LEA.HI.X R5, R2, R5, R3, 0x2, P0 ;  /* 0x0000000502057211 */ /* 0x000fe400000f1403 */
[----:B------:R-:W-:-:S05]  /*b7c0*/  MOV R2, 0xff800000 ;  /* 0xff80000000027802 */ /* 0x000fca0000000f00 */
[----:B------:R1:W-:Y:S02]  /*b7d0*/  STG.E [R4.64], R2 ;  /* 0x0000000204007986 */ /* 0x0003e4000c101908 */
.L_x_111:
[----:B------:R-:W-:Y:S05]  /*b7e0*/  BSYNC B0 ;  /* 0x0000000000007941 */ /* 0x000fea0003800000 */
.L_x_110:
[----:B------:R-:W-:-:S13]  /*b7f0*/  ISETP.GT.AND P0, PT, R19, 0x1, PT ;  /* 0x000000011300780c */ /* 0x000fda0003f04270 */
[----:B------:R-:W-:Y:S05]  /*b800*/  @P0 BRA `(.L_x_96) ;  /* 0x000006b000000947 */ /* 0x000fea0003800000 */
[----:B-1----:R-:W2:Y:S04]  /*b810*/  LDL.LU R2, [R1+0x14] ;  /* 0x0000140001027983 */ /* 0x002ea80000300800 */
[----:B------:R-:W3:Y:S01]  /*b820*/  LDL R5, [R1+0x40] ;  /* 0x0000400001057983 */ /* 0x000ee20000100800 */
[----:B------:R-:W-:-:S03]  /*b830*/  IMAD R4, R17, c[0x0][0x3a0], RZ ;  /* 0x0000e80011047a24 */ /* 0x000fc600078e02ff */
[----:B------:R-:W1:Y:S02]  /*b840*/  S2R R9, SR_TID.X ;  /* 0x0000000000097919 */ /* 0x000e640000002100 */
[----:B-1----:R-:W-:-:S04]  /*b850*/  SHF.R.S32.HI R8, RZ, 0x1f, R9 ;  /* 0x0000001fff087819 */ /* 0x002fc80000011409 */
[----:B------:R-:W-:-:S04]  /*b860*/  LEA.HI R8, R8, R9, RZ, 0x3 ;  /* 0x0000000908087211 */ /* 0x000fc800078f18ff */
[----:B------:R-:W-:Y:S02]  /*b870*/  SHF.R.S32.HI R8, RZ, 0x3, R8 ;  /* 0x00000003ff087819 */ /* 0x000fe40000011408 */
[----:B--2---:R-:W-:Y:S02]  /*b880*/  MOV R7, R2 ;  /* 0x0000000200077202 */ /* 0x004fe40000000f00 */
[----:B------:R-:W-:-:S04]  /*b890*/  MOV R2, c[0x0][0x4e8] ;  /* 0x00013a0000027a02 */ /* 0x000fc80000000f00 */
[----:B------:R-:W-:Y:S01]  /*b8a0*/  ISETP.NE.AND P0, PT, R2, 0x1, PT ;  /* 0x000000010200780c */ /* 0x000fe20003f05270 */
[----:B------:R-:W-:-:S04]  /*b8b0*/  IMAD.WIDE.U32 R2, R0, c[0x0][0x3a0], RZ ;  /* 0x0000e80000027a25 */ /* 0x000fc800078e00ff */
[----:B------:R-:W-:Y:S01]  /*b8c0*/  IMAD R0, R0, c[0x0][0x3a4], R4 ;  /* 0x0000e90000007a24 */ /* 0x000fe200078e0204 */
[----:B---3--:R-:W-:Y:S01]  /*b8d0*/  LEA R4, R249, R5, 0x7 ;  /* 0x00000005f9047211 */ /* 0x008fe200078e38ff */
[----:B------:R-:W-:-:S03]  /*b8e0*/  IMAD R5, R21, c[0x0][0x3f0], RZ ;  /* 0x0000fc0015057a24 */ /* 0x000fc600078e02ff */
[----:B------:R-:W-:Y:S01]  /*b8f0*/  IADD3 R3, R3, R0, RZ ;  /* 0x0000000003037210 */ /* 0x000fe20007ffe0ff */
[----:B------:R-:W-:Y:S02]  /*b900*/  IMAD.MOV.U32 R0, RZ, RZ, R4 ;  /* 0x000000ffff007224 */ /* 0x000fe400078e0004 */
[----:B------:R-:W-:-:S04]  /*b910*/  @P0 IMAD.HI.U32 R6, R4, c[0x0][0x4ec], RZ ;  /* 0x00013b0004060a27 */ /* 0x000fc800078e00ff */
[C---:B------:R-:W-:Y:S01]  /*b920*/  IMAD.WIDE.U32 R2, R7.reuse, c[0x0][0x3e8], R2 ;  /* 0x0000fa0007027a25 */ /* 0x040fe200078e0002 */
[----:B------:R-:W-:Y:S02]  /*b930*/  @P0 SHF.R.U32.HI R0, RZ, c[0x0][0x4f0], R6 ;  /* 0x00013c00ff000a19 */ /* 0x000fe40000011606 */
[----:B------:R-:W-:Y:S01]  /*b940*/  ISETP.GE.AND P0, PT, R246, c[0x0][0x3c8], PT ;  /* 0x0000f200f6007a0c */ /* 0x000fe20003f06270 */
[----:B------:R-:W-:Y:S01]  /*b950*/  IMAD R3, R7, c[0x0][0x3ec], R3 ;  /* 0x0000fb0007037a24 */ /* 0x000fe200078e0203 */
[----:B------:R-:W-:Y:S01]  /*b960*/  SHF.R.S32.HI R6, RZ, 0x1f, R0 ;  /* 0x0000001fff067819 */ /* 0x000fe20000011400 */
[----:B------:R-:W-:Y:S01]  /*b970*/  IMAD R7, R12, c[0x0][0x3f4], R5 ;  /* 0x0000fd000c077a24 */ /* 0x000fe200078e0205 */
[----:B------:R-:W-:Y:S01]  /*b980*/  IADD3 R5, -R0, RZ, RZ ;  /* 0x000000ff00057210 */ /* 0x000fe20007ffe1ff */
[----:B------:R-:W-:-:S04]  /*b990*/  IMAD.WIDE.U32 R2, R12, c[0x0][0x3f0], R2 ;  /* 0x0000fc000c027a25 */ /* 0x000fc800078e0002 */
[----:B------:R-:W-:Y:S01]  /*b9a0*/  IMAD R6, R6, c[0x0][0x3e0], RZ ;  /* 0x0000f80006067a24 */ /* 0x000fe200078e02ff */
[----:B------:R-:W-:Y:S01]  /*b9b0*/  IADD3 R3, R3, R7, RZ ;  /* 0x0000000703037210 */ /* 0x000fe20007ffe0ff */
[----:B------:R-:W-:Y:S02]  /*b9c0*/  IMAD R4, R5, c[0x0][0x4e8], R4 ;  /* 0x00013a0005047a24 */ /* 0x000fe400078e0204 */
[C---:B------:R-:W-:Y:S02]  /*b9d0*/  IMAD R6, R0.reuse, c[0x0][0x3e4], R6 ;  /* 0x0000f90000067a24 */ /* 0x040fe400078e0206 */
[----:B------:R-:W-:Y:S01]  /*b9e0*/  IMAD.WIDE.U32 R2, R0, c[0x0][0x3e0], R2 ;  /* 0x0000f80000027a25 */ /* 0x000fe200078e0002 */
[----:B------:R-:W-:-:S03]  /*b9f0*/  SHF.R.S32.HI R0, RZ, 0x1f, R4 ;  /* 0x0000001fff007819 */ /* 0x000fc60000011404 */
[----:B------:R-:W-:Y:S02]  /*ba00*/  IMAD.IADD R3, R3, 0x1, R6 ;  /* 0x0000000103037824 */ /* 0x000fe400078e0206 */
[----:B------:R-:W-:Y:S02]  /*ba10*/  IMAD R0, R0, c[0x0][0x3d8], RZ ;  /* 0x0000f60000007a24 */ /* 0x000fe400078e02ff */
[----:B------:R-:W-:-:S04]  /*ba20*/  IMAD.WIDE.U32 R2, R4, c[0x0][0x3d8], R2 ;  /* 0x0000f60004027a25 */ /* 0x000fc800078e0002 */
[----:B------:R-:W-:Y:S01]  /*ba30*/  IMAD R4, R4, c[0x0][0x3dc], R0 ;  /* 0x0000f70004047a24 */ /* 0x000fe200078e0200 */
[----:B------:R-:W-:Y:S02]  /*ba40*/  LEA R7, P1, R2, c[0x0][0x380], 0x1 ;  /* 0x0000e00002077a11 */ /* 0x000fe400078208ff */
[----:B------:R-:W-:Y:S02]  /*ba50*/  LEA R0, R249, R8, 0x7 ;  /* 0x00000008f9007211 */ /* 0x000fe400078e38ff */
[----:B------:R-:W-:-:S04]  /*ba60*/  IADD3 R4, R3, R4, RZ ;  /* 0x0000000403047210 */ /* 0x000fc80007ffe0ff */
[----:B------:R-:W-:Y:S01]  /*ba70*/  LEA.HI.X R6, R2, c[0x0][0x384], R4, 0x1, P1 ;  /* 0x0000e10002067a11 */ /* 0x000fe200008f0c04 */
[----:B------:R-:W-:Y:S05]  /*ba80*/  BRA.DIV ~URZ, `(.L_x_112) ;  /* 0x000027027f007947 */ /* 0x000fea000b800000 */
[----:B------:R1:W2:Y:S02]  /*ba90*/  SHFL.IDX PT, R8, R6, RZ, 0x181f ;  /* 0x00181fff06087589 */ /* 0x0002a400000e0000 */
.L_x_178:
[----:B------:R-:W-:Y:S05]  /*baa0*/  BRA.DIV ~URZ, `(.L_x_113) ;  /* 0x000027527f007947 */ /* 0x000fea000b800000 */
[----:B------:R3:W4:Y:S02]  /*bab0*/  SHFL.IDX PT, R2, R7, RZ, 0x181f ;  /* 0x00181fff07027589 */ /* 0x00072400000e0000 */
.L_x_179:
[----:B------:R-:W-:-:S05]  /*bac0*/  IMAD R4, R20, c[0x0][0x4e8], RZ ;  /* 0x00013a0014047a24 */ /* 0x000fca00078e02ff */
[----:B------:R-:W-:-:S13]  /*bad0*/  ISETP.GE.OR P2, PT, R0, R4, P0 ;  /* 0x000000040000720c */ /* 0x000fda0000746670 */
[----:B----4-:R-:W-:-:S04]  /*bae0*/  @!P2 LEA R2, P1, R246, R2, 0x1 ;  /* 0x00000002f602a211 */ /* 0x010fc800078208ff */
[----:B--2---:R-:W-:-:S05]  /*baf0*/  @!P2 LEA.HI.X R3, R246, R8, R18, 0x1, P1 ;  /* 0x00000008f603a211 */ /* 0x004fca00008f0c12 */
[----:B------:R2:W-:Y:S01]  /*bb00*/  @!P2 ST.E.128 [R2.64], RZ ;  /* 0x000000ff0200a985 */ /* 0x0005e2000c101d08 */
[----:B------:R-:W-:Y:S05]  /*bb10*/  BRA.DIV ~URZ, `(.L_x_114) ;  /* 0x000027527f007947 */ /* 0x000fea000b800000 */
[----:B------:R4:W1:Y:S04]  /*bb20*/  SHFL.IDX PT, R8, R6, 0x1, 0x181f ;  /* 0x00381f0006087f89 */ /* 0x00086800000e0000 */
[----:B--2---:R4:W2:Y:S02]  /*bb30*/  SHFL.IDX PT, R2, R7, 0x1, 0x181f ;  /* 0x00381f0007027f89 */ /* 0x0048a400000e0000 */
.L_x_180:
[----:B------:R-:W-:-:S04]  /*bb40*/  IADD3 R3, R0, 0x10, RZ ;  /* 0x0000001000037810 */ /* 0x000fc80007ffe0ff */
[----:B------:R-:W-:-:S13]  /*bb50*/  ISETP.GE.OR P2, PT, R3, R4, P0 ;  /* 0x000000040300720c */ /* 0x000fda0000746670 */
[----:B--2---:R-:W-:-:S04]  /*bb60*/  @!P2 LEA R2, P1, R246, R2, 0x1 ;  /* 0x00000002f602a211 */ /* 0x004fc800078208ff */
[----:B-1----:R-:W-:-:S05]  /*bb70*/  @!P2 LEA.HI.X R3, R246, R8, R18, 0x1, P1 ;  /* 0x00000008f603a211 */ /* 0x002fca00008f0c12 */
[----:B------:R1:W-:Y:S01]  /*bb80*/  @!P2 ST.E.128 [R2.64], RZ ;  /* 0x000000ff0200a985 */ /* 0x0003e2000c101d08 */
[----:B------:R-:W-:Y:S05]  /*bb90*/  BRA.DIV ~URZ, `(.L_x_115) ;  /* 0x000027a27f007947 */ /* 0x000fea000b800000 */
[----:B------:R2:W1:Y:S02]  /*bba0*/  SHFL.IDX PT, R8, R6, 0x2, 0x181f ;  /* 0x00581f0006087f89 */ /* 0x00046400000e0000 */
.L_x_181:
[----:B------:R-:W-:Y:S05]  /*bbb0*/  BRA.DIV ~URZ, `(.L_x_116) ;  /* 0x000027f27f007947 */ /* 0x000fea000b800000 */
[----:B-1----:R1:W2:Y:S02]  /*bbc0*/  SHFL.IDX PT, R2, R7, 0x2, 0x181f ;  /* 0x00581f0007027f89 */ /* 0x0022a400000e0000 */
.L_x_182:
[----:B------:R-:W-:-:S04]  /*bbd0*/  IADD3 R3, R0, 0x20, RZ ;  /* 0x0000002000037810 */ /* 0x000fc80007ffe0ff */
[----:B------:R-:W-:-:S13]  /*bbe0*/  ISETP.GE.OR P2, PT, R3, R4, P0 ;  /* 0x000000040300720c */ /* 0x000fda0000746670 */
[----:B--2---:R-:W-:-:S04]  /*bbf0*/  @!P2 LEA R2, P1, R246, R2, 0x1 ;  /* 0x00000002f602a211 */ /* 0x004fc800078208ff */
[----:B------:R-:W-:-:S05]  /*bc00*/  @!P2 LEA.HI.X R3, R246, R8, R18, 0x1, P1 ;  /* 0x00000008f603a211 */ /* 0x000fca00008f0c12 */
[----:B------:R2:W-:Y:S01]  /*bc10*/  @!P2 ST.E.128 [R2.64], RZ ;  /* 0x000000ff0200a985 */ /* 0x0005e2000c101d08 */
[----:B------:R-:W-:Y:S05]  /*bc20*/  BRA.DIV ~URZ, `(.L_x_117) ;  /* 0x000027f27f007947 */ /* 0x000fea000b800000 */
[----:B------:R1:W2:Y:S04]  /*bc30*/  SHFL.IDX PT, R8, R6, 0x3, 0x181f ;  /* 0x00781f0006087f89 */ /* 0x0002a800000e0000 */
[----:B--2---:R1:W2:Y:S02]  /*bc40*/  SHFL.IDX PT, R2, R7, 0x3, 0x181f ;  /* 0x00781f0007027f89 */ /* 0x0042a400000e0000 */
.L_x_183:
[----:B------:R-:W-:-:S04]  /*bc50*/  IADD3 R3, R0, 0x30, RZ ;  /* 0x0000003000037810 */ /* 0x000fc80007ffe0ff */
[----:B------:R-:W-:-:S13]  /*bc60*/  ISETP.GE.OR P2, PT, R3, R4, P0 ;  /* 0x000000040300720c */ /* 0x000fda0000746670 */
[----:B--2---:R-:W-:-:S04]  /*bc70*/  @!P2 LEA R2, P1, R246, R2, 0x1 ;  /* 0x00000002f602a211 */ /* 0x004fc800078208ff */
[----:B------:R-:W-:-:S05]  /*bc80*/  @!P2 LEA.HI.X R3, R246, R8, R18, 0x1, P1 ;  /* 0x00000008f603a211 */ /* 0x000fca00008f0c12 */
[----:B------:R2:W-:Y:S01]  /*bc90*/  @!P2 ST.E.128 [R2.64], RZ ;  /* 0x000000ff0200a985 */ /* 0x0005e2000c101d08 */
[----:B------:R-:W-:Y:S05]  /*bca0*/  BRA.DIV ~URZ, `(.L_x_118) ;  /* 0x000028427f007947 */ /* 0x000fea000b800000 */
[----:B------:R1:W2:Y:S02]  /*bcb0*/  SHFL.IDX PT, R8, R6, 0x4, 0x181f ;  /* 0x00981f0006087f89 */ /* 0x0002a400000e0000 */
.L_x_184:
[----:B------:R-:W-:Y:S05]  /*bcc0*/  BRA.DIV ~URZ, `(.L_x_119) ;  /* 0x000028927f007947 */ /* 0x000fea000b800000 */
[----:B--2---:R2:W1:Y:S02]  /*bcd0*/  SHFL.IDX PT, R2, R7, 0x4, 0x181f ;  /* 0x00981f0007027f89 */ /* 0x00446400000e0000 */
.L_x_185:
[----:B------:R-:W-:-:S04]  /*bce0*/  IADD3 R3, R0, 0x40, RZ ;  /* 0x0000004000037810 */ /* 0x000fc80007ffe0ff */
[----:B------:R-:W-:-:S13]  /*bcf0*/  ISETP.GE.OR P2, PT, R3, R4, P0 ;  /* 0x000000040300720c */ /* 0x000fda0000746670 */
[----:B-1----:R-:W-:-:S04]  /*bd00*/  @!P2 LEA R2, P1, R246, R2, 0x1 ;  /* 0x00000002f602a211 */ /* 0x002fc800078208ff */
[----:B------:R-:W-:-:S05]  /*bd10*/  @!P2 LEA.HI.X R3, R246, R8, R18, 0x1, P1 ;  /* 0x00000008f603a211 */ /* 0x000fca00008f0c12 */
[----:B------:R1:W-:Y:S01]  /*bd20*/  @!P2 ST.E.128 [R2.64], RZ ;  /* 0x000000ff0200a985 */ /* 0x0003e2000c101d08 */
[----:B------:R-:W-:Y:S05]  /*bd30*/  BRA.DIV ~URZ, `(.L_x_120) ;  /* 0x000028927f007947 */ /* 0x000fea000b800000 */
[----:B------:R1:W2:Y:S04]  /*bd40*/  SHFL.IDX PT, R8, R6, 0x5, 0x181f ;  /* 0x00b81f0006087f89 */ /* 0x0002a800000e0000 */
[----:B-1----:R1:W3:Y:S02]  /*bd50*/  SHFL.IDX PT, R2, R7, 0x5, 0x181f ;  /* 0x00b81f0007027f89 */ /* 0x0022e400000e0000 */
.L_x_186:
[----:B------:R-:W-:-:S04]  /*bd60*/  IADD3 R3, R0, 0x50, RZ ;  /* 0x0000005000037810 */ /* 0x000fc80007ffe0ff */
[----:B------:R-:W-:-:S13]  /*bd70*/  ISETP.GE.OR P2, PT, R3, R4, P0 ;  /* 0x000000040300720c */ /* 0x000fda0000746670 */
[----:B---3--:R-:W-:-:S04]  /*bd80*/  @!P2 LEA R2, P1, R246, R2, 0x1 ;  /* 0x00000002f602a211 */ /* 0x008fc800078208ff */
[----:B--2---:R-:W-:-:S05]  /*bd90*/  @!P2 LEA.HI.X R3, R246, R8, R18, 0x1, P1 ;  /* 0x00000008f603a211 */ /* 0x004fca00008f0c12 */
[----:B------:R2:W-:Y:S01]  /*bda0*/  @!P2 ST.E.128 [R2.64], RZ ;  /* 0x000000ff0200a985 */ /* 0x0005e2000c101d08 */
[----:B------:R-:W-:Y:S05]  /*bdb0*/  BRA.DIV ~URZ, `(.L_x_121) ;  /* 0x000028e27f007947 */ /* 0x000fea000b800000 */
[----:B------:R3:W1:Y:S02]  /*bdc0*/  SHFL.IDX PT, R8, R6, 0x6, 0x181f ;  /* 0x00d81f0006087f89 */ /* 0x00066400000e0000 */
.L_x_187:
[----:B------:R-:W-:Y:S05]  /*bdd0*/  BRA.DIV ~URZ, `(.L_x_122) ;  /* 0x000029327f007947 */ /* 0x000fea000b800000 */
[----:B--2---:R2:W3:Y:S02]  /*bde0*/  SHFL.IDX PT, R2, R7, 0x6, 0x181f ;  /* 0x00d81f0007027f89 */ /* 0x0044e400000e0000 */
.L_x_188:
[----:B------:R-:W-:-:S04]  /*bdf0*/  IADD3 R3, R0, 0x60, RZ ;  /* 0x0000006000037810 */ /* 0x000fc80007ffe0ff */
[----:B------:R-:W-:-:S13]  /*be00*/  ISETP.GE.OR P2, PT, R3, R4, P0 ;  /* 0x000000040300720c */ /* 0x000fda0000746670 */
[----:B---3--:R-:W-:-:S04]  /*be10*/  @!P2 LEA R2, P1, R246, R2, 0x1 ;  /* 0x00000002f602a211 */ /* 0x008fc800078208ff */
[----:B-1----:R-:W-:-:S05]  /*be20*/  @!P2 LEA.HI.X R3, R246, R8, R18, 0x1, P1 ;  /* 0x00000008f603a211 */ /* 0x002fca00008f0c12 */
[----:B------:R1:W-:Y:S01]  /*be30*/  @!P2 ST.E.128 [R2.64], RZ ;  /* 0x000000ff0200a985 */ /* 0x0003e2000c101d08 */
[----:B------:R-:W-:Y:S05]  /*be40*/  BRA.DIV ~URZ, `(.L_x_123) ;  /* 0x000029327f007947 */ /* 0x000fea000b800000 */
[----:B----4-:R-:W3:Y:S04]  /*be50*/  SHFL.IDX PT, R6, R6, 0x7, 0x181f ;  /* 0x00f81f0006067f89 */ /* 0x010ee800000e0000 */
[----:B-1----:R1:W4:Y:S02]  /*be60*/  SHFL.IDX PT, R2, R7, 0x7, 0x181f ;  /* 0x00f81f0007027f89 */ /* 0x00232400000e0000 */
.L_x_189:
[----:B------:R-:W-:-:S04]  /*be70*/  IADD3 R0, R0, 0x70, RZ ;  /* 0x0000007000007810 */ /* 0x000fc80007ffe0ff */
[----:B------:R-:W-:-:S13]  /*be80*/  ISETP.GE.OR P1, PT, R0, R4, P0 ;  /* 0x000000040000720c */ /* 0x000fda0000726670 */
[----:B----4-:R-:W-:-:S04]  /*be90*/  @!P1 LEA R2, P0, R246, R2, 0x1 ;  /* 0x00000002f6029211 */ /* 0x010fc800078008ff */
[----:B---3--:R-:W-:-:S05]  /*bea0*/  @!P1 LEA.HI.X R3, R246, R6, R18, 0x1, P0 ;  /* 0x00000006f6039211 */ /* 0x008fca00000f0c12 */
[----:B------:R3:W-:Y:S04]  /*beb0*/  @!P1 ST.E.128 [R2.64], RZ ;  /* 0x000000ff02009985 */ /* 0x0007e8000c101d08 */
.L_x_96:
[----:B------:R-:W-:Y:S05]  /*bec0*/  BSYNC B1 ;  /* 0x0000000000017941 */ /* 0x000fea0003800000 */
.L_x_80:
[----:B------:R-:W5:Y:S02]  /*bed0*/  LDL R0, [R1+0x4c] ;  /* 0x00004c0001007983 */ /* 0x000f640000100800 */
[----:B-----5:R-:W-:-:S13]  /*bee0*/  ISETP.NE.AND P0, PT, R0, RZ, PT ;  /* 0x000000ff0000720c */ /* 0x020fda0003f05270 */
[----:B------:R-:W-:Y:S01]  /*bef0*/  @P0 WARPSYNC 0xffffffff ;  /* 0xffffffff00000948 */ /* 0x000fe20003800000 */
[----:B------:R-:W-:Y:S06]  /*bf00*/  @P0 BAR.SYNC.DEFER_BLOCKING 0x5, 0x80 ;  /* 0x0142000000000b1d */ /* 0x000fec0000010000 */
[----:B------:R-:W1:Y:S04]  /*bf10*/  @P0 LDS.128 R248, [0x9100] ;  /* 0x00910000fff80984 */ /* 0x000e680000000c00 */
[----:B------:R-:W-:Y:S06]  /*bf20*/  @P0 BAR.ARV 0x4, 0x80 ;  /* 0x0102000000000b1d */ /* 0x000fec0000002000 */
[----:B------:R-:W-:Y:S05]  /*bf30*/  @P0 BRA `(.L_x_124) ;  /* 0x00000ae000000947 */ /* 0x000fea0003800000 */
[----:B------:R-:W5:Y:S01]  /*bf40*/  S2R R0, SR_TID.X ;  /* 0x0000000000007919 */ /* 0x000f620000002100 */
[----:B-12---:R-:W-:Y:S01]  /*bf50*/  IMAD.MOV.U32 R7, RZ, RZ, RZ ;  /* 0x000000ffff077224 */ /* 0x006fe200078e00ff */
[----:B-----5:R-:W-:-:S04]  /*bf60*/  LOP3.LUT R14, R0, 0x1f, RZ, 0xc0, !PT ;  /* 0x0000001f000e7812 */ /* 0x020fc800078ec0ff */
[----:B------:R-:W-:Y:S01]  /*bf70*/  ISETP.NE.AND P5, PT, R14, 0x1f, PT ;  /* 0x0000001f0e00780c */ /* 0x000fe20003fa5270 */
[----:B------:R-:W-:Y:S10]  /*bf80*/  BRA.DIV ~URZ, `(.L_x_125) ;  /* 0x000028c27f007947 */ /* 0x000ff4000b800000 */
[----:B------:R1:W2:Y:S02]  /*bf90*/  SHFL.IDX PT, R10, R88, RZ, 0x1f ;  /* 0x00001fff580a7589 */ /* 0x0002a400000e0000 */
.L_x_190:
[----:B------:R-:W-:Y:S05]  /*bfa0*/  BRA.DIV ~URZ, `(.L_x_126) ;  /* 0x000029127f007947 */ /* 0x000fea000b800000 */
[----:B------:R1:W4:Y:S02]  /*bfb0*/  SHFL.IDX PT, R8, R88, 0x1, 0x1f ;  /* 0x00201f0058087f89 */ /* 0x00032400000e0000 */
.L_x_191:
[----:B------:R-:W-:Y:S02]  /*bfc0*/  IMAD.IADD R0, R251, 0x1, R14 ;  /* 0x00000001fb007824 */ /* 0x000fe400078e020e */
[----:B---3--:R-:W-:-:S03]  /*bfd0*/  IMAD.MOV.U32 R6, RZ, RZ, RZ ;  /* 0x000000ffff067224 */ /* 0x008fc600078e00ff */
[----:B------:R-:W-:-:S13]  /*bfe0*/  ISETP.GE.OR P0, PT, R0, c[0x0][0x53c], !P5 ;  /* 0x00014f0000007a0c */ /* 0x000fda0006f06670 */
[----:B----4-:R-:W-:Y:S01]  /*bff0*/  @!P0 IMAD.MOV.U32 R2, RZ, RZ, 0x4 ;  /* 0x00000004ff028424 */ /* 0x010fe200078e00ff */
[----:B------:R-:W-:-:S03]  /*c000*/  @!P0 MOV R3, 0x4 ;  /* 0x0000000400038802 */ /* 0x000fc60000000f00 */
[----:B------:R-:W-:-:S04]  /*c010*/  @!P0 IMAD.WIDE R4, R0, R2, c[0x0][0x580] ;  /* 0x0001600000048625 */ /* 0x000fc800078e0202 */
[----:B------:R-:W-:Y:S01]  /*c020*/  @!P0 IMAD.WIDE R2, R0, R3, c[0x0][0x578] ;  /* 0x00015e0000028625 */ /* 0x000fe200078e0203 */
[----:B------:R-:W3:Y:S04]  /*c030*/  @!P0 LDG.E R6, [R4.64] ;  /* 0x0000000804068981 */ /* 0x000ee8000c1e1900 */
[----:B------:R-:W3:Y:S01]  /*c040*/  @!P0 LDG.E R7, [R2.64] ;  /* 0x0000000802078981 */ /* 0x000ee2000c1e1900 */
[C---:B------:R-:W-:Y:S02]  /*c050*/  ISETP.GE.U32.AND P4, PT, R14.reuse, 0x10, PT ;  /* 0x000000100e00780c */ /* 0x040fe40003f86070 */
[C---:B------:R-:W-:Y:S02]  /*c060*/  ISETP.GE.U32.AND P3, PT, R14.reuse, 0x8, PT ;  /* 0x000000080e00780c */ /* 0x040fe40003f66070 */
[----:B------:R-:W-:-:S02]  /*c070*/  ISETP.GE.U32.AND P2, PT, R14, 0x4, PT ;  /* 0x000000040e00780c */ /* 0x000fc40003f46070 */
[C---:B------:R-:W-:Y:S02]  /*c080*/  ISETP.GE.U32.AND P1, PT, R14.reuse, 0x2, PT ;  /* 0x000000020e00780c */ /* 0x040fe40003f26070 */
[----:B------:R-:W-:Y:S02]  /*c090*/  ISETP.NE.AND P0, PT, R14, RZ, PT ;  /* 0x000000ff0e00720c */ /* 0x000fe40003f05270 */
[----:B------:R-:W-:Y:S01]  /*c0a0*/  MOV R13, RZ ;  /* 0x000000ff000d7202 */ /* 0x000fe20000000f00 */
[----:B---3--:R-:W-:Y:S01]  /*c0b0*/  IMAD R0, R7, R6, RZ ;  /* 0x0000000607007224 */ /* 0x008fe200078e02ff */
[----:B------:R-:W-:Y:S07]  /*c0c0*/  BRA.DIV ~URZ, `(.L_x_127) ;  /* 0x000028627f007947 */ /* 0x000fee000b800000 */
[----:B------:R3:W4:Y:S02]  /*c0d0*/  SHFL.UP PT, R4, R0, 0x1, RZ ;  /* 0x0420000000047989 */ /* 0x00072400000e00ff */
.L_x_192:
[----:B----4-:R-:W-:-:S04]  /*c0e0*/  SEL R4, R4, RZ, P0 ;  /* 0x000000ff04047207 */ /* 0x010fc80000000000 */
[----:B---3--:R-:W-:Y:S01]  /*c0f0*/  IADD3 R0, R0, R4, RZ ;  /* 0x0000000400007210 */ /* 0x008fe20007ffe0ff */
[----:B------:R-:W-:Y:S05]  /*c100*/  BRA.DIV ~URZ, `(.L_x_128) ;  /* 0x000028627f007947 */ /* 0x000fea000b800000 */
        /* <DEDUP_REMOVED lines=12> */
[----:B------:R3:W4:Y:S02]  /*c1d0*/  SHFL.IDX PT, R0, R4, 0x1f, 0x1f ;  /* 0x03e01f0004007f89 */ /* 0x00072400000e0000 */
.L_x_193:
[----:B----4-:R-:W-:Y:S01]  /*c1e0*/  IMAD R0, R0, c[0x0][0x538], RZ ;  /* 0x00014e0000007a24 */ /* 0x010fe200078e02ff */
[----:B------:R-:W-:Y:S04]  /*c1f0*/  BSSY B1, `(.L_x_129) ;  /* 0x000007d000017945 */ /* 0x000fe80003800000 */
[----:B------:R-:W-:-:S04]  /*c200*/  IADD3 R8, R0, R8, RZ ;  /* 0x0000000800087210 */ /* 0x000fc80007ffe0ff */
[----:B--2---:R-:W-:-:S13]  /*c210*/  ISETP.GT.AND P6, PT, R8, R10, PT ;  /* 0x0000000a0800720c */ /* 0x004fda0003fc4270 */
[----:B------:R-:W-:Y:S05]  /*c220*/  @P6 BRA `(.L_x_130) ;  /* 0x0000024000006947 */ /* 0x000fea0003800000 */
.L_x_134:
[----:B------:R-:W-:-:S04]  /*c230*/  IADD3 R0, R251, 0x1f, RZ ;  /* 0x0000001ffb007810 */ /* 0x000fc80007ffe0ff */
[----:B------:R-:W-:-:S13]  /*c240*/  ISETP.GE.AND P6, PT, R0, c[0x0][0x53c], PT ;  /* 0x00014f0000007a0c */ /* 0x000fda0003fc6270 */
[----:B------:R-:W-:Y:S05]  /*c250*/  @P6 BRA `(.L_x_131) ;  /* 0x0000072000006947 */ /* 0x000fea0003800000 */
[----:B------:R-:W-:Y:S01]  /*c260*/  MOV R251, R0 ;  /* 0x0000000000fb7202 */ /* 0x000fe20000000f00 */
[----:B------:R-:W-:-:S03]  /*c270*/  CS2R R6, SRZ ;  /* 0x0000000000067805 */ /* 0x000fc6000001ff00 */
[----:B------:R-:W-:-:S04]  /*c280*/  IADD3 R0, R251, R14, RZ ;  /* 0x0000000efb007210 */ /* 0x000fc80007ffe0ff */
[----:B------:R-:W-:-:S13]  /*c290*/  ISETP.GE.OR P6, PT, R0, c[0x0][0x53c], !P5 ;  /* 0x00014f0000007a0c */ /* 0x000fda0006fc6670 */
[----:B------:R-:W-:Y:S02]  /*c2a0*/  @!P6 MOV R2, 0x4 ;  /* 0x000000040002e802 */ /* 0x000fe40000000f00 */
[----:B------:R-:W-:-:S03]  /*c2b0*/  @!P6 MOV R3, 0x4 ;  /* 0x000000040003e802 */ /* 0x000fc60000000f00 */
[----:B---3--:R-:W-:-:S04]  /*c2c0*/  @!P6 IMAD.WIDE R4, R0, R2, c[0x0][0x580] ;  /* 0x000160000004e625 */ /* 0x008fc800078e0202 */
[----:B------:R-:W-:Y:S01]  /*c2d0*/  @!P6 IMAD.WIDE R2, R0, R3, c[0x0][0x578] ;  /* 0x00015e000002e625 */ /* 0x000fe200078e0203 */
[----:B------:R-:W2:Y:S04]  /*c2e0*/  @!P6 LDG.E R6, [R4.64] ;  /* 0x000000080406e981 */ /* 0x000ea8000c1e1900 */
[----:B------:R-:W2:Y:S02]  /*c2f0*/  @!P6 LDG.E R7, [R2.64] ;  /* 0x000000080207e981 */ /* 0x000ea4000c1e1900 */
[----:B--2---:R-:W-:Y:S01]  /*c300*/  IMAD R0, R7, R6, RZ ;  /* 0x0000000607007224 */ /* 0x004fe200078e02ff */
[----:B------:R-:W-:Y:S05]  /*c310*/  BRA.DIV ~URZ, `(.L_x_132) ;  /* 0x000028027f007947 */ /* 0x000fea000b800000 */
[----:B------:R2:W3:Y:S02]  /*c320*/  SHFL.UP PT, R2, R0, 0x1, RZ ;  /* 0x0420000000027989 */ /* 0x0004e400000e00ff */
.L_x_194:
[----:B---3--:R-:W-:-:S04]  /*c330*/  SEL R2, R2, RZ, P0 ;  /* 0x000000ff02027207 */ /* 0x008fc80000000000 */
[----:B--2---:R-:W-:Y:S01]  /*c340*/  IADD3 R0, R0, R2, RZ ;  /* 0x0000000200007210 */ /* 0x004fe20007ffe0ff */
[----:B------:R-:W-:Y:S05]  /*c350*/  BRA.DIV ~URZ, `(.L_x_133) ;  /* 0x000028127f007947 */ /* 0x000fea000b800000 */
[----:B------:R-:W2:Y:S02]  /*c360*/  SHFL.UP PT, R2, R0, 0x2, RZ ;  /* 0x0440000000027989 */ /* 0x000ea400000e00ff */
[----:B--2---:R-:W-:-:S05]  /*c370*/  SEL R2, R2, RZ, P1 ;  /* 0x000000ff02027207 */ /* 0x004fca0000800000 */
[----:B------:R-:W-:-:S05]  /*c380*/  IMAD.IADD R0, R0, 0x1, R2 ;  /* 0x0000000100007824 */ /* 0x000fca00078e0202 */
        /* <DEDUP_REMOVED lines=9> */
[----:B------:R2:W3:Y:S02]  /*c420*/  SHFL.IDX PT, R0, R4, 0x1f, 0x1f ;  /* 0x03e01f0004007f89 */ /* 0x0004e400000e0000 */
.L_x_195:
[----:B---3--:R-:W-:-:S05]  /*c430*/  IMAD R0, R0, c[0x0][0x538], RZ ;  /* 0x00014e0000007a24 */ /* 0x008fca00078e02ff */
[----:B------:R-:W-:-:S04]  /*c440*/  IADD3 R8, R0, R8, RZ ;  /* 0x0000000800087210 */ /* 0x000fc80007ffe0ff */
[----:B------:R-:W-:-:S13]  /*c450*/  ISETP.GT.AND P6, PT, R8, R10, PT ;  /* 0x0000000a0800720c */ /* 0x000fda0003fc4270 */
[----:B-12---:R-:W-:Y:S05]  /*c460*/  @!P6 BRA `(.L_x_134) ;  /* 0xfffffdc00000e947 */ /* 0x006fea000383ffff */
.L_x_130:
[----:B------:R-:W-:-:S05]  /*c470*/  IADD3 R12, -R0, R8, RZ ;  /* 0x00000008000c7210 */ /* 0x000fca0007ffe1ff */
[----:B------:R-:W-:-:S05]  /*c480*/  IMAD R0, R4, c[0x0][0x538], R12 ;  /* 0x00014e0004007a24 */ /* 0x000fca00078e020c */
[----:B------:R-:W-:Y:S01]  /*c490*/  ISETP.GT.AND P0, PT, R0, R10, PT ;  /* 0x0000000a0000720c */ /* 0x000fe20003f04270 */
[----:B------:R-:W-:-:S12]  /*c4a0*/  BRA.DIV ~URZ, `(.L_x_135) ;  /* 0x000028727f007947 */ /* 0x000fd8000b800000 */
[----:B------:R-:W-:-:S04]  /*c4b0*/  VOTE.ANY R0, PT, !P0 ;  /* 0x0000000000007806 */ /* 0x000fc800040e0100 */
.L_x_196:
[----:B------:R2:W4:Y:S01]  /*c4c0*/  POPC R11, R0 ;  /* 0x00000000000b7309 */ /* 0x0005220000000000 */
[----:B------:R-:W-:Y:S05]  /*c4d0*/  BRA.DIV ~URZ, `(.L_x_136) ;  /* 0x000028827f007947 */ /* 0x000fea000b800000 */
[----:B----4-:R4:W1:Y:S04]  /*c4e0*/  SHFL.IDX PT, R8, R6, R11, 0x1f ;  /* 0x00001f0b06087589 */ /* 0x01086800000e0000 */
[----:B------:R4:W2:Y:S02]  /*c4f0*/  SHFL.IDX PT, R7, R7, R11, 0x1f ;  /* 0x00001f0b07077589 */ /* 0x0008a400000e0000 */
.L_x_197:
[----:B------:R-:W-:Y:S01]  /*c500*/  ISETP.NE.AND P0, PT, R0, RZ, PT ;  /* 0x000000ff0000720c */ /* 0x000fe20003f05270 */
[----:B------:R-:W-:-:S12]  /*c510*/  BSSY B0, `(.L_x_137) ;  /* 0x0000005000007945 */ /* 0x000fd80003800000 */
[----:B------:R-:W-:Y:S05]  /*c520*/  @!P0 BRA `(.L_x_138) ;  /* 0x0000003000008947 */ /* 0x000fea0003800000 */
[----:B------:R-:W-:Y:S01]  /*c530*/  IADD3 R5, R11, -0x1, RZ ;  /* 0xffffffff0b057810 */ /* 0x000fe20007ffe0ff */
[----:B------:R-:W-:Y:S05]  /*c540*/  BRA.DIV ~URZ, `(.L_x_139) ;  /* 0x000028e27f007947 */ /* 0x000fea000b800000 */
[----:B------:R3:W4:Y:S02]  /*c550*/  SHFL.IDX PT, R13, R4, R5, 0x1f ;  /* 0x00001f05040d7589 */ /* 0x00072400000e0000 */
.L_x_138:
[----:B------:R-:W-:Y:S05]  /*c560*/  BSYNC B0 ;  /* 0x0000000000007941 */ /* 0x000fea0003800000 */
.L_x_137:
[----:B-1----:R-:W-:Y:S01]  /*c570*/  IABS R2, R8 ;  /* 0x0000000800027213 */ /* 0x002fe20000000000 */
[----:B----4-:R-:W-:Y:S01]  /*c580*/  IMAD R248, R13, c[0x0][0x538], R12 ;  /* 0x00014e000df87a24 */ /* 0x010fe200078e020c */
[----:B--2---:R-:W-:Y:S01]  /*c590*/  IABS R3, R7 ;  /* 0x0000000700037213 */ /* 0x004fe20000000000 */
[----:B------:R-:W-:Y:S01]  /*c5a0*/  IMAD.IADD R251, R11, 0x1, R251 ;  /* 0x000000010bfb7824 */ /* 0x000fe200078e02fb */
[----:B---3--:R-:W1:Y:S01]  /*c5b0*/  I2F.RP R4, R2 ;  /* 0x0000000200047306 */ /* 0x008e620000209400 */
[----:B------:R-:W-:Y:S01]  /*c5c0*/  IMAD.IADD R9, R10, 0x1, -R248 ;  /* 0x000000010a097824 */ /* 0x000fe200078e0af8 */
[----:B------:R-:W-:-:S04]  /*c5d0*/  MOV R6, R3 ;  /* 0x0000000300067202 */ /* 0x000fc80000000f00 */
[----:B------:R-:W-:Y:S02]  /*c5e0*/  IABS R10, R9 ;  /* 0x00000009000a7213 */ /* 0x000fe40000000000 */
[----:B------:R-:W-:Y:S08]  /*c5f0*/  I2F.RP R12, R6 ;  /* 0x00000006000c7306 */ /* 0x000ff00000209400 */
[----:B-1----:R-:W1:Y:S02]  /*c600*/  MUFU.RCP R4, R4 ;  /* 0x0000000400047308 */ /* 0x002e640000001000 */
[----:B-1----:R-:W-:-:S06]  /*c610*/  IADD3 R4, R4, 0xffffffe, RZ ;  /* 0x0ffffffe04047810 */ /* 0x002fcc0007ffe0ff */
[----:B------:R-:W1:Y:S02]  /*c620*/  F2I.FTZ.U32.TRUNC.NTZ R5, R4 ;  /* 0x0000000400057305 */ /* 0x000e64000021f000 */
[----:B-1----:R-:W-:-:S04]  /*c630*/  IMAD.MOV R0, RZ, RZ, -R5 ;  /* 0x000000ffff007224 */ /* 0x002fc800078e0a05 */
[----:B------:R-:W-:Y:S01]  /*c640*/  IMAD.MOV.U32 R4, RZ, RZ, R0 ;  /* 0x000000ffff047224 */ /* 0x000fe200078e0000 */
[----:B------:R-:W-:-:S03]  /*c650*/  IABS R0, R8 ;  /* 0x0000000800007213 */ /* 0x000fc60000000000 */
[----:B------:R-:W-:Y:S02]  /*c660*/  IMAD R3, R4, R2, RZ ;  /* 0x0000000204037224 */ /* 0x000fe400078e02ff */
[----:B------:R-:W-:Y:S02]  /*c670*/  IMAD.MOV.U32 R4, RZ, RZ, RZ ;  /* 0x000000ffff047224 */ /* 0x000fe400078e00ff */
[----:B------:R-:W-:Y:S02]  /*c680*/  IMAD.MOV R0, RZ, RZ, -R0 ;  /* 0x000000ffff007224 */ /* 0x000fe400078e0a00 */
[----:B------:R-:W-:-:S03]  /*c690*/  IMAD.HI.U32 R5, R5, R3, R4 ;  /* 0x0000000305057227 */ /* 0x000fc600078e0004 */
[----:B------:R-:W-:Y:S01]  /*c6a0*/  MOV R4, R0 ;  /* 0x0000000000047202 */ /* 0x000fe20000000f00 */
        /* <DEDUP_REMOVED lines=13> */
[----:B------:R-:W-:Y:S01]  /*c780*/  @P2 IADD3 R0, R0, 0x1, RZ ;  /* 0x0000000100002810 */ /* 0x000fe20007ffe0ff */
[----:B-1----:R-:W-:-:S06]  /*c790*/  IMAD.MOV R2, RZ, RZ, -R3 ;  /* 0x000000ffff027224 */ /* 0x002fcc00078e0a03 */
[----:B------:R-:W-:Y:S01]  /*c7a0*/  @!P0 IMAD.MOV R0, RZ, RZ, -R0 ;  /* 0x000000ffff008224 */ /* 0x000fe200078e0a00 */
[----:B------:R-:W-:Y:S02]  /*c7b0*/  @!P1 LOP3.LUT R0, RZ, R8, RZ, 0x33, !PT ;  /* 0x00000008ff009212 */ /* 0x000fe400078e33ff */
[----:B------:R-:W-:Y:S02]  /*c7c0*/  MOV R4, R2 ;  /* 0x0000000200047202 */ /* 0x000fe40000000f00 */
[----:B------:R-:W-:Y:S02]  /*c7d0*/  IABS R2, R7 ;  /* 0x0000000700027213 */ /* 0x000fe40000000000 */
[----:B------:R-:W-:Y:S01]  /*c7e0*/  IABS R10, R0 ;  /* 0x00000000000a7213 */ /* 0x000fe20000000000 */
[----:B------:R-:W-:Y:S02]  /*c7f0*/  IMAD R4, R4, R6, RZ ;  /* 0x0000000604047224 */ /* 0x000fe400078e02ff */
[----:B------:R-:W-:-:S02]  /*c800*/  IMAD.MOV R5, RZ, RZ, -R2 ;  /* 0x000000ffff057224 */ /* 0x000fc400078e0a02 */
[----:B------:R-:W-:-:S04]  /*c810*/  IMAD.MOV.U32 R2, RZ, RZ, RZ ;  /* 0x000000ffff027224 */ /* 0x000fc800078e00ff */
[----:B------:R-:W-:Y:S01]  /*c820*/  IMAD.HI.U32 R2, R3, R4, R2 ;  /* 0x0000000403027227 */ /* 0x000fe200078e0002 */
[----:B------:R-:W-:-:S03]  /*c830*/  MOV R4, R5 ;  /* 0x0000000500047202 */ /* 0x000fc60000000f00 */
[----:B------:R-:W-:-:S04]  /*c840*/  IMAD.MOV.U32 R3, RZ, RZ, R10 ;  /* 0x000000ffff037224 */ /* 0x000fc800078e000a */
        /* <DEDUP_REMOVED lines=13> */
[----:B------:R-:W-:-:S04]  /*c920*/  @!P1 LOP3.LUT R2, RZ, R7, RZ, 0x33, !PT ;  /* 0x00000007ff029212 */ /* 0x000fc800078e33ff */
[----:B------:R-:W-:Y:S01]  /*c930*/  IADD3 R3, -R2, RZ, RZ ;  /* 0x000000ff02037210 */ /* 0x000fe20007ffe1ff */
[----:B------:R-:W-:-:S04]  /*c940*/  IMAD R2, R7, 0x1000000, R2 ;  /* 0x0100000007027824 */ /* 0x000fc800078e0202 */
[----:B------:R-:W-:-:S04]  /*c950*/  IMAD R0, R7, R3, R0 ;  /* 0x0000000307007224 */ /* 0x000fc800078e0200 */
[----:B------:R-:W-:Y:S01]  /*c960*/  IMAD R250, R0, 0x10000, R2 ;  /* 0x0001000000fa7824 */ /* 0x000fe200078e0202 */
[----:B------:R-:W-:Y:S05]  /*c970*/  BRA `(.L_x_140) ;  /* 0x0000004000007947 */ /* 0x000fea0003800000 */
.L_x_131:
[----:B------:R-:W-:Y:S01]  /*c980*/  IMAD.MOV.U32 R248, RZ, RZ, R10 ;  /* 0x000000fffff87224 */ /* 0x000fe200078e000a */
[----:B------:R-:W-:Y:S01]  /*c990*/  MOV R250, RZ ;  /* 0x000000ff00fa7202 */ /* 0x000fe20000000f00 */
[----:B------:R-:W-:Y:S01]  /*c9a0*/  IMAD.MOV.U32 R249, RZ, RZ, RZ ;  /* 0x000000fffff97224 */ /* 0x000fe200078e00ff */
[----:B------:R-:W-:Y:S02]  /*c9b0*/  MOV R251, c[0x0][0x53c] ;  /* 0x00014f0000fb7a02 */ /* 0x000fe40000000f00 */
.L_x_140:
[----:B------:R-:W-:Y:S05]  /*c9c0*/  BSYNC B1 ;  /* 0x0000000000017941 */ /* 0x000fea0003800000 */
.L_x_129:
[----:B------:R-:W-:Y:S01]  /*c9d0*/  WARPSYNC 0xffffffff ;  /* 0xffffffff00007948 */ /* 0x000fe20003800000 */
[----:B------:R-:W-:Y:S01]  /*c9e0*/  BAR.SYNC.DEFER_BLOCKING 0x4, 0x80 ;  /* 0x0102000000007b1d */ /* 0x000fe20000010000 */
[----:B------:R-:W-:-:S13]  /*c9f0*/  ISETP.NE.AND P0, PT, R14, RZ, PT ;  /* 0x000000ff0e00720c */ /* 0x000fda0003f05270 */
[----:B------:R2:W-:Y:S04]  /*ca00*/  @!P0 STS.128 [0x9100], R248 ;  /* 0x009100f8ff008388 */ /* 0x0005e80000000c00 */
[----:B------:R-:W-:Y:S06]  /*ca10*/  BAR.ARV 0x5, 0x80 ;  /* 0x0142000000007b1d */ /* 0x000fec0000002000 */
.L_x_124:
[----:B-1----:R-:W-:-:S13]  /*ca20*/  ISETP.GE.AND P0, PT, R251, c[0x0][0x53c], PT ;  /* 0x00014f00fb007a0c */ /* 0x002fda0003f06270 */
[----:B--234-:R-:W-:Y:S01]  /*ca30*/  @P0 CALL.REL.NOINC `(.L_x_141) ;  /* 0x0000001000000944 */ /* 0x01cfe20003c00000 */
[----:B------:R-:W-:Y:S05]  /*ca40*/  BRA `(.L_x_142) ;  /* 0xffff498000007947 */ /* 0x000fea000383ffff */
.L_x_141:
[----:B------:R-:W-:Y:S05]  /*ca50*/  EXIT ;  /* 0x000000000000794d */ /* 0x000fea0003800000 */
.L_x_32:
[----:B------:R-:W-:Y:S01]  /*ca60*/  IMAD.MOV.U32 R0, RZ, RZ, R5 ;  /* 0x000000ffff007224 */ /* 0x000fe200078e0005 */
[----:B------:R-:W-:Y:S02]  /*ca70*/  MOV R2, 0x1 ;  /* 0x0000000100027802 */ /* 0x000fe40000000f00 */
[----:B------:R-:W-:Y:S02]  /*ca80*/  MOV R3, 0xcaa0 ;  /* 0x0000caa000037802 */ /* 0x000fe40000000f00 */
[----:B--2---:R-:W-:Y:S05]  /*ca90*/  CALL.REL.NOINC `($__internal_2_$__cuda_sm70_shflsync_up_p) ;  /* 0x0000248000007944 */ /* 0x004fea0003c00000 */
[----:B------:R-:W-:Y:S01]  /*caa0*/  MOV R0, R4 ;  /* 0x0000000400007202 */ /* 0x000fe20000000f00 */
[----:B------:R-:W-:Y:S05]  /*cab0*/  BRA `(.L_x_143) ;  /* 0xffff39a000007947 */ /* 0x000fea000383ffff */
.L_x_33:
[----:B------:R-:W-:Y:S01]  /*cac0*/  IMAD.MOV.U32 R0, RZ, RZ, R5 ;  /* 0x000000ffff007224 */ /* 0x000fe200078e0005 */
[----:B------:R-:W-:Y:S02]  /*cad0*/  MOV R2, 0x2 ;  /* 0x0000000200027802 */ /* 0x000fe40000000f00 */
[----:B------:R-:W-:Y:S02]  /*cae0*/  MOV R3, 0xcb00 ;  /* 0x0000cb0000037802 */ /* 0x000fe40000000f00 */
[----:B--2---:R-:W-:Y:S05]  /*caf0*/  CALL.REL.NOINC `($__internal_2_$__cuda_sm70_shflsync_up_p) ;  /* 0x0000242000007944 */ /* 0x004fea0003c00000 */
[----:B------:R-:W-:Y:S01]  /*cb00*/  SEL R0, R4, RZ, P4 ;  /* 0x000000ff04007207 */ /* 0x000fe20002000000 */
[----:B------:R-:W-:Y:S01]  /*cb10*/  IMAD.MOV.U32 R2, RZ, RZ, 0x4 ;  /* 0x00000004ff027424 */ /* 0x000fe200078e00ff */
[----:B------:R-:W-:-:S03]  /*cb20*/  MOV R3, 0xcb50 ;  /* 0x0000cb5000037802 */ /* 0x000fc60000000f00 */
[----:B------:R-:W-:Y:S02]  /*cb30*/  IMAD.IADD R0, R5, 0x1, R0 ;  /* 0x0000000105007824 */ /* 0x000fe400078e0200 */
[----:B------:R-:W-:Y:S05]  /*cb40*/  CALL.REL.NOINC `($__internal_2_$__cuda_sm70_shflsync_up_p) ;  /* 0x000023d000007944 */ /* 0x000fea0003c00000 */
        /* <DEDUP_REMOVED lines=12> */
[----:B------:R-:W-:Y:S02]  /*cc10*/  MOV R3, 0x1f ;  /* 0x0000001f00037802 */ /* 0x000fe40000000f00 */
[----:B------:R-:W-:Y:S01]  /*cc20*/  MOV R2, 0xcc60 ;  /* 0x0000cc6000027802 */ /* 0x000fe20000000f00 */
[----:B------:R-:W-:-:S04]  /*cc30*/  IMAD.IADD R4, R0, 0x1, R4 ;  /* 0x0000000100047824 */ /* 0x000fc800078e0204 */
[----:B------:R-:W-:Y:S02]  /*cc40*/  IMAD.MOV.U32 R9, RZ, RZ, R4 ;  /* 0x000000ffff097224 */ /* 0x000fe400078e0004 */
[----:B------:R-:W-:Y:S05]  /*cc50*/  CALL.REL.NOINC `($__internal_1_$__cuda_sm70_shflsync_idx_p) ;  /* 0x0000227000007944 */ /* 0x000fea0003c00000 */
[----:B------:R-:W-:Y:S01]  /*cc60*/  MOV R0, R5 ;  /* 0x0000000500007202 */ /* 0x000fe20000000f00 */
[----:B------:R-:W-:Y:S05]  /*cc70*/  BRA `(.L_x_144) ;  /* 0xffff38e000007947 */ /* 0x000fea000383ffff */
.L_x_35:
[----:B------:R-:W-:Y:S02]  /*cc80*/  SEL R0, RZ, 0x1, P0 ;  /* 0x00000001ff007807 */ /* 0x000fe40000000000 */
[----:B------:R-:W-:Y:S02]  /*cc90*/  MOV R2, 0xccb0 ;  /* 0x0000ccb000027802 */ /* 0x000fe40000000f00 */
[----:B--2---:R-:W-:Y:S05]  /*cca0*/  CALL.REL.NOINC `($__internal_3_$__cuda_sm70_votesync_ballot) ;  /* 0x000022e000007944 */ /* 0x004fea0003c00000 */
[----:B------:R-:W-:Y:S05]  /*ccb0*/  BRA `(.L_x_145) ;  /* 0xffff393000007947 */ /* 0x000fea000383ffff */
.L_x_36:
[----:B------:R-:W-:Y:S01]  /*ccc0*/  IMAD.MOV.U32 R9, RZ, RZ, R8 ;  /* 0x000000ffff097224 */ /* 0x000fe200078e0008 */
[----:B--2---:R-:W-:Y:S01]  /*ccd0*/  MOV R5, R251 ;  /* 0x000000fb00057202 */ /* 0x004fe20000000f00 */
[----:B------:R-:W-:Y:S01]  /*cce0*/  IMAD.MOV.U32 R3, RZ, RZ, 0x1f ;  /* 0x0000001fff037424 */ /* 0x000fe200078e00ff */
[----:B------:R-:W-:Y:S02]  /*ccf0*/  MOV R2, 0xcd10 ;  /* 0x0000cd1000027802 */ /* 0x000fe40000000f00 */
[----:B-1----:R-:W-:Y:S05]  /*cd00*/  CALL.REL.NOINC `($__internal_1_$__cuda_sm70_shflsync_idx_p) ;  /* 0x000021c000007944 */ /* 0x002fea0003c00000 */
[----:B------:R-:W-:Y:S01]  /*cd10*/  IMAD.MOV.U32 R12, RZ, RZ, R5 ;  /* 0x000000ffff0c7224 */ /* 0x000fe200078e0005 */
[----:B------:R-:W-:Y:S01]  /*cd20*/  MOV R9, R7 ;  /* 0x0000000700097202 */ /* 0x000fe20000000f00 */
[----:B------:R-:W-:Y:S01]  /*cd30*/  IMAD.MOV.U32 R248, RZ, RZ, RZ ;  /* 0x000000fffff87224 */ /* 0x000fe200078e00ff */
[----:B------:R-:W-:Y:S01]  /*cd40*/  MOV R5, R251 ;  /* 0x000000fb00057202 */ /* 0x000fe20000000f00 */
[----:B------:R-:W-:Y:S01]  /*cd50*/  IMAD.MOV.U32 R3, RZ, RZ, 0x1f ;  /* 0x0000001fff037424 */ /* 0x000fe200078e00ff */
[----:B------:R-:W-:-:S02]  /*cd60*/  MOV R2, 0xcd80 ;  /* 0x0000cd8000027802 */ /* 0x000fc40000000f00 */
[----:B------:R-:W-:Y:S05]  /*cd70*/  CALL.REL.NOINC `($__internal_1_$__cuda_sm70_shflsync_idx_p) ;  /* 0x0000215000007944 */ /* 0x000fea0003c00000 */
[----:B------:R-:W-:Y:S01]  /*cd80*/  MOV R11, R5 ;  /* 0x00000005000b7202 */ /* 0x000fe20000000f00 */
[----:B------:R-:W-:Y:S05]  /*cd90*/  BRA `(.L_x_146) ;  /* 0xffff38a000007947 */ /* 0x000fea000383ffff */
.L_x_39:
[----:B------:R-:W-:Y:S01]  /*cda0*/  IMAD.MOV.U32 R9, RZ, RZ, R4 ;  /* 0x000000ffff097224 */ /* 0x000fe200078e0004 */
[----:B------:R-:W-:-:S02]  /*cdb0*/  MOV R3, 0x1f ;  /* 0x0000001f00037802 */ /* 0x000fc40000000f00 */
[----:B------:R-:W-:Y:S02]  /*cdc0*/  MOV R2, 0xcde0 ;  /* 0x0000cde000027802 */ /* 0x000fe40000000f00 */
[----:B-1234-:R-:W-:Y:S05]  /*cdd0*/  CALL.REL.NOINC `($__internal_1_$__cuda_sm70_shflsync_idx_p) ;  /* 0x000020f000007944 */ /* 0x01efea0003c00000 */
[----:B------:R-:W-:Y:S01]  /*cde0*/  MOV R248, R5 ;  /* 0x0000000500f87202 */ /* 0x000fe20000000f00 */
[----:B------:R-:W-:Y:S05]  /*cdf0*/  BRA `(.L_x_38) ;  /* 0xffff38a000007947 */ /* 0x000fea000383ffff */
.L_x_47:
[----:B------:R-:W-:Y:S01]  /*ce00*/  IMAD.MOV.U32 R9, RZ, RZ, R6 ;  /* 0x000000ffff097224 */ /* 0x000fe200078e0006 */
[----:B------:R-:W-:Y:S01]  /*ce10*/  MOV R5, RZ ;  /* 0x000000ff00057202 */ /* 0x000fe20000000f00 */
[----:B------:R-:W-:Y:S01]  /*ce20*/  IMAD.MOV.U32 R3, RZ, RZ, 0x181f ;  /* 0x0000181fff037424 */ /* 0x000fe200078e00ff */
[----:B-1----:R-:W-:Y:S02]  /*ce30*/  MOV R2, 0xce50 ;  /* 0x0000ce5000027802 */ /* 0x002fe40000000f00 */
[----:B------:R-:W-:Y:S05]  /*ce40*/  CALL.REL.NOINC `($__internal_1_$__cuda_sm70_shflsync_idx_p) ;  /* 0x0000208000007944 */ /* 0x000fea0003c00000 */
[----:B------:R-:W-:Y:S01]  /*ce50*/  MOV R8, R5 ;  /* 0x0000000500087202 */ /* 0x000fe20000000f00 */
[----:B------:R-:W-:Y:S05]  /*ce60*/  BRA `(.L_x_147) ;  /* 0xffff532000007947 */ /* 0x000fea000383ffff */
.L_x_48:
[----:B------:R-:W-:Y:S01]  /*ce70*/  IMAD.MOV.U32 R9, RZ, RZ, R7 ;  /* 0x000000ffff097224 */ /* 0x000fe200078e0007 */
[----:B------:R-:W-:Y:S01]  /*ce80*/  MOV R5, RZ ;  /* 0x000000ff00057202 */ /* 0x000fe20000000f00 */
[----:B------:R-:W-:Y:S01]  /*ce90*/  IMAD.MOV.U32 R3, RZ, RZ, 0x181f ;  /* 0x0000181fff037424 */ /* 0x000fe200078e00ff */
[----:B-1----:R-:W-:Y:S02]  /*cea0*/  MOV R2, 0xcec0 ;  /* 0x0000cec000027802 */ /* 0x002fe40000000f00 */
[----:B--23--:R-:W-:Y:S05]  /*ceb0*/  CALL.REL.NOINC `($__internal_1_$__cuda_sm70_shflsync_idx_p) ;  /* 0x0000201000007944 */ /* 0x00cfea0003c00000 */
[----:B------:R-:W-:Y:S01]  /*cec0*/  MOV R2, R5 ;  /* 0x0000000500027202 */ /* 0x000fe20000000f00 */
[----:B------:R-:W-:Y:S05]  /*ced0*/  BRA `(.L_x_148) ;  /* 0xffff52d000007947 */ /* 0x000fea000383ffff */
.L_x_51:
[----:B------:R-:W-:Y:S01]  /*cee0*/  IMAD.MOV.U32 R9, RZ, RZ, R6 ;  /* 0x000000ffff097224 */ /* 0x000fe200078e0006 */
[----:B------:R-:W-:Y:S01]  /*cef0*/  MOV R5, 0x1 ;  /* 0x0000000100057802 */ /* 0x000fe20000000f00 */
[----:B---3--:R-:W-:Y:S01]  /*cf00*/  IMAD.MOV.U32 R3, RZ, RZ, 0x181f ;  /* 0x0000181fff037424 */ /* 0x008fe200078e00ff */
[----:B----4-:R-:W-:-:S02]  /*cf10*/  MOV R2, 0xcf30 ;  /* 0x0000cf3000027802 */ /* 0x010fc40000000f00 */
[----:B-12---:R-:W-:Y:S05]  /*cf20*/  CALL.REL.NOINC `($__internal_1_$__cuda_sm70_shflsync_idx_p) ;  /* 0x00001fa000007944 */ /* 0x006fea0003c00000 */
[----:B------:R-:W-:Y:S01]  /*cf30*/  IMAD.MOV.U32 R8, RZ, RZ, R5 ;  /* 0x000000ffff087224 */ /* 0x000fe200078e0005 */
[----:B------:R-:W-:Y:S01]  /*cf40*/  MOV R5, 0x1 ;  /* 0x0000000100057802 */ /* 0x000fe20000000f00 */
[----:B------:R-:W-:Y:S01]  /*cf50*/  IMAD.MOV.U32 R9, RZ, RZ, R7 ;  /* 0x000000ffff097224 */ /* 0x000fe200078e0007 */
[----:B------:R-:W-:-:S02]  /*cf60*/  MOV R3, 0x181f ;  /* 0x0000181f00037802 */ /* 0x000fc40000000f00 */
[----:B------:R-:W-:Y:S02]  /*cf70*/  MOV R2, 0xcf90 ;  /* 0x0000cf9000027802 */ /* 0x000fe40000000f00 */
[----:B------:R-:W-:Y:S05]  /*cf80*/  CALL.REL.NOINC `($__internal_1_$__cuda_sm70_shflsync_idx_p) ;  /* 0x00001f4000007944 */ /* 0x000fea0003c00000 */
[----:B------:R-:W-:Y:S01]  /*cf90*/  MOV R2, R5 ;  /* 0x0000000500027202 */ /* 0x000fe20000000f00 */
[----:B------:R-:W-:Y:S05]  /*cfa0*/  BRA `(.L_x_149) ;  /* 0xffff52e000007947 */ /* 0x000fea000383ffff */
.L_x_54:
[----:B------:R-:W-:Y:S01]  /*cfb0*/  IMAD.MOV.U32 R9, RZ, RZ, R6 ;  /* 0x000000ffff097224 */ /* 0x000fe200078e0006 */
[----:B------:R-:W-:Y:S01]  /*cfc0*/  MOV R5, 0x2 ;  /* 0x0000000200057802 */ /* 0x000fe20000000f00 */
[----:B-1----:R-:W-:Y:S01]  /*cfd0*/  IMAD.MOV.U32 R3, RZ, RZ, 0x181f ;  /* 0x0000181fff037424 */ /* 0x002fe200078e00ff */
[----:B----4-:R-:W-:Y:S02]  /*cfe0*/  MOV R2, 0xd000 ;  /* 0x0000d00000027802 */ /* 0x010fe40000000f00 */
[----:B--23--:R-:W-:Y:S05]  /*cff0*/  CALL.REL.NOINC `($__internal_1_$__cuda_sm70_shflsync_idx_p) ;  /* 0x00001ed000007944 */ /* 0x00cfea0003c00000 */
[----:B------:R-:W-:Y:S01]  /*d000*/  MOV R8, R5 ;  /* 0x0000000500087202 */ /* 0x000fe20000000f00 */
[----:B------:R-:W-:Y:S05]  /*d010*/  BRA `(.L_x_150) ;  /* 0xffff534000007947 */ /* 0x000fea000383ffff */
.L_x_55:
[----:B------:R-:W-:Y:S01]  /*d020*/  IMAD.MOV.U32 R9, RZ, RZ, R7 ;  /* 0x000000ffff097224 */ /* 0x000fe200078e0007 */
[----:B------:R-:W-:Y:S01]  /*d030*/  MOV R5, 0x2 ;  /* 0x0000000200057802 */ /* 0x000fe20000000f00 */
[----:B------:R-:W-:Y:S01]  /*d040*/  IMAD.MOV.U32 R3, RZ, RZ, 0x181f ;  /* 0x0000181fff037424 */ /* 0x000fe200078e00ff */
[----:B----4-:R-:W-:Y:S02]  /*d050*/  MOV R2, 0xd070 ;  /* 0x0000d07000027802 */ /* 0x010fe40000000f00 */
[----:B-123--:R-:W-:Y:S05]  /*d060*/  CALL.REL.NOINC `($__internal_1_$__cuda_sm70_shflsync_idx_p) ;  /* 0x00001e6000007944 */ /* 0x00efea0003c00000 */
[----:B------:R-:W-:Y:S01]  /*d070*/  MOV R2, R5 ;  /* 0x0000000500027202 */ /* 0x000fe20000000f00 */
[----:B------:R-:W-:Y:S05]  /*d080*/  BRA `(.L_x_151) ;  /* 0xffff52f000007947 */ /* 0x000fea000383ffff */
.L_x_58:
[----:B------:R-:W-:Y:S01]  /*d090*/  IMAD.MOV.U32 R9, RZ, RZ, R6 ;  /* 0x000000ffff097224 */ /* 0x000fe200078e0006 */
[----:B------:R-:W-:Y:S01]  /*d0a0*/  MOV R5, 0x3 ;  /* 0x0000000300057802 */ /* 0x000fe20000000f00 */
[----:B-1----:R-:W-:Y:S01]  /*d0b0*/  IMAD.MOV.U32 R3, RZ, RZ, 0x181f ;  /* 0x0000181fff037424 */ /* 0x002fe200078e00ff */
[----:B------:R-:W-:-:S02]  /*d0c0*/  MOV R2, 0xd0e0 ;  /* 0x0000d0e000027802 */ /* 0x000fc40000000f00 */
[----:B--234-:R-:W-:Y:S05]  /*d0d0*/  CALL.REL.NOINC `($__internal_1_$__cuda_sm70_shflsync_idx_p) ;  /* 0x00001df000007944 */ /* 0x01cfea0003c00000 */
        /* <DEDUP_REMOVED lines=8> */
.L_x_61:
[----:B------:R-:W-:Y:S01]  /*d160*/  IMAD.MOV.U32 R9, RZ, RZ, R6 ;  /* 0x000000ffff097224 */ /* 0x000fe200078e0006 */
[----:B------:R-:W-:Y:S01]  /*d170*/  MOV R5, 0x4 ;  /* 0x0000000400057802 */ /* 0x000fe20000000f00 */
[----:B-1----:R-:W-:Y:S01]  /*d180*/  IMAD.MOV.U32 R3, RZ, RZ, 0x181f ;  /* 0x0000181fff037424 */ /* 0x002fe200078e00ff */
[----:B------:R-:W-:Y:S02]  /*d190*/  MOV R2, 0xd1b0 ;  /* 0x0000d1b000027802 */ /* 0x000fe40000000f00 */
[----:B--234-:R-:W-:Y:S05]  /*d1a0*/  CALL.REL.NOINC `($__internal_1_$__cuda_sm70_shflsync_idx_p) ;  /* 0x00001d2000007944 */ /* 0x01cfea0003c00000 */
[----:B------:R-:W-:Y:S01]  /*d1b0*/  MOV R8, R5 ;  /* 0x0000000500087202 */ /* 0x000fe20000000f00 */
[----:B------:R-:W-:Y:S05]  /*d1c0*/  BRA `(.L_x_153) ;  /* 0xffff536000007947 */ /* 0x000fea000383ffff */
.L_x_62:
[----:B------:R-:W-:Y:S01]  /*d1d0*/  IMAD.MOV.U32 R9, RZ, RZ, R7 ;  /* 0x000000ffff097224 */ /* 0x000fe200078e0007 */
[----:B------:R-:W-:Y:S01]  /*d1e0*/  MOV R5, 0x4 ;  /* 0x0000000400057802 */ /* 0x000fe20000000f00 */
[----:B-1----:R-:W-:Y:S01]  /*d1f0*/  IMAD.MOV.U32 R3, RZ, RZ, 0x181f ;  /* 0x0000181fff037424 */ /* 0x002fe200078e00ff */
[----:B------:R-:W-:Y:S02]  /*d200*/  MOV R2, 0xd220 ;  /* 0x0000d22000027802 */ /* 0x000fe40000000f00 */
[----:B--234-:R-:W-:Y:S05]  /*d210*/  CALL.REL.NOINC `($__internal_1_$__cuda_sm70_shflsync_idx_p) ;  /* 0x00001cb000007944 */ /* 0x01cfea0003c00000 */
[----:B------:R-:W-:Y:S01]  /*d220*/  MOV R2, R5 ;  /* 0x0000000500027202 */ /* 0x000fe20000000f00 */
[----:B------:R-:W-:Y:S05]  /*d230*/  BRA `(.L_x_154) ;  /* 0xffff531000007947 */ /* 0x000fea000383ffff */
.L_x_65:
[----:B------:R-:W-:Y:S01]  /*d240*/  IMAD.MOV.U32 R9, RZ, RZ, R6 ;  /* 0x000000ffff097224 */ /* 0x000fe200078e0006 */
[----:B------:R-:W-:Y:S01]  /*d250*/  MOV R5, 0x5 ;  /* 0x0000000500057802 */ /* 0x000fe20000000f00 */
[----:B--2---:R-:W-:Y:S01]  /*d260*/  IMAD.MOV.U32 R3, RZ, RZ, 0x181f ;  /* 0x0000181fff037424 */ /* 0x004fe200078e00ff */
[----:B---3--:R-:W-:-:S02]  /*d270*/  MOV R2, 0xd290 ;  /* 0x0000d29000027802 */ /* 0x008fc40000000f00 */
[----:B-1--4-:R-:W-:Y:S05]  /*d280*/  CALL.REL.NOINC `($__internal_1_$__cuda_sm70_shflsync_idx_p) ;  /* 0x00001c4000007944 */ /* 0x012fea0003c00000 */
        /* <DEDUP_REMOVED lines=8> */
.L_x_68:
[----:B------:R-:W-:Y:S01]  /*d310*/  IMAD.MOV.U32 R9, RZ, RZ, R6 ;  /* 0x000000ffff097224 */ /* 0x000fe200078e0006 */
[----:B------:R-:W-:Y:S01]  /*d320*/  MOV R5, 0x6 ;  /* 0x0000000600057802 */ /* 0x000fe20000000f00 */
[----:B-1----:R-:W-:Y:S01]  /*d330*/  IMAD.MOV.U32 R3, RZ, RZ, 0x181f ;  /* 0x0000181fff037424 */ /* 0x002fe200078e00ff */
[----:B---3--:R-:W-:Y:S02]  /*d340*/  MOV R2, 0xd360 ;  /* 0x0000d36000027802 */ /* 0x008fe40000000f00 */
[----:B--2-4-:R-:W-:Y:S05]  /*d350*/  CALL.REL.NOINC `($__internal_1_$__cuda_sm70_shflsync_idx_p) ;  /* 0x00001b7000007944 */ /* 0x014fea0003c00000 */
[----:B------:R-:W-:Y:S01]  /*d360*/  MOV R8, R5 ;  /* 0x0000000500087202 */ /* 0x000fe20000000f00 */
[----:B------:R-:W-:Y:S05]  /*d370*/  BRA `(.L_x_156) ;  /* 0xffff538000007947 */ /* 0x000fea000383ffff */
.L_x_69:
[----:B------:R-:W-:Y:S01]  /*d380*/  IMAD.MOV.U32 R9, RZ, RZ, R7 ;  /* 0x000000ffff097224 */ /* 0x000fe200078e0007 */
[----:B------:R-:W-:Y:S01]  /*d390*/  MOV R5, 0x6 ;  /* 0x0000000600057802 */ /* 0x000fe20000000f00 */
[----:B------:R-:W-:Y:S01]  /*d3a0*/  IMAD.MOV.U32 R3, RZ, RZ, 0x181f ;  /* 0x0000181fff037424 */ /* 0x000fe200078e00ff */
[----:B---3--:R-:W-:Y:S02]  /*d3b0*/  MOV R2, 0xd3d0 ;  /* 0x0000d3d000027802 */ /* 0x008fe40000000f00 */
[----:B-12-4-:R-:W-:Y:S05]  /*d3c0*/  CALL.REL.NOINC `($__internal_1_$__cuda_sm70_shflsync_idx_p) ;  /* 0x00001b0000007944 */ /* 0x016fea0003c00000 */
[----:B------:R-:W-:Y:S01]  /*d3d0*/  MOV R2, R5 ;  /* 0x0000000500027202 */ /* 0x000fe20000000f00 */
[----:B------:R-:W-:Y:S05]  /*d3e0*/  BRA `(.L_x_157) ;  /* 0xffff533000007947 */ /* 0x000fea000383ffff */
.L_x_72:
        /* <DEDUP_REMOVED lines=13> */
.L_x_77:
[----:B------:R-:W-:Y:S01]  /*d4c0*/  IMAD.MOV.U32 R0, RZ, RZ, R241 ;  /* 0x000000ffff007224 */ /* 0x000fe200078e00f1 */
[----:B------:R-:W-:Y:S01]  /*d4d0*/  MOV R10, 0x1f ;  /* 0x0000001f000a7802 */ /* 0x000fe20000000f00 */
[----:B------:R-:W-:Y:S01]  /*d4e0*/  IMAD.MOV.U32 R3, RZ, RZ, 0x2 ;  /* 0x00000002ff037424 */ /* 0x000fe200078e00ff */
[----:B------:R-:W-:Y:S02]  /*d4f0*/  MOV R9, 0xffffffff ;  /* 0xffffffff00097802 */ /* 0x000fe40000000f00 */
[----:B------:R-:W-:Y:S02]  /*d500*/  MOV R2, 0xd520 ;  /* 0x0000d52000027802 */ /* 0x000fe40000000f00 */
[----:B------:R-:W-:Y:S05]  /*d510*/  CALL.REL.NOINC `($__internal_0_$__cuda_sm70_shflsync_bfly_p) ;  /* 0x0000197000007944 */ /* 0x000fea0003c00000 */
[----:B------:R-:W-:Y:S01]  /*d520*/  FADD.FTZ R241, R241, R0 ;  /* 0x00000000f1f17221 */ /* 0x000fe20000010000 */
[----:B------:R-:W-:Y:S02]  /*d530*/  MOV R3, 0x1 ;  /* 0x0000000100037802 */ /* 0x000fe40000000f00 */
[----:B------:R-:W-:Y:S02]  /*d540*/  MOV R2, 0xd570 ;  /* 0x0000d57000027802 */ /* 0x000fe40000000f00 */
[----:B------:R-:W-:-:S02]  /*d550*/  MOV R0, R241 ;  /* 0x000000f100007202 */ /* 0x000fc40000000f00 */
[----:B------:R-:W-:Y:S05]  /*d560*/  CALL.REL.NOINC `($__internal_0_$__cuda_sm70_shflsync_bfly_p) ;  /* 0x0000192000007944 */ /* 0x000fea0003c00000 */
[----:B------:R-:W-:Y:S01]  /*d570*/  FADD.FTZ R4, R241, R0 ;  /* 0x00000000f1047221 */ /* 0x000fe20000010000 */
[----:B------:R-:W-:-:S02]  /*d580*/  MOV R0, R242 ;  /* 0x000000f200007202 */ /* 0x000fc40000000f00 */
[----:B------:R-:W-:Y:S02]  /*d590*/  MOV R3, 0x2 ;  /* 0x0000000200037802 */ /* 0x000fe40000000f00 */
[----:B------:R-:W-:Y:S02]  /*d5a0*/  MOV R2, 0xd5c0 ;  /* 0x0000d5c000027802 */ /* 0x000fe40000000f00 */
[----:B------:R-:W-:Y:S05]  /*d5b0*/  CALL.REL.NOINC `($__internal_0_$__cuda_sm70_shflsync_bfly_p) ;  /* 0x000018d000007944 */ /* 0x000fea0003c00000 */
[----:B------:R-:W-:Y:S01]  /*d5c0*/  FADD.FTZ R6, R242, R0 ;  /* 0x00000000f2067221 */ /* 0x000fe20000010000 */
[----:B------:R-:W-:Y:S02]  /*d5d0*/  MOV R3, 0x1 ;  /* 0x0000000100037802 */ /* 0x000fe40000000f00 */
[----:B------:R-:W-:Y:S02]  /*d5e0*/  MOV R2, 0xd610 ;  /* 0x0000d61000027802 */ /* 0x000fe40000000f00 */
[----:B------:R-:W-:Y:S02]  /*d5f0*/  MOV R0, R6 ;  /* 0x0000000600007202 */ /* 0x000fe40000000f00 */
[----:B------:R-:W-:Y:S05]  /*d600*/  CALL.REL.NOINC `($__internal_0_$__cuda_sm70_shflsync_bfly_p) ;  /* 0x0000188000007944 */ /* 0x000fea0003c00000 */
[----:B------:R-:W-:Y:S01]  /*d610*/  FADD.FTZ R6, R6, R0 ;  /* 0x0000000006067221 */ /* 0x000fe20000010000 */
[----:B------:R-:W-:Y:S02]  /*d620*/  MOV R0, R243 ;  /* 0x000000f300007202 */ /* 0x000fe40000000f00 */
[----:B------:R-:W-:-:S02]  /*d630*/  MOV R3, 0x2 ;  /* 0x0000000200037802 */ /* 0x000fc40000000f00 */
        /* <DEDUP_REMOVED lines=9> */
[----:B------:R-:W-:Y:S02]  /*d6d0*/  MOV R3, 0x2 ;  /* 0x0000000200037802 */ /* 0x000fe40000000f00 */
[----:B------:R-:W-:-:S02]  /*d6e0*/  MOV R2, 0xd700 ;  /* 0x0000d70000027802 */ /* 0x000fc40000000f00 */
[----:B------:R-:W-:Y:S05]  /*d6f0*/  CALL.REL.NOINC `($__internal_0_$__cuda_sm70_shflsync_bfly_p) ;  /* 0x0000179000007944 */ /* 0x000fea0003c00000 */
[----:B------:R-:W-:Y:S01]  /*d700*/  FADD.FTZ R8, R244, R0 ;  /* 0x00000000f4087221 */ /* 0x000fe20000010000 */
[----:B------:R-:W-:-:S02]  /*d710*/  MOV R3, 0x1 ;  /* 0x0000000100037802 */ /* 0x000fc40000000f00 */
[----:B------:R-:W-:Y:S02]  /*d720*/  MOV R2, 0xd750 ;  /* 0x0000d75000027802 */ /* 0x000fe40000000f00 */
[----:B------:R-:W-:Y:S02]  /*d730*/  MOV R0, R8 ;  /* 0x0000000800007202 */ /* 0x000fe40000000f00 */
[----:B------:R-:W-:Y:S05]  /*d740*/  CALL.REL.NOINC `($__internal_0_$__cuda_sm70_shflsync_bfly_p) ;  /* 0x0000174000007944 */ /* 0x000fea0003c00000 */
[----:B------:R-:W-:Y:S01]  /*d750*/  MOV R9, R0 ;  /* 0x0000000000097202 */ /* 0x000fe20000000f00 */
[----:B------:R-:W-:Y:S05]  /*d760*/  BRA `(.L_x_159) ;  /* 0xffffb4c000007947 */ /* 0x000fea000383ffff */
.L_x_84:
[----:B-1-34-:R-:W-:Y:S01]  /*d770*/  IMAD.MOV.U32 R9, RZ, RZ, R6 ;  /* 0x000000ffff097224 */ /* 0x01afe200078e0006 */
[----:B------:R-:W-:Y:S01]  /*d780*/  MOV R5, RZ ;  /* 0x000000ff00057202 */ /* 0x000fe20000000f00 */
[----:B------:R-:W-:Y:S01]  /*d790*/  IMAD.MOV.U32 R3, RZ, RZ, 0x181f ;  /* 0x0000181fff037424 */ /* 0x000fe200078e00ff */
[----:B------:R-:W-:Y:S02]  /*d7a0*/  MOV R2, 0xd7c0 ;  /* 0x0000d7c000027802 */ /* 0x000fe40000000f00 */
[----:B------:R-:W-:Y:S05]  /*d7b0*/  CALL.REL.NOINC `($__internal_1_$__cuda_sm70_shflsync_idx_p) ;  /* 0x0000171000007944 */ /* 0x000fea0003c00000 */
[----:B------:R-:W-:Y:S01]  /*d7c0*/  MOV R8, R5 ;  /* 0x0000000500087202 */ /* 0x000fe20000000f00 */
[----:B------:R-:W-:Y:S05]  /*d7d0*/  BRA `(.L_x_160) ;  /* 0xffffca4000007947 */ /* 0x000fea000383ffff */
.L_x_85:
[----:B------:R-:W-:Y:S01]  /*d7e0*/  IMAD.MOV.U32 R9, RZ, RZ, R7 ;  /* 0x000000ffff097224 */ /* 0x000fe200078e0007 */
[----:B------:R-:W-:Y:S01]  /*d7f0*/  MOV R5, RZ ;  /* 0x000000ff00057202 */ /* 0x000fe20000000f00 */
[----:B------:R-:W-:Y:S01]  /*d800*/  IMAD.MOV.U32 R3, RZ, RZ, 0x181f ;  /* 0x0000181fff037424 */ /* 0x000fe200078e00ff */
[----:B------:R-:W-:-:S02]  /*d810*/  MOV R2, 0xd830 ;  /* 0x0000d83000027802 */ /* 0x000fc40000000f00 */
[----:B-12---:R-:W-:Y:S05]  /*d820*/  CALL.REL.NOINC `($__internal_1_$__cuda_sm70_shflsync_idx_p) ;  /* 0x000016a000007944 */ /* 0x006fea0003c00000 */
[----:B------:R-:W-:Y:S01]  /*d830*/  MOV R2, R5 ;  /* 0x0000000500027202 */ /* 0x000fe20000000f00 */
[----:B------:R-:W-:Y:S05]  /*d840*/  BRA `(.L_x_161) ;  /* 0xffffc9f000007947 */ /* 0x000fea000383ffff */
.L_x_86:
[----:B------:R-:W-:Y:S01]  /*d850*/  IMAD.MOV.U32 R9, RZ, RZ, R6 ;  /* 0x000000ffff097224 */ /* 0x000fe200078e0006 */
[----:B------:R-:W-:Y:S01]  /*d860*/  MOV R5, 0x1 ;  /* 0x0000000100057802 */ /* 0x000fe20000000f00 */
[----:B--2---:R-:W-:Y:S01]  /*d870*/  IMAD.MOV.U32 R3, RZ, RZ, 0x181f ;  /* 0x0000181fff037424 */ /* 0x004fe200078e00ff */
[----:B------:R-:W-:-:S02]  /*d880*/  MOV R2, 0xd8a0 ;  /* 0x0000d8a000027802 */ /* 0x000fc40000000f00 */
[----:B-1-3--:R-:W-:Y:S05]  /*d890*/  CALL.REL.NOINC `($__internal_1_$__cuda_sm70_shflsync_idx_p) ;  /* 0x0000163000007944 */ /* 0x00afea0003c00000 */
        /* <DEDUP_REMOVED lines=8> */
.L_x_87:
[----:B------:R-:W-:Y:S01]  /*d920*/  IMAD.MOV.U32 R9, RZ, RZ, R6 ;  /* 0x000000ffff097224 */ /* 0x000fe200078e0006 */
[----:B------:R-:W-:Y:S01]  /*d930*/  MOV R5, 0x2 ;  /* 0x0000000200057802 */ /* 0x000fe20000000f00 */
[----:B-1----:R-:W-:Y:S01]  /*d940*/  IMAD.MOV.U32 R3, RZ, RZ, 0x181f ;  /* 0x0000181fff037424 */ /* 0x002fe200078e00ff */
[----:B------:R-:W-:Y:S02]  /*d950*/  MOV R2, 0xd970 ;  /* 0x0000d97000027802 */ /* 0x000fe40000000f00 */
[----:B---34-:R-:W-:Y:S05]  /*d960*/  CALL.REL.NOINC `($__internal_1_$__cuda_sm70_shflsync_idx_p) ;  /* 0x0000156000007944 */ /* 0x018fea0003c00000 */
[----:B------:R-:W-:Y:S01]  /*d970*/  MOV R8, R5 ;  /* 0x0000000500087202 */ /* 0x000fe20000000f00 */
[----:B------:R-:W-:Y:S05]  /*d980*/  BRA `(.L_x_163) ;  /* 0xffffc9a000007947 */ /* 0x000fea000383ffff */
.L_x_88:
[----:B------:R-:W-:Y:S01]  /*d990*/  IMAD.MOV.U32 R9, RZ, RZ, R7 ;  /* 0x000000ffff097224 */ /* 0x000fe200078e0007 */
[----:B------:R-:W-:Y:S01]  /*d9a0*/  MOV R5, 0x2 ;  /* 0x0000000200057802 */ /* 0x000fe20000000f00 */
[----:B-1----:R-:W-:Y:S01]  /*d9b0*/  IMAD.MOV.U32 R3, RZ, RZ, 0x181f ;  /* 0x0000181fff037424 */ /* 0x002fe200078e00ff */
[----:B------:R-:W-:Y:S02]  /*d9c0*/  MOV R2, 0xd9e0 ;  /* 0x0000d9e000027802 */ /* 0x000fe40000000f00 */
[----:B--234-:R-:W-:Y:S05]  /*d9d0*/  CALL.REL.NOINC `($__internal_1_$__cuda_sm70_shflsync_idx_p) ;  /* 0x000014f000007944 */ /* 0x01cfea0003c00000 */
[----:B------:R-:W-:Y:S01]  /*d9e0*/  MOV R2, R5 ;  /* 0x0000000500027202 */ /* 0x000fe20000000f00 */
[----:B------:R-:W-:Y:S05]  /*d9f0*/  BRA `(.L_x_164) ;  /* 0xffffc95000007947 */ /* 0x000fea000383ffff */
.L_x_89:
[----:B------:R-:W-:Y:S01]  /*da00*/  IMAD.MOV.U32 R9, RZ, RZ, R6 ;  /* 0x000000ffff097224 */ /* 0x000fe200078e0006 */
[----:B------:R-:W-:Y:S01]  /*da10*/  MOV R5, 0x3 ;  /* 0x0000000300057802 */ /* 0x000fe20000000f00 */
[----:B--2---:R-:W-:Y:S01]  /*da20*/  IMAD.MOV.U32 R3, RZ, RZ, 0x181f ;  /* 0x0000181fff037424 */ /* 0x004fe200078e00ff */
[----:B------:R-:W-:-:S02]  /*da30*/  MOV R2, 0xda50 ;  /* 0x0000da5000027802 */ /* 0x000fc40000000f00 */
[----:B-1-34-:R-:W-:Y:S05]  /*da40*/  CALL.REL.NOINC `($__internal_1_$__cuda_sm70_shflsync_idx_p) ;  /* 0x0000148000007944 */ /* 0x01afea0003c00000 */
        /* <DEDUP_REMOVED lines=8> */
.L_x_90:
[----:B------:R-:W-:Y:S01]  /*dad0*/  IMAD.MOV.U32 R9, RZ, RZ, R6 ;  /* 0x000000ffff097224 */ /* 0x000fe200078e0006 */
[----:B------:R-:W-:Y:S01]  /*dae0*/  MOV R5, 0x4 ;  /* 0x0000000400057802 */ /* 0x000fe20000000f00 */
[----:B--2---:R-:W-:Y:S01]  /*daf0*/  IMAD.MOV.U32 R3, RZ, RZ, 0x181f ;  /* 0x0000181fff037424 */ /* 0x004fe200078e00ff */
[----:B------:R-:W-:Y:S02]  /*db00*/  MOV R2, 0xdb20 ;  /* 0x0000db2000027802 */ /* 0x000fe40000000f00 */
[----:B-1-34-:R-:W-:Y:S05]  /*db10*/  CALL.REL.NOINC `($__internal_1_$__cuda_sm70_shflsync_idx_p) ;  /* 0x000013b000007944 */ /* 0x01afea0003c00000 */
[----:B------:R-:W-:Y:S01]  /*db20*/  MOV R8, R5 ;  /* 0x0000000500087202 */ /* 0x000fe20000000f00 */
[----:B------:R-:W-:Y:S05]  /*db30*/  BRA `(.L_x_166) ;  /* 0xffffc90000007947 */ /* 0x000fea000383ffff */
.L_x_91:
[----:B------:R-:W-:Y:S01]  /*db40*/  IMAD.MOV.U32 R9, RZ, RZ, R7 ;  /* 0x000000ffff097224 */ /* 0x000fe200078e0007 */
[----:B------:R-:W-:Y:S01]  /*db50*/  MOV R5, 0x4 ;  /* 0x0000000400057802 */ /* 0x000fe20000000f00 */
[----:B--2---:R-:W-:Y:S01]  /*db60*/  IMAD.MOV.U32 R3, RZ, RZ, 0x181f ;  /* 0x0000181fff037424 */ /* 0x004fe200078e00ff */
[----:B------:R-:W-:Y:S02]  /*db70*/  MOV R2, 0xdb90 ;  /* 0x0000db9000027802 */ /* 0x000fe40000000f00 */
[----:B-1-34-:R-:W-:Y:S05]  /*db80*/  CALL.REL.NOINC `($__internal_1_$__cuda_sm70_shflsync_idx_p) ;  /* 0x0000134000007944 */ /* 0x01afea0003c00000 */
[----:B------:R-:W-:Y:S01]  /*db90*/  MOV R2, R5 ;  /* 0x0000000500027202 */ /* 0x000fe20000000f00 */
[----:B------:R-:W-:Y:S05]  /*dba0*/  BRA `(.L_x_167) ;  /* 0xffffc8b000007947 */ /* 0x000fea000383ffff */
.L_x_92:
        /* <DEDUP_REMOVED lines=13> */
.L_x_93:
[----:B------:R-:W-:Y:S01]  /*dc80*/  IMAD.MOV.U32 R9, RZ, RZ, R6 ;  /* 0x000000ffff097224 */ /* 0x000fe200078e0006 */
[----:B------:R-:W-:Y:S01]  /*dc90*/  MOV R5, 0x6 ;  /* 0x0000000600057802 */ /* 0x000fe20000000f00 */
[----:B--2---:R-:W-:Y:S01]  /*dca0*/  IMAD.MOV.U32 R3, RZ, RZ, 0x181f ;  /* 0x0000181fff037424 */ /* 0x004fe200078e00ff */
[----:B------:R-:W-:Y:S02]  /*dcb0*/  MOV R2, 0xdcd0 ;  /* 0x0000dcd000027802 */ /* 0x000fe40000000f00 */
[----:B-1--4-:R-:W-:Y:S05]  /*dcc0*/  CALL.REL.NOINC `($__internal_1_$__cuda_sm70_shflsync_idx_p) ;  /* 0x0000120000007944 */ /* 0x012fea0003c00000 */
[----:B------:R-:W-:Y:S01]  /*dcd0*/  MOV R8, R5 ;  /* 0x0000000500087202 */ /* 0x000fe20000000f00 */
[----:B------:R-:W-:Y:S05]  /*dce0*/  BRA `(.L_x_169) ;  /* 0xffffc86000007947 */ /* 0x000fea000383ffff */
.L_x_94:
[----:B------:R-:W-:Y:S01]  /*dcf0*/  IMAD.MOV.U32 R9, RZ, RZ, R7 ;  /* 0x000000ffff097224 */ /* 0x000fe200078e0007 */
[----:B------:R-:W-:Y:S01]  /*dd00*/  MOV R5, 0x6 ;  /* 0x0000000600057802 */ /* 0x000fe20000000f00 */
[----:B--2---:R-:W-:Y:S01]  /*dd10*/  IMAD.MOV.U32 R3, RZ, RZ, 0x181f ;  /* 0x0000181fff037424 */ /* 0x004fe200078e00ff */
[----:B------:R-:W-:Y:S02]  /*dd20*/  MOV R2, 0xdd40 ;  /* 0x0000dd4000027802 */ /* 0x000fe40000000f00 */
[----:B-1-34-:R-:W-:Y:S05]  /*dd30*/  CALL.REL.NOINC `($__internal_1_$__cuda_sm70_shflsync_idx_p) ;  /* 0x0000119000007944 */ /* 0x01afea0003c00000 */
[----:B------:R-:W-:Y:S01]  /*dd40*/  MOV R2, R5 ;  /* 0x0000000500027202 */ /* 0x000fe20000000f00 */
[----:B------:R-:W-:Y:S05]  /*dd50*/  BRA `(.L_x_170) ;  /* 0xffffc81000007947 */ /* 0x000fea000383ffff */
.L_x_95:
[----:B------:R-:W-:Y:S01]  /*dd60*/  IMAD.MOV.U32 R9, RZ, RZ, R6 ;  /* 0x000000ffff097224 */ /* 0x000fe200078e0006 */
[----:B------:R-:W-:Y:S01]  /*dd70*/  MOV R5, 0x7 ;  /* 0x0000000700057802 */ /* 0x000fe20000000f00 */
[----:B-1----:R-:W-:Y:S01]  /*dd80*/  IMAD.MOV.U32 R3, RZ, RZ, 0x181f ;  /* 0x0000181fff037424 */ /* 0x002fe200078e00ff */
[----:B------:R-:W-:-:S02]  /*dd90*/  MOV R2, 0xddb0 ;  /* 0x0000ddb000027802 */ /* 0x000fc40000000f00 */
[----:B--2-4-:R-:W-:Y:S05]  /*dda0*/  CALL.REL.NOINC `($__internal_1_$__cuda_sm70_shflsync_idx_p) ;  /* 0x0000112000007944 */ /* 0x014fea0003c00000 */
        /* <DEDUP_REMOVED lines=8> */
.L_x_97:
[----:B------:R-:W-:Y:S01]  /*de30*/  IMAD.MOV.U32 R9, RZ, RZ, R13 ;  /* 0x000000ffff097224 */ /* 0x000fe200078e000d */
[----:B------:R-:W-:Y:S01]  /*de40*/  MOV R5, RZ ;  /* 0x000000ff00057202 */ /* 0x000fe20000000f00 */
[----:B------:R-:W-:Y:S01]  /*de50*/  IMAD.MOV.U32 R3, RZ, RZ, 0x1c1f ;  /* 0x00001c1fff037424 */ /* 0x000fe200078e00ff */
[----:B------:R-:W-:Y:S02]  /*de60*/  MOV R2, 0xde80 ;  /* 0x0000de8000027802 */ /* 0x000fe40000000f00 */
[----:B------:R-:W-:Y:S05]  /*de70*/  CALL.REL.NOINC `($__internal_1_$__cuda_sm70_shflsync_idx_p) ;  /* 0x0000105000007944 */ /* 0x000fea0003c00000 */
[----:B------:R-:W-:Y:S01]  /*de80*/  MOV R12, R5 ;  /* 0x00000005000c7202 */ /* 0x000fe20000000f00 */
[----:B------:R-:W-:Y:S05]  /*de90*/  BRA `(.L_x_172) ;  /* 0xffffc9e000007947 */ /* 0x000fea000383ffff */
.L_x_98:
[----:B------:R-:W-:Y:S01]  /*dea0*/  IMAD.MOV.U32 R9, RZ, RZ, R20 ;  /* 0x000000ffff097224 */ /* 0x000fe200078e0014 */
[----:B------:R-:W-:Y:S01]  /*deb0*/  MOV R5, RZ ;  /* 0x000000ff00057202 */ /* 0x000fe20000000f00 */
[----:B------:R-:W-:Y:S01]  /*dec0*/  IMAD.MOV.U32 R3, RZ, RZ, 0x1c1f ;  /* 0x00001c1fff037424 */ /* 0x000fe200078e00ff */
[----:B------:R-:W-:Y:S02]  /*ded0*/  MOV R2, 0xdef0 ;  /* 0x0000def000027802 */ /* 0x000fe40000000f00 */
[----:B-12---:R-:W-:Y:S05]  /*dee0*/  CALL.REL.NOINC `($__internal_1_$__cuda_sm70_shflsync_idx_p) ;  /* 0x00000fe000007944 */ /* 0x006fea0003c00000 */
[----:B------:R-:W-:Y:S01]  /*def0*/  MOV R2, R5 ;  /* 0x0000000500027202 */ /* 0x000fe20000000f00 */
[----:B------:R-:W-:Y:S05]  /*df00*/  BRA `(.L_x_173) ;  /* 0xffffc99000007947 */ /* 0x000fea000383ffff */
.L_x_101:
[----:B------:R-:W-:Y:S01]  /*df10*/  IMAD.MOV.U32 R9, RZ, RZ, R13 ;  /* 0x000000ffff097224 */ /* 0x000fe200078e000d */
[----:B------:R-:W-:Y:S01]  /*df20*/  MOV R5, 0x1 ;  /* 0x0000000100057802 */ /* 0x000fe20000000f00 */
[----:B--2---:R-:W-:Y:S01]  /*df30*/  IMAD.MOV.U32 R3, RZ, RZ, 0x1c1f ;  /* 0x00001c1fff037424 */ /* 0x004fe200078e00ff */
[----:B----4-:R-:W-:-:S02]  /*df40*/  MOV R2, 0xdf60 ;  /* 0x0000df6000027802 */ /* 0x010fc40000000f00 */
        /* <DEDUP_REMOVED lines=9> */
.L_x_104:
[----:B------:R-:W-:Y:S01]  /*dfe0*/  IMAD.MOV.U32 R9, RZ, RZ, R13 ;  /* 0x000000ffff097224 */ /* 0x000fe200078e000d */
[----:B------:R-:W-:Y:S01]  /*dff0*/  MOV R5, 0x2 ;  /* 0x0000000200057802 */ /* 0x000fe20000000f00 */
[----:B--2---:R-:W-:Y:S01]  /*e000*/  IMAD.MOV.U32 R3, RZ, RZ, 0x1c1f ;  /* 0x00001c1fff037424 */ /* 0x004fe200078e00ff */
[----:B----4-:R-:W-:Y:S02]  /*e010*/  MOV R2, 0xe030 ;  /* 0x0000e03000027802 */ /* 0x010fe40000000f00 */
[----:B-1-3--:R-:W-:Y:S05]  /*e020*/  CALL.REL.NOINC `($__internal_1_$__cuda_sm70_shflsync_idx_p) ;  /* 0x00000ea000007944 */ /* 0x00afea0003c00000 */
[----:B------:R-:W-:Y:S01]  /*e030*/  MOV R12, R5 ;  /* 0x00000005000c7202 */ /* 0x000fe20000000f00 */
[----:B------:R-:W-:Y:S05]  /*e040*/  BRA `(.L_x_175) ;  /* 0xffffce0000007947 */ /* 0x000fea000383ffff */
.L_x_105:
[----:B------:R-:W-:Y:S01]  /*e050*/  IMAD.MOV.U32 R9, RZ, RZ, R20 ;  /* 0x000000ffff097224 */ /* 0x000fe200078e0014 */
[----:B------:R-:W-:Y:S01]  /*e060*/  MOV R5, 0x2 ;  /* 0x0000000200057802 */ /* 0x000fe20000000f00 */
[----:B--2---:R-:W-:Y:S01]  /*e070*/  IMAD.MOV.U32 R3, RZ, RZ, 0x1c1f ;  /* 0x00001c1fff037424 */ /* 0x004fe200078e00ff */
[----:B----4-:R-:W-:Y:S02]  /*e080*/  MOV R2, 0xe0a0 ;  /* 0x0000e0a000027802 */ /* 0x010fe40000000f00 */
[----:B-1-3--:R-:W-:Y:S05]  /*e090*/  CALL.REL.NOINC `($__internal_1_$__cuda_sm70_shflsync_idx_p) ;  /* 0x00000e3000007944 */ /* 0x00afea0003c00000 */
[----:B------:R-:W-:Y:S01]  /*e0a0*/  MOV R2, R5 ;  /* 0x0000000500027202 */ /* 0x000fe20000000f00 */
[----:B------:R-:W-:Y:S05]  /*e0b0*/  BRA `(.L_x_176) ;  /* 0xffffcdb000007947 */ /* 0x000fea000383ffff */
.L_x_108:
[----:B------:R-:W-:Y:S01]  /*e0c0*/  IMAD.MOV.U32 R9, RZ, RZ, R13 ;  /* 0x000000ffff097224 */ /* 0x000fe200078e000d */
[----:B------:R-:W-:Y:S01]  /*e0d0*/  MOV R5, 0x3 ;  /* 0x0000000300057802 */ /* 0x000fe20000000f00 */
[----:B-1----:R-:W-:Y:S01]  /*e0e0*/  IMAD.MOV.U32 R3, RZ, RZ, 0x1c1f ;  /* 0x00001c1fff037424 */ /* 0x002fe200078e00ff */
[----:B----4-:R-:W-:-:S02]  /*e0f0*/  MOV R2, 0xe110 ;  /* 0x0000e11000027802 */ /* 0x010fc40000000f00 */
[----:B--23--:R-:W-:Y:S05]  /*e100*/  CALL.REL.NOINC `($__internal_1_$__cuda_sm70_shflsync_idx_p) ;  /* 0x00000dc000007944 */ /* 0x00cfea0003c00000 */
        /* <DEDUP_REMOVED lines=8> */
.L_x_112:
[----:B------:R-:W-:Y:S01]  /*e190*/  IMAD.MOV.U32 R9, RZ, RZ, R6 ;  /* 0x000000ffff097224 */ /* 0x000fe200078e0006 */
[----:B------:R-:W-:Y:S01]  /*e1a0*/  MOV R5, RZ ;  /* 0x000000ff00057202 */ /* 0x000fe20000000f00 */
[----:B------:R-:W-:Y:S01]  /*e1b0*/  IMAD.MOV.U32 R3, RZ, RZ, 0x181f ;  /* 0x0000181fff037424 */ /* 0x000fe200078e00ff */
[----:B------:R-:W-:Y:S02]  /*e1c0*/  MOV R2, 0xe1e0 ;  /* 0x0000e1e000027802 */ /* 0x000fe40000000f00 */
[----:B------:R-:W-:Y:S05]  /*e1d0*/  CALL.REL.NOINC `($__internal_1_$__cuda_sm70_shflsync_idx_p) ;  /* 0x00000cf000007944 */ /* 0x000fea0003c00000 */
[----:B------:R-:W-:Y:S01]  /*e1e0*/  MOV R8, R5 ;  /* 0x0000000500087202 */ /* 0x000fe20000000f00 */
[----:B------:R-:W-:Y:S05]  /*e1f0*/  BRA `(.L_x_178) ;  /* 0xffffd8a000007947 */ /* 0x000fea000383ffff */
.L_x_113:
[----:B------:R-:W-:Y:S01]  /*e200*/  IMAD.MOV.U32 R9, RZ, RZ, R7 ;  /* 0x000000ffff097224 */ /* 0x000fe200078e0007 */
[----:B------:R-:W-:Y:S01]  /*e210*/  MOV R5, RZ ;  /* 0x000000ff00057202 */ /* 0x000fe20000000f00 */
[----:B------:R-:W-:Y:S01]  /*e220*/  IMAD.MOV.U32 R3, RZ, RZ, 0x181f ;  /* 0x0000181fff037424 */ /* 0x000fe200078e00ff */
[----:B------:R-:W-:Y:S02]  /*e230*/  MOV R2, 0xe250 ;  /* 0x0000e25000027802 */ /* 0x000fe40000000f00 */
[----:B-12---:R-:W-:Y:S05]  /*e240*/  CALL.REL.NOINC `($__internal_1_$__cuda_sm70_shflsync_idx_p) ;  /* 0x00000c8000007944 */ /* 0x006fea0003c00000 */
[----:B------:R-:W-:Y:S01]  /*e250*/  MOV R2, R5 ;  /* 0x0000000500027202 */ /* 0x000fe20000000f00 */
[----:B------:R-:W-:Y:S05]  /*e260*/  BRA `(.L_x_179) ;  /* 0xffffd85000007947 */ /* 0x000fea000383ffff */
.L_x_114:
        /* <DEDUP_REMOVED lines=13> */
.L_x_115:
[----:B------:R-:W-:Y:S01]  /*e340*/  IMAD.MOV.U32 R9, RZ, RZ, R6 ;  /* 0x000000ffff097224 */ /* 0x000fe200078e0006 */
[----:B------:R-:W-:Y:S01]  /*e350*/  MOV R5, 0x2 ;  /* 0x0000000200057802 */ /* 0x000fe20000000f00 */
[----:B-1----:R-:W-:Y:S01]  /*e360*/  IMAD.MOV.U32 R3, RZ, RZ, 0x181f ;  /* 0x0000181fff037424 */ /* 0x002fe200078e00ff */
[----:B------:R-:W-:Y:S02]  /*e370*/  MOV R2, 0xe390 ;  /* 0x0000e39000027802 */ /* 0x000fe40000000f00 */
[----:B---34-:R-:W-:Y:S05]  /*e380*/  CALL.REL.NOINC `($__internal_1_$__cuda_sm70_shflsync_idx_p) ;  /* 0x00000b4000007944 */ /* 0x018fea0003c00000 */
[----:B------:R-:W-:Y:S01]  /*e390*/  MOV R8, R5 ;  /* 0x0000000500087202 */ /* 0x000fe20000000f00 */
[----:B------:R-:W-:Y:S05]  /*e3a0*/  BRA `(.L_x_181) ;  /* 0xffffd80000007947 */ /* 0x000fea000383ffff */
.L_x_116:
[----:B------:R-:W-:Y:S01]  /*e3b0*/  IMAD.MOV.U32 R9, RZ, RZ, R7 ;  /* 0x000000ffff097224 */ /* 0x000fe200078e0007 */
[----:B------:R-:W-:Y:S01]  /*e3c0*/  MOV R5, 0x2 ;  /* 0x0000000200057802 */ /* 0x000fe20000000f00 */
[----:B-1----:R-:W-:Y:S01]  /*e3d0*/  IMAD.MOV.U32 R3, RZ, RZ, 0x181f ;  /* 0x0000181fff037424 */ /* 0x002fe200078e00ff */
[----:B------:R-:W-:Y:S02]  /*e3e0*/  MOV R2, 0xe400 ;  /* 0x0000e40000027802 */ /* 0x000fe40000000f00 */
[----:B--234-:R-:W-:Y:S05]  /*e3f0*/  CALL.REL.NOINC `($__internal_1_$__cuda_sm70_shflsync_idx_p) ;  /* 0x00000ad000007944 */ /* 0x01cfea0003c00000 */
[----:B------:R-:W-:Y:S01]  /*e400*/  MOV R2, R5 ;  /* 0x0000000500027202 */ /* 0x000fe20000000f00 */
[----:B------:R-:W-:Y:S05]  /*e410*/  BRA `(.L_x_182) ;  /* 0xffffd7b000007947 */ /* 0x000fea000383ffff */
.L_x_117:
        /* <DEDUP_REMOVED lines=13> */
.L_x_118:
[----:B------:R-:W-:Y:S01]  /*e4f0*/  IMAD.MOV.U32 R9, RZ, RZ, R6 ;  /* 0x000000ffff097224 */ /* 0x000fe200078e0006 */
[----:B------:R-:W-:Y:S01]  /*e500*/  MOV R5, 0x4 ;  /* 0x0000000400057802 */ /* 0x000fe20000000f00 */
[----:B--2---:R-:W-:Y:S01]  /*e510*/  IMAD.MOV.U32 R3, RZ, RZ, 0x181f ;  /* 0x0000181fff037424 */ /* 0x004fe200078e00ff */
[----:B------:R-:W-:Y:S02]  /*e520*/  MOV R2, 0xe540 ;  /* 0x0000e54000027802 */ /* 0x000fe40000000f00 */
[----:B-1-34-:R-:W-:Y:S05]  /*e530*/  CALL.REL.NOINC `($__internal_1_$__cuda_sm70_shflsync_idx_p) ;  /* 0x0000099000007944 */ /* 0x01afea0003c00000 */
[----:B------:R-:W-:Y:S01]  /*e540*/  MOV R8, R5 ;  /* 0x0000000500087202 */ /* 0x000fe20000000f00 */
[----:B------:R-:W-:Y:S05]  /*e550*/  BRA `(.L_x_184) ;  /* 0xffffd76000007947 */ /* 0x000fea000383ffff */
.L_x_119:
[----:B------:R-:W-:Y:S01]  /*e560*/  IMAD.MOV.U32 R9, RZ, RZ, R7 ;  /* 0x000000ffff097224 */ /* 0x000fe200078e0007 */
[----:B------:R-:W-:Y:S01]  /*e570*/  MOV R5, 0x4 ;  /* 0x0000000400057802 */ /* 0x000fe20000000f00 */
[----:B--2---:R-:W-:Y:S01]  /*e580*/  IMAD.MOV.U32 R3, RZ, RZ, 0x181f ;  /* 0x0000181fff037424 */ /* 0x004fe200078e00ff */
[----:B------:R-:W-:Y:S02]  /*e590*/  MOV R2, 0xe5b0 ;  /* 0x0000e5b000027802 */ /* 0x000fe40000000f00 */
[----:B-1-34-:R-:W-:Y:S05]  /*e5a0*/  CALL.REL.NOINC `($__internal_1_$__cuda_sm70_shflsync_idx_p) ;  /* 0x0000092000007944 */ /* 0x01afea0003c00000 */
[----:B------:R-:W-:Y:S01]  /*e5b0*/  MOV R2, R5 ;  /* 0x0000000500027202 */ /* 0x000fe20000000f00 */
[----:B------:R-:W-:Y:S05]  /*e5c0*/  BRA `(.L_x_185) ;  /* 0xffffd71000007947 */ /* 0x000fea000383ffff */
.L_x_120:
        /* <DEDUP_REMOVED lines=13> */
.L_x_121:
[----:B------:R-:W-:Y:S01]  /*e6a0*/  IMAD.MOV.U32 R9, RZ, RZ, R6 ;  /* 0x000000ffff097224 */ /* 0x000fe200078e0006 */
[----:B------:R-:W-:Y:S01]  /*e6b0*/  MOV R5, 0x6 ;  /* 0x0000000600057802 */ /* 0x000fe20000000f00 */
[----:B--2---:R-:W-:Y:S01]  /*e6c0*/  IMAD.MOV.U32 R3, RZ, RZ, 0x181f ;  /* 0x0000181fff037424 */ /* 0x004fe200078e00ff */
[----:B------:R-:W-:Y:S02]  /*e6d0*/  MOV R2, 0xe6f0 ;  /* 0x0000e6f000027802 */ /* 0x000fe40000000f00 */
[----:B-1--4-:R-:W-:Y:S05]  /*e6e0*/  CALL.REL.NOINC `($__internal_1_$__cuda_sm70_shflsync_idx_p) ;  /* 0x000007e000007944 */ /* 0x012fea0003c00000 */
[----:B------:R-:W-:Y:S01]  /*e6f0*/  MOV R8, R5 ;  /* 0x0000000500087202 */ /* 0x000fe20000000f00 */
[----:B------:R-:W-:Y:S05]  /*e700*/  BRA `(.L_x_187) ;  /* 0xffffd6c000007947 */ /* 0x000fea000383ffff */
.L_x_122:
[----:B------:R-:W-:Y:S01]  /*e710*/  IMAD.MOV.U32 R9, RZ, RZ, R7 ;  /* 0x000000ffff097224 */ /* 0x000fe200078e0007 */
[----:B------:R-:W-:Y:S01]  /*e720*/  MOV R5, 0x6 ;  /* 0x0000000600057802 */ /* 0x000fe20000000f00 */
[----:B--2---:R-:W-:Y:S01]  /*e730*/  IMAD.MOV.U32 R3, RZ, RZ, 0x181f ;  /* 0x0000181fff037424 */ /* 0x004fe200078e00ff */
[----:B------:R-:W-:Y:S02]  /*e740*/  MOV R2, 0xe760 ;  /* 0x0000e76000027802 */ /* 0x000fe40000000f00 */
[----:B-1-34-:R-:W-:Y:S05]  /*e750*/  CALL.REL.NOINC `($__internal_1_$__cuda_sm70_shflsync_idx_p) ;  /* 0x0000077000007944 */ /* 0x01afea0003c00000 */
[----:B------:R-:W-:Y:S01]  /*e760*/  MOV R2, R5 ;  /* 0x0000000500027202 */ /* 0x000fe20000000f00 */
[----:B------:R-:W-:Y:S05]  /*e770*/  BRA `(.L_x_188) ;  /* 0xffffd67000007947 */ /* 0x000fea000383ffff */
.L_x_123:
        /* <DEDUP_REMOVED lines=13> */
.L_x_125:
[----:B------:R-:W-:Y:S01]  /*e850*/  IMAD.MOV.U32 R9, RZ, RZ, R88 ;  /* 0x000000ffff097224 */ /* 0x000fe200078e0058 */
[----:B------:R-:W-:Y:S01]  /*e860*/  MOV R5, RZ ;  /* 0x000000ff00057202 */ /* 0x000fe20000000f00 */
[----:B---34-:R-:W-:Y:S01]  /*e870*/  IMAD.MOV.U32 R3, RZ, RZ, 0x1f ;  /* 0x0000001fff037424 */ /* 0x018fe200078e00ff */
[----:B------:R-:W-:Y:S02]  /*e880*/  MOV R2, 0xe8a0 ;  /* 0x0000e8a000027802 */ /* 0x000fe40000000f00 */
[----:B------:R-:W-:Y:S05]  /*e890*/  CALL.REL.NOINC `($__internal_1_$__cuda_sm70_shflsync_idx_p) ;  /* 0x0000063000007944 */ /* 0x000fea0003c00000 */
[----:B------:R-:W-:Y:S01]  /*e8a0*/  MOV R10, R5 ;  /* 0x00000005000a7202 */ /* 0x000fe20000000f00 */
[----:B------:R-:W-:Y:S05]  /*e8b0*/  BRA `(.L_x_190) ;  /* 0xffffd6e000007947 */ /* 0x000fea000383ffff */
.L_x_126:
[----:B------:R-:W-:Y:S01]  /*e8c0*/  IMAD.MOV.U32 R9, RZ, RZ, R88 ;  /* 0x000000ffff097224 */ /* 0x000fe200078e0058 */
[----:B------:R-:W-:Y:S01]  /*e8d0*/  MOV R5, 0x1 ;  /* 0x0000000100057802 */ /* 0x000fe20000000f00 */
[----:B---34-:R-:W-:Y:S01]  /*e8e0*/  IMAD.MOV.U32 R3, RZ, RZ, 0x1f ;  /* 0x0000001fff037424 */ /* 0x018fe200078e00ff */
[----:B------:R-:W-:Y:S02]  /*e8f0*/  MOV R2, 0xe910 ;  /* 0x0000e91000027802 */ /* 0x000fe40000000f00 */
[----:B-12---:R-:W-:Y:S05]  /*e900*/  CALL.REL.NOINC `($__internal_1_$__cuda_sm70_shflsync_idx_p) ;  /* 0x000005c000007944 */ /* 0x006fea0003c00000 */
[----:B------:R-:W-:Y:S01]  /*e910*/  MOV R8, R5 ;  /* 0x0000000500087202 */ /* 0x000fe20000000f00 */
[----:B------:R-:W-:Y:S05]  /*e920*/  BRA `(.L_x_191) ;  /* 0xffffd69000007947 */ /* 0x000fea000383ffff */
.L_x_127:
[----:B------:R-:W-:Y:S02]  /*e930*/  MOV R2, 0x1 ;  /* 0x0000000100027802 */ /* 0x000fe40000000f00 */
[----:B------:R-:W-:-:S02]  /*e940*/  MOV R3, 0xe960 ;  /* 0x0000e96000037802 */ /* 0x000fc40000000f00 */
[----:B-12---:R-:W-:Y:S05]  /*e950*/  CALL.REL.NOINC `($__internal_2_$__cuda_sm70_shflsync_up_p) ;  /* 0x000005c000007944 */ /* 0x006fea0003c00000 */
[----:B------:R-:W-:Y:S05]  /*e960*/  BRA `(.L_x_192) ;  /* 0xffffd77000007947 */ /* 0x000fea000383ffff */
.L_x_128:
[----:B------:R-:W-:Y:S02]  /*e970*/  MOV R2, 0x2 ;  /* 0x0000000200027802 */ /* 0x000fe40000000f00 */
[----:B------:R-:W-:-:S02]  /*e980*/  MOV R3, 0xe9a0 ;  /* 0x0000e9a000037802 */ /* 0x000fc40000000f00 */
[----:B-12---:R-:W-:Y:S05]  /*e990*/  CALL.REL.NOINC `($__internal_2_$__cuda_sm70_shflsync_up_p) ;  /* 0x0000058000007944 */ /* 0x006fea0003c00000 */
        /* <DEDUP_REMOVED lines=24> */
.L_x_132:
[----:B------:R-:W-:Y:S02]  /*eb20*/  MOV R2, 0x1 ;  /* 0x0000000100027802 */ /* 0x000fe40000000f00 */
[----:B------:R-:W-:Y:S02]  /*eb30*/  MOV R3, 0xeb50 ;  /* 0x0000eb5000037802 */ /* 0x000fe40000000f00 */
[----:B-1----:R-:W-:Y:S05]  /*eb40*/  CALL.REL.NOINC `($__internal_2_$__cuda_sm70_shflsync_up_p) ;  /* 0x000003d000007944 */ /* 0x002fea0003c00000 */
[----:B------:R-:W-:Y:S01]  /*eb50*/  MOV R2, R4 ;  /* 0x0000000400027202 */ /* 0x000fe20000000f00 */
[----:B------:R-:W-:Y:S05]  /*eb60*/  BRA `(.L_x_194) ;  /* 0xffffd7c000007947 */ /* 0x000fea000383ffff */
.L_x_133:
[----:B------:R-:W-:Y:S02]  /*eb70*/  MOV R2, 0x2 ;  /* 0x0000000200027802 */ /* 0x000fe40000000f00 */
[----:B------:R-:W-:Y:S02]  /*eb80*/  MOV R3, 0xeba0 ;  /* 0x0000eba000037802 */ /* 0x000fe40000000f00 */
[----:B-1----:R-:W-:Y:S05]  /*eb90*/  CALL.REL.NOINC `($__internal_2_$__cuda_sm70_shflsync_up_p) ;  /* 0x0000038000007944 */ /* 0x002fea0003c00000 */
        /* <DEDUP_REMOVED lines=24> */
.L_x_135:
[----:B------:R-:W-:Y:S02]  /*ed20*/  SEL R0, RZ, 0x1, P0 ;  /* 0x00000001ff007807 */ /* 0x000fe40000000000 */
[----:B------:R-:W-:Y:S02]  /*ed30*/  MOV R2, 0xed50 ;  /* 0x0000ed5000027802 */ /* 0x000fe40000000f00 */
[----:B-1-3--:R-:W-:Y:S05]  /*ed40*/  CALL.REL.NOINC `($__internal_3_$__cuda_sm70_votesync_ballot) ;  /* 0x0000024000007944 */ /* 0x00afea0003c00000 */
[----:B------:R-:W-:Y:S05]  /*ed50*/  BRA `(.L_x_196) ;  /* 0xffffd76000007947 */ /* 0x000fea000383ffff */
.L_x_136:
[----:B------:R-:W-:Y:S01]  /*ed60*/  IMAD.MOV.U32 R9, RZ, RZ, R6 ;  /* 0x000000ffff097224 */ /* 0x000fe200078e0006 */
[----:B----4-:R-:W-:Y:S01]  /*ed70*/  MOV R5, R11 ;  /* 0x0000000b00057202 */ /* 0x010fe20000000f00 */
[----:B------:R-:W-:Y:S01]  /*ed80*/  IMAD.MOV.U32 R3, RZ, RZ, 0x1f ;  /* 0x0000001fff037424 */ /* 0x000fe200078e00ff */
[----:B------:R-:W-:Y:S02]  /*ed90*/  MOV R2, 0xedb0 ;  /* 0x0000edb000027802 */ /* 0x000fe40000000f00 */
[----:B-123--:R-:W-:Y:S05]  /*eda0*/  CALL.REL.NOINC `($__internal_1_$__cuda_sm70_shflsync_idx_p) ;  /* 0x0000012000007944 */ /* 0x00efea0003c00000 */
[----:B------:R-:W-:Y:S01]  /*edb0*/  IMAD.MOV.U32 R8, RZ, RZ, R5 ;  /* 0x000000ffff087224 */ /* 0x000fe200078e0005 */
[----:B------:R-:W-:Y:S01]  /*edc0*/  MOV R5, R11 ;  /* 0x0000000b00057202 */ /* 0x000fe20000000f00 */
[----:B------:R-:W-:Y:S01]  /*edd0*/  IMAD.MOV.U32 R9, RZ, RZ, R7 ;  /* 0x000000ffff097224 */ /* 0x000fe200078e0007 */
[----:B------:R-:W-:Y:S02]  /*ede0*/  MOV R3, 0x1f ;  /* 0x0000001f00037802 */ /* 0x000fe40000000f00 */
[----:B------:R-:W-:-:S02]  /*edf0*/  MOV R2, 0xee10 ;  /* 0x0000ee1000027802 */ /* 0x000fc40000000f00 */
[----:B------:R-:W-:Y:S05]  /*ee00*/  CALL.REL.NOINC `($__internal_1_$__cuda_sm70_shflsync_idx_p) ;  /* 0x000000c000007944 */ /* 0x000fea0003c00000 */
[----:B------:R-:W-:Y:S01]  /*ee10*/  MOV R7, R5 ;  /* 0x0000000500077202 */ /* 0x000fe20000000f00 */
[----:B------:R-:W-:Y:S05]  /*ee20*/  BRA `(.L_x_197) ;  /* 0xffffd6d000007947 */ /* 0x000fea000383ffff */
.L_x_139:
[----:B------:R-:W-:Y:S01]  /*ee30*/  IMAD.MOV.U32 R9, RZ, RZ, R4 ;  /* 0x000000ffff097224 */ /* 0x000fe200078e0004 */
[----:B------:R-:W-:-:S02]  /*ee40*/  MOV R3, 0x1f ;  /* 0x0000001f00037802 */ /* 0x000fc40000000f00 */
[----:B------:R-:W-:Y:S02]  /*ee50*/  MOV R2, 0xee70 ;  /* 0x0000ee7000027802 */ /* 0x000fe40000000f00 */
[----:B-1234-:R-:W-:Y:S05]  /*ee60*/  CALL.REL.NOINC `($__internal_1_$__cuda_sm70_shflsync_idx_p) ;  /* 0x0000006000007944 */ /* 0x01efea0003c00000 */
[----:B------:R-:W-:Y:S01]  /*ee70*/  MOV R13, R5 ;  /* 0x00000005000d7202 */ /* 0x000fe20000000f00 */
[----:B------:R-:W-:Y:S05]  /*ee80*/  BRA `(.L_x_138) ;  /* 0xffffd6d000007947 */ /* 0x000fea000383ffff */
        .weak           $__internal_0_$__cuda_sm70_shflsync_bfly_p
        .type           $__internal_0_$__cuda_sm70_shflsync_bfly_p,@function
        .size           $__internal_0_$__cuda_sm70_shflsync_bfly_p,($__internal_1_$__cuda_sm70_shflsync_idx_p - $__internal_0_$__cuda_sm70_shflsync_bfly_p)
$__internal_0_$__cuda_sm70_shflsync_bfly_p:
[----:B------:R-:W-:Y:S04]  /*ee90*/  WARPSYNC R9 ;  /* 0x0000000900007348 */ /* 0x000fe80003800000 */
[----:B------:R1:W2:Y:S02]  /*eea0*/  SHFL.BFLY PT, R0, R0, R3, R10 ;  /* 0x0c00000300007389 */ /* 0x0002a400000e000a */
[----:B-1----:R-:W-:-:S04]  /*eeb0*/  MOV R3, 0x0 ;  /* 0x0000000000037802 */ /* 0x002fc80000000f00 */
[----:B--2---:R-:W-:Y:S05]  /*eec0*/  RET.REL.NODEC R2 `(_ZN7cutlass13device_kernelIN5flash19enable_sm80_to_sm89INS1_16FlashAttnFwdSm80INS1_25CollectiveMainloopFwdSm80ILi4ELi1ELb0EN4cute5tupleIJNS5_1CILi128EEENS7_ILi80EEENS7_ILi64EEEEEELi64ENS_10bfloat16_tEfNS_4arch4Sm80ELb0ELb0ELb0ELb1ELb0ELb0ELb1ELb1EEENS1_21CollectiveEpilogueFwdINS6_IJS8_SA_S9_EEENS6_IJNS7_ILi1EEESI_SI_EEESC_SE_Li128ELb1ELb1ELb1ELb0EEENS1_36VarlenDynamicPersistentTileSchedulerILi128ELi80ELi128ELi128ELb1ELb1ELb0ELb0ELb1ELb1EEEEEEEEEvNT_6ParamsE) ;  /* 0xffff113002007950 */ /* 0x004fea0003c3ffff */
        .weak           $__internal_1_$__cuda_sm70_shflsync_idx_p
        .type           $__internal_1_$__cuda_sm70_shflsync_idx_p,@function
        .size           $__internal_1_$__cuda_sm70_shflsync_idx_p,($__internal_2_$__cuda_sm70_shflsync_up_p - $__internal_1_$__cuda_sm70_shflsync_idx_p)
$__internal_1_$__cuda_sm70_shflsync_idx_p:
[----:B------:R-:W-:-:S04]  /*eed0*/  MOV R16, 0xffffffff ;  /* 0xffffffff00107802 */ /* 0x000fc80000000f00 */
[----:B------:R-:W-:Y:S04]  /*eee0*/  WARPSYNC R16 ;  /* 0x0000001000007348 */ /* 0x000fe80003800000 */
[----:B------:R1:W2:Y:S02]  /*eef0*/  SHFL.IDX PT, R5, R9, R5, R3 ;  /* 0x0000000509057389 */ /* 0x0002a400000e0003 */
[----:B-1----:R-:W-:-:S04]  /*ef00*/  MOV R3, 0x0 ;  /* 0x0000000000037802 */ /* 0x002fc80000000f00 */
[----:B--2---:R-:W-:Y:S05]  /*ef10*/  RET.REL.NODEC R2 `(_ZN7cutlass13device_kernelIN5flash19enable_sm80_to_sm89INS1_16FlashAttnFwdSm80INS1_25CollectiveMainloopFwdSm80ILi4ELi1ELb0EN4cute5tupleIJNS5_1CILi128EEENS7_ILi80EEENS7_ILi64EEEEEELi64ENS_10bfloat16_tEfNS_4arch4Sm80ELb0ELb0ELb0ELb1ELb0ELb0ELb1ELb1EEENS1_21CollectiveEpilogueFwdINS6_IJS8_SA_S9_EEENS6_IJNS7_ILi1EEESI_SI_EEESC_SE_Li128ELb1ELb1ELb1ELb0EEENS1_36VarlenDynamicPersistentTileSchedulerILi128ELi80ELi128ELi128ELb1ELb1ELb0ELb0ELb1ELb1EEEEEEEEEvNT_6ParamsE) ;  /* 0xffff10e002007950 */ /* 0x004fea0003c3ffff */
        .weak           $__internal_2_$__cuda_sm70_shflsync_up_p
        .type           $__internal_2_$__cuda_sm70_shflsync_up_p,@function
        .size           $__internal_2_$__cuda_sm70_shflsync_up_p,($__internal_3_$__cuda_sm70_votesync_ballot - $__internal_2_$__cuda_sm70_shflsync_up_p)
$__internal_2_$__cuda_sm70_shflsync_up_p:
[----:B------:R-:W-:Y:S02]  /*ef20*/  IMAD.MOV.U32 R4, RZ, RZ, RZ ;  /* 0x000000ffff047224 */ /* 0x000fe400078e00ff */
[----:B------:R-:W-:-:S04]  /*ef30*/  IMAD.MOV.U32 R9, RZ, RZ, -0x1 ;  /* 0xffffffffff097424 */ /* 0x000fc800078e00ff */
[----:B------:R-:W-:Y:S04]  /*ef40*/  WARPSYNC R9 ;  /* 0x0000000900007348 */ /* 0x000fe80003800000 */
[----:B------:R1:W2:Y:S02]  /*ef50*/  SHFL.UP PT, R4, R0, R2, R4 ;  /* 0x0400000200047389 */ /* 0x0002a400000e0004 */
[----:B-1----:R-:W-:Y:S02]  /*ef60*/  MOV R2, R3 ;  /* 0x0000000300027202 */ /* 0x002fe40000000f00 */
[----:B------:R-:W-:-:S04]  /*ef70*/  MOV R3, 0x0 ;  /* 0x0000000000037802 */ /* 0x000fc80000000f00 */
[----:B--2---:R-:W-:Y:S05]  /*ef80*/  RET.REL.NODEC R2 `(_ZN7cutlass13device_kernelIN5flash19enable_sm80_to_sm89INS1_16FlashAttnFwdSm80INS1_25CollectiveMainloopFwdSm80ILi4ELi1ELb0EN4cute5tupleIJNS5_1CILi128EEENS7_ILi80EEENS7_ILi64EEEEEELi64ENS_10bfloat16_tEfNS_4arch4Sm80ELb0ELb0ELb0ELb1ELb0ELb0ELb1ELb1EEENS1_21CollectiveEpilogueFwdINS6_IJS8_SA_S9_EEENS6_IJNS7_ILi1EEESI_SI_EEESC_SE_Li128ELb1ELb1ELb1ELb0EEENS1_36VarlenDynamicPersistentTileSchedulerILi128ELi80ELi128ELi128ELb1ELb1ELb0ELb0ELb1ELb1EEEEEEEEEvNT_6ParamsE) ;  /* 0xffff107002007950 */ /* 0x004fea0003c3ffff */
        .weak           $__internal_3_$__cuda_sm70_votesync_ballot
        .type           $__internal_3_$__cuda_sm70_votesync_ballot,@function
        .size           $__internal_3_$__cuda_sm70_votesync_ballot,(.L_x_1615 - $__internal_3_$__cuda_sm70_votesync_ballot)
$__internal_3_$__cuda_sm70_votesync_ballot:
[----:B------:R-:W-:Y:S01]  /*ef90*/  ISETP.NE.U32.AND P0, PT, R0, 0x1, PT ;  /* 0x000000010000780c */ /* 0x000fe20003f05070 */
[----:B------:R-:W-:-:S04]  /*efa0*/  IMAD.MOV.U32 R3, RZ, RZ, -0x1 ;  /* 0xffffffffff037424 */ /* 0x000fc800078e00ff */
[----:B------:R-:W-:Y:S08]  /*efb0*/  WARPSYNC R3 ;  /* 0x0000000300007348 */ /* 0x000ff00003800000 */
[----:B------:R-:W-:-:S04]  /*efc0*/  VOTE.ANY R0, PT, !P0 ;  /* 0x0000000000007806 */ /* 0x000fc800040e0100 */
[----:B------:R-:W-:Y:S01]  /*efd0*/  LOP3.LUT R0, R0, R3, RZ, 0xc0, !PT ;  /* 0x0000000300007212 */ /* 0x000fe200078ec0ff */
[----:B------:R-:W-:-:S04]  /*efe0*/  IMAD.MOV.U32 R3, RZ, RZ, 0x0 ;  /* 0x00000000ff037424 */ /* 0x000fc800078e00ff */
[----:B------:R-:W-:Y:S05]  /*eff0*/  RET.REL.NODEC R2 `(_ZN7cutlass13device_kernelIN5flash19enable_sm80_to_sm89INS1_16FlashAttnFwdSm80INS1_25CollectiveMainloopFwdSm80ILi4ELi1ELb0EN4cute5tupleIJNS5_1CILi128EEENS7_ILi80EEENS7_ILi64EEEEEELi64ENS_10bfloat16_tEfNS_4arch4Sm80ELb0ELb0ELb0ELb1ELb0ELb0ELb1ELb1EEENS1_21CollectiveEpilogueFwdINS6_IJS8_SA_S9_EEENS6_IJNS7_ILi1EEESI_SI_EEESC_SE_Li128ELb1ELb1ELb1ELb0EEENS1_36VarlenDynamicPersistentTileSchedulerILi128ELi80ELi128ELi128ELb1ELb1ELb0ELb0ELb1ELb1EEEEEEEEEvNT_6ParamsE) ;  /* 0xffff100002007950 */ /* 0x000fea0003c3ffff */
.L_x_198:
        /* <DEDUP_REMOVED lines=16> */
.L_x_1615:


//--------------------- .text._ZN7cutlass13device_kernelIN5flash19enable_sm80_to_sm89INS1_16FlashAttnFwdSm80INS1_25CollectiveMainloopFwdSm80ILi4ELi1ELb0EN4cute5tupleIJNS5_1CILi128EEENS7_ILi80EEENS7_ILi64EEEEEELi64ENS_10bfloat16_tEfNS_4arch4Sm80ELb0ELb0ELb0ELb1ELb0ELb1ELb1ELb1EEENS1_21CollectiveEpilogueFwdINS6_IJS8_SA_S9_EEENS6_IJNS7_ILi1EEESI_SI_EEESC_SE_Li128ELb1ELb1ELb1ELb0EEENS1_36VarlenDynamicPersistentTileSchedulerILi128ELi80ELi128ELi128ELb1ELb1ELb0ELb0ELb1ELb1EEEEEEEEEvNT_6ParamsE --------------------------
	.section	.text._ZN7cutlass13device_kernelIN5flash19enable_sm80_to_sm89INS1_16FlashAttnFwdSm80INS1_25CollectiveMainloopFwdSm80ILi4ELi1ELb0EN4cute5tupleIJNS5_1CILi128EEENS7_ILi80EEENS7_ILi64EEEEEELi64ENS_10bfloat16_tEfNS_4arch4Sm80ELb0ELb0ELb0ELb1ELb0ELb1ELb1ELb1EEENS1_21CollectiveEpilogueFwdINS6_IJS8_SA_S9_EEENS6_IJNS7_ILi1EEESI_SI_EEESC_SE_Li128ELb1ELb1ELb1ELb0EEENS1_36VarlenDynamicPersistentTileSchedulerILi128ELi80ELi128ELi128ELb1ELb1ELb0ELb0ELb1ELb1EEEEEEEEEvNT_6ParamsE,"ax",@progbits
	.sectioninfo	@"SHI_REGISTERS=255"
	.align	128
.text._ZN7cutlass13device_kernelIN5flash19enable_sm80_to_sm89INS1_16FlashAttnFwdSm80INS1_25CollectiveMainloopFwdSm80ILi4ELi1ELb0EN4cute5tupleIJNS5_1CILi128EEENS7_ILi80EEENS7_ILi64EEEEEELi64ENS_10bfloat16_tEfNS_4arch4Sm80ELb0ELb0ELb0ELb1ELb0ELb1ELb1ELb1EEENS1_21CollectiveEpilogueFwdINS6_IJS8_SA_S9_EEENS6_IJNS7_ILi1EEESI_SI_EEESC_SE_Li128ELb1ELb1ELb1ELb0EEENS1_36VarlenDynamicPersistentTileSchedulerILi128ELi80ELi128ELi128ELb1ELb1ELb0ELb0ELb1ELb1EEEEEEEEEvNT_6ParamsE:
        .type           _ZN7cutlass13device_kernelIN5flash19enable_sm80_to_sm89INS1_16FlashAttnFwdSm80INS1_25CollectiveMainloopFwdSm80ILi4ELi1ELb0EN4cute5tupleIJNS5_1CILi128EEENS7_ILi80EEENS7_ILi64EEEEEELi64ENS_10bfloat16_tEfNS_4arch4Sm80ELb0ELb0ELb0ELb1ELb0ELb1ELb1ELb1EEENS1_21CollectiveEpilogueFwdINS6_IJS8_SA_S9_EEENS6_IJNS7_ILi1EEESI_SI_EEESC_SE_Li128ELb1ELb1ELb1ELb0EEENS1_36VarlenDynamicPersistentTileSchedulerILi128ELi80ELi128ELi128ELb1ELb1ELb0ELb0ELb1ELb1EEEEEEEEEvNT_6ParamsE,@function
        .size           _ZN7cutlass13device_kernelIN5flash19enable_sm80_to_sm89INS1_16FlashAttnFwdSm80INS1_25CollectiveMainloopFwdSm80ILi4ELi1ELb0EN4cute5tupleIJNS5_1CILi128EEENS7_ILi80EEENS7_ILi64EEEEEELi64ENS_10bfloat16_tEfNS_4arch4Sm80ELb0ELb0ELb0ELb1ELb0ELb1ELb1ELb1EEENS1_21CollectiveEpilogueFwdINS6_IJS8_SA_S9_EEENS6_IJNS7_ILi1EEESI_SI_EEESC_SE_Li128ELb1ELb1ELb1ELb0EEENS1_36VarlenDynamicPersistentTileSchedulerILi128ELi80ELi128ELi128ELb1ELb1ELb0ELb0ELb1ELb1EEEEEEEEEvNT_6ParamsE,(.L_x_1620 - _ZN7cutlass13device_kernelIN5flash19enable_sm80_to_sm89INS1_16FlashAttnFwdSm80INS1_25CollectiveMainloopFwdSm80ILi4ELi1ELb0EN4cute5tupleIJNS5_1CILi128EEENS7_ILi80EEENS7_ILi64EEEEEELi64ENS_10bfloat16_tEfNS_4arch4Sm80ELb0ELb0ELb0ELb1ELb0ELb1ELb1ELb1EEENS1_21CollectiveEpilogueFwdINS6_IJS8_SA_S9_EEENS6_IJNS7_ILi1EEESI_SI_EEESC_SE_Li128ELb1ELb1ELb1ELb0EEENS1_36VarlenDynamicPersistentTileSchedulerILi128ELi80ELi128ELi128ELb1ELb1ELb0ELb0ELb1ELb1EEEEEEEEEvNT_6ParamsE)
        .other          _ZN7cutlass13device_kernelIN5flash19enable_sm80_to_sm89INS1_16FlashAttnFwdSm80INS1_25CollectiveMainloopFwdSm80ILi4ELi1ELb0EN4cute5tupleIJNS5_1CILi128EEENS7_ILi80EEENS7_ILi64EEEEEELi64ENS_10bfloat16_tEfNS_4arch4Sm80ELb0ELb0ELb0ELb1ELb0ELb1ELb1ELb1EEENS1_21CollectiveEpilogueFwdINS6_IJS8_SA_S9_EEENS6_IJNS7_ILi1EEESI_SI_EEESC_SE_Li128ELb1ELb1ELb1ELb0EEENS1_36VarlenDynamicPersistentTileSchedulerILi128ELi80ELi128ELi128ELb1ELb1ELb0ELb0ELb1ELb1EEEEEEEEEvNT_6ParamsE,@"STO_CUDA_ENTRY STV_DEFAULT"
_ZN7cutlass13device_kernelIN5flash19enable_sm80_to_sm89INS1_16FlashAttnFwdSm80INS1_25CollectiveMainloopFwdSm80ILi4ELi1ELb0EN4cute5tupleIJNS5_1CILi128EEENS7_ILi80EEENS7_ILi64EEEEEELi64ENS_10bfloat16_tEfNS_4arch4Sm80ELb0ELb0ELb0ELb1ELb0ELb1ELb1ELb1EEENS1_21CollectiveEpilogueFwdINS6_IJS8_SA_S9_EEENS6_IJNS7_ILi1EEESI_SI_EEESC_SE_Li128ELb1ELb1ELb1ELb0EEENS1_36VarlenDynamicPersistentTileSchedulerILi128ELi80ELi128ELi128ELb1ELb1ELb0ELb0ELb1ELb1EEEEEEEEEvNT_6ParamsE:
[----:B------:R-:W-:-:S03]  /*0000*/  MOV R1, c[0x0][0x28] ;  /* 0x00000a0000017a02 */ /* 0x000fc60000000f00 */
[----:B------:R-:W1:Y:S01]  /*0010*/  S2R R2, SR_TID.X ;  /* 0x0000000000027919 */ /* 0x000e620000002100 */
[----:B------:R-:W-:Y:S01]  /*0020*/  IADD3 R1, R1, -0x40, RZ ;  /* 0xffffffc001017810 */ /* 0x000fe20007ffe0ff */
[----:B------:R-:W-:Y:S01]  /*0030*/  ULDC.64 UR8, c[0x0][0x118] ;  /* 0x0000460000087ab9 */ /* 0x000fe20000000a00 */
[----:B-1----:R-:W-:-:S05]  /*0040*/  SHF.R.U32.HI R0, RZ, 0x5, R2 ;  /* 0x00000005ff007819 */ /* 0x002fca0000011602 */
[----:B------:R-:W1:Y:S02]  /*0050*/  SHFL.IDX PT, R3, R0, RZ, 0x1f ;  /* 0x00001fff00037589 */ /* 0x000e6400000e0000 */
[----:B-1----:R-:W-:Y:S02]  /*0060*/  ISETP.NE.AND P0, PT, R3, RZ, PT ;  /* 0x000000ff0300720c */ /* 0x002fe40003f05270 */
[----:B------:R-:W-:Y:S11]  /*0070*/  STL [R1+0x38], R3 ;  /* 0x0000380301007387 */ /* 0x000ff60000100800 */
[----:B------:R-:W-:Y:S06]  /*0080*/  @P0 BAR.SYNC.DEFER_BLOCKING 0x5, 0x80 ;  /* 0x0142000000000b1d */ /* 0x000fec0000010000 */
[----:B------:R-:W1:Y:S04]  /*0090*/  @P0 LDS.128 R4, [0x9100] ;  /* 0x00910000ff040984 */ /* 0x000e680000000c00 */
[----:B-1----:R1:W-:Y:S04]  /*00a0*/  @P0 STL.64 [R1], R4 ;  /* 0x0000000401000387 */ /* 0x0023e80000100a00 */
[----:B------:R1:W-:Y:S04]  /*00b0*/  @P0 STL.64 [R1+0x8], R6 ;  /* 0x0000080601000387 */ /* 0x0003e80000100a00 */
[----:B------:R-:W-:Y:S06]  /*00c0*/  @P0 BAR.ARV 0x4, 0x80 ;  /* 0x0102000000000b1d */ /* 0x000fec0000002000 */
[----:B------:R-:W-:Y:S05]  /*00d0*/  @P0 BRA `(.L_x_199) ;  /* 0x00000b1000000947 */ /* 0x000fea0003800000 */
[----:B------:R-:W-:Y:S01]  /*00e0*/  LOP3.LUT R16, R2, 0x1f, RZ, 0xc0, !PT ;  /* 0x0000001f02107812 */ /* 0x000fe200078ec0ff */
[----:B------:R-:W-:Y:S01]  /*00f0*/  CS2R R8, SRZ ;  /* 0x0000000000087805 */ /* 0x000fe2000001ff00 */
[----:B-1----:R-:W-:-:S02]  /*0100*/  IMAD.MOV.U32 R7, RZ, RZ, RZ ;  /* 0x000000ffff077224 */ /* 0x002fc400078e00ff */
[----:B------:R-:W-:-:S04]  /*0110*/  ISETP.NE.AND P6, PT, R16, 0x1f, PT ;  /* 0x0000001f1000780c */ /* 0x000fc80003fc5270 */
[----:B------:R-:W-:-:S13]  /*0120*/  ISETP.GE.OR P0, PT, R16, c[0x0][0x53c], !P6 ;  /* 0x00014f0010007a0c */ /* 0x000fda0007706670 */
[----:B------:R-:W-:Y:S02]  /*0130*/  @!P0 IMAD.MOV.U32 R4, RZ, RZ, 0x4 ;  /* 0x00000004ff048424 */ /* 0x000fe400078e00ff */
[----:B------:R-:W-:Y:S02]  /*0140*/  @!P0 IMAD.MOV.U32 R2, RZ, RZ, 0x4 ;  /* 0x00000004ff028424 */ /* 0x000fe400078e00ff */
[----:B------:R-:W-:-:S04]  /*0150*/  @!P0 IMAD.WIDE.U32 R4, R16, R4, c[0x0][0x580] ;  /* 0x0001600010048625 */ /* 0x000fc800078e0004 */
[C---:B------:R-:W-:Y:S01]  /*0160*/  @!P0 IMAD.WIDE.U32 R2, R16.reuse, R2, c[0x0][0x578] ;  /* 0x00015e0010028625 */ /* 0x040fe200078e0002 */
[----:B------:R-:W2:Y:S04]  /*0170*/  @!P0 LDG.E R8, [R4.64] ;  /* 0x0000000804088981 */ /* 0x000ea8000c1e1900 */
[----:B------:R-:W2:Y:S01]  /*0180*/  @!P0 LDG.E R7, [R2.64] ;  /* 0x0000000802078981 */ /* 0x000ea2000c1e1900 */
[C---:B------:R-:W-:Y:S01]  /*0190*/  ISETP.NE.AND P5, PT, R16.reuse, RZ, PT ;  /* 0x000000ff1000720c */ /* 0x040fe20003fa5270 */
[----:B------:R-:W1:Y:S01]  /*01a0*/  S2UR UR4, SR_CTAID.X ;  /* 0x00000000000479c3 */ /* 0x000e620000002500 */
[C---:B------:R-:W-:Y:S02]  /*01b0*/  ISETP.GE.U32.AND P4, PT, R16.reuse, 0x2, PT ;  /* 0x000000021000780c */ /* 0x040fe40003f86070 */
[----:B------:R-:W-:-:S02]  /*01c0*/  ISETP.GE.U32.AND P3, PT, R16, 0x4, PT ;  /* 0x000000041000780c */ /* 0x000fc40003f66070 */
[C---:B------:R-:W-:Y:S02]  /*01d0*/  ISETP.GE.U32.AND P2, PT, R16.reuse, 0x8, PT ;  /* 0x000000081000780c */ /* 0x040fe40003f46070 */
[----:B------:R-:W-:Y:S01]  /*01e0*/  ISETP.GE.U32.AND P1, PT, R16, 0x10, PT ;  /* 0x000000101000780c */ /* 0x000fe20003f26070 */
[----:B--2---:R-:W-:-:S05]  /*01f0*/  IMAD R4, R8, R7, RZ ;  /* 0x0000000708047224 */ /* 0x004fca00078e02ff */
        /* <DEDUP_REMOVED lines=15> */
[----:B------:R-:W2:Y:S02]  /*02f0*/  SHFL.IDX PT, R6, R4, 0x1f, 0x1f ;  /* 0x03e01f0004067f89 */ /* 0x000ea400000e0000 */
[----:B--2---:R-:W-:-:S04]  /*0300*/  IMAD R6, R6, c[0x0][0x538], RZ ;  /* 0x00014e0006067a24 */ /* 0x004fc800078e02ff */
[----:B------:R-:W-:Y:S01]  /*0310*/  IMAD.MOV.U32 R0, RZ, RZ, R6 ;  /* 0x000000ffff007224 */ /* 0x000fe200078e0006 */
[----:B-1----:R-:W-:-:S13]  /*0320*/  ISETP.GT.AND P0, PT, R6, UR4, PT ;  /* 0x0000000406007c0c */ /* 0x002fda000bf04270 */
[----:B------:R-:W-:Y:S05]  /*0330*/  @P0 BRA `(.L_x_200) ;  /* 0x0000027000000947 */ /* 0x000fea0003800000 */
[----:B------:R-:W-:Y:S02]  /*0340*/  MOV R6, R0 ;  /* 0x0000000000067202 */ /* 0x000fe40000000f00 */
[----:B------:R-:W-:-:S04]  /*0350*/  MOV R9, RZ ;  /* 0x000000ff00097202 */ /* 0x000fc80000000f00 */
.L_x_204:
        /* <DEDUP_REMOVED lines=12> */
[----:B------:R-:W2:Y:S04]  /*0420*/  @!P0 LDG.E R8, [R4.64] ;  /* 0x0000000804088981 */ /* 0x000ea8000c1e1900 */
[----:B------:R-:W2:Y:S02]  /*0430*/  @!P0 LDG.E R7, [R2.64] ;  /* 0x0000000802078981 */ /* 0x000ea4000c1e1900 */
[----:B--2---:R-:W-:Y:S01]  /*0440*/  IMAD R5, R8, R7, RZ ;  /* 0x0000000708057224 */ /* 0x004fe200078e02ff */
[----:B------:R-:W-:Y:S05]  /*0450*/  BRA.DIV ~URZ, `(.L_x_202) ;  /* 0x000158f27f007947 */ /* 0x000fea000b800000 */
[----:B------:R1:W2:Y:S02]  /*0460*/  SHFL.UP PT, R0, R5, 0x1, RZ ;  /* 0x0420000005007989 */ /* 0x0002a400000e00ff */
.L_x_381:
[----:B--2---:R-:W-:-:S04]  /*0470*/  SEL R0, R0, RZ, P5 ;  /* 0x000000ff00007207 */ /* 0x004fc80002800000 */
        /* <DEDUP_REMOVED lines=14> */
[----:B------:R1:W2:Y:S02]  /*0560*/  SHFL.IDX PT, R0, R4, 0x1f, 0x1f ;  /* 0x03e01f0004007f89 */ /* 0x0002a400000e0000 */
.L_x_382:
[----:B--2---:R-:W-:-:S05]  /*0570*/  IMAD R0, R0, c[0x0][0x538], RZ ;  /* 0x00014e0000007a24 */ /* 0x004fca00078e02ff */
[----:B------:R-:W-:-:S04]  /*0580*/  IADD3 R6, R0, R6, RZ ;  /* 0x0000000600067210 */ /* 0x000fc80007ffe0ff */
[----:B------:R-:W-:-:S13]  /*0590*/  ISETP.GT.AND P0, PT, R6, UR4, PT ;  /* 0x0000000406007c0c */ /* 0x000fda000bf04270 */
[----:B-1----:R-:W-:Y:S05]  /*05a0*/  @!P0 BRA `(.L_x_204) ;  /* 0xfffffdb000008947 */ /* 0x002fea000383ffff */
.L_x_200:
[----:B------:R-:W-:-:S05]  /*05b0*/  IADD3 R14, -R0, R6, RZ ;  /* 0x00000006000e7210 */ /* 0x000fca0007ffe1ff */
[----:B------:R-:W-:-:S05]  /*05c0*/  IMAD R0, R4, c[0x0][0x538], R14 ;  /* 0x00014e0004007a24 */ /* 0x000fca00078e020e */
[----:B------:R-:W-:Y:S01]  /*05d0*/  ISETP.GT.AND P0, PT, R0, UR4, PT ;  /* 0x0000000400007c0c */ /* 0x000fe2000bf04270 */
[----:B------:R-:W-:-:S12]  /*05e0*/  BRA.DIV ~URZ, `(.L_x_205) ;  /* 0x000159827f007947 */ /* 0x000fd8000b800000 */
[----:B------:R-:W-:-:S04]  /*05f0*/  VOTE.ANY R0, PT, !P0 ;  /* 0x0000000000007806 */ /* 0x000fc800040e0100 */
.L_x_383:
[----:B------:R1:W2:Y:S01]  /*0600*/  POPC R15, R0 ;  /* 0x00000000000f7309 */ /* 0x0002a20000000000 */
[----:B------:R-:W-:Y:S05]  /*0610*/  BRA.DIV ~URZ, `(.L_x_206) ;  /* 0x000159927f007947 */ /* 0x000fea000b800000 */
[----:B--2---:R2:W3:Y:S01]  /*0620*/  SHFL.IDX PT, R13, R8, R15, 0x1f ;  /* 0x00001f0f080d7589 */ /* 0x0044e200000e0000 */
[----:B------:R-:W-:-:S03]  /*0630*/  MOV R6, RZ ;  /* 0x000000ff00067202 */ /* 0x000fc60000000f00 */
[----:B------:R2:W4:Y:S04]  /*0640*/  SHFL.IDX PT, R10, R7, R15, 0x1f ;  /* 0x00001f0f070a7589 */ /* 0x00052800000e0000 */
.L_x_384:
[----:B------:R-:W-:Y:S01]  /*0650*/  ISETP.NE.AND P0, PT, R0, RZ, PT ;  /* 0x000000ff0000720c */ /* 0x000fe20003f05270 */
[----:B------:R-:W-:-:S12]  /*0660*/  BSSY B0, `(.L_x_207) ;  /* 0x0000005000007945 */ /* 0x000fd80003800000 */
[----:B------:R-:W-:Y:S05]  /*0670*/  @!P0 BRA `(.L_x_208) ;  /* 0x0000003000008947 */ /* 0x000fea0003800000 */
[----:B------:R-:W-:Y:S01]  /*0680*/  IADD3 R11, R15, -0x1, RZ ;  /* 0xffffffff0f0b7810 */ /* 0x000fe20007ffe0ff */
[----:B------:R-:W-:Y:S05]  /*0690*/  BRA.DIV ~URZ, `(.L_x_209) ;  /* 0x000159f27f007947 */ /* 0x000fea000b800000 */
[----:B------:R1:W2:Y:S02]  /*06a0*/  SHFL.IDX PT, R6, R4, R11, 0x1f ;  /* 0x00001f0b04067589 */ /* 0x0002a400000e0000 */
.L_x_208:
[----:B------:R-:W-:Y:S05]  /*06b0*/  BSYNC B0 ;  /* 0x0000000000007941 */ /* 0x000fea0003800000 */
.L_x_207:
[----:B-1-3--:R-:W-:Y:S01]  /*06c0*/  IABS R0, R13 ;  /* 0x0000000d00007213 */ /* 0x00afe20000000000 */
[----:B--2---:R-:W-:-:S04]  /*06d0*/  IMAD R4, R6, c[0x0][0x538], R14 ;  /* 0x00014e0006047a24 */ /* 0x004fc800078e020e */
[----:B------:R-:W-:Y:S01]  /*06e0*/  IMAD.MOV.U32 R5, RZ, RZ, R0 ;  /* 0x000000ffff057224 */ /* 0x000fe200078e0000 */
[----:B----4-:R-:W-:Y:S01]  /*06f0*/  IABS R0, R10 ;  /* 0x0000000a00007213 */ /* 0x010fe20000000000 */
[----:B------:R1:W-:Y:S01]  /*0700*/  STL [R1], R4 ;  /* 0x0000000401007387 */ /* 0x0003e20000100800 */
[----:B------:R-:W-:Y:S01]  /*0710*/  IADD3 R11, -R4, UR4, RZ ;  /* 0x00000004040b7c10 */ /* 0x000fe2000fffe1ff */
[----:B------:R-:W2:Y:S02]  /*0720*/  I2F.RP R2, R5 ;  /* 0x0000000500027306 */ /* 0x000ea40000209400 */
[----:B------:R-:W-:Y:S01]  /*0730*/  IMAD.MOV.U32 R7, RZ, RZ, R0 ;  /* 0x000000ffff077224 */ /* 0x000fe200078e0000 */
[----:B------:R-:W-:Y:S02]  /*0740*/  IABS R6, R11 ;  /* 0x0000000b00067213 */ /* 0x000fe40000000000 */
[----:B------:R-:W-:-:S03]  /*0750*/  IABS R0, R13 ;  /* 0x0000000d00007213 */ /* 0x000fc60000000000 */
[----:B------:R-:W-:Y:S01]  /*0760*/  I2F.RP R8, R7 ;  /* 0x0000000700087306 */ /* 0x000fe20000209400 */
[----:B------:R-:W-:-:S07]  /*0770*/  IADD3 R0, RZ, -R0, RZ ;  /* 0x80000000ff007210 */ /* 0x000fce0007ffe0ff */
[----:B--2---:R-:W2:Y:S02]  /*0780*/  MUFU.RCP R2, R2 ;  /* 0x0000000200027308 */ /* 0x004ea40000001000 */
[----:B--2---:R-:W-:-:S06]  /*0790*/  IADD3 R2, R2, 0xffffffe, RZ ;  /* 0x0ffffffe02027810 */ /* 0x004fcc0007ffe0ff */
[----:B------:R-:W2:Y:S02]  /*07a0*/  F2I.FTZ.U32.TRUNC.NTZ R3, R2 ;  /* 0x0000000200037305 */ /* 0x000ea4000021f000 */
[----:B--2---:R-:W-:-:S04]  /*07b0*/  IMAD.MOV R2, RZ, RZ, -R3 ;  /* 0x000000ffff027224 */ /* 0x004fc800078e0a03 */
[----:B-1----:R-:W-:Y:S02]  /*07c0*/  IMAD R4, R2, R5, RZ ;  /* 0x0000000502047224 */ /* 0x002fe400078e02ff */
[----:B------:R-:W-:-:S04]  /*07d0*/  IMAD.MOV.U32 R2, RZ, RZ, RZ ;  /* 0x000000ffff027224 */ /* 0x000fc800078e00ff */
[----:B------:R-:W-:-:S04]  /*07e0*/  IMAD.HI.U32 R2, R3, R4, R2 ;  /* 0x0000000403027227 */ /* 0x000fc800078e0002 */
[----:B------:R-:W-:-:S04]  /*07f0*/  IMAD.MOV.U32 R3, RZ, RZ, R6 ;  /* 0x000000ffff037224 */ /* 0x000fc800078e0006 */
[----:B------:R-:W-:-:S04]  /*0800*/  IMAD.HI.U32 R2, R2, R3, RZ ;  /* 0x0000000302027227 */ /* 0x000fc800078e00ff */
[----:B------:R-:W-:Y:S02]  /*0810*/  IMAD R0, R2, R0, R3 ;  /* 0x0000000002007224 */ /* 0x000fe400078e0203 */
[----:B------:R-:W1:Y:S03]  /*0820*/  MUFU.RCP R3, R8 ;  /* 0x0000000800037308 */ /* 0x000e660000001000 */
[----:B------:R-:W-:Y:S02]  /*0830*/  ISETP.GT.U32.AND P0, PT, R5, R0, PT ;  /* 0x000000000500720c */ /* 0x000fe40003f04070 */
[----:B-1----:R-:W-:-:S11]  /*0840*/  IADD3 R3, R3, 0xffffffe, RZ ;  /* 0x0ffffffe03037810 */ /* 0x002fd60007ffe0ff */
[----:B------:R-:W-:Y:S01]  /*0850*/  @!P0 IMAD.IADD R0, R0, 0x1, -R5 ;  /* 0x0000000100008824 */ /* 0x000fe200078e0a05 */
[----:B------:R-:W-:Y:S02]  /*0860*/  @!P0 IADD3 R2, R2, 0x1, RZ ;  /* 0x0000000102028810 */ /* 0x000fe40007ffe0ff */
[----:B------:R-:W-:Y:S01]  /*0870*/  ISETP.NE.AND P0, PT, R13, RZ, PT ;  /* 0x000000ff0d00720c */ /* 0x000fe20003f05270 */
[----:B------:R-:W1:Y:S01]  /*0880*/  F2I.FTZ.U32.TRUNC.NTZ R3, R3 ;  /* 0x0000000300037305 */ /* 0x000e62000021f000 */
[----:B------:R-:W-:Y:S02]  /*0890*/  ISETP.GE.U32.AND P2, PT, R0, R5, PT ;  /* 0x000000050000720c */ /* 0x000fe40003f46070 */
[----:B------:R-:W-:-:S04]  /*08a0*/  LOP3.LUT R0, R11, R13, RZ, 0x3c, !PT ;  /* 0x0000000d0b007212 */ /* 0x000fc800078e3cff */
[----:B------:R-:W-:-:S07]  /*08b0*/  ISETP.GE.AND P1, PT, R0, RZ, PT ;  /* 0x000000ff0000720c */ /* 0x000fce0003f26270 */
[----:B------:R-:W-:Y:S02]  /*08c0*/  @P2 IADD3 R2, R2, 0x1, RZ ;  /* 0x0000000102022810 */ /* 0x000fe40007ffe0ff */
[----:B-1----:R-:W-:-:S03]  /*08d0*/  IADD3 R0, RZ, -R3, RZ ;  /* 0x80000003ff007210 */ /* 0x002fc60007ffe0ff */
[----:B------:R-:W-:Y:S02]  /*08e0*/  IMAD.MOV.U32 R4, RZ, RZ, R2 ;  /* 0x000000ffff047224 */ /* 0x000fe400078e0002 */
[----:B------:R-:W-:Y:S01]  /*08f0*/  IMAD.MOV.U32 R2, RZ, RZ, R0 ;  /* 0x000000ffff027224 */ /* 0x000fe200078e0000 */
[----:B------:R-:W-:Y:S01]  /*0900*/  IABS R0, R10 ;  /* 0x0000000a00007213 */ /* 0x000fe20000000000 */
[----:B------:R-:W-:Y:S01]  /*0910*/  @!P1 IMAD.MOV R4, RZ, RZ, -R4 ;  /* 0x000000ffff049224 */ /* 0x000fe200078e0a04 */
[----:B------:R-:W-:Y:S01]  /*0920*/  @!P0 LOP3.LUT R4, RZ, R13, RZ, 0x33, !PT ;  /* 0x0000000dff048212 */ /* 0x000fe200078e33ff */
[----:B------:R-:W-:Y:S01]  /*0930*/  IMAD R5, R2, R7, RZ ;  /* 0x0000000702057224 */ /* 0x000fe200078e02ff */
[----:B------:R-:W-:Y:S01]  /*0940*/  MOV R2, RZ ;  /* 0x000000ff00027202 */ /* 0x000fe20000000f00 */
[----:B------:R-:W-:Y:S01]  /*0950*/  IMAD.MOV R6, RZ, RZ, -R0 ;  /* 0x000000ffff067224 */ /* 0x000fe200078e0a00 */
[----:B------:R-:W-:-:S03]  /*0960*/  IABS R8, R4 ;  /* 0x0000000400087213 */ /* 0x000fc60000000000 */
        /* <DEDUP_REMOVED lines=19> */
[----:B------:R-:W-:Y:S02]  /*0aa0*/  IMAD R2, R10, R2, R4 ;  /* 0x000000020a027224 */ /* 0x000fe400078e0204 */
[----:B------:R-:W-:Y:S02]  /*0ab0*/  IMAD.IADD R4, R15, 0x1, R9 ;  /* 0x000000010f047824 */ /* 0x000fe400078e0209 */
[----:B------:R-:W-:-:S03]  /*0ac0*/  IMAD R0, R2, 0x10000, R0 ;  /* 0x0001000002007824 */ /* 0x000fc600078e0200 */
[----:B------:R1:W-:Y:S04]  /*0ad0*/  STL [R1+0xc], R4 ;  /* 0x00000c0401007387 */ /* 0x0003e80000100800 */
[----:B------:R1:W-:Y:S04]  /*0ae0*/  STL [R1+0x8], R0 ;  /* 0x0000080001007387 */ /* 0x0003e80000100800 */
[----:B------:R1:W-:Y:S01]  /*0af0*/  STL [R1+0x4], R3 ;  /* 0x0000040301007387 */ /* 0x0003e20000100800 */
[----:B------:R-:W-:Y:S05]  /*0b00*/  BRA `(.L_x_210) ;  /* 0x0000006000007947 */ /* 0x000fea0003800000 */
.L_x_201:
[----:B------:R-:W-:Y:S01]  /*0b10*/  MOV R0, UR4 ;  /* 0x0000000400007c02 */ /* 0x000fe20008000f00 */
[----:B------:R-:W-:Y:S04]  /*0b20*/  STL [R1+0x4], RZ ;  /* 0x000004ff01007387 */ /* 0x000fe80000100800 */
[----:B------:R1:W-:Y:S04]  /*0b30*/  STL [R1], R0 ;  /* 0x0000000001007387 */ /* 0x0003e80000100800 */
[----:B------:R2:W-:Y:S01]  /*0b40*/  STL [R1+0x8], RZ ;  /* 0x000008ff01007387 */ /* 0x0005e20000100800 */
[----:B-1----:R-:W-:-:S05]  /*0b50*/  MOV R0, c[0x0][0x53c] ;  /* 0x00014f0000007a02 */ /* 0x002fca0000000f00 */
[----:B------:R2:W-:Y:S02]  /*0b60*/  STL [R1+0xc], R0 ;  /* 0x00000c0001007387 */ /* 0x0005e40000100800 */
.L_x_210:
[----:B-1----:R-:W3:Y:S04]  /*0b70*/  LDL R4, [R1] ;  /* 0x0000000001047983 */ /* 0x002ee80000100800 */
[----:B------:R-:W3:Y:S04]  /*0b80*/  LDL R5, [R1+0x4] ;  /* 0x0000040001057983 */ /* 0x000ee80000100800 */
[----:B------:R-:W3:Y:S04]  /*0b90*/  LDL R6, [R1+0x8] ;  /* 0x0000080001067983 */ /* 0x000ee80000100800 */
[----:B------:R-:W3:Y:S01]  /*0ba0*/  LDL R7, [R1+0xc] ;  /* 0x00000c0001077983 */ /* 0x000ee20000100800 */
[----:B------:R-:W-:Y:S01]  /*0bb0*/  ISETP.NE.AND P0, PT, R16, RZ, PT ;  /* 0x000000ff1000720c */ /* 0x000fe20003f05270 */
[----:B------:R-:W-:-:S12]  /*0bc0*/  WARPSYNC 0xffffffff ;  /* 0xffffffff00007948 */ /* 0x000fd80003800000 */
[----:B---3--:R1:W-:Y:S04]  /*0bd0*/  @!P0 STS.128 [0x9100], R4 ;  /* 0x00910004ff008388 */ /* 0x0083e80000000c00 */
[----:B------:R-:W-:Y:S06]  /*0be0*/  BAR.ARV 0x5, 0x80 ;  /* 0x0142000000007b1d */ /* 0x000fec0000002000 */
.L_x_199:
[----:B--2---:R-:W2:Y:S02]  /*0bf0*/  LDL R0, [R1+0xc] ;  /* 0x00000c0001007983 */ /* 0x004ea40000100800 */
[----:B--2---:R-:W-:-:S13]  /*0c00*/  ISETP.GE.AND P0, PT, R0, c[0x0][0x53c], PT ;  /* 0x00014f0000007a0c */ /* 0x004fda0003f06270 */
[----:B------:R-:W-:Y:S05]  /*0c10*/  @P0 EXIT ;  /* 0x000000000000094d */ /* 0x000fea0003800000 */
[----:B------:R-:W2:Y:S02]  /*0c20*/  S2R R15, SR_TID.X ;  /* 0x00000000000f7919 */ /* 0x000ea40000002100 */
[----:B--2---:R-:W-:-:S04]  /*0c30*/  SHF.R.S32.HI R12, RZ, 0x1f, R15 ;  /* 0x0000001fff0c7819 */ /* 0x004fc8000001140f */
[CC--:B------:R-:W-:Y:S02]  /*0c40*/  LEA.HI R2, R12.reuse, R15.reuse, RZ, 0x4 ;  /* 0x0000000f0c027211 */ /* 0x0c0fe400078f20ff */
[----:B------:R-:W-:Y:S02]  /*0c50*/  LEA.HI R10, R12, R15, RZ, 0x3 ;  /* 0x0000000f0c0a7211 */ /* 0x000fe400078f18ff */
[----:B------:R-:W-:Y:S02]  /*0c60*/  SHF.R.S32.HI R3, RZ, 0x4, R2 ;  /* 0x00000004ff037819 */ /* 0x000fe40000011402 */
[----:B-1----:R-:W-:Y:S02]  /*0c70*/  SHF.R.S32.HI R4, RZ, 0x3, R10 ;  /* 0x00000003ff047819 */ /* 0x002fe4000001140a */
[C---:B------:R-:W-:Y:S02]  /*0c80*/  LEA.HI R0, R2.reuse, R3, RZ, 0x1 ;  /* 0x0000000302007211 */ /* 0x040fe400078f08ff */
[----:B------:R-:W-:Y:S01]  /*0c90*/  LOP3.LUT R2, R2, 0xfffffff0, RZ, 0xc0, !PT ;  /* 0xfffffff002027812 */ /* 0x000fe200078ec0ff */
[----:B------:R-:W-:Y:S01]  /*0ca0*/  IMAD.SHL.U32 R4, R4, 0x40, RZ ;  /* 0x0000004004047824 */ /* 0x000fe200078e00ff */
[----:B------:R-:W-:-:S02]  /*0cb0*/  LOP3.LUT R0, R0, 0xfffffffe, RZ, 0xc0, !PT ;  /* 0xfffffffe00007812 */ /* 0x000fc400078ec0ff */
[CC--:B------:R-:W-:Y:S02]  /*0cc0*/  LEA.HI R13, R12.reuse, R15.reuse, RZ, 0x2 ;  /* 0x0000000f0c0d7211 */ /* 0x0c0fe400078f10ff */
[----:B------:R-:W-:Y:S01]  /*0cd0*/  LEA.HI R9, R12, R15, RZ, 0x6 ;  /* 0x0000000f0c097211 */ /* 0x000fe200078f30ff */
[----:B------:R-:W-:Y:S01]  /*0ce0*/  IMAD.IADD R11, R3, 0x1, -R0 ;  /* 0x00000001030b7824 */ /* 0x000fe200078e0a00 */
[----:B------:R-:W-:Y:S01]  /*0cf0*/  LOP3.LUT R0, R10, 0xfffffff8, RZ, 0xc0, !PT ;  /* 0xfffffff80a007812 */ /* 0x000fe200078ec0ff */
[C---:B------:R-:W-:Y:S01]  /*0d00*/  IMAD.IADD R3, R15.reuse, 0x1, -R2 ;  /* 0x000000010f037824 */ /* 0x040fe200078e0a02 */
[--C-:B------:R-:W-:Y:S02]  /*0d10*/  SHF.R.S32.HI R240, RZ, 0x2, R13.reuse ;  /* 0x00000002fff07819 */ /* 0x100fe4000001140d */
[----:B------:R-:W-:Y:S01]  /*0d20*/  SHF.R.S32.HI R5, RZ, 0x1f, R13 ;  /* 0x0000001fff057819 */ /* 0x000fe2000001140d */
[----:B------:R-:W-:Y:S01]  /*0d30*/  IMAD.IADD R0, R15, 0x1, -R0 ;  /* 0x000000010f007824 */ /* 0x000fe200078e0a00 */
[----:B------:R-:W-:-:S02]  /*0d40*/  LOP3.LUT R2, R4, 0x1c0, RZ, 0xc0, !PT ;  /* 0x000001c004027812 */ /* 0x000fc400078ec0ff */
[----:B------:R-:W-:Y:S01]  /*0d50*/  SHF.R.S32.HI R8, RZ, 0x1f, R3 ;  /* 0x0000001fff087819 */ /* 0x000fe20000011403 */
[C---:B------:R-:W-:Y:S01]  /*0d60*/  IMAD.SHL.U32 R6, R0.reuse, 0x8, RZ ;  /* 0x0000000800067824 */ /* 0x040fe200078e00ff */
[----:B------:R-:W-:Y:S02]  /*0d70*/  LEA.HI R4, R5, R240, RZ, 0x3 ;  /* 0x000000f005047211 */ /* 0x000fe400078f18ff */
[----:B------:R-:W-:Y:S02]  /*0d80*/  LOP3.LUT P4, RZ, R0, 0x2, RZ, 0xc0, !PT ;  /* 0x0000000200ff7812 */ /* 0x000fe4000788c0ff */
[----:B------:R-:W-:Y:S02]  /*0d90*/  LOP3.LUT R6, R2, 0x38, R6, 0xf8, !PT ;  /* 0x0000003802067812 */ /* 0x000fe400078ef806 */
[C---:B------:R-:W-:Y:S01]  /*0da0*/  LOP3.LUT P3, RZ, R0.reuse, 0x4, RZ, 0xc0, !PT ;  /* 0x0000000400ff7812 */ /* 0x040fe2000786c0ff */
[----:B------:R-:W-:Y:S01]  /*0db0*/  IMAD.SHL.U32 R0, R0, 0x40, RZ ;  /* 0x0000004000007824 */ /* 0x000fe200078e00ff */
[----:B------:R-:W-:-:S02]  /*0dc0*/  LEA.HI R8, R8, R3, RZ, 0x3 ;  /* 0x0000000308087211 */ /* 0x000fc400078f18ff */
[----:B------:R-:W-:Y:S02]  /*0dd0*/  SHF.R.U32.HI R2, RZ, 0x3, R2 ;  /* 0x00000003ff027819 */ /* 0x000fe40000011602 */
[----:B------:R-:W-:Y:S02]  /*0de0*/  LOP3.LUT R4, R4, 0xfffffff8, RZ, 0xc0, !PT ;  /* 0xfffffff804047812 */ /* 0x000fe400078ec0ff */
[----:B------:R-:W-:Y:S02]  /*0df0*/  LOP3.LUT R5, R8, 0xfffffff8, RZ, 0xc0, !PT ;  /* 0xfffffff808057812 */ /* 0x000fe400078ec0ff */
[----:B------:R-:W-:Y:S02]  /*0e00*/  LOP3.LUT R6, R6, R2, RZ, 0x3c, !PT ;  /* 0x0000000206067212 */ /* 0x000fe400078e3cff */
[----:B------:R-:W-:Y:S01]  /*0e10*/  LOP3.LUT R2, R0, 0x1c0, RZ, 0xc0, !PT ;  /* 0x000001c000027812 */ /* 0x000fe200078ec0ff */
[----:B------:R-:W-:Y:S02]  /*0e20*/  IMAD.IADD R0, R240, 0x1, -R4 ;  /* 0x00000001f0007824 */ /* 0x000fe400078e0a04 */
[----:B------:R-:W-:Y:S01]  /*0e30*/  IMAD.IADD R7, R3, 0x1, -R5 ;  /* 0x0000000103077824 */ /* 0x000fe200078e0a05 */
[----:B------:R-:W-:Y:S01]  /*0e40*/  LOP3.LUT R5, R2, 0x8, R10, 0xf8, !PT ;  /* 0x0000000802057812 */ /* 0x000fe200078ef80a */
[----:B------:R-:W-:Y:S01]  /*0e50*/  IMAD.SHL.U32 R4, R9, 0x8, RZ ;  /* 0x0000000809047824 */ /* 0x000fe200078e00ff */
[----:B------:R-:W-:-:S02]  /*0e60*/  SHF.R.U32.HI R3, RZ, 0x3, R2 ;  /* 0x00000003ff037819 */ /* 0x000fc40000011602 */
[C---:B------:R-:W-:Y:S02]  /*0e70*/  LOP3.LUT R2, R0.reuse, 0x1, RZ, 0xc0, !PT ;  /* 0x0000000100027812 */ /* 0x040fe400078ec0ff */
[----:B------:R-:W-:Y:S01]  /*0e80*/  LOP3.LUT R10, R5, R3, RZ, 0x3c, !PT ;  /* 0x00000003050a7212 */ /* 0x000fe200078e3cff */
[----:B------:R-:W-:Y:S01]  /*0e90*/  IMAD.SHL.U32 R3, R0, 0x40, RZ ;  /* 0x0000004000037824 */ /* 0x000fe200078e00ff */
[----:B------:R-:W-:Y:S01]  /*0ea0*/  ISETP.NE.U32.AND P1, PT, R2, 0x1, PT ;  /* 0x000000010200780c */ /* 0x000fe20003f25070 */
[----:B------:R-:W-:Y:S01]  /*0eb0*/  IMAD.SHL.U32 R2, R7, 0x40, RZ ;  /* 0x0000004007027824 */ /* 0x000fe200078e00ff */
[----:B------:R-:W-:Y:S02]  /*0ec0*/  LEA.HI R9, R12, R15, RZ, 0x5 ;  /* 0x0000000f0c097211 */ /* 0x000fe400078f28ff */
[----:B------:R-:W-:Y:S01]  /*0ed0*/  LOP3.LUT R215, R6, 0x7ffffe00, R4, 0xf8, !PT ;  /* 0x7ffffe0006d77812 */ /* 0x000fe200078ef804 */
[----:B------:R-:W-:Y:S01]  /*0ee0*/  IMAD.SHL.U32 R4, R11, 0x8, RZ ;  /* 0x000000080b047824 */ /* 0x000fe200078e00ff */
[----:B------:R-:W-:-:S02]  /*0ef0*/  LOP3.LUT P2, RZ, R0, 0x4, RZ, 0xc0, !PT ;  /* 0x0000000400ff7812 */ /* 0x000fc4000784c0ff */
[----:B------:R-:W-:Y:S01]  /*0f00*/  LOP3.LUT P0, RZ, R0, 0x2, RZ, 0xc0, !PT ;  /* 0x0000000200ff7812 */ /* 0x000fe2000780c0ff */
[----:B------:R-:W-:Y:S01]  /*0f10*/  IMAD.SHL.U32 R215, R215, 0x2, RZ ;  /* 0x00000002d7d77824 */ /* 0x000fe200078e00ff */
[----:B------:R-:W-:Y:S02]  /*0f20*/  LOP3.LUT R0, R2, 0x1c0, RZ, 0xc0, !PT ;  /* 0x000001c002007812 */ /* 0x000fe400078ec0ff */
[----:B------:R-:W-:Y:S02]  /*0f30*/  SHF.R.S32.HI R5, RZ, 0x5, R9 ;  /* 0x00000005ff057819 */ /* 0x000fe40000011409 */
[----:B------:R-:W-:Y:S02]  /*0f40*/  LOP3.LUT R2, R13, 0xfffffffc, RZ, 0xc0, !PT ;  /* 0xfffffffc0d027812 */ /* 0x000fe400078ec0ff */
[----:B------:R-:W-:Y:S01]  /*0f50*/  LOP3.LUT R14, R3, 0x1c0, RZ, 0xc0, !PT ;  /* 0x000001c0030e7812 */ /* 0x000fe200078ec0ff */
[----:B------:R-:W-:Y:S01]  /*0f60*/  IMAD.SHL.U32 R6, R5, 0x400, RZ ;  /* 0x0000040005067824 */ /* 0x000fe200078e00ff */
[----:B------:R-:W-:-:S02]  /*0f70*/  LOP3.LUT R4, R0, 0x8, R4, 0xf8, !PT ;  /* 0x0000000800047812 */ /* 0x000fc400078ef804 */
[----:B------:R-:W-:Y:S01]  /*0f80*/  SHF.R.U32.HI R3, RZ, 0x3, R0 ;  /* 0x00000003ff037819 */ /* 0x000fe20000011600 */
[----:B------:R-:W-:Y:S01]  /*0f90*/  IMAD.IADD R0, R15, 0x1, -R2 ;  /* 0x000000010f007824 */ /* 0x000fe200078e0a02 */
[----:B------:R-:W-:Y:S01]  /*0fa0*/  SHF.R.U32.HI R9, RZ, 0x3, R14 ;  /* 0x00000003ff097819 */ /* 0x000fe2000001160e */
[----:B------:R-:W-:Y:S01]  /*0fb0*/  IMAD.SHL.U32 R2, R8, 0x40, RZ ;  /* 0x0000004008027824 */ /* 0x000fe200078e00ff */
[----:B------:R-:W-:Y:S01]  /*0fc0*/  LOP3.LUT R5, R4, R3, RZ, 0x3c, !PT ;  /* 0x0000000304057212 */ /* 0x000fe200078e3cff */
[----:B------:R-:W-:Y:S01]  /*0fd0*/  IMAD R4, R0, 0x2, R6 ;  /* 0x0000000200047824 */ /* 0x000fe200078e0206 */
[----:B------:R-:W-:Y:S01]  /*0fe0*/  LOP3.LUT R3, R9, R14, RZ, 0xfc, !PT ;  /* 0x0000000e09037212 */ /* 0x000fe200078efcff */
[----:B------:R-:W-:Y:S01]  /*0ff0*/  STL [R1+0x24], R14 ;  /* 0x0000240e01007387 */ /* 0x000fe20000100800 */
[----:B------:R-:W-:Y:S01]  /*1000*/  LOP3.LUT R2, R2, 0xfffffe00, RZ, 0xc0, !PT ;  /* 0xfffffe0002027812 */ /* 0x000fe200078ec0ff */
[----:B------:R-:W-:Y:S01]  /*1010*/  IMAD R0, R11, 0x200, R10 ;  /* 0x000002000b007824 */ /* 0x000fe200078e020a */
[----:B------:R-:W-:Y:S01]  /*1020*/  LOP3.LUT P6, RZ, R7, 0x2, RZ, 0xc0, !PT ;  /* 0x0000000207ff7812 */ /* 0x000fe200078cc0ff */
[----:B------:R1:W-:Y:S01]  /*1030*/  STL [R1+0x2c], R9 ;  /* 0x00002c0901007387 */ /* 0x0003e20000100800 */
[----:B------:R-:W-:Y:S01]  /*1040*/  IMAD.IADD R3, R4, 0x1, R3 ;  /* 0x0000000104037824 */ /* 0x000fe200078e0203 */
[CC--:B------:R-:W-:Y:S01]  /*1050*/  IADD3 R4, R5.reuse, R2.reuse, R6 ;  /* 0x0000000205047210 */ /* 0x0c0fe20007ffe006 */
[----:B------:R-:W-:Y:S01]  /*1060*/  IMAD.MOV.U32 R8, RZ, RZ, -0x10 ;  /* 0xfffffff0ff087424 */ /* 0x000fe200078e00ff */
[----:B------:R-:W-:Y:S01]  /*1070*/  LOP3.LUT R5, R5, R2, RZ, 0xfc, !PT ;  /* 0x0000000205057212 */ /* 0x000fe200078efcff */
[----:B------:R-:W-:Y:S01]  /*1080*/  IMAD.MOV.U32 R2, RZ, RZ, 0x20 ;  /* 0x00000020ff027424 */ /* 0x000fe200078e00ff */
[----:B------:R-:W-:-:S02]  /*1090*/  LEA R115, R0, 0x2900, 0x1 ;  /* 0x0000290000737811 */ /* 0x000fc400078e08ff */
[----:B------:R-:W-:Y:S02]  /*10a0*/  LEA R12, R3, 0x80, 0x1 ;  /* 0x00000080030c7811 */ /* 0x000fe400078e08ff */
[----:B------:R-:W-:Y:S02]  /*10b0*/  IADD3 R210, R115, 0x20, RZ ;  /* 0x0000002073d27810 */ /* 0x000fe40007ffe0ff */
[----:B------:R-:W-:Y:S01]  /*10c0*/  LOP3.LUT P5, RZ, R7, 0x4, RZ, 0xc0, !PT ;  /* 0x0000000407ff7812 */ /* 0x000fe200078ac0ff */
[----:B------:R-:W-:Y:S01]  /*10d0*/  STL [R1+0x20], R12 ;  /* 0x0000200c01007387 */ /* 0x000fe20000100800 */
[----:B------:R-:W-:Y:S02]  /*10e0*/  @P4 IADD3 R210, R115, -0x20, RZ ;  /* 0xffffffe073d24810 */ /* 0x000fe40007ffe0ff */
[----:B------:R-:W-:Y:S02]  /*10f0*/  SEL R7, R2, 0xffffffe0, !P0 ;  /* 0xffffffe002077807 */ /* 0x000fe40004000000 */
[----:B------:R-:W-:-:S02]  /*1100*/  SEL R8, R8, 0x10, !P1 ;  /* 0x0000001008087807 */ /* 0x000fc40004800000 */
[----:B------:R-:W-:Y:S02]  /*1110*/  LEA R206, R4, 0x5100, 0x1 ;  /* 0x0000510004ce7811 */ /* 0x000fe400078e08ff */
[----:B------:R-:W-:Y:S02]  /*1120*/  LEA R200, R5, 0x100, 0x1 ;  /* 0x0000010005c87811 */ /* 0x000fe400078e08ff */
[----:B------:R-:W-:Y:S01]  /*1130*/  SEL R2, R2, 0xffffffe0, !P6 ;  /* 0xffffffe002027807 */ /* 0x000fe20007000000 */
[----:B-1----:R-:W-:Y:S01]  /*1140*/  IMAD.MOV.U32 R9, RZ, RZ, 0x40 ;  /* 0x00000040ff097424 */ /* 0x002fe200078e00ff */
[C---:B------:R-:W-:Y:S02]  /*1150*/  IADD3 R214, R210.reuse, 0x800, RZ ;  /* 0x00000800d2d67810 */ /* 0x040fe40007ffe0ff */
[----:B------:R-:W-:Y:S01]  /*1160*/  IADD3 R213, R210, 0x1000, RZ ;  /* 0x00001000d2d57810 */ /* 0x000fe20007ffe0ff */
[----:B------:R-:W-:Y:S01]  /*1170*/  IMAD.IADD R209, R206, 0x1, R2 ;  /* 0x00000001ced17824 */ /* 0x000fe200078e0202 */
[C---:B------:R-:W-:Y:S01]  /*1180*/  SEL R6, R9.reuse, 0xffffffc0, !P2 ;  /* 0xffffffc009067807 */ /* 0x040fe20005000000 */
[----:B------:R-:W-:Y:S01]  /*1190*/  IMAD.IADD R204, R2, 0x1, R200 ;  /* 0x0000000102cc7824 */ /* 0x000fe200078e02c8 */
[----:B------:R-:W-:-:S02]  /*11a0*/  SEL R0, R9, 0xffffffc0, !P3 ;  /* 0xffffffc009007807 */ /* 0x000fc40005800000 */
[----:B------:R-:W-:Y:S01]  /*11b0*/  SEL R3, R9, 0xffffffc0, !P5 ;  /* 0xffffffc009037807 */ /* 0x000fe20006800000 */
[----:B------:R-:W-:Y:S01]  /*11c0*/  IMAD.IADD R6, R12, 0x1, R6 ;  /* 0x000000010c067824 */ /* 0x000fe200078e0206 */
[C---:B------:R-:W-:Y:S01]  /*11d0*/  IADD3 R212, R210.reuse, 0x1800, RZ ;  /* 0x00001800d2d47810 */ /* 0x040fe20007ffe0ff */
[----:B------:R-:W-:Y:S01]  /*11e0*/  IMAD.IADD R205, R115, 0x1, R0 ;  /* 0x0000000173cd7824 */ /* 0x000fe200078e0200 */
[----:B------:R-:W-:Y:S01]  /*11f0*/  IADD3 R211, R210, 0x2000, RZ ;  /* 0x00002000d2d37810 */ /* 0x000fe20007ffe0ff */
[----:B------:R-:W-:Y:S01]  /*1200*/  IMAD.IADD R202, R0, 0x1, R210 ;  /* 0x0000000100ca7824 */ /* 0x000fe200078e02d2 */
[----:B------:R-:W-:Y:S01]  /*1210*/  STL [R1+0x28], R6 ;  /* 0x0000280601007387 */ /* 0x000fe20000100800 */
[----:B------:R-:W-:Y:S02]  /*1220*/  IMAD.IADD R0, R7, 0x1, R6 ;  /* 0x0000000107007824 */ /* 0x000fe400078e0206 */
[----:B------:R-:W-:Y:S02]  /*1230*/  IMAD.IADD R207, R206, 0x1, R3 ;  /* 0x00000001cecf7824 */ /* 0x000fe400078e0203 */
[----:B------:R-:W-:Y:S01]  /*1240*/  IMAD.IADD R201, R3, 0x1, R200 ;  /* 0x0000000103c97824 */ /* 0x000fe200078e02c8 */
[----:B------:R1:W-:Y:S01]  /*1250*/  STL [R1+0x30], R0 ;  /* 0x0000300001007387 */ /* 0x0003e20000100800 */
[----:B------:R-:W-:-:S02]  /*1260*/  IMAD.IADD R208, R2, 0x1, R207 ;  /* 0x0000000102d07824 */ /* 0x000fc400078e02cf */
[----:B------:R-:W-:Y:S02]  /*1270*/  IMAD.IADD R203, R2, 0x1, R201 ;  /* 0x0000000102cb7824 */ /* 0x000fe400078e02c9 */
[----:B-1----:R-:W-:-:S05]  /*1280*/  IMAD.IADD R0, R8, 0x1, R0 ;  /* 0x0000000108007824 */ /* 0x002fca00078e0200 */
[----:B------:R1:W-:Y:S02]  /*1290*/  STL [R1+0x34], R0 ;  /* 0x0000340001007387 */ /* 0x0003e40000100800 */
.L_x_380:
[----:B-1----:R-:W2:Y:S01]  /*12a0*/  LDL R0, [R1+0xc] ;  /* 0x00000c0001007983 */ /* 0x002ea20000100800 */
[----:B------:R-:W-:Y:S01]  /*12b0*/  IMAD.MOV.U32 R14, RZ, RZ, 0x4 ;  /* 0x00000004ff0e7424 */ /* 0x000fe200078e00ff */
[----:B------:R-:W-:Y:S02]  /*12c0*/  ISETP.NE.U32.AND P4, PT, RZ, c[0x0][0x360], PT ;  /* 0x0000d800ff007a0c */ /* 0x000fe40003f85070 */
[----:B------:R-:W-:Y:S01]  /*12d0*/  ISETP.NE.U32.AND P0, PT, RZ, c[0x0][0x370], PT ;  /* 0x0000dc00ff007a0c */ /* 0x000fe20003f05070 */
[----:B------:R-:W3:Y:S01]  /*12e0*/  LDL R9, [R1+0x8] ;  /* 0x0000080001097983 */ /* 0x000ee20000100800 */
[----:B------:R-:W-:Y:S01]  /*12f0*/  ISETP.NE.AND.EX P4, PT, RZ, c[0x0][0x364], PT, P4 ;  /* 0x0000d900ff007a0c */ /* 0x000fe20003f85340 */
[----:B--2---:R-:W-:-:S05]  /*1300*/  IMAD.WIDE R2, R0, R14, c[0x0][0x588] ;  /* 0x0001620000027625 */ /* 0x004fca00078e020e */
[----:B------:R-:W2:Y:S01]  /*1310*/  LDG.E R246, [R2.64] ;  /* 0x0000000802f67981 */ /* 0x000ea2000c1e1900 */
[----:B------:R-:W-:Y:S01]  /*1320*/  ISETP.NE.AND.EX P2, PT, RZ, c[0x0][0x374], PT, P0 ;  /* 0x0000dd00ff007a0c */ /* 0x000fe20003f45300 */
[----:B------:R-:W-:Y:S01]  /*1330*/  CS2R R158, SRZ ;  /* 0x00000000009e7805 */ /* 0x000fe2000001ff00 */
[----:B------:R-:W-:Y:S02]  /*1340*/  ISETP.NE.U32.AND P3, PT, RZ, c[0x0][0x348], PT ;  /* 0x0000d200ff007a0c */ /* 0x000fe40003f65070 */
[----:B------:R-:W-:Y:S02]  /*1350*/  ISETP.NE.U32.AND P5, PT, RZ, c[0x0][0x358], PT ;  /* 0x0000d600ff007a0c */ /* 0x000fe40003fa5070 */
[----:B------:R-:W-:Y:S02]  /*1360*/  ISETP.NE.AND.EX P3, PT, RZ, c[0x0][0x34c], PT, P3 ;  /* 0x0000d300ff007a0c */ /* 0x000fe40003f65330 */
[----:B------:R-:W-:Y:S01]  /*1370*/  ISETP.NE.AND.EX P5, PT, RZ, c[0x0][0x35c], PT, P5 ;  /* 0x0000d700ff007a0c */ /* 0x000fe20003fa5350 */
[----:B------:R-:W-:-:S02]  /*1380*/  IMAD.MOV.U32 R157, RZ, RZ, RZ ;  /* 0x000000ffff9d7224 */ /* 0x000fc400078e00ff */
[----:B------:R-:W-:Y:S01]  /*1390*/  IMAD.MOV.U32 R12, RZ, RZ, RZ ;  /* 0x000000ffff0c7224 */ /* 0x000fe200078e00ff */
[----:B--2---:R-:W-:Y:S02]  /*13a0*/  SHF.R.S32.HI R135, RZ, 0x1f, R246 ;  /* 0x0000001fff877819 */ /* 0x004fe400000114f6 */
[C---:B------:R-:W-:Y:S02]  /*13b0*/  @P4 LEA R2, P0, R246.reuse, c[0x0][0x360], 0x2 ;  /* 0x0000d800f6024a11 */ /* 0x040fe400078010ff */
[C---:B------:R-:W-:Y:S02]  /*13c0*/  @P2 LEA R4, P1, R246.reuse, c[0x0][0x370], 0x2 ;  /* 0x0000dc00f6042a11 */ /* 0x040fe400078210ff */
[C-C-:B------:R-:W-:Y:S02]  /*13d0*/  @P4 LEA.HI.X R3, R246.reuse, c[0x0][0x364], R135.reuse, 0x2, P0 ;  /* 0x0000d900f6034a11 */ /* 0x140fe400000f1487 */
[----:B------:R-:W-:Y:S02]  /*13e0*/  ISETP.NE.U32.AND P0, PT, RZ, c[0x0][0x350], PT ;  /* 0x0000d400ff007a0c */ /* 0x000fe40003f05070 */
[----:B------:R-:W-:Y:S01]  /*13f0*/  @P2 LEA.HI.X R5, R246, c[0x0][0x374], R135, 0x2, P1 ;  /* 0x0000dd00f6052a11 */ /* 0x000fe200008f1487 */
[----:B------:R1:W5:Y:S01]  /*1400*/  @P4 LDG.E R162, [R2.64] ;  /* 0x0000000802a24981 */ /* 0x000362000c1e1900 */
[----:B------:R-:W-:-:S03]  /*1410*/  ISETP.NE.AND.EX P6, PT, RZ, c[0x0][0x354], PT, P0 ;  /* 0x0000d500ff007a0c */ /* 0x000fc60003fc5300 */
[----:B------:R2:W5:Y:S01]  /*1420*/  @P2 LDG.E R159, [R4.64] ;  /* 0x00000008049f2981 */ /* 0x000562000c1e1900 */
[----:B------:R-:W-:-:S04]  /*1430*/  LEA R6, P2, R246, c[0x0][0x348], 0x2 ;  /* 0x0000d200f6067a11 */ /* 0x000fc800078410ff */
[----:B------:R-:W-:-:S05]  /*1440*/  LEA.HI.X R7, R246, c[0x0][0x34c], R135, 0x2, P2 ;  /* 0x0000d300f6077a11 */ /* 0x000fca00010f1487 */
[----:B------:R4:W5:Y:S01]  /*1450*/  @P3 LDG.E R157, [R6.64] ;  /* 0x00000008069d3981 */ /* 0x000962000c1e1900 */
[C---:B-1----:R-:W-:Y:S02]  /*1460*/  LEA R2, P0, R246.reuse, c[0x0][0x358], 0x2 ;  /* 0x0000d600f6027a11 */ /* 0x042fe400078010ff */
[C---:B--2---:R-:W-:Y:S02]  /*1470*/  LEA R4, P1, R246.reuse, c[0x0][0x350], 0x2 ;  /* 0x0000d400f6047a11 */ /* 0x044fe400078210ff */
[C-C-:B------:R-:W-:Y:S02]  /*1480*/  LEA.HI.X R3, R246.reuse, c[0x0][0x35c], R135.reuse, 0x2, P0 ;  /* 0x0000d700f6037a11 */ /* 0x140fe400000f1487 */
[----:B------:R-:W-:-:S03]  /*1490*/  LEA.HI.X R5, R246, c[0x0][0x354], R135, 0x2, P1 ;  /* 0x0000d500f6057a11 */ /* 0x000fc600008f1487 */
[----:B------:R4:W5:Y:S04]  /*14a0*/  @P5 LDG.E R12, [R2.64] ;  /* 0x00000008020c5981 */ /* 0x000968000c1e1900 */
[----:B------:R4:W5:Y:S01]  /*14b0*/  @P6 LDG.E R158, [R4.64] ;  /* 0x00000008049e6981 */ /* 0x000962000c1e1900 */
[----:B---3--:R-:W-:-:S05]  /*14c0*/  LOP3.LUT R40, R9, 0xffff, RZ, 0xc0, !PT ;  /* 0x0000ffff09287812 */ /* 0x008fca00078ec0ff */
[----:B------:R4:W-:Y:S01]  /*14d0*/  STL [R1+0x10], R40 ;  /* 0x0000102801007387 */ /* 0x0009e20000100800 */
[----:B------:R-:W-:Y:S01]  /*14e0*/  YIELD ;  /* 0x0000000000007946 */ /* 0x000fe20003800000 */
[----:B------:R-:W-:Y:S01]  /*14f0*/  P2R R13, PR, RZ, 0x40 ;  /* 0x00000040ff0d7803 */ /* 0x000fe20000000000 */
[----:B------:R-:W-:Y:S05]  /*1500*/  @P4 BRA `(.L_x_211) ;  /* 0x0000005000004947 */ /* 0x000fea0003800000 */
[----:B-----5:R-:W-:Y:S01]  /*1510*/  MOV R162, c[0x0][0x168] ;  /* 0x00005a0000a27a02 */ /* 0x020fe20000000f00 */
[----:B------:R-:W-:Y:S05]  /*1520*/  @!P3 BRA `(.L_x_211) ;  /* 0x000000300000b947 */ /* 0x000fea0003800000 */
[----:B------:R-:W2:Y:S04]  /*1530*/  LDG.E R8, [R6.64] ;  /* 0x0000000806087981 */ /* 0x000ea8000c1e1900 */
[----:B------:R-:W2:Y:S02]  /*1540*/  LDG.E R0, [R6.64+0x4] ;  /* 0x0000040806007981 */ /* 0x000ea4000c1e1900 */
[----:B--2---:R-:W-:-:S02]  /*1550*/  IADD3 R162, -R8, R0, RZ ;  /* 0x0000000008a27210 */ /* 0x004fc40007ffe1ff */
.L_x_211:
[----:B------:R-:W-:-:S04]  /*1560*/  ISETP.NE.U32.AND P0, PT, RZ, c[0x0][0x368], PT ;  /* 0x0000da00ff007a0c */ /* 0x000fc80003f05070 */
[----:B------:R-:W-:-:S13]  /*1570*/  ISETP.NE.AND.EX P0, PT, RZ, c[0x0][0x36c], PT, P0 ;  /* 0x0000db00ff007a0c */ /* 0x000fda0003f05300 */
[----:B------:R-:W-:Y:S05]  /*1580*/  @!P0 BRA `(.L_x_212) ;  /* 0x0000004000008947 */ /* 0x000fea0003800000 */
[----:B----4-:R-:W-:-:S04]  /*1590*/  LEA R4, P0, R246, c[0x0][0x368], 0x2 ;  /* 0x0000da00f6047a11 */ /* 0x010fc800078010ff */
[----:B------:R-:W-:-:S05]  /*15a0*/  LEA.HI.X R5, R246, c[0x0][0x36c], R135, 0x2, P0 ;  /* 0x0000db00f6057a11 */ /* 0x000fca00000f1487 */
[----:B------:R1:W5:Y:S01]  /*15b0*/  LDG.E R11, [R4.64] ;  /* 0x00000008040b7981 */ /* 0x000362000c1e1900 */
[----:B------:R-:W-:Y:S05]  /*15c0*/  BRA `(.L_x_213) ;  /* 0x0000005000007947 */ /* 0x000fea0003800000 */
.L_x_212:
[----:B------:R-:W-:Y:S01]  /*15d0*/  MOV R11, c[0x0][0x1d0] ;  /* 0x00007400000b7a02 */ /* 0x000fe20000000f00 */
[----:B------:R-:W-:Y:S05]  /*15e0*/  @!P6 BRA `(.L_x_213) ;  /* 0x000000300000e947 */ /* 0x000fea0003800000 */
[----:B----4-:R-:W2:Y:S04]  /*15f0*/  LDG.E R6, [R4.64] ;  /* 0x0000000804067981 */ /* 0x010ea8000c1e1900 */
[----:B------:R-:W2:Y:S02]  /*1600*/  LDG.E R0, [R4.64+0x4] ;  /* 0x0000040804007981 */ /* 0x000ea4000c1e1900 */
[----:B--2---:R-:W-:Y:S02]  /*1610*/  IADD3 R11, -R6, R0, RZ ;  /* 0x00000000060b7210 */ /* 0x004fe40007ffe1ff */
.L_x_213:
[----:B-1--4-:R1:W2:Y:S04]  /*1620*/  @P5 LDG.E R5, [R2.64] ;  /* 0x0000000802055981 */ /* 0x0122a8000c1e1900 */
[----:B------:R1:W2:Y:S01]  /*1630*/  @P5 LDG.E R4, [R2.64+0x4] ;  /* 0x0000040802045981 */ /* 0x0002a2000c1e1900 */
[----:B------:R-:W-:Y:S01]  /*1640*/  ISETP.NE.U32.AND P0, PT, RZ, c[0x0][0x378], PT ;  /* 0x0000de00ff007a0c */ /* 0x000fe20003f05070 */
[----:B-----5:R-:W-:-:S03]  /*1650*/  IMAD.MOV.U32 R134, RZ, RZ, R11 ;  /* 0x000000ffff867224 */ /* 0x020fc600078e000b */
[----:B------:R-:W-:Y:S01]  /*1660*/  ISETP.NE.AND.EX P1, PT, RZ, c[0x0][0x37c], PT, P0 ;  /* 0x0000df00ff007a0c */ /* 0x000fe20003f25300 */
[----:B------:R-:W-:-:S12]  /*1670*/  IMAD.MOV.U32 R0, RZ, RZ, c[0x0][0x228] ;  /* 0x00008a00ff007624 */ /* 0x000fd800078e00ff */
[----:B-1----:R-:W-:-:S04]  /*1680*/  @P1 LEA R2, P0, R246, c[0x0][0x378], 0x2 ;  /* 0x0000de00f6021a11 */ /* 0x002fc800078010ff */
[----:B------:R-:W-:-:S05]  /*1690*/  @P1 LEA.HI.X R3, R246, c[0x0][0x37c], R135, 0x2, P0 ;  /* 0x0000df00f6031a11 */ /* 0x000fca00000f1487 */
[----:B------:R1:W5:Y:S01]  /*16a0*/  @P1 LDG.E R134, [R2.64] ;  /* 0x0000000802861981 */ /* 0x000362000c1e1900 */
[----:B------:R-:W-:Y:S01]  /*16b0*/  IMAD.IADD R6, R11, 0x1, -R159 ;  /* 0x000000010b067824 */ /* 0x000fe200078e0a9f */
[----:B------:R-:W-:Y:S01]  /*16c0*/  BSSY B0, `(.L_x_214) ;  /* 0x0000030000007945 */ /* 0x000fe20003800000 */
[C---:B-1----:R-:W-:Y:S02]  /*16d0*/  LOP3.LUT R2, R9.reuse, 0xff000000, RZ, 0xc0, !PT ;  /* 0xff00000009027812 */ /* 0x042fe400078ec0ff */
[----:B------:R-:W-:Y:S01]  /*16e0*/  LOP3.LUT R3, R9, 0xff0000, RZ, 0xc0, !PT ;  /* 0x00ff000009037812 */ /* 0x000fe200078ec0ff */
[----:B--2---:R-:W-:Y:S01]  /*16f0*/  @P5 IMAD.IADD R0, R4, 0x1, -R5 ;  /* 0x0000000104005824 */ /* 0x004fe200078e0a05 */
[----:B------:R-:W-:-:S03]  /*1700*/  SHF.R.U32.HI R4, RZ, 0x8, R2 ;  /* 0x00000008ff047819 */ /* 0x000fc60000011602 */
[----:B------:R-:W-:Y:S01]  /*1710*/  IMAD.IADD R182, R6, 0x1, R0 ;  /* 0x0000000106b67824 */ /* 0x000fe200078e0200 */
[----:B------:R-:W-:-:S04]  /*1720*/  LEA.HI R4, R3, R4, RZ, 0x10 ;  /* 0x0000000403047211 */ /* 0x000fc800078f80ff */
[----:B------:R-:W-:Y:S02]  /*1730*/  SHF.R.U32.HI R5, RZ, 0x10, R4 ;  /* 0x00000010ff057819 */ /* 0x000fe40000011604 */
[----:B------:R-:W-:Y:S02]  /*1740*/  LOP3.LUT R15, R4, 0xff, RZ, 0xc0, !PT ;  /* 0x000000ff040f7812 */ /* 0x000fe400078ec0ff */
[C---:B------:R-:W-:Y:S01]  /*1750*/  IADD3 R2, R182.reuse, 0x4f, RZ ;  /* 0x0000004fb6027810 */ /* 0x040fe20007ffe0ff */
[----:B------:R1:W-:Y:S01]  /*1760*/  STL [R1+0x18], R5 ;  /* 0x0000180501007387 */ /* 0x0003e20000100800 */
[----:B------:R-:W-:Y:S02]  /*1770*/  ISETP.GE.AND P0, PT, R182, 0x1, PT ;  /* 0x00000001b600780c */ /* 0x000fe40003f06270 */
[----:B------:R-:W-:Y:S01]  /*1780*/  ISETP.NE.AND P1, PT, R5, RZ, PT ;  /* 0x000000ff0500720c */ /* 0x000fe20003f25270 */
[----:B------:R1:W-:Y:S01]  /*1790*/  STL [R1+0x1c], R15 ;  /* 0x00001c0f01007387 */ /* 0x0003e20000100800 */
[----:B------:R-:W-:-:S02]  /*17a0*/  IMAD.HI R2, R2, 0x66666667, RZ ;  /* 0x6666666702027827 */ /* 0x000fc400078e02ff */
[----:B------:R-:W-:-:S03]  /*17b0*/  SEL R131, R5, c[0x0][0x338], P1 ;  /* 0x0000ce0005837a07 */ /* 0x000fc60000800000 */
[----:B------:R-:W-:-:S04]  /*17c0*/  SHF.R.U32.HI R3, RZ, 0x1f, R2 ;  /* 0x0000001fff037819 */ /* 0x000fc80000011602 */
[----:B------:R-:W-:Y:S01]  /*17d0*/  LEA.HI.SX32 R150, R2, R3, 0x1b ;  /* 0x0000000302967211 */ /* 0x000fe200078fdaff */
[----:B------:R-:W-:Y:S01]  /*17e0*/  IMAD.MOV.U32 R2, RZ, RZ, RZ ;  /* 0x000000ffff027224 */ /* 0x000fe200078e00ff */
[----:B------:R-:W-:Y:S05]  /*17f0*/  @!P0 BRA `(.L_x_215) ;  /* 0x000001c000008947 */ /* 0x000fea0003800000 */
        /* <DEDUP_REMOVED lines=11> */
[----:B------:R-:W-:Y:S02]  /*18b0*/  IMAD.MOV.U32 R4, RZ, RZ, RZ ;  /* 0x000000ffff047224 */ /* 0x000fe400078e00ff */
        /* <DEDUP_REMOVED lines=16> */
.L_x_215:
[----:B------:R-:W-:Y:S05]  /*19c0*/  BSYNC B0 ;  /* 0x0000000000007941 */ /* 0x000fea0003800000 */
.L_x_214:
[----:B------:R-:W2:Y:S01]  /*19d0*/  LDL R39, [R1+0x24] ;  /* 0x0000240001277983 */ /* 0x000ea20000100800 */
[----:B------:R-:W-:-:S03]  /*19e0*/  IMAD R3, R15, R2, RZ ;  /* 0x000000020f037224 */ /* 0x000fc600078e02ff */
[----:B------:R-:W3:Y:S01]  /*19f0*/  LDL R38, [R1+0x2c] ;  /* 0x00002c0001267983 */ /* 0x000ee20000100800 */
[----:B------:R-:W-:-:S03]  /*1a00*/  IMAD.IADD R2, R3, 0x1, R2 ;  /* 0x0000000103027824 */ /* 0x000fc600078e0202 */
[----:B-1----:R-:W1:Y:S02]  /*1a10*/  S2R R15, SR_TID.X ;  /* 0x00000000000f7919 */ /* 0x002e640000002100 */
[----:B------:R-:W-:Y:S01]  /*1a20*/  IMNMX R2, R150, R2, PT ;  /* 0x0000000296027217 */ /* 0x000fe20003800200 */
[----:B------:R-:W-:-:S04]  /*1a30*/  IMAD R3, R3, 0x50, -R6 ;  /* 0x0000005003037824 */ /* 0x000fc800078e0a06 */
[----:B------:R-:W-:Y:S01]  /*1a40*/  IMAD R2, R2, 0x50, -R6 ;  /* 0x0000005002027824 */ /* 0x000fe200078e0a06 */
[----:B------:R-:W-:-:S04]  /*1a50*/  IMNMX R3, RZ, R3, !PT ;  /* 0x00000003ff037217 */ /* 0x000fc80007800200 */
[----:B------:R-:W-:-:S04]  /*1a60*/  IMNMX R2, R2, R0, PT ;  /* 0x0000000002027217 */ /* 0x000fc80003800200 */
[----:B------:R-:W-:Y:S02]  /*1a70*/  ISETP.GT.AND P0, PT, R2, R3, PT ;  /* 0x000000030200720c */ /* 0x000fe40003f04270 */
[----:B-1----:R-:W-:-:S04]  /*1a80*/  SHF.R.S32.HI R7, RZ, 0x1f, R15 ;  /* 0x0000001fff077819 */ /* 0x002fc8000001140f */
[----:B------:R-:W-:-:S07]  /*1a90*/  LEA.HI R8, R7, R15, RZ, 0x2 ;  /* 0x0000000f07087211 */ /* 0x000fce00078f10ff */
[----:B------:R-:W-:Y:S02]  /*1aa0*/  @P0 IADD3 R2, R2, 0x4f, RZ ;  /* 0x0000004f02020810 */ /* 0x000fe40007ffe0ff */
[----:B------:R-:W-:Y:S01]  /*1ab0*/  SHF.R.S32.HI R6, RZ, 0x1f, R8 ;  /* 0x0000001fff067819 */ /* 0x000fe20000011408 */
[----:B------:R-:W-:-:S03]  /*1ac0*/  IMAD.WIDE.U32 R4, R3, -0x33333333, RZ ;  /* 0xcccccccd03047825 */ /* 0x000fc600078e00ff */
[----:B------:R-:W-:Y:S01]  /*1ad0*/  LEA.HI R3, R6, R240, RZ, 0x3 ;  /* 0x000000f006037211 */ /* 0x000fe200078f18ff */
[----:B------:R-:W-:Y:S01]  /*1ae0*/  @P0 IMAD.HI R2, R2, 0x66666667, RZ ;  /* 0x6666666702020827 */ /* 0x000fe200078e02ff */
[----:B------:R-:W-:Y:S02]  /*1af0*/  SHF.R.U32.HI R127, RZ, 0x6, R5 ;  /* 0x00000006ff7f7819 */ /* 0x000fe40000011605 */
[----:B------:R-:W-:Y:S02]  /*1b00*/  LOP3.LUT R3, R3, 0xfffffff8, RZ, 0xc0, !PT ;  /* 0xfffffff803037812 */ /* 0x000fe400078ec0ff */
[----:B------:R-:W-:Y:S02]  /*1b10*/  @P0 SHF.R.U32.HI R5, RZ, 0x1f, R2 ;  /* 0x0000001fff050819 */ /* 0x000fe40000011602 */
[C---:B------:R-:W-:Y:S01]  /*1b20*/  IADD3 R148, R240.reuse, 0x40, RZ ;  /* 0x00000040f0947810 */ /* 0x040fe20007ffe0ff */
[C---:B------:R-:W-:Y:S01]  /*1b30*/  IMAD.IADD R3, R240.reuse, 0x1, -R3 ;  /* 0x00000001f0037824 */ /* 0x040fe200078e0a03 */
[----:B------:R-:W-:Y:S01]  /*1b40*/  IADD3 R146, R240, 0x20, RZ ;  /* 0x00000020f0927810 */ /* 0x000fe20007ffe0ff */
[----:B------:R-:W-:Y:S01]  /*1b50*/  IMAD.MOV.U32 R4, RZ, RZ, R127 ;  /* 0x000000ffff047224 */ /* 0x000fe200078e007f */
[----:B------:R-:W-:Y:S01]  /*1b60*/  @P0 LEA.HI.SX32 R4, R2, R5, 0x1b ;  /* 0x0000000502040211 */ /* 0x000fe200078fdaff */
[----:B------:R-:W-:Y:S01]  /*1b70*/  IMAD.SHL.U32 R2, R148, 0x40, RZ ;  /* 0x0000004094027824 */ /* 0x000fe200078e00ff */
[----:B------:R-:W-:-:S02]  /*1b80*/  LOP3.LUT R5, R8, 0xfffffffc, RZ, 0xc0, !PT ;  /* 0xfffffffc08057812 */ /* 0x000fc400078ec0ff */
[----:B------:R-:W-:Y:S01]  /*1b90*/  LOP3.LUT P1, RZ, R3, 0x4, RZ, 0xc0, !PT ;  /* 0x0000000403ff7812 */ /* 0x000fe2000782c0ff */
[----:B------:R-:W-:Y:S01]  /*1ba0*/  IMAD.SHL.U32 R3, R146, 0x40, RZ ;  /* 0x0000004092037824 */ /* 0x000fe200078e00ff */
[-C--:B------:R-:W-:Y:S02]  /*1bb0*/  LEA.HI R187, R7, R15.reuse, RZ, 0x5 ;  /* 0x0000000f07bb7211 */ /* 0x080fe400078f28ff */
[----:B------:R-:W-:Y:S01]  /*1bc0*/  LOP3.LUT R149, R2, 0x1c0, RZ, 0xc0, !PT ;  /* 0x000001c002957812 */ /* 0x000fe200078ec0ff */
[----:B------:R-:W-:Y:S01]  /*1bd0*/  IMAD.IADD R2, R15, 0x1, -R5 ;  /* 0x000000010f027824 */ /* 0x000fe200078e0a05 */
[----:B------:R-:W-:Y:S02]  /*1be0*/  LOP3.LUT R147, R3, 0x1c0, RZ, 0xc0, !PT ;  /* 0x000001c003937812 */ /* 0x000fe400078ec0ff */
[----:B------:R-:W-:Y:S01]  /*1bf0*/  SHF.R.S32.HI R3, RZ, 0x5, R187 ;  /* 0x00000005ff037819 */ /* 0x000fe200000114bb */
[----:B------:R-:W-:Y:S01]  /*1c00*/  IMAD.SHL.U32 R28, R2, 0x8, RZ ;  /* 0x00000008021c7824 */ /* 0x000fe200078e00ff */
[----:B------:R-:W-:-:S02]  /*1c10*/  LEA.HI R6, R7, R15, RZ, 0x3 ;  /* 0x0000000f07067211 */ /* 0x000fc400078f18ff */
[----:B------:R-:W-:Y:S01]  /*1c20*/  ISETP.GT.AND P0, PT, R4, R127, PT ;  /* 0x0000007f0400720c */ /* 0x000fe20003f04270 */
[----:B------:R-:W-:Y:S01]  /*1c30*/  IMAD.SHL.U32 R151, R3, 0x200, RZ ;  /* 0x0000020003977824 */ /* 0x000fe200078e00ff */
[----:B------:R-:W-:Y:S02]  /*1c40*/  SHF.R.S32.HI R7, RZ, 0x1f, R146 ;  /* 0x0000001fff077819 */ /* 0x000fe40000011492 */
[----:B------:R-:W-:Y:S02]  /*1c50*/  SHF.R.S32.HI R9, RZ, 0x1f, R148 ;  /* 0x0000001fff097819 */ /* 0x000fe40000011494 */
[----:B------:R-:W-:Y:S01]  /*1c60*/  LOP3.LUT R8, R6, 0xfffffff8, RZ, 0xc0, !PT ;  /* 0xfffffff806087812 */ /* 0x000fe200078ec0ff */
[----:B------:R-:W-:Y:S01]  /*1c70*/  IMAD.SHL.U32 R24, R2, 0x4, RZ ;  /* 0x0000000402187824 */ /* 0x000fe200078e00ff */
[----:B------:R-:W-:Y:S01]  /*1c80*/  SHF.R.S32.HI R137, RZ, 0x3, R6 ;  /* 0x00000003ff897819 */ /* 0x000fe20000011406 */
[----:B------:R-:W-:Y:S01]  /*1c90*/  IMAD.MOV.U32 R10, RZ, RZ, 0x40 ;  /* 0x00000040ff0a7424 */ /* 0x000fe200078e00ff */
[----:B------:R-:W-:Y:S01]  /*1ca0*/  LEA.HI R7, R7, R146, RZ, 0x3 ;  /* 0x0000009207077211 */ /* 0x000fe200078f18ff */
[----:B------:R-:W-:Y:S01]  /*1cb0*/  IMAD.IADD R163, R15, 0x1, -R8 ;  /* 0x000000010fa37824 */ /* 0x000fe200078e0a08 */
[----:B------:R-:W-:-:S03]  /*1cc0*/  LEA.HI R6, R9, R148, RZ, 0x3 ;  /* 0x0000009409067211 */ /* 0x000fc600078f18ff */
[----:B------:R-:W-:Y:S02]  /*1cd0*/  IMAD.SHL.U32 R7, R7, 0x40, RZ ;  /* 0x0000004007077824 */ /* 0x000fe400078e00ff */
[----:B------:R-:W-:Y:S02]  /*1ce0*/  IMAD.SHL.U32 R6, R6, 0x40, RZ ;  /* 0x0000004006067824 */ /* 0x000fe400078e00ff */
[----:B------:R-:W-:Y:S01]  /*1cf0*/  IMAD.SHL.U32 R132, R163, 0x8, RZ ;  /* 0x00000008a3847824 */ /* 0x000fe200078e00ff */
[----:B------:R-:W-:Y:S02]  /*1d00*/  SHF.R.S32.HI R183, RZ, 0x1f, R137 ;  /* 0x0000001fffb77819 */ /* 0x000fe40000011489 */
[----:B------:R-:W-:Y:S02]  /*1d10*/  SHF.R.U32.HI R184, RZ, 0x3, R147 ;  /* 0x00000003ffb87819 */ /* 0x000fe40000011693 */
[----:B------:R-:W-:Y:S02]  /*1d20*/  SHF.R.U32.HI R185, RZ, 0x3, R149 ;  /* 0x00000003ffb97819 */ /* 0x000fe40000011695 */
[----:B------:R-:W-:-:S02]  /*1d30*/  LOP3.LUT R160, R7, 0xfffffe00, RZ, 0xc0, !PT ;  /* 0xfffffe0007a07812 */ /* 0x000fc400078ec0ff */
[----:B------:R-:W-:Y:S02]  /*1d40*/  LOP3.LUT R161, R6, 0xfffffe00, RZ, 0xc0, !PT ;  /* 0xfffffe0006a17812 */ /* 0x000fe400078ec0ff */
[----:B------:R-:W-:Y:S02]  /*1d50*/  SHF.R.S32.HI R29, RZ, 0x1f, R28 ;  /* 0x0000001fff1d7819 */ /* 0x000fe4000001141c */
[----:B------:R-:W-:Y:S02]  /*1d60*/  SHF.R.S32.HI R133, RZ, 0x1f, R132 ;  /* 0x0000001fff857819 */ /* 0x000fe40000011484 */
[----:B------:R-:W-:Y:S02]  /*1d70*/  IADD3 R26, R24, 0x10, RZ ;  /* 0x00000010181a7810 */ /* 0x000fe40007ffe0ff */
[----:B--2---:R-:W-:-:S04]  /*1d80*/  LOP3.LUT R3, R39, 0x18, R28, 0xf8, !PT ;  /* 0x0000001827037812 */ /* 0x004fc800078ef81c */
[----:B---3--:R-:W-:-:S04]  /*1d90*/  LOP3.LUT R2, R151, R3, R38, 0xf6, !PT ;  /* 0x0000000397027212 */ /* 0x008fc800078ef626 */
[----:B------:R-:W-:Y:S02]  /*1da0*/  LEA R80, R2, 0x100, 0x1 ;  /* 0x0000010002507811 */ /* 0x000fe400078e08ff */
[----:B------:R-:W-:-:S05]  /*1db0*/  SEL R2, R10, 0xffffffc0, !P1 ;  /* 0xffffffc00a027807 */ /* 0x000fca0004800000 */
[----:B------:R-:W-:Y:S01]  /*1dc0*/  IMAD.IADD R81, R2, 0x1, R80 ;  /* 0x0000000102517824 */ /* 0x000fe200078e0250 */
[----:B------:R-:W-:Y:S05]  /*1dd0*/  @!P0 BRA `(.L_x_216) ;  /* 0x000054c000008947 */ /* 0x000fea0003800000 */
[----:B------:R-:W-:-:S04]  /*1de0*/  ISETP.NE.U32.AND P0, PT, RZ, c[0x0][0x340], PT ;  /* 0x0000d000ff007a0c */ /* 0x000fc80003f05070 */
[----:B------:R-:W-:-:S13]  /*1df0*/  ISETP.NE.AND.EX P4, PT, RZ, c[0x0][0x344], PT, P0 ;  /* 0x0000d100ff007a0c */ /* 0x000fda0003f85300 */
[----:B------:R-:W-:-:S05]  /*1e00*/  @P4 IMAD.WIDE R2, R246, R14, c[0x0][0x340] ;  /* 0x0000d000f6024625 */ /* 0x000fca00078e020e */
[----:B------:R1:W2:Y:S01]  /*1e10*/  @P4 LDG.E R30, [R2.64] ;  /* 0x00000008021e4981 */ /* 0x0002a2000c1e1900 */
[C---:B------:R-:W-:Y:S01]  /*1e20*/  IADD3 R122, P0, R137.reuse, R12, RZ ;  /* 0x0000000c897a7210 */ /* 0x040fe20007f1e0ff */
[----:B------:R-:W-:Y:S01]  /*1e30*/  IMAD.MOV.U32 R140, RZ, RZ, 0x50 ;  /* 0x00000050ff8c7424 */ /* 0x000fe200078e00ff */
[----:B------:R-:W-:Y:S01]  /*1e40*/  IADD3 R33, R4, -0x1, RZ ;  /* 0xffffffff04217810 */ /* 0x000fe20007ffe0ff */
[----:B------:R-:W-:Y:S01]  /*1e50*/  IMAD.MOV.U32 R152, RZ, RZ, c[0x0][0x238] ;  /* 0x00008e00ff987624 */ /* 0x000fe200078e00ff */
[----:B------:R-:W-:Y:S01]  /*1e60*/  LEA.HI.X.SX32 R130, R12, R183, 0x1, P0 ;  /* 0x000000b70c827211 */ /* 0x000fe200000f0eff */
[C---:B------:R-:W-:Y:S01]  /*1e70*/  IMAD R169, R140.reuse, c[0x0][0x23c], RZ ;  /* 0x00008f008ca97a24 */ /* 0x040fe200078e02ff */
[----:B------:R-:W-:Y:S01]  /*1e80*/  IADD3 R111, -R137, R0, RZ ;  /* 0x00000000896f7210 */ /* 0x000fe20007ffe1ff */
[----:B------:R-:W-:Y:S01]  /*1e90*/  IMAD.WIDE.U32 R144, R140, c[0x0][0x238], RZ ;  /* 0x00008e008c907a25 */ /* 0x000fe200078e00ff */
[----:B------:R-:W-:Y:S02]  /*1ea0*/  SEL R34, R135, RZ, !P5 ;  /* 0x000000ff87227207 */ /* 0x000fe40006800000 */
[----:B------:R-:W-:Y:S01]  /*1eb0*/  SEL R32, R246, RZ, !P5 ;  /* 0x000000fff6207207 */ /* 0x000fe20006800000 */
[----:B------:R-:W-:Y:S01]  /*1ec0*/  IMAD R5, R130, c[0x0][0x238], RZ ;  /* 0x00008e0082057a24 */ /* 0x000fe200078e02ff */
[----:B------:R-:W-:Y:S01]  /*1ed0*/  ISETP.GE.AND P6, PT, R132, c[0x0][0x1d4], PT ;  /* 0x0000750084007a0c */ /* 0x000fe20003fc6270 */
[----:B------:R-:W-:Y:S01]  /*1ee0*/  IMAD R8, R33, -0x50, R111 ;  /* 0xffffffb021087824 */ /* 0x000fe200078e026f */
[----:B------:R-:W-:Y:S01]  /*1ef0*/  MOV R37, c[0x0][0x23c] ;  /* 0x00008f0000257a02 */ /* 0x000fe20000000f00 */
[----:B------:R-:W-:Y:S01]  /*1f00*/  IMAD R5, R122, c[0x0][0x23c], R5 ;  /* 0x00008f007a057a24 */ /* 0x000fe200078e0205 */
[----:B------:R-:W-:Y:S01]  /*1f10*/  IADD3 R31, R11, R158, RZ ;  /* 0x0000009e0b1f7210 */ /* 0x000fe20007ffe0ff */
[----:B------:R-:W-:Y:S01]  /*1f20*/  IMAD R4, R34, c[0x0][0x248], RZ ;  /* 0x0000920022047a24 */ /* 0x000fe200078e02ff */
[C---:B------:R-:W-:Y:S01]  /*1f30*/  ISETP.GE.AND P3, PT, R8.reuse, 0x11, PT ;  /* 0x000000110800780c */ /* 0x040fe20003f66270 */
[----:B------:R-:W-:Y:S01]  /*1f40*/  IMAD.IADD R169, R145, 0x1, R169 ;  /* 0x0000000191a97824 */ /* 0x000fe200078e02a9 */
[----:B------:R-:W-:Y:S01]  /*1f50*/  ISETP.GE.AND P0, PT, R8, 0x1, PT ;  /* 0x000000010800780c */ /* 0x000fe20003f06270 */
[----:B------:R-:W-:Y:S01]  /*1f60*/  IMAD R4, R32, c[0x0][0x24c], R4 ;  /* 0x0000930020047a24 */ /* 0x000fe200078e0204 */
[----:B------:R-:W-:Y:S01]  /*1f70*/  SHF.R.S32.HI R36, RZ, 0x1f, R240 ;  /* 0x0000001fff247819 */ /* 0x000fe200000114f0 */
[----:B------:R-:W-:Y:S01]  /*1f80*/  IMAD.WIDE.U32 R14, R152, 0x20, RZ ;  /* 0x00000020980e7825 */ /* 0x000fe200078e00ff */
[----:B------:R-:W-:-:S02]  /*1f90*/  SHF.R.S32.HI R35, RZ, 0x1f, R31 ;  /* 0x0000001fff237819 */ /* 0x000fc4000001141f */
[----:B------:R-:W-:Y:S01]  /*1fa0*/  SHF.R.S32.HI R25, RZ, 0x1f, R24 ;  /* 0x0000001fff197819 */ /* 0x000fe20000011418 */
[----:B-1----:R-:W-:Y:S01]  /*1fb0*/  IMAD.WIDE.U32 R2, R122, c[0x0][0x238], R132 ;  /* 0x00008e007a027a25 */ /* 0x002fe200078e0084 */
[----:B------:R-:W-:Y:S02]  /*1fc0*/  ISETP.NE.AND P5, PT, R13, RZ, PT ;  /* 0x000000ff0d00720c */ /* 0x000fe40003fa5270 */
[----:B------:R-:W-:Y:S01]  /*1fd0*/  IADD3 R100, R28, 0x20, RZ ;  /* 0x000000201c647810 */ /* 0x000fe20007ffe0ff */
[----:B------:R-:W-:Y:S01]  /*1fe0*/  IMAD.IADD R3, R3, 0x1, R5 ;  /* 0x0000000103037824 */ /* 0x000fe200078e0205 */
[----:B------:R-:W-:Y:S01]  /*1ff0*/  LOP3.LUT R245, R245, 0xfffffffe, RZ, 0xc0, !PT ;  /* 0xfffffffef5f57812 */ /* 0x000fe200078ec0ff */
[----:B------:R-:W-:Y:S01]  /*2000*/  IMAD.SHL.U32 R17, R37, 0x20, RZ ;  /* 0x0000002025117824 */ /* 0x000fe200078e00ff */
[----:B------:R-:W-:Y:S01]  /*2010*/  MOV R154, c[0x0][0x290] ;  /* 0x0000a400009a7a02 */ /* 0x000fe20000000f00 */
[----:B------:R-:W-:Y:S01]  /*2020*/  IMAD.WIDE.U32 R2, R40, c[0x0][0x240], R2 ;  /* 0x0000900028027a25 */ /* 0x000fe200078e0002 */
[----:B------:R-:W-:-:S02]  /*2030*/  @P6 LOP3.LUT R245, R245, 0x1, RZ, 0xfc, !PT ;  /* 0x00000001f5f56812 */ /* 0x000fc400078efcff */
[----:B------:R-:W-:Y:S01]  /*2040*/  MOV R153, c[0x0][0x280] ;  /* 0x0000a00000997a02 */ /* 0x000fe20000000f00 */
[----:B------:R-:W-:Y:S01]  /*2050*/  IMAD R3, R40, c[0x0][0x244], R3 ;  /* 0x0000910028037a24 */ /* 0x000fe200078e0203 */
[----:B------:R-:W-:Y:S01]  /*2060*/  LOP3.LUT R245, R245, 0xfffffffd, RZ, 0xc0, !PT ;  /* 0xfffffffdf5f57812 */ /* 0x000fe200078ec0ff */
[----:B------:R-:W-:Y:S01]  /*2070*/  IMAD.WIDE.U32 R10, R31, c[0x0][0x1e0], RZ ;  /* 0x000078001f0a7a25 */ /* 0x000fe200078e00ff */
[----:B------:R-:W-:-:S03]  /*2080*/  SHF.L.U32 R172, R153, 0x5, RZ ;  /* 0x0000000599ac7819 */ /* 0x000fc600000006ff */
[----:B------:R-:W-:Y:S01]  /*2090*/  IMAD.WIDE.U32 R116, R32, c[0x0][0x248], R2 ;  /* 0x0000920020747a25 */ /* 0x000fe200078e0002 */
[----:B------:R-:W-:-:S03]  /*20a0*/  SHF.R.S32.HI R3, RZ, 0x1f, R33 ;  /* 0x0000001fff037819 */ /* 0x000fc60000011421 */
[----:B------:R-:W-:Y:S01]  /*20b0*/  IMAD R2, R169, R33, RZ ;  /* 0x00000021a9027224 */ /* 0x000fe200078e02ff */
[----:B------:R-:W-:Y:S01]  /*20c0*/  MOV R112, R116 ;  /* 0x0000007400707202 */ /* 0x000fe20000000f00 */
[----:B------:R-:W-:Y:S02]  /*20d0*/  IMAD.IADD R113, R117, 0x1, R4 ;  /* 0x0000000175717824 */ /* 0x000fe400078e0204 */
[-C--:B------:R-:W-:Y:S02]  /*20e0*/  IMAD R4, R3, R144.reuse, R2 ;  /* 0x0000009003047224 */ /* 0x080fe400078e0202 */
[----:B------:R-:W-:-:S04]  /*20f0*/  IMAD.WIDE.U32 R2, R33, R144, R112 ;  /* 0x0000009021027225 */ /* 0x000fc800078e0070 */
[----:B------:R-:W-:Y:S01]  /*2100*/  IMAD.IADD R3, R3, 0x1, R4 ;  /* 0x0000000103037824 */ /* 0x000fe200078e0204 */
[----:B------:R-:W-:Y:S01]  /*2110*/  @P3 LEA R5, P1, R152, R2, 0x4 ;  /* 0x0000000298053211 */ /* 0x000fe200078220ff */
[----:B------:R-:W-:Y:S01]  /*2120*/  IMAD R12, R36, c[0x0][0x290], RZ ;  /* 0x0000a400240c7a24 */ /* 0x000fe200078e02ff */
[----:B------:R-:W-:Y:S01]  /*2130*/  @P0 LEA R6, P2, R2, c[0x0][0x220], 0x1 ;  /* 0x0000880002060a11 */ /* 0x000fe200078408ff */
[----:B------:R-:W-:Y:S01]  /*2140*/  IMAD.WIDE.U32 R178, R240, c[0x0][0x1e0], RZ ;  /* 0x00007800f0b27a25 */ /* 0x000fe200078e00ff */
[----:B------:R-:W-:Y:S02]  /*2150*/  @P3 LEA.HI.X R9, R152, R3, R37, 0x4, P1 ;  /* 0x0000000398093211 */ /* 0x000fe400008f2425 */
[----:B------:R-:W-:Y:S01]  /*2160*/  @P0 LEA.HI.X R7, R2, c[0x0][0x224], R3, 0x1, P2 ;  /* 0x0000890002070a11 */ /* 0x000fe200010f0c03 */
[----:B------:R-:W-:Y:S01]  /*2170*/  IMAD R27, R240, c[0x0][0x294], R12 ;  /* 0x0000a500f01b7a24 */ /* 0x000fe200078e020c */
[C---:B------:R-:W-:Y:S01]  /*2180*/  @P3 LEA R4, P1, R5.reuse, c[0x0][0x220], 0x1 ;  /* 0x0000880005043a11 */ /* 0x040fe200078208ff */
[----:B------:R-:W-:Y:S01]  /*2190*/  IMAD.MOV.U32 R166, RZ, RZ, 0x5 ;  /* 0x00000005ffa67424 */ /* 0x000fe200078e00ff */
[C---:B------:R-:W-:Y:S01]  /*21a0*/  ISETP.GE.AND P2, PT, R8.reuse, 0x21, PT ;  /* 0x000000210800780c */ /* 0x040fe20003f46270 */
[----:B------:R-:W-:Y:S01]  /*21b0*/  @!PT LDS RZ, [RZ] ;  /* 0x00000000fffff984 */ /* 0x000fe20000000800 */
[----:B------:R-:W-:Y:S01]  /*21c0*/  @!PT LDS RZ, [RZ] ;  /* 0x00000000fffff984 */ /* 0x000fe20000000800 */
[----:B------:R-:W-:Y:S01]  /*21d0*/  @!PT LDS RZ, [RZ] ;  /* 0x00000000fffff984 */ /* 0x000fe20000000800 */
[----:B------:R1:W-:Y:S01]  /*21e0*/  @P0 LDGSTS.E.BYPASS.LTC128B.128 [R215+0x2900], [R6.64], !P6 ;  /* 0x0290000006d70fae */ /* 0x0003e2000f101d48 */
[----:B------:R-:W-:Y:S01]  /*21f0*/  @P3 LEA.HI.X R5, R5, c[0x0][0x224], R9, 0x1, P1 ;  /* 0x0000890005053a11 */ /* 0x000fe200008f0c09 */
[----:B------:R-:W-:Y:S01]  /*2200*/  IMAD.MOV.U32 R186, RZ, RZ, c[0x0][0x27c] ;  /* 0x00009f00ffba7624 */ /* 0x000fe200078e00ff */
[----:B------:R-:W-:Y:S01]  /*2210*/  ISETP.GE.AND P0, PT, R8, 0x31, PT ;  /* 0x000000310800780c */ /* 0x000fe20003f06270 */
[----:B------:R-:W-:Y:S01]  /*2220*/  IMAD.SHL.U32 R173, R154, 0x20, RZ ;  /* 0x000000209aad7824 */ /* 0x000fe200078e00ff */
[----:B------:R-:W-:Y:S01]  /*2230*/  ISETP.GE.AND P1, PT, R8, 0x41, PT ;  /* 0x000000410800780c */ /* 0x000fe20003f26270 */
[----:B------:R3:W-:Y:S01]  /*2240*/  @P3 LDGSTS.E.BYPASS.LTC128B.128 [R215+0x3100], [R4.64], !P6 ;  /* 0x0310000004d73fae */ /* 0x0007e2000f101d48 */
[----:B------:R-:W-:Y:S01]  /*2250*/  IMAD.WIDE.U32 R8, R240, c[0x0][0x290], R24 ;  /* 0x0000a400f0087a25 */ /* 0x000fe200078e0018 */
[----:B------:R-:W-:-:S02]  /*2260*/  SHF.L.U64.HI R155, R153, R166, c[0x0][0x284] ;  /* 0x0000a100999b7619 */ /* 0x000fc400000102a6 */
[----:B------:R-:W-:Y:S01]  /*2270*/  SHF.L.U64.HI R156, R154, R166, c[0x0][0x294] ;  /* 0x0000a5009a9c7619 */ /* 0x000fe200000102a6 */
[----:B------:R-:W-:Y:S01]  /*2280*/  IMAD.IADD R13, R9, 0x1, R27 ;  /* 0x00000001090d7824 */ /* 0x000fe200078e021b */
[----:B------:R-:W-:Y:S02]  /*2290*/  @P2 IADD3 R16, P3, R2, R14, RZ ;  /* 0x0000000e02102210 */ /* 0x000fe40007f7e0ff */
[----:B------:R-:W-:Y:S01]  /*22a0*/  MOV R12, R8 ;  /* 0x00000008000c7202 */ /* 0x000fe20000000f00 */
[----:B------:R-:W-:Y:S01]  /*22b0*/  IMAD.WIDE.U32 R8, R240, c[0x0][0x280], R28 ;  /* 0x0000a000f0087a25 */ /* 0x000fe200078e001c */
[----:B------:R-:W-:Y:S02]  /*22c0*/  @P2 IADD3.X R17, R3, R15, R17, P3, !PT ;  /* 0x0000000f03112210 */ /* 0x000fe40001ffe411 */
[----:B------:R-:W-:Y:S01]  /*22d0*/  @P2 LEA R20, P3, R16, c[0x0][0x220], 0x1 ;  /* 0x0000880010142a11 */ /* 0x000fe200078608ff */
[----:B------:R-:W-:Y:S02]  /*22e0*/  @P0 IMAD R18, R37, 0x30, RZ ;  /* 0x0000003025120824 */ /* 0x000fe400078e02ff */
[----:B-----5:R-:W-:Y:S01]  /*22f0*/  IMAD.WIDE.U32 R96, R134, c[0x0][0x290], R12 ;  /* 0x0000a40086607a25 */ /* 0x020fe200078e000c */
[----:B------:R-:W-:-:S03]  /*2300*/  @P2 LEA.HI.X R21, R16, c[0x0][0x224], R17, 0x1, P3 ;  /* 0x0000890010152a11 */ /* 0x000fc600018f0c11 */
[C---:B------:R-:W-:Y:S02]  /*2310*/  IMAD.WIDE.U32 R16, R240.reuse, c[0x0][0x290], R28 ;  /* 0x0000a400f0107a25 */ /* 0x040fe400078e001c */
[----:B------:R4:W-:Y:S02]  /*2320*/  @P2 LDGSTS.E.BYPASS.LTC128B.128 [R215+0x3900], [R20.64], !P6 ;  /* 0x0390000014d72fae */ /* 0x0009e4000f101d48 */
[----:B-1----:R-:W-:-:S04]  /*2330*/  IMAD.WIDE.U32 R6, R240, c[0x0][0x280], R24 ;  /* 0x0000a000f0067a25 */ /* 0x002fc800078e0018 */
[----:B---3--:R-:W-:Y:S02]  /*2340*/  IMAD R5, R36, c[0x0][0x280], RZ ;  /* 0x0000a00024057a24 */ /* 0x008fe400078e02ff */
[----:B------:R-:W-:Y:S02]  /*2350*/  IMAD R4, R35, c[0x0][0x1e0], RZ ;  /* 0x0000780023047a24 */ /* 0x000fe400078e02ff */
[----:B------:R-:W-:Y:S02]  /*2360*/  IMAD R23, R240, c[0x0][0x284], R5 ;  /* 0x0000a100f0177a24 */ /* 0x000fe400078e0205 */
[----:B------:R-:W-:Y:S02]  /*2370*/  IMAD R4, R31, c[0x0][0x1e4], R4 ;  /* 0x000079001f047a24 */ /* 0x000fe400078e0204 */
[----:B------:R-:W-:Y:S01]  /*2380*/  IMAD.MOV.U32 R14, RZ, RZ, R6 ;  /* 0x000000ffff0e7224 */ /* 0x000fe200078e0006 */
[----:B------:R-:W-:Y:S01]  /*2390*/  IADD3 R15, R7, R23, RZ ;  /* 0x00000017070f7210 */ /* 0x000fe20007ffe0ff */
[----:B------:R-:W-:Y:S01]  /*23a0*/  IMAD.MOV.U32 R6, RZ, RZ, R10 ;  /* 0x000000ffff067224 */ /* 0x000fe200078e000a */
[----:B------:R-:W-:Y:S01]  /*23b0*/  IADD3 R7, R11, R4, RZ ;  /* 0x000000040b077210 */ /* 0x000fe20007ffe0ff */
[----:B------:R-:W-:-:S04]  /*23c0*/  @P0 IMAD.WIDE.U32 R4, R152, 0x30, R2 ;  /* 0x0000003098040825 */ /* 0x000fc800078e0002 */
[----:B------:R-:W-:Y:S01]  /*23d0*/  IMAD.WIDE.U32 R10, R40, c[0x0][0x1e8], R6 ;  /* 0x00007a00280a7a25 */ /* 0x000fe200078e0006 */
[----:B------:R-:W-:Y:S02]  /*23e0*/  @P0 IADD3 R5, R5, R18, RZ ;  /* 0x0000001205050210 */ /* 0x000fe40007ffe0ff */
[----:B------:R-:W-:Y:S01]  /*23f0*/  @P0 LEA R18, P3, R4, c[0x0][0x220], 0x1 ;  /* 0x0000880004120a11 */ /* 0x000fe200078608ff */
[----:B------:R-:W-:Y:S02]  /*2400*/  IMAD.IADD R7, R23, 0x1, R9 ;  /* 0x0000000117077824 */ /* 0x000fe400078e0209 */
[----:B------:R-:W-:Y:S01]  /*2410*/  IMAD R9, R40, c[0x0][0x1ec], R11 ;  /* 0x00007b0028097a24 */ /* 0x000fe200078e020b */
[----:B------:R-:W-:Y:S01]  /*2420*/  @P0 LEA.HI.X R19, R4, c[0x0][0x224], R5, 0x1, P3 ;  /* 0x0000890004130a11 */ /* 0x000fe200018f0c05 */
[----:B------:R-:W-:Y:S01]  /*2430*/  IMAD.MOV.U32 R6, RZ, RZ, R8 ;  /* 0x000000ffff067224 */ /* 0x000fe200078e0008 */
[C---:B------:R-:W-:Y:S01]  /*2440*/  @P1 LEA R22, P3, R152.reuse, R2, 0x6 ;  /* 0x0000000298161211 */ /* 0x040fe200078630ff */
[----:B------:R-:W-:Y:S01]  /*2450*/  IMAD.MOV.U32 R8, RZ, RZ, R10 ;  /* 0x000000ffff087224 */ /* 0x000fe200078e000a */
[----:B------:R-:W-:Y:S01]  /*2460*/  IADD3 R5, R27, R17, RZ ;  /* 0x000000111b057210 */ /* 0x000fe20007ffe0ff */
[----:B------:R1:W-:Y:S01]  /*2470*/  @P0 LDGSTS.E.BYPASS.LTC128B.128 [R215+0x4100], [R18.64], !P6 ;  /* 0x0410000012d70fae */ /* 0x0003e2000f101d48 */
[----:B------:R-:W-:Y:S01]  /*2480*/  @P1 LEA.HI.X R3, R152, R3, R37, 0x6, P3 ;  /* 0x0000000398031211 */ /* 0x000fe200018f3425 */
[----:B------:R-:W-:Y:S01]  /*2490*/  IMAD.WIDE.U32 R98, R134, c[0x0][0x280], R14 ;  /* 0x0000a00086627a25 */ /* 0x000fe200078e000e */
[----:B------:R-:W-:-:S02]  /*24a0*/  @P1 LEA R2, P3, R22, c[0x0][0x220], 0x1 ;  /* 0x0000880016021a11 */ /* 0x000fc400078608ff */
[----:B------:R-:W-:Y:S01]  /*24b0*/  MOV R4, R16 ;  /* 0x0000001000047202 */ /* 0x000fe20000000f00 */
[----:B------:R-:W-:Y:S01]  /*24c0*/  IMAD.WIDE.U32 R94, R134, c[0x0][0x280], R6 ;  /* 0x0000a000865e7a25 */ /* 0x000fe200078e0006 */
[----:B------:R-:W-:Y:S02]  /*24d0*/  @P1 LEA.HI.X R3, R22, c[0x0][0x224], R3, 0x1, P3 ;  /* 0x0000890016031a11 */ /* 0x000fe400018f0c03 */
[----:B------:R-:W-:Y:S01]  /*24e0*/  ISETP.GE.AND P0, PT, R100, c[0x0][0x1d4], PT ;  /* 0x0000750064007a0c */ /* 0x000fe20003f06270 */
[----:B------:R-:W-:Y:S01]  /*24f0*/  IMAD.WIDE.U32 R92, R134, c[0x0][0x290], R4 ;  /* 0x0000a400865c7a25 */ /* 0x000fe200078e0004 */
[----:B------:R-:W-:Y:S01]  /*2500*/  SHF.L.U32 R10, R186, 0x1, RZ ;  /* 0x00000001ba0a7819 */ /* 0x000fe200000006ff */
[----:B------:R3:W-:Y:S01]  /*2510*/  @P1 LDGSTS.E.BYPASS.LTC128B.128 [R215+0x4900], [R2.64], !P6 ;  /* 0x0490000002d71fae */ /* 0x0007e2000f101d48 */
[----:B------:R-:W-:-:S03]  /*2520*/  ISETP.GE.AND P6, PT, R28, c[0x0][0x1d4], PT ;  /* 0x000075001c007a0c */ /* 0x000fc60003fc6270 */
[----:B------:R-:W0:Y:S01]  /*2530*/  LDGDEPBAR ;  /* 0x00000000000079af */ /* 0x000e220000000000 */
[----:B------:R-:W-:Y:S05]  /*2540*/  WARPSYNC 0xffffffff ;  /* 0xffffffff00007948 */ /* 0x000fea0003800000 */
[----:B------:R-:W-:Y:S02]  /*2550*/  @P0 LOP3.LUT R245, R245, 0x2, RZ, 0xfc, !PT ;  /* 0x00000002f5f50812 */ /* 0x000fe400078efcff */
[----:B---3--:R-:W-:Y:S01]  /*2560*/  SHF.R.S32.HI R2, RZ, 0x1f, R134 ;  /* 0x0000001fff027819 */ /* 0x008fe20000011486 */
[----:B------:R-:W-:-:S04]  /*2570*/  IMAD R3, R36, c[0x0][0x1e0], RZ ;  /* 0x0000780024037a24 */ /* 0x000fc800078e02ff */
[C---:B------:R-:W-:Y:S02]  /*2580*/  IMAD R11, R2.reuse, c[0x0][0x280], RZ ;  /* 0x0000a000020b7a24 */ /* 0x040fe400078e02ff */
[----:B-1----:R-:W-:Y:S02]  /*2590*/  IMAD R18, R2, c[0x0][0x290], RZ ;  /* 0x0000a40002127a24 */ /* 0x002fe400078e02ff */
[----:B------:R-:W-:Y:S02]  /*25a0*/  IMAD R16, R240, c[0x0][0x1e4], R3 ;  /* 0x00007900f0107a24 */ /* 0x000fe400078e0203 */
[----:B------:R-:W-:Y:S02]  /*25b0*/  IMAD R3, R134, c[0x0][0x284], R11 ;  /* 0x0000a10086037a24 */ /* 0x000fe400078e020b */
[----:B------:R-:W-:-:S03]  /*25c0*/  IMAD.IADD R121, R179, 0x1, R16 ;  /* 0x00000001b3797824 */ /* 0x000fc600078e0210 */
[----:B------:R-:W-:Y:S02]  /*25d0*/  IADD3 R110, R99, R3, RZ ;  /* 0x00000003636e7210 */ /* 0x000fe40007ffe0ff */
[----:B------:R-:W-:Y:S02]  /*25e0*/  IADD3 R107, R3, R95, RZ ;  /* 0x0000005f036b7210 */ /* 0x000fe40007ffe0ff */
[----:B--2---:R-:W-:Y:S01]  /*25f0*/  @P4 SHF.R.S32.HI R2, RZ, 0x1f, R30 ;  /* 0x0000001fff024819 */ /* 0x004fe2000001141e */
[----:B------:R-:W-:Y:S01]  /*2600*/  @!P4 IMAD.MOV.U32 R2, RZ, RZ, R135 ;  /* 0x000000ffff02c224 */ /* 0x000fe200078e0087 */
[----:B------:R-:W-:-:S04]  /*2610*/  @!P4 MOV R30, R246 ;  /* 0x000000f6001ec202 */ /* 0x000fc80000000f00 */
[----:B------:R-:W-:Y:S01]  /*2620*/  SEL R17, R2, RZ, !P5 ;  /* 0x000000ff02117207 */ /* 0x000fe20006800000 */
[----:B------:R-:W-:Y:S01]  /*2630*/  IMAD R2, R134, c[0x0][0x294], R18 ;  /* 0x0000a50086027a24 */ /* 0x000fe200078e0212 */
[----:B------:R-:W-:-:S03]  /*2640*/  SEL R11, R30, RZ, !P5 ;  /* 0x000000ff1e0b7207 */ /* 0x000fc60006800000 */
[----:B------:R-:W-:Y:S01]  /*2650*/  IMAD R16, R17, c[0x0][0x1f0], RZ ;  /* 0x00007c0011107a24 */ /* 0x000fe200078e02ff */
[----:B------:R-:W-:Y:S01]  /*2660*/  IADD3 R106, R2, R93, RZ ;  /* 0x0000005d026a7210 */ /* 0x000fe20007ffe0ff */
[----:B------:R-:W-:-:S04]  /*2670*/  IMAD.WIDE.U32 R82, R11, c[0x0][0x1f0], R8 ;  /* 0x00007c000b527a25 */ /* 0x000fc800078e0008 */
[----:B------:R-:W-:Y:S01]  /*2680*/  IMAD R8, R11, c[0x0][0x1f4], R16 ;  /* 0x00007d000b087a24 */ /* 0x000fe200078e0210 */
[----:B------:R-:W-:Y:S01]  /*2690*/  IADD3 R109, P1, P0, R82, R178, R28 ;  /* 0x000000b2526d7210 */ /* 0x000fe2000783e01c */
[----:B------:R-:W-:Y:S02]  /*26a0*/  IMAD.IADD R108, R97, 0x1, R2 ;  /* 0x00000001616c7824 */ /* 0x000fe400078e0202 */
[----:B------:R-:W-:-:S05]  /*26b0*/  IMAD.IADD R85, R83, 0x1, R8 ;  /* 0x0000000153557824 */ /* 0x000fca00078e0208 */
[----:B------:R-:W-:Y:S02]  /*26c0*/  IADD3.X R105, R85, R121, R29, P1, P0 ;  /* 0x0000007955697210 */ /* 0x000fe40000fe041d */
[----:B----4-:R-:W-:Y:S01]  /*26d0*/  ISETP.GE.AND P0, PT, R28, c[0x0][0x27c], PT ;  /* 0x00009f001c007a0c */ /* 0x010fe20003f06270 */
[----:B------:R-:W-:Y:S01]  /*26e0*/  IMAD.WIDE.U32 R2, R40, c[0x0][0x260], R132 ;  /* 0x0000980028027a25 */ /* 0x000fe200078e0084 */
[----:B------:R-:W-:Y:S01]  /*26f0*/  ISETP.GE.AND P2, PT, R186, 0x1, PT ;  /* 0x00000001ba00780c */ /* 0x000fe20003f46270 */
[----:B------:R-:W-:Y:S01]  /*2700*/  BAR.SYNC.DEFER_BLOCKING 0x0 ;  /* 0x0000000000007b1d */ /* 0x000fe20000010000 */
[----:B------:R-:W-:Y:S01]  /*2710*/  SHF.L.U32 R171, R154, 0x6, RZ ;  /* 0x000000069aab7819 */ /* 0x000fe200000006ff */
[----:B------:R-:W-:Y:S01]  /*2720*/  IMAD.WIDE.U32 R6, R40, c[0x0][0x210], R28 ;  /* 0x0000840028067a25 */ /* 0x000fe200078e001c */
[----:B------:R-:W-:Y:S02]  /*2730*/  SHF.L.U64.HI R136, R152, R166, c[0x0][0x23c] ;  /* 0x00008f0098887619 */ /* 0x000fe400000102a6 */
[----:B------:R-:W-:Y:S01]  /*2740*/  LOP3.LUT R245, R245, 0xfffffff7, RZ, 0xc0, !PT ;  /* 0xfffffff7f5f57812 */ /* 0x000fe200078ec0ff */
[----:B------:R-:W-:Y:S01]  /*2750*/  IMAD.MOV.U32 R4, RZ, RZ, R2 ;  /* 0x000000ffff047224 */ /* 0x000fe200078e0002 */
[----:B------:R-:W-:Y:S01]  /*2760*/  ULDC.U8 UR4, c[0x0][0x298] ;  /* 0x0000a60000047ab9 */ /* 0x000fe20000000000 */
[----:B------:R-:W-:Y:S01]  /*2770*/  IMAD.MOV.U32 R2, RZ, RZ, R6 ;  /* 0x000000ffff027224 */ /* 0x000fe200078e0006 */
[----:B------:R-:W-:Y:S01]  /*2780*/  SEL R6, RZ, c[0x0][0x27c], !P0 ;  /* 0x00009f00ff067a07 */ /* 0x000fe20004000000 */
[----:B------:R-:W-:Y:S01]  /*2790*/  IMAD R5, R40, c[0x0][0x264], R3 ;  /* 0x0000990028057a24 */ /* 0x000fe200078e0203 */
[----:B------:R-:W-:Y:S01]  /*27a0*/  @P0 IADD3 R10, -R10, c[0x0][0x1d4], RZ ;  /* 0x000075000a0a0a10 */ /* 0x000fe20007ffe1ff */
[----:B------:R-:W-:Y:S01]  /*27b0*/  IMAD R3, R40, c[0x0][0x214], R7 ;  /* 0x0000850028037a24 */ /* 0x000fe200078e0207 */
[----:B------:R-:W-:Y:S01]  /*27c0*/  IADD3 R6, R28, R6, RZ ;  /* 0x000000061c067210 */ /* 0x000fe20007ffe0ff */
[----:B------:R-:W-:Y:S01]  /*27d0*/  IMAD R7, R34, c[0x0][0x268], RZ ;  /* 0x00009a0022077a24 */ /* 0x000fe200078e02ff */
[----:B------:R-:W-:Y:S01]  /*27e0*/  ISETP.NE.AND P0, PT, RZ, UR4, PT ;  /* 0x00000004ff007c0c */ /* 0x000fe2000bf05270 */
[----:B------:R-:W-:Y:S01]  /*27f0*/  IMAD.WIDE.U32 R86, R32, c[0x0][0x268], R4 ;  /* 0x00009a0020567a25 */ /* 0x000fe200078e0004 */
[----:B------:R-:W-:-:S02]  /*2800*/  SHF.R.S32.HI R4, RZ, 0x1f, R10 ;  /* 0x0000001fff047819 */ /* 0x000fc4000001140a */
[----:B------:R-:W-:Y:S01]  /*2810*/  @P2 LOP3.LUT R245, R245, 0x8, RZ, 0xfc, !PT ;  /* 0x00000008f5f52812 */ /* 0x000fe200078efcff */
[----:B------:R-:W-:Y:S01]  /*2820*/  IMAD R9, R32, c[0x0][0x26c], R7 ;  /* 0x00009b0020097a24 */ /* 0x000fe200078e0207 */
[----:B------:R-:W-:Y:S01]  /*2830*/  SHF.R.S32.HI R7, RZ, 0x1f, R6 ;  /* 0x0000001fff077819 */ /* 0x000fe20000011406 */
[----:B------:R-:W-:Y:S01]  /*2840*/  IMAD.WIDE.U32 R90, R11, c[0x0][0x218], R2 ;  /* 0x000086000b5a7a25 */ /* 0x000fe200078e0002 */
[----:B------:R-:W-:Y:S02]  /*2850*/  SHF.R.S32.HI R3, RZ, 0x1f, R146 ;  /* 0x0000001fff037819 */ /* 0x000fe40000011492 */
[----:B------:R-:W-:Y:S01]  /*2860*/  LEA.HI R5, R4, R10, RZ, 0x4 ;  /* 0x0000000a04057211 */ /* 0x000fe200078f20ff */
[----:B------:R-:W-:Y:S01]  /*2870*/  IMAD.WIDE.U32 R176, R146, c[0x0][0x1e0], RZ ;  /* 0x0000780092b07a25 */ /* 0x000fe200078e00ff */
[----:B------:R-:W-:Y:S02]  /*2880*/  LEA.HI R2, R7, R6, RZ, 0x3 ;  /* 0x0000000607027211 */ /* 0x000fe400078f18ff */
[----:B------:R-:W-:Y:S01]  /*2890*/  SHF.R.S32.HI R6, RZ, 0x1f, R148 ;  /* 0x0000001fff067819 */ /* 0x000fe20000011494 */
[----:B------:R-:W-:Y:S01]  /*28a0*/  IMAD R4, R3, c[0x0][0x1e0], RZ ;  /* 0x0000780003047a24 */ /* 0x000fe200078e02ff */
[----:B------:R-:W-:Y:S01]  /*28b0*/  LOP3.LUT R102, R2, 0xfffffff8, RZ, 0xc0, !PT ;  /* 0xfffffff802667812 */ /* 0x000fe200078ec0ff */
[----:B------:R-:W-:Y:S01]  /*28c0*/  IMAD.WIDE.U32 R174, R148, c[0x0][0x1e0], RZ ;  /* 0x0000780094ae7a25 */ /* 0x000fe200078e00ff */
[----:B------:R-:W-:-:S02]  /*28d0*/  IADD3 R129, P1, R240, R31, RZ ;  /* 0x0000001ff0817210 */ /* 0x000fc40007f3e0ff */
[----:B------:R-:W-:Y:S01]  /*28e0*/  LOP3.LUT R245, R245, 0xfffffffb, RZ, 0xc0, !PT ;  /* 0xfffffffbf5f57812 */ /* 0x000fe200078ec0ff */
[----:B------:R-:W-:Y:S01]  /*28f0*/  IMAD R4, R146, c[0x0][0x1e4], R4 ;  /* 0x0000790092047a24 */ /* 0x000fe200078e0204 */
[----:B------:R-:W-:Y:S01]  /*2900*/  SHF.R.S32.HI R104, RZ, 0x1f, R102 ;  /* 0x0000001fff687819 */ /* 0x000fe20000011466 */
[----:B------:R-:W-:Y:S01]  /*2910*/  IMAD R3, R6, c[0x0][0x1e0], RZ ;  /* 0x0000780006037a24 */ /* 0x000fe200078e02ff */
[----:B------:R-:W-:Y:S01]  /*2920*/  @P0 LOP3.LUT R245, R245, 0x4, RZ, 0xfc, !PT ;  /* 0x00000004f5f50812 */ /* 0x000fe200078efcff */
[----:B------:R-:W-:Y:S01]  /*2930*/  IMAD.MOV.U32 R165, RZ, RZ, 0x6 ;  /* 0x00000006ffa57424 */ /* 0x000fe200078e00ff */
[----:B------:R-:W-:Y:S01]  /*2940*/  IADD3 R126, R177, R4, RZ ;  /* 0x00000004b17e7210 */ /* 0x000fe20007ffe0ff */
[----:B------:R-:W-:Y:S01]  /*2950*/  IMAD R3, R148, c[0x0][0x1e4], R3 ;  /* 0x0000790094037a24 */ /* 0x000fe200078e0203 */
[----:B------:R-:W-:Y:S01]  /*2960*/  SHF.R.S32.HI R4, RZ, 0x4, R5 ;  /* 0x00000004ff047819 */ /* 0x000fe20000011405 */
[----:B------:R-:W-:Y:S01]  /*2970*/  IMAD.MOV.U32 R7, RZ, RZ, c[0x0][0x1e0] ;  /* 0x00007800ff077624 */ /* 0x000fe200078e00ff */
[--C-:B------:R-:W-:Y:S01]  /*2980*/  LOP3.LUT R5, R39, 0x38, R2.reuse, 0xf8, !PT ;  /* 0x0000003827057812 */ /* 0x100fe200078ef802 */
[----:B------:R-:W-:Y:S01]  /*2990*/  IMAD.IADD R125, R175, 0x1, R3 ;  /* 0x00000001af7d7824 */ /* 0x000fe200078e0203 */
[----:B------:R-:W-:Y:S01]  /*29a0*/  LEA.HI.SX32 R6, R2, R4, 0x1d ;  /* 0x0000000402067211 */ /* 0x000fe200078feaff */
[----:B------:R-:W-:Y:S01]  /*29b0*/  IMAD.SHL.U32 R170, R153, 0x40, RZ ;  /* 0x0000004099aa7824 */ /* 0x000fe200078e00ff */
[--C-:B------:R-:W-:Y:S01]  /*29c0*/  LOP3.LUT R3, R149, 0x38, R2.reuse, 0xf8, !PT ;  /* 0x0000003895037812 */ /* 0x100fe200078ef802 */
[----:B------:R-:W-:Y:S01]  /*29d0*/  IMAD.WIDE.U32 R138, R7, 0x50, RZ ;  /* 0x00000050078a7825 */ /* 0x000fe200078e00ff */
[----:B------:R-:W-:-:S02]  /*29e0*/  LOP3.LUT R4, R147, 0x38, R2, 0xf8, !PT ;  /* 0x0000003893047812 */ /* 0x000fc400078ef802 */
[----:B------:R-:W-:Y:S01]  /*29f0*/  LOP3.LUT R5, R5, R38, RZ, 0x3c, !PT ;  /* 0x0000002605057212 */ /* 0x000fe200078e3cff */
[----:B------:R-:W-:Y:S01]  /*2a00*/  IMAD.SHL.U32 R84, R6, 0x8, RZ ;  /* 0x0000000806547824 */ /* 0x000fe200078e00ff */
[----:B------:R-:W-:Y:S01]  /*2a10*/  LOP3.LUT R3, R3, R185, RZ, 0x3c, !PT ;  /* 0x000000b903037212 */ /* 0x000fe200078e3cff */
[----:B------:R-:W-:Y:S01]  /*2a20*/  IMAD.SHL.U32 R180, R7, 0x20, RZ ;  /* 0x0000002007b47824 */ /* 0x000fe200078e00ff */
[----:B------:R-:W-:Y:S01]  /*2a30*/  LOP3.LUT R2, R4, R184, RZ, 0x3c, !PT ;  /* 0x000000b804027212 */ /* 0x000fe200078e3cff */
[----:B------:R-:W-:Y:S01]  /*2a40*/  IMAD.IADD R5, R151, 0x1, R5 ;  /* 0x0000000197057824 */ /* 0x000fe200078e0205 */
[-C--:B------:R-:W-:Y:S01]  /*2a50*/  SHF.L.U64.HI R153, R153, R165.reuse, c[0x0][0x284] ;  /* 0x0000a10099997619 */ /* 0x080fe200000102a5 */
[----:B------:R-:W-:Y:S01]  /*2a60*/  IMAD R8, R17, c[0x0][0x218], RZ ;  /* 0x0000860011087a24 */ /* 0x000fe200078e02ff */
[-C--:B------:R-:W-:Y:S01]  /*2a70*/  SHF.L.U64.HI R154, R154, R165.reuse, c[0x0][0x294] ;  /* 0x0000a5009a9a7619 */ /* 0x080fe200000102a5 */
[----:B------:R-:W-:Y:S01]  /*2a80*/  IMAD.SHL.U32 R124, R5, 0x2, RZ ;  /* 0x00000002057c7824 */ /* 0x000fe200078e00ff */
[----:B------:R-:W-:Y:S01]  /*2a90*/  SHF.L.U64.HI R165, R7, R165, c[0x0][0x1e4] ;  /* 0x0000790007a57619 */ /* 0x000fe200000102a5 */
[----:B------:R-:W-:Y:S01]  /*2aa0*/  IMAD R8, R11, c[0x0][0x21c], R8 ;  /* 0x000087000b087a24 */ /* 0x000fe200078e0208 */
[C---:B------:R-:W-:Y:S01]  /*2ab0*/  SHF.L.U64.HI R166, R7.reuse, R166, c[0x0][0x1e4] ;  /* 0x0000790007a67619 */ /* 0x040fe200000102a6 */
[----:B------:R-:W-:Y:S01]  /*2ac0*/  IMAD R167, R140, c[0x0][0x294], RZ ;  /* 0x0000a5008ca77a24 */ /* 0x000fe200078e02ff */
[----:B------:R-:W-:Y:S01]  /*2ad0*/  SHF.L.U32 R181, R7, 0x6, RZ ;  /* 0x0000000607b57819 */ /* 0x000fe200000006ff */
[----:B------:R-:W-:Y:S01]  /*2ae0*/  IMAD.IADD R7, R161, 0x1, R3 ;  /* 0x00000001a1077824 */ /* 0x000fe200078e0203 */
[----:B------:R-:W-:Y:S01]  /*2af0*/  IADD3 R6, R160, R2, RZ ;  /* 0x00000002a0067210 */ /* 0x000fe20007ffe0ff */
[C---:B------:R-:W-:Y:S01]  /*2b00*/  IMAD R168, R140.reuse, c[0x0][0x284], RZ ;  /* 0x0000a1008ca87a24 */ /* 0x040fe200078e02ff */
[--C-:B------:R-:W-:Y:S01]  /*2b10*/  LOP3.LUT R3, R39, 0x38, R84.reuse, 0xf8, !PT ;  /* 0x0000003827037812 */ /* 0x100fe200078ef854 */
[C---:B------:R-:W-:Y:S01]  /*2b20*/  IMAD R164, R140.reuse, c[0x0][0x1e4], RZ ;  /* 0x000079008ca47a24 */ /* 0x040fe200078e02ff */
[--C-:B------:R-:W-:Y:S01]  /*2b30*/  LOP3.LUT R2, R147, 0x38, R84.reuse, 0xf8, !PT ;  /* 0x0000003893027812 */ /* 0x100fe200078ef854 */
[----:B------:R-:W-:Y:S01]  /*2b40*/  IMAD.WIDE.U32 R142, R140, c[0x0][0x290], RZ ;  /* 0x0000a4008c8e7a25 */ /* 0x000fe200078e00ff */
[----:B------:R-:W-:-:S02]  /*2b50*/  LOP3.LUT R4, R149, 0x38, R84, 0xf8, !PT ;  /* 0x0000003895047812 */ /* 0x000fc400078ef854 */
[----:B------:R-:W-:Y:S01]  /*2b60*/  LOP3.LUT R5, R3, R38, RZ, 0x3c, !PT ;  /* 0x0000002603057212 */ /* 0x000fe200078e3cff */
[----:B------:R-:W-:Y:S01]  /*2b70*/  IMAD.WIDE.U32 R140, R140, c[0x0][0x280], RZ ;  /* 0x0000a0008c8c7a25 */ /* 0x000fe200078e00ff */
[----:B------:R-:W-:Y:S02]  /*2b80*/  LOP3.LUT R3, R2, R184, RZ, 0x3c, !PT ;  /* 0x000000b802037212 */ /* 0x000fe400078e3cff */
[----:B------:R-:W-:Y:S01]  /*2b90*/  LOP3.LUT R2, R4, R185, RZ, 0x3c, !PT ;  /* 0x000000b904027212 */ /* 0x000fe200078e3cff */
[----:B------:R-:W-:Y:S01]  /*2ba0*/  IMAD.IADD R4, R151, 0x1, R5 ;  /* 0x0000000197047824 */ /* 0x000fe200078e0205 */
[----:B------:R-:W-:Y:S01]  /*2bb0*/  IADD3 R101, R91, R8, RZ ;  /* 0x000000085b657210 */ /* 0x000fe20007ffe0ff */
[----:B------:R-:W-:Y:S01]  /*2bc0*/  IMAD.IADD R3, R160, 0x1, R3 ;  /* 0x00000001a0037824 */ /* 0x000fe200078e0203 */
[----:B------:R-:W-:Y:S01]  /*2bd0*/  IADD3 R2, R161, R2, RZ ;  /* 0x00000002a1027210 */ /* 0x000fe20007ffe0ff */
[----:B------:R-:W-:Y:S01]  /*2be0*/  IMAD.X R128, R35, 0x1, R36, P1 ;  /* 0x0000000123807824 */ /* 0x000fe200008e0624 */
[----:B------:R-:W-:Y:S01]  /*2bf0*/  SHF.R.S32.HI R103, RZ, 0x1f, R84 ;  /* 0x0000001fff677819 */ /* 0x000fe20000011454 */
[----:B------:R-:W-:Y:S01]  /*2c00*/  IMAD.SHL.U32 R152, R152, 0x20, RZ ;  /* 0x0000002098987824 */ /* 0x000fe200078e00ff */
[----:B------:R-:W-:Y:S01]  /*2c10*/  SHF.L.U32 R123, R6, 0x1, RZ ;  /* 0x00000001067b7819 */ /* 0x000fe200000006ff */
[----:B------:R-:W-:Y:S01]  /*2c20*/  IMAD.IADD R167, R143, 0x1, R167 ;  /* 0x000000018fa77824 */ /* 0x000fe200078e02a7 */
[----:B------:R-:W-:Y:S01]  /*2c30*/  SHF.L.U32 R118, R3, 0x1, RZ ;  /* 0x0000000103767819 */ /* 0x000fe200000006ff */
[----:B------:R-:W-:-:S02]  /*2c40*/  IMAD.IADD R168, R141, 0x1, R168 ;  /* 0x000000018da87824 */ /* 0x000fc400078e02a8 */
[----:B------:R-:W-:Y:S02]  /*2c50*/  IMAD.IADD R164, R139, 0x1, R164 ;  /* 0x000000018ba47824 */ /* 0x000fe400078e02a4 */
[----:B------:R-:W-:Y:S02]  /*2c60*/  IMAD.IADD R89, R87, 0x1, R9 ;  /* 0x0000000157597824 */ /* 0x000fe400078e0209 */
[----:B------:R-:W-:Y:S02]  /*2c70*/  IMAD.SHL.U32 R120, R7, 0x2, RZ ;  /* 0x0000000207787824 */ /* 0x000fe400078e00ff */
[----:B------:R-:W-:Y:S02]  /*2c80*/  IMAD.SHL.U32 R119, R4, 0x2, RZ ;  /* 0x0000000204777824 */ /* 0x000fe400078e00ff */
[----:B------:R-:W-:Y:S02]  /*2c90*/  IMAD.SHL.U32 R114, R2, 0x2, RZ ;  /* 0x0000000202727824 */ /* 0x000fe400078e00ff */
.L_x_251:
[----:B------:R-:W-:Y:S01]  /*2ca0*/  SHF.R.S32.HI R88, RZ, 0x1f, R33 ;  /* 0x0000001fff587819 */ /* 0x000fe20000011421 */
[-C--:B-1----:R-:W-:Y:S01]  /*2cb0*/  IMAD R2, R164, R33.reuse, RZ ;  /* 0x00000021a4027224 */ /* 0x082fe200078e02ff */
[----:B------:R-:W-:Y:S01]  /*2cc0*/  ISETP.GE.AND P2, PT, R186, 0x1, PT ;  /* 0x00000001ba00780c */ /* 0x000fe20003f46270 */
[----:B------:R-:W-:Y:S01]  /*2cd0*/  IMAD.WIDE.U32 R64, R138, R33, RZ ;  /* 0x000000218a407225 */ /* 0x000fe200078e00ff */
[----:B------:R-:W-:Y:S04]  /*2ce0*/  DEPBAR.LE SB0, 0x0 ;  /* 0x000080000000791a */ /* 0x000fe80000000000 */
[----:B------:R-:W-:Y:S01]  /*2cf0*/  IADD3 R3, P1, P0, R109, R64, R180 ;  /* 0x000000406d037210 */ /* 0x000fe2000783e0b4 */
[----:B------:R-:W-:Y:S01]  /*2d00*/  IMAD R2, R88, R138, R2 ;  /* 0x0000008a58027224 */ /* 0x000fe200078e0202 */
[----:B------:R-:W-:Y:S01]  /*2d10*/  WARPSYNC 0xffffffff ;  /* 0xffffffff00007948 */ /* 0x000fe20003800000 */
[----:B------:R-:W-:Y:S02]  /*2d20*/  BAR.SYNC.DEFER_BLOCKING 0x0 ;  /* 0x0000000000007b1d */ /* 0x000fe40000010000 */
[----:B------:R-:W-:Y:S05]  /*2d30*/  IMAD.IADD R68, R65, 0x1, R2 ;  /* 0x0000000141447824 */ /* 0x000fea00078e0202 */
[----:B------:R-:W-:Y:S02]  /*2d40*/  IADD3.X R5, R105, R68, R166, P1, P0 ;  /* 0x0000004469057210 */ /* 0x000fe40000fe04a6 */
[CC--:B------:R-:W-:Y:S04]  /*2d50*/  IADD3 R2, P1, R109.reuse, R64.reuse, RZ ;  /* 0x000000406d027210 */ /* 0x0c0fe80007f3e0ff */
[----:B------:R-:W-:Y:S01]  /*2d60*/  LEA R54, P0, R2, c[0x0][0x1c8], 0x1 ;  /* 0x0000720002367a11 */ /* 0x000fe200078008ff */
[----:B------:R-:W-:Y:S05]  /*2d70*/  IMAD.X R4, R68, 0x1, R105, P1 ;  /* 0x0000000144047824 */ /* 0x000fea00008e0669 */
[----:B------:R-:W-:Y:S02]  /*2d80*/  LEA.HI.X R55, R2, c[0x0][0x1cc], R4, 0x1, P0 ;  /* 0x0000730002377a11 */ /* 0x000fe400000f0c04 */
[----:B------:R-:W-:Y:S04]  /*2d90*/  IADD3 R2, P1, P0, R109, R64, R181 ;  /* 0x000000406d027210 */ /* 0x000fe8000783e0b5 */
[----:B------:R-:W-:Y:S01]  /*2da0*/  IADD3.X R4, R105, R68, R165, P1, P0 ;  /* 0x0000004469047210 */ /* 0x000fe20000fe04a5 */
[----:B------:R-:W-:Y:S01]  /*2db0*/  BSSY B2, `(.L_x_217) ;  /* 0x00003a3000027945 */ /* 0x000fe20003800000 */
[C---:B------:R-:W-:Y:S02]  /*2dc0*/  LEA R60, P1, R3.reuse, c[0x0][0x1c8], 0x1 ;  /* 0x00007200033c7a11 */ /* 0x040fe400078208ff */
[C---:B------:R-:W-:Y:S02]  /*2dd0*/  LEA R62, P0, R2.reuse, c[0x0][0x1c8], 0x1 ;  /* 0x00007200023e7a11 */ /* 0x040fe400078008ff */
[----:B------:R-:W-:Y:S02]  /*2de0*/  LEA.HI.X R61, R3, c[0x0][0x1cc], R5, 0x1, P1 ;  /* 0x00007300033d7a11 */ /* 0x000fe400008f0c05 */
[----:B------:R-:W-:Y:S01]  /*2df0*/  LEA.HI.X R63, R2, c[0x0][0x1cc], R4, 0x1, P0 ;  /* 0x00007300023f7a11 */ /* 0x000fe200000f0c04 */
[----:B------:R-:W-:-:S05]  /*2e00*/  @!P2 BRA `(.L_x_218) ;  /* 0x000038100000a947 */ /* 0x000fca0003800000 */
[-C--:B------:R-:W-:Y:S01]  /*2e10*/  IMAD R4, R168, R33.reuse, RZ ;  /* 0x00000021a8047224 */ /* 0x080fe200078e02ff */
[----:B------:R-:W-:Y:S01]  /*2e20*/  LOP3.LUT P2, RZ, R245, 0x4, RZ, 0xc0, !PT ;  /* 0x00000004f5ff7812 */ /* 0x000fe2000784c0ff */
[-C--:B------:R-:W-:Y:S02]  /*2e30*/  IMAD R3, R167, R33.reuse, RZ ;  /* 0x00000021a7037224 */ /* 0x080fe400078e02ff */
[----:B------:R-:W-:Y:S02]  /*2e40*/  IMAD R2, R33, -0x50, R0 ;  /* 0xffffffb021027824 */ /* 0x000fe400078e0200 */
[-C--:B------:R-:W-:Y:S03]  /*2e50*/  IMAD.WIDE.U32 R10, R140, R33.reuse, RZ ;  /* 0x000000218c0a7225 */ /* 0x080fe600078e00ff */
[----:B------:R-:W-:Y:S01]  /*2e60*/  IMNMX R66, R2, 0x50, PT ;  /* 0x0000005002427817 */ /* 0x000fe20003800200 */
[----:B------:R-:W-:Y:S04]  /*2e70*/  IMAD.WIDE.U32 R30, R142, R33, RZ ;  /* 0x000000218e1e7225 */ /* 0x000fe800078e00ff */
[C---:B------:R-:W-:Y:S02]  /*2e80*/  IMAD R4, R88.reuse, R140, R4 ;  /* 0x0000008c58047224 */ /* 0x040fe400078e0204 */
[----:B------:R-:W-:Y:S03]  /*2e90*/  IMAD R3, R88, R142, R3 ;  /* 0x0000008e58037224 */ /* 0x000fe600078e0203 */
[----:B------:R-:W-:Y:S02]  /*2ea0*/  IADD3 R32, R11, R4, RZ ;  /* 0x000000040b207210 */ /* 0x000fe40007ffe0ff */
[----:B------:R-:W-:Y:S01]  /*2eb0*/  IADD3 R36, R31, R3, RZ ;  /* 0x000000031f247210 */ /* 0x000fe20007ffe0ff */
[----:B------:R-:W-:-:S05]  /*2ec0*/  @!P2 BRA `(.L_x_219) ;  /* 0x00001c900000a947 */ /* 0x000fca0003800000 */
[----:B------:R-:W-:Y:S01]  /*2ed0*/  ISETP.GE.AND P4, PT, R240, R66, PT ;  /* 0x00000042f000720c */ /* 0x000fe20003f86270 */
[----:B------:R-:W-:Y:S01]  /*2ee0*/  BSSY B0, `(.L_x_220) ;  /* 0x000001b000007945 */ /* 0x000fe20003800000 */
[----:B------:R-:W-:Y:S01]  /*2ef0*/  CS2R R16, SRZ ;  /* 0x0000000000107805 */ /* 0x000fe2000001ff00 */
[----:B------:R-:W-:Y:S01]  /*2f00*/  CS2R R6, SRZ ;  /* 0x0000000000067805 */ /* 0x000fe2000001ff00 */
[----:B------:R-:W-:Y:S01]  /*2f10*/  CS2R R2, SRZ ;  /* 0x0000000000027805 */ /* 0x000fe2000001ff00 */
[----:B------:R-:W-:Y:S01]  /*2f20*/  CS2R R40, SRZ ;  /* 0x0000000000287805 */ /* 0x000fe2000001ff00 */
[----:B------:R-:W-:Y:S07]  /*2f30*/  CS2R R34, SRZ ;  /* 0x0000000000227805 */ /* 0x000fee000001ff00 */
[----:B------:R-:W-:-:S05]  /*2f40*/  @P4 BRA `(.L_x_221) ;  /* 0x0000014000004947 */ /* 0x000fca0003800000 */
[----:B------:R-:W-:Y:S01]  /*2f50*/  IADD3 R2, P0, R98, R10, RZ ;  /* 0x0000000a62027210 */ /* 0x000fe20007f1e0ff */
[----:B------:R-:W-:Y:S01]  /*2f60*/  CS2R R34, SRZ ;  /* 0x0000000000227805 */ /* 0x000fe2000001ff00 */
[----:B------:R-:W-:Y:S01]  /*2f70*/  CS2R R6, SRZ ;  /* 0x0000000000067805 */ /* 0x000fe2000001ff00 */
[----:B------:R-:W-:Y:S02]  /*2f80*/  CS2R R40, SRZ ;  /* 0x0000000000287805 */ /* 0x000fe4000001ff00 */
[----:B------:R-:W-:Y:S01]  /*2f90*/  IMAD.X R4, R32, 0x1, R110, P0 ;  /* 0x0000000120047824 */ /* 0x000fe200000e066e */
[----:B------:R-:W-:Y:S05]  /*2fa0*/  IADD3 R3, P0, R96, R30, RZ ;  /* 0x0000001e60037210 */ /* 0x000fea0007f1e0ff */
[----:B------:R-:W-:Y:S01]  /*2fb0*/  IMAD.X R5, R36, 0x1, R108, P0 ;  /* 0x0000000124057824 */ /* 0x000fe200000e066c */
[C---:B------:R-:W-:Y:S04]  /*2fc0*/  LEA R8, P0, R2.reuse, c[0x0][0x270], 0x1 ;  /* 0x00009c0002087a11 */ /* 0x040fe800078008ff */
[----:B------:R-:W-:Y:S02]  /*2fd0*/  LEA.HI.X R9, R2, c[0x0][0x274], R4, 0x1, P0 ;  /* 0x00009d0002097a11 */ /* 0x000fe400000f0c04 */
[C---:B------:R-:W-:Y:S04]  /*2fe0*/  LEA R4, P0, R3.reuse, c[0x0][0x288], 0x1 ;  /* 0x0000a20003047a11 */ /* 0x040fe800078008ff */
[----:B------:R-:W-:Y:S02]  /*2ff0*/  LEA.HI.X R5, R3, c[0x0][0x28c], R5, 0x1, P0 ;  /* 0x0000a30003057a11 */ /* 0x000fe400000f0c05 */
[----:B------:R-:W-:Y:S01]  /*3000*/  ISETP.GE.AND P0, PT, R24, c[0x0][0x27c], PT ;  /* 0x00009f0018007a0c */ /* 0x000fe20003f06270 */
[----:B------:R-:W-:Y:S11]  /*3010*/  CS2R R2, SRZ ;  /* 0x0000000000027805 */ /* 0x000ff6000001ff00 */
[----:B------:R-:W-:Y:S01]  /*3020*/  @!UPT UIADD3 URZ, URZ, URZ, URZ ;  /* 0x0000003f3f3ff290 */ /* 0x000fe2000fffe03f */
[----:B------:R1:W5:Y:S04]  /*3030*/  @!P0 LDG.E.64 R2, [R8.64] ;  /* 0x0000000808028981 */ /* 0x000368000c1e1b00 */
[----:B------:R1:W5:Y:S01]  /*3040*/  @!P0 LDG.E.64 R34, [R4.64] ;  /* 0x0000000804228981 */ /* 0x000362000c1e1b00 */
[----:B------:R-:W-:Y:S11]  /*3050*/  ISETP.GE.AND P0, PT, R26, c[0x0][0x27c], PT ;  /* 0x00009f001a007a0c */ /* 0x000ff60003f06270 */
[----:B------:R-:W-:Y:S02]  /*3060*/  @!UPT UIADD3 URZ, URZ, URZ, URZ ;  /* 0x0000003f3f3ff290 */ /* 0x000fe4000fffe03f */
[----:B------:R1:W5:Y:S04]  /*3070*/  @!P0 LDG.E.64 R6, [R8.64+0x20] ;  /* 0x0000200808068981 */ /* 0x000368000c1e1b00 */
[----:B------:R1:W5:Y:S02]  /*3080*/  @!P0 LDG.E.64 R40, [R4.64+0x20] ;  /* 0x0000200804288981 */ /* 0x000364000c1e1b00 */
.L_x_221:
[----:B------:R-:W-:Y:S05]  /*3090*/  BSYNC B0 ;  /* 0x0000000000007941 */ /* 0x000fea0003800000 */
.L_x_220:
[----:B------:R-:W-:Y:S01]  /*30a0*/  ISETP.GE.AND P3, PT, R146, R66, PT ;  /* 0x000000429200720c */ /* 0x000fe20003f66270 */
[----:B-1---5:R-:W-:Y:S01]  /*30b0*/  IMAD.MOV.U32 R4, RZ, RZ, R6 ;  /* 0x000000ffff047224 */ /* 0x022fe200078e0006 */
[----:B------:R-:W-:Y:S01]  /*30c0*/  MOV R9, R40 ;  /* 0x0000002800097202 */ /* 0x000fe20000000f00 */
[----:B------:R-:W-:Y:S01]  /*30d0*/  IMAD.MOV.U32 R8, RZ, RZ, R7 ;  /* 0x000000ffff087224 */ /* 0x000fe200078e0007 */
[----:B------:R-:W-:Y:S01]  /*30e0*/  BSSY B0, `(.L_x_222) ;  /* 0x0000023000007945 */ /* 0x000fe20003800000 */
[----:B------:R-:W-:Y:S01]  /*30f0*/  IMAD.MOV.U32 R5, RZ, RZ, R2 ;  /* 0x000000ffff057224 */ /* 0x000fe200078e0002 */
[----:B------:R-:W-:Y:S01]  /*3100*/  PRMT R39, R9, 0x7610, R39 ;  /* 0x0000761009277816 */ /* 0x000fe20000000027 */
[----:B------:R-:W-:Y:S01]  /*3110*/  CS2R R14, SRZ ;  /* 0x00000000000e7805 */ /* 0x000fe2000001ff00 */
[----:B------:R-:W-:Y:S01]  /*3120*/  PRMT R22, R8, 0x5410, R4 ;  /* 0x0000541008167816 */ /* 0x000fe20000000004 */
[----:B------:R-:W-:Y:S01]  /*3130*/  IMAD.MOV.U32 R4, RZ, RZ, R3 ;  /* 0x000000ffff047224 */ /* 0x000fe200078e0003 */
[----:B------:R-:W-:Y:S01]  /*3140*/  CS2R R44, SRZ ;  /* 0x00000000002c7805 */ /* 0x000fe2000001ff00 */
[----:B------:R-:W-:Y:S01]  /*3150*/  IMAD.MOV.U32 R8, RZ, RZ, R41 ;  /* 0x000000ffff087224 */ /* 0x000fe200078e0029 */
[----:B------:R-:W-:Y:S02]  /*3160*/  CS2R R42, SRZ ;  /* 0x00000000002a7805 */ /* 0x000fe4000001ff00 */
[----:B------:R-:W-:Y:S01]  /*3170*/  PRMT R12, R4, 0x5410, R5 ;  /* 0x00005410040c7816 */ /* 0x000fe20000000005 */
[----:B------:R-:W-:Y:S01]  /*3180*/  IMAD.MOV.U32 R5, RZ, RZ, R34 ;  /* 0x000000ffff057224 */ /* 0x000fe200078e0022 */
[----:B------:R-:W-:Y:S02]  /*3190*/  MOV R4, R35 ;  /* 0x0000002300047202 */ /* 0x000fe40000000f00 */
[----:B------:R-:W-:Y:S02]  /*31a0*/  PRMT R39, R39, 0x5410, R8 ;  /* 0x0000541027277816 */ /* 0x000fe40000000008 */
[----:B------:R-:W-:Y:S01]  /*31b0*/  PRMT R13, R5, 0x5410, R4 ;  /* 0x00005410050d7816 */ /* 0x000fe20000000004 */
[----:B------:R-:W-:-:S05]  /*31c0*/  @P3 BRA `(.L_x_223) ;  /* 0x0000014000003947 */ /* 0x000fca0003800000 */
[----:B------:R-:W-:Y:S01]  /*31d0*/  IADD3 R4, P1, P0, R98, R10, R172 ;  /* 0x0000000a62047210 */ /* 0x000fe2000783e0ac */
[----:B------:R-:W-:Y:S01]  /*31e0*/  CS2R R42, SRZ ;  /* 0x00000000002a7805 */ /* 0x000fe2000001ff00 */
[----:B------:R-:W-:Y:S01]  /*31f0*/  CS2R R16, SRZ ;  /* 0x0000000000107805 */ /* 0x000fe2000001ff00 */
[----:B------:R-:W-:Y:S01]  /*3200*/  CS2R R44, SRZ ;  /* 0x00000000002c7805 */ /* 0x000fe2000001ff00 */
[----:B------:R-:W-:Y:S02]  /*3210*/  IADD3.X R9, R110, R32, R155, P1, P0 ;  /* 0x000000206e097210 */ /* 0x000fe40000fe049b */
[----:B------:R-:W-:Y:S04]  /*3220*/  IADD3 R5, P1, P0, R96, R30, R173 ;  /* 0x0000001e60057210 */ /* 0x000fe8000783e0ad */
[----:B------:R-:W-:Y:S02]  /*3230*/  IADD3.X R14, R108, R36, R156, P1, P0 ;  /* 0x000000246c0e7210 */ /* 0x000fe40000fe049c */
        /* <DEDUP_REMOVED lines=13> */
.L_x_223:
[----:B------:R-:W-:Y:S05]  /*3310*/  BSYNC B0 ;  /* 0x0000000000007941 */ /* 0x000fea0003800000 */
.L_x_222:
[----:B------:R-:W-:Y:S01]  /*3320*/  ISETP.GE.AND P2, PT, R148, R66, PT ;  /* 0x000000429400720c */ /* 0x000fe20003f46270 */
[----:B-1---5:R-:W-:Y:S01]  /*3330*/  IMAD.MOV.U32 R9, RZ, RZ, R16 ;  /* 0x000000ffff097224 */ /* 0x022fe200078e0010 */
[----:B------:R-:W-:Y:S01]  /*3340*/  MOV R5, R14 ;  /* 0x0000000e00057202 */ /* 0x000fe20000000f00 */
[----:B------:R-:W-:Y:S01]  /*3350*/  IMAD.MOV.U32 R8, RZ, RZ, R17 ;  /* 0x000000ffff087224 */ /* 0x000fe200078e0011 */
[----:B------:R-:W-:Y:S01]  /*3360*/  BSSY B0, `(.L_x_224) ;  /* 0x0000021000007945 */ /* 0x000fe20003800000 */
[----:B------:R-:W-:Y:S01]  /*3370*/  IMAD.MOV.U32 R4, RZ, RZ, R15 ;  /* 0x000000ffff047224 */ /* 0x000fe200078e000f */
[----:B------:R-:W-:Y:S01]  /*3380*/  CS2R R20, SRZ ;  /* 0x0000000000147805 */ /* 0x000fe2000001ff00 */
[----:B------:R-:W-:Y:S01]  /*3390*/  CS2R R18, SRZ ;  /* 0x0000000000127805 */ /* 0x000fe2000001ff00 */
[----:B------:R-:W-:Y:S01]  /*33a0*/  PRMT R27, R8, 0x5410, R9 ;  /* 0x00005410081b7816 */ /* 0x000fe20000000009 */
[----:B------:R-:W-:Y:S01]  /*33b0*/  IMAD.MOV.U32 R9, RZ, RZ, R44 ;  /* 0x000000ffff097224 */ /* 0x000fe200078e002c */
[----:B------:R-:W-:Y:S01]  /*33c0*/  PRMT R23, R4, 0x5410, R5 ;  /* 0x0000541004177816 */ /* 0x000fe20000000005 */
[----:B------:R-:W-:Y:S01]  /*33d0*/  IMAD.MOV.U32 R5, RZ, RZ, R42 ;  /* 0x000000ffff057224 */ /* 0x000fe200078e002a */
[----:B------:R-:W-:Y:S01]  /*33e0*/  MOV R8, R45 ;  /* 0x0000002d00087202 */ /* 0x000fe20000000f00 */
[----:B------:R-:W-:Y:S01]  /*33f0*/  CS2R R48, SRZ ;  /* 0x0000000000307805 */ /* 0x000fe2000001ff00 */
[----:B------:R-:W-:Y:S01]  /*3400*/  MOV R4, R43 ;  /* 0x0000002b00047202 */ /* 0x000fe20000000f00 */
[----:B------:R-:W-:Y:S01]  /*3410*/  CS2R R46, SRZ ;  /* 0x00000000002e7805 */ /* 0x000fe2000001ff00 */
[----:B------:R-:W-:Y:S02]  /*3420*/  PRMT R51, R9, 0x5410, R8 ;  /* 0x0000541009337816 */ /* 0x000fe40000000008 */
[----:B------:R-:W-:Y:S01]  /*3430*/  PRMT R50, R5, 0x5410, R4 ;  /* 0x0000541005327816 */ /* 0x000fe20000000004 */
[----:B------:R-:W-:-:S05]  /*3440*/  @P2 BRA `(.L_x_225) ;  /* 0x0000012000002947 */ /* 0x000fca0003800000 */
[----:B------:R-:W-:Y:S01]  /*3450*/  IADD3 R4, P1, P0, R98, R170, R10 ;  /* 0x000000aa62047210 */ /* 0x000fe2000783e00a */
[----:B------:R-:W-:Y:S01]  /*3460*/  CS2R R20, SRZ ;  /* 0x0000000000147805 */ /* 0x000fe2000001ff00 */
[----:B------:R-:W-:Y:S02]  /*3470*/  CS2R R48, SRZ ;  /* 0x0000000000307805 */ /* 0x000fe4000001ff00 */
[----:B------:R-:W-:Y:S02]  /*3480*/  IADD3.X R9, R110, R153, R32, P1, P0 ;  /* 0x000000996e097210 */ /* 0x000fe40000fe0420 */
[----:B------:R-:W-:Y:S04]  /*3490*/  IADD3 R5, P1, P0, R96, R171, R30 ;  /* 0x000000ab60057210 */ /* 0x000fe8000783e01e */
[----:B------:R-:W-:Y:S02]  /*34a0*/  IADD3.X R10, R108, R154, R36, P1, P0 ;  /* 0x0000009a6c0a7210 */ /* 0x000fe40000fe0424 */
[C---:B------:R-:W-:Y:S04]  /*34b0*/  LEA R8, P0, R4.reuse, c[0x0][0x270], 0x1 ;  /* 0x00009c0004087a11 */ /* 0x040fe800078008ff */
[----:B------:R-:W-:Y:S02]  /*34c0*/  LEA.HI.X R9, R4, c[0x0][0x274], R9, 0x1, P0 ;  /* 0x00009d0004097a11 */ /* 0x000fe400000f0c09 */
[C---:B------:R-:W-:Y:S04]  /*34d0*/  LEA R4, P0, R5.reuse, c[0x0][0x288], 0x1 ;  /* 0x0000a20005047a11 */ /* 0x040fe800078008ff */
[----:B------:R-:W-:Y:S02]  /*34e0*/  LEA.HI.X R5, R5, c[0x0][0x28c], R10, 0x1, P0 ;  /* 0x0000a30005057a11 */ /* 0x000fe400000f0c0a */
[----:B------:R-:W-:Y:S11]  /*34f0*/  ISETP.GE.AND P0, PT, R24, c[0x0][0x27c], PT ;  /* 0x00009f0018007a0c */ /* 0x000ff60003f06270 */
[----:B------:R-:W-:Y:S02]  /*3500*/  @!UPT UIADD3 URZ, URZ, URZ, URZ ;  /* 0x0000003f3f3ff290 */ /* 0x000fe4000fffe03f */
[----:B------:R1:W5:Y:S04]  /*3510*/  @!P0 LDG.E.64 R18, [R8.64] ;  /* 0x0000000808128981 */ /* 0x000368000c1e1b00 */
[----:B------:R1:W5:Y:S01]  /*3520*/  @!P0 LDG.E.64 R46, [R4.64] ;  /* 0x00000008042e8981 */ /* 0x000362000c1e1b00 */
[----:B------:R-:W-:Y:S11]  /*3530*/  ISETP.GE.AND P0, PT, R26, c[0x0][0x27c], PT ;  /* 0x00009f001a007a0c */ /* 0x000ff60003f06270 */
[----:B------:R-:W-:Y:S02]  /*3540*/  @!UPT UIADD3 URZ, URZ, URZ, URZ ;  /* 0x0000003f3f3ff290 */ /* 0x000fe4000fffe03f */
[----:B------:R1:W5:Y:S04]  /*3550*/  @!P0 LDG.E.64 R20, [R8.64+0x20] ;  /* 0x0000200808148981 */ /* 0x000368000c1e1b00 */
[----:B------:R1:W5:Y:S02]  /*3560*/  @!P0 LDG.E.64 R48, [R4.64+0x20] ;  /* 0x0000200804308981 */ /* 0x000364000c1e1b00 */
.L_x_225:
[----:B------:R-:W-:Y:S05]  /*3570*/  BSYNC B0 ;  /* 0x0000000000007941 */ /* 0x000fea0003800000 */
.L_x_224:
[----:B-1---5:R-:W-:Y:S01]  /*3580*/  MOV R5, R18 ;  /* 0x0000001200057202 */ /* 0x022fe20000000f00 */
[----:B------:R-:W-:Y:S01]  /*3590*/  IMAD.MOV.U32 R9, RZ, RZ, R20 ;  /* 0x000000ffff097224 */ /* 0x000fe200078e0014 */
[----:B------:R-:W-:Y:S01]  /*35a0*/  BSSY B1, `(.L_x_226) ;  /* 0x000007a000017945 */ /* 0x000fe20003800000 */
[----:B------:R-:W-:Y:S02]  /*35b0*/  IMAD.MOV.U32 R8, RZ, RZ, R21 ;  /* 0x000000ffff087224 */ /* 0x000fe400078e0015 */
[----:B------:R-:W-:Y:S03]  /*35c0*/  IMAD.MOV.U32 R4, RZ, RZ, R19 ;  /* 0x000000ffff047224 */ /* 0x000fe600078e0013 */
[----:B------:R-:W-:Y:S01]  /*35d0*/  PRMT R31, R8, 0x5410, R9 ;  /* 0x00005410081f7816 */ /* 0x000fe20000000009 */
[----:B------:R-:W-:Y:S01]  /*35e0*/  IMAD.MOV.U32 R9, RZ, RZ, R48 ;  /* 0x000000ffff097224 */ /* 0x000fe200078e0030 */
[----:B------:R-:W-:Y:S01]  /*35f0*/  PRMT R30, R4, 0x5410, R5 ;  /* 0x00005410041e7816 */ /* 0x000fe20000000005 */
[----:B------:R-:W-:Y:S01]  /*3600*/  IMAD.MOV.U32 R5, RZ, RZ, R46 ;  /* 0x000000ffff057224 */ /* 0x000fe200078e002e */
[----:B------:R-:W-:Y:S02]  /*3610*/  MOV R8, R49 ;  /* 0x0000003100087202 */ /* 0x000fe40000000f00 */
[----:B------:R-:W-:Y:S02]  /*3620*/  MOV R4, R47 ;  /* 0x0000002f00047202 */ /* 0x000fe40000000f00 */
[----:B------:R-:W-:Y:S02]  /*3630*/  PRMT R53, R9, 0x5410, R8 ;  /* 0x0000541009357816 */ /* 0x000fe40000000008 */
[----:B------:R-:W-:Y:S01]  /*3640*/  PRMT R52, R5, 0x5410, R4 ;  /* 0x0000541005347816 */ /* 0x000fe20000000004 */
[----:B------:R-:W-:-:S05]  /*3650*/  @P4 BRA `(.L_x_227) ;  /* 0x000006e000004947 */ /* 0x000fca0003800000 */
[----:B------:R-:W-:Y:S01]  /*3660*/  BSSY B0, `(.L_x_228) ;  /* 0x0000036000007945 */ /* 0x000fe20003800000 */
[----:B------:R-:W-:-:S05]  /*3670*/  @P6 BRA `(.L_x_229) ;  /* 0x0000034000006947 */ /* 0x000fca0003800000 */
[----:B------:R-:W-:Y:S01]  /*3680*/  ISETP.GE.AND P0, PT, R24, c[0x0][0x27c], PT ;  /* 0x00009f0018007a0c */ /* 0x000fe20003f06270 */
[----:B------:R-:W1:Y:S11]  /*3690*/  LDS.128 R8, [R80+0x2800] ;  /* 0x0028000050087984 */ /* 0x000e760000000c00 */
[----:B------:R-:W-:Y:S01]  /*36a0*/  @!UPT UIADD3 URZ, URZ, URZ, URZ ;  /* 0x0000003f3f3ff290 */ /* 0x000fe2000fffe03f */
[----:B------:R-:W-:Y:S02]  /*36b0*/  @!P0 SHF.R.U64 R5, R34, 0x10, R35 ;  /* 0x0000001022058819 */ /* 0x000fe40000001223 */
[--C-:B------:R-:W-:Y:S02]  /*36c0*/  @!P0 SHF.R.U64 R2, R2, 0x10, R3.reuse ;  /* 0x0000001002028819 */ /* 0x100fe40000001203 */
[----:B------:R-:W-:Y:S02]  /*36d0*/  @!P0 SHF.R.U32.HI R3, RZ, 0x10, R3 ;  /* 0x00000010ff038819 */ /* 0x000fe40000011603 */
[----:B------:R-:W-:Y:S02]  /*36e0*/  @!P0 PRMT R5, R13, 0x5410, R5 ;  /* 0x000054100d058816 */ /* 0x000fe40000000005 */
[C---:B------:R-:W-:Y:S02]  /*36f0*/  @!P0 PRMT R2, R12.reuse, 0x5432, R2 ;  /* 0x000054320c028816 */ /* 0x040fe40000000002 */
[----:B------:R-:W-:Y:S01]  /*3700*/  @!P0 SHF.R.U32.HI R4, RZ, 0x10, R35 ;  /* 0x00000010ff048819 */ /* 0x000fe20000011623 */
[----:B------:R-:W-:Y:S01]  /*3710*/  @!P0 IMAD.U32 R32, R5, 0x10000, RZ ;  /* 0x0001000005208824 */ /* 0x000fe200078e00ff */
[----:B------:R-:W-:Y:S02]  /*3720*/  @!P0 PRMT R12, R12, 0x5410, R3 ;  /* 0x000054100c0c8816 */ /* 0x000fe40000000003 */
[----:B------:R-:W-:Y:S01]  /*3730*/  @!P0 PRMT R37, R13, 0x5432, R4 ;  /* 0x000054320d258816 */ /* 0x000fe20000000004 */
[C---:B------:R-:W-:Y:S01]  /*3740*/  @!P0 IMAD.U32 R13, R2.reuse, 0x10000, RZ ;  /* 0x00010000020d8824 */ /* 0x040fe200078e00ff */
[----:B------:R-:W-:Y:S02]  /*3750*/  @!P0 LOP3.LUT R35, R5, 0xffff0000, RZ, 0xc0, !PT ;  /* 0xffff000005238812 */ /* 0x000fe400078ec0ff */
[----:B------:R-:W-:Y:S01]  /*3760*/  @!P0 LOP3.LUT R5, R2, 0xffff0000, RZ, 0xc0, !PT ;  /* 0xffff000002058812 */ /* 0x000fe200078ec0ff */
[C---:B-1----:R-:W-:Y:S01]  /*3770*/  @!P0 IMAD.U32 R36, R9.reuse, 0x10000, RZ ;  /* 0x0001000009248824 */ /* 0x042fe200078e00ff */
[C---:B------:R-:W-:Y:S02]  /*3780*/  @!P0 LOP3.LUT R3, R8.reuse, 0xffff0000, RZ, 0xc0, !PT ;  /* 0xffff000008038812 */ /* 0x040fe400078ec0ff */
[----:B------:R-:W-:Y:S02]  /*3790*/  @!P0 LOP3.LUT R4, R9, 0xffff0000, RZ, 0xc0, !PT ;  /* 0xffff000009048812 */ /* 0x000fe400078ec0ff */
[----:B------:R-:W-:Y:S01]  /*37a0*/  @!P0 SHF.L.U32 R34, R8, 0x10, RZ ;  /* 0x0000001008228819 */ /* 0x000fe200000006ff */
[C---:B------:R-:W-:Y:S02]  /*37b0*/  @!P0 FMUL.FTZ R38, R3.reuse, R32 ;  /* 0x0000002003268220 */ /* 0x040fe40000410000 */
[----:B------:R-:W-:Y:S02]  /*37c0*/  @!P0 FMUL.FTZ R2, R3, R13 ;  /* 0x0000000d03028220 */ /* 0x000fe40000410000 */
[C---:B------:R-:W-:Y:S02]  /*37d0*/  @!P0 FMUL.FTZ R56, R4.reuse, R35 ;  /* 0x0000002304388220 */ /* 0x040fe40000410000 */
[----:B------:R-:W-:Y:S01]  /*37e0*/  @!P0 FMUL.FTZ R3, R4, R5 ;  /* 0x0000000504038220 */ /* 0x000fe20000410000 */
[----:B------:R-:W-:Y:S01]  /*37f0*/  @!P0 LOP3.LUT R4, R10, 0xffff0000, RZ, 0xc0, !PT ;  /* 0xffff00000a048812 */ /* 0x000fe200078ec0ff */
[----:B------:R-:W-:Y:S01]  /*3800*/  @!P0 FFMA.FTZ R59, R34, R13, -R38 ;  /* 0x0000000d223b8223 */ /* 0x000fe20000010826 */
[----:B------:R-:W-:Y:S01]  /*3810*/  @!P0 SHF.L.U32 R38, R11, 0x10, RZ ;  /* 0x000000100b268819 */ /* 0x000fe200000006ff */
[----:B------:R-:W-:Y:S01]  /*3820*/  @!P0 FFMA.FTZ R2, R32, R34, R2 ;  /* 0x0000002220028223 */ /* 0x000fe20000010002 */
[----:B------:R-:W-:Y:S01]  /*3830*/  @!P0 SHF.L.U32 R34, R10, 0x10, RZ ;  /* 0x000000100a228819 */ /* 0x000fe200000006ff */
[C---:B------:R-:W-:Y:S01]  /*3840*/  @!P0 IMAD.U32 R32, R37.reuse, 0x10000, RZ ;  /* 0x0001000025208824 */ /* 0x040fe200078e00ff */
[----:B------:R-:W-:Y:S01]  /*3850*/  @!P0 LOP3.LUT R37, R37, 0xffff0000, RZ, 0xc0, !PT ;  /* 0xffff000025258812 */ /* 0x000fe200078ec0ff */
[C---:B------:R-:W-:Y:S01]  /*3860*/  @!P0 IMAD.U32 R13, R12.reuse, 0x10000, RZ ;  /* 0x000100000c0d8824 */ /* 0x040fe200078e00ff */
[----:B------:R-:W-:Y:S01]  /*3870*/  @!P0 LOP3.LUT R12, R12, 0xffff0000, RZ, 0xc0, !PT ;  /* 0xffff00000c0c8812 */ /* 0x000fe200078ec0ff */
[----:B------:R-:W-:Y:S01]  /*3880*/  @!P0 FFMA.FTZ R58, R36, R5, -R56 ;  /* 0x00000005243a8223 */ /* 0x000fe20000010838 */
[----:B------:R-:W-:Y:S01]  /*3890*/  @!P0 LOP3.LUT R5, R11, 0xffff0000, RZ, 0xc0, !PT ;  /* 0xffff00000b058812 */ /* 0x000fe200078ec0ff */
[C---:B------:R-:W-:Y:S02]  /*38a0*/  @!P0 FMUL.FTZ R56, R4.reuse, R32 ;  /* 0x0000002004388220 */ /* 0x040fe40000410000 */
[----:B------:R-:W-:Y:S02]  /*38b0*/  @!P0 FMUL.FTZ R4, R4, R13 ;  /* 0x0000000d04048220 */ /* 0x000fe40000410000 */
[C---:B------:R-:W-:Y:S02]  /*38c0*/  @!P0 FMUL.FTZ R57, R5.reuse, R37 ;  /* 0x0000002505398220 */ /* 0x040fe40000410000 */
[----:B------:R-:W-:Y:S02]  /*38d0*/  @!P0 FMUL.FTZ R5, R5, R12 ;  /* 0x0000000c05058220 */ /* 0x000fe40000410000 */
[----:B------:R-:W-:Y:S02]  /*38e0*/  @!P0 FFMA.FTZ R3, R35, R36, R3 ;  /* 0x0000002423038223 */ /* 0x000fe40000010003 */
[----:B------:R-:W-:Y:S02]  /*38f0*/  @!P0 FFMA.FTZ R4, R32, R34, R4 ;  /* 0x0000002220048223 */ /* 0x000fe40000010004 */
[----:B------:R-:W-:Y:S01]  /*3900*/  @!P0 FFMA.FTZ R56, R34, R13, -R56 ;  /* 0x0000000d22388223 */ /* 0x000fe20000010838 */
[----:B------:R-:W-:Y:S01]  /*3910*/  @!P0 F2FP.BF16.PACK_AB R13, R2, R59 ;  /* 0x0000003b020d823e */ /* 0x000fe200000010ff */
[----:B------:R-:W-:Y:S01]  /*3920*/  @!P0 FFMA.FTZ R57, R38, R12, -R57 ;  /* 0x0000000c26398223 */ /* 0x000fe20000010839 */
[----:B------:R-:W-:Y:S01]  /*3930*/  @!P0 F2FP.BF16.PACK_AB R12, R3, R58 ;  /* 0x0000003a030c823e */ /* 0x000fe200000010ff */
[----:B------:R-:W-:Y:S01]  /*3940*/  @!P0 FFMA.FTZ R5, R37, R38, R5 ;  /* 0x0000002625058223 */ /* 0x000fe20000010005 */
[----:B------:R-:W-:Y:S01]  /*3950*/  @!P0 F2FP.BF16.PACK_AB R3, R4, R56 ;  /* 0x000000380403823e */ /* 0x000fe200000010ff */
[----:B------:R-:W-:Y:S01]  /*3960*/  @!P0 IMAD.MOV.U32 R8, RZ, RZ, R13 ;  /* 0x000000ffff088224 */ /* 0x000fe200078e000d */
[----:B------:R-:W-:Y:S02]  /*3970*/  @!P0 MOV R9, R12 ;  /* 0x0000000c00098202 */ /* 0x000fe40000000f00 */
[----:B------:R-:W-:Y:S01]  /*3980*/  @!P0 F2FP.BF16.PACK_AB R2, R5, R57 ;  /* 0x000000390502823e */ /* 0x000fe200000010ff */
[----:B------:R-:W-:Y:S03]  /*3990*/  @!P0 IMAD.MOV.U32 R10, RZ, RZ, R3 ;  /* 0x000000ffff0a8224 */ /* 0x000fe600078e0003 */
[----:B------:R-:W-:Y:S05]  /*39a0*/  @!P0 MOV R11, R2 ;  /* 0x00000002000b8202 */ /* 0x000fea0000000f00 */
[----:B------:R1:W-:Y:S02]  /*39b0*/  STG.E.128 [R54.64], R8 ;  /* 0x0000000836007986 */ /* 0x0003e4000c101d08 */
.L_x_229:
[----:B------:R-:W-:Y:S05]  /*39c0*/  BSYNC B0 ;  /* 0x0000000000007941 */ /* 0x000fea0003800000 */
.L_x_228:
[----:B------:R-:W-:Y:S11]  /*39d0*/  LOP3.LUT P0, RZ, R245, 0x2, RZ, 0xc0, !PT ;  /* 0x00000002f5ff7812 */ /* 0x000ff6000780c0ff */
[----:B------:R-:W-:Y:S02]  /*39e0*/  @!UPT UIADD3 URZ, URZ, URZ, URZ ;  /* 0x0000003f3f3ff290 */ /* 0x000fe4000fffe03f */
[----:B------:R-:W-:-:S05]  /*39f0*/  @P0 BRA `(.L_x_227) ;  /* 0x0000034000000947 */ /* 0x000fca0003800000 */
[----:B------:R-:W-:Y:S01]  /*3a00*/  ISETP.GE.AND P0, PT, R26, c[0x0][0x27c], PT ;  /* 0x00009f001a007a0c */ /* 0x000fe20003f06270 */
[----:B-1----:R-:W1:Y:S11]  /*3a10*/  LDS.128 R8, [R81+0x2800] ;  /* 0x0028000051087984 */ /* 0x002e760000000c00 */
        /* <DEDUP_REMOVED lines=8> */
[----:B------:R-:W-:Y:S01]  /*3aa0*/  @!P0 PRMT R6, R22, 0x5410, R3 ;  /* 0x0000541016068816 */ /* 0x000fe20000000003 */
[C---:B------:R-:W-:Y:S01]  /*3ab0*/  @!P0 IMAD.U32 R7, R2.reuse, 0x10000, RZ ;  /* 0x0001000002078824 */ /* 0x040fe200078e00ff */
[----:B------:R-:W-:Y:S02]  /*3ac0*/  @!P0 PRMT R34, R39, 0x5432, R4 ;  /* 0x0000543227228816 */ /* 0x000fe40000000004 */
        /* <DEDUP_REMOVED lines=12> */
[C---:B------:R-:W-:Y:S01]  /*3b90*/  @!P0 SHF.L.U32 R35, R11.reuse, 0x10, RZ ;  /* 0x000000100b238819 */ /* 0x040fe200000006ff */
        /* <DEDUP_REMOVED lines=25> */
[----:B------:R1:W-:Y:S02]  /*3d30*/  STG.E.128 [R54.64+0x40], R8 ;  /* 0x0000400836007986 */ /* 0x0003e4000c101d08 */
.L_x_227:
[----:B------:R-:W-:Y:S05]  /*3d40*/  BSYNC B1 ;  /* 0x0000000000017941 */ /* 0x000fea0003800000 */
.L_x_226:
[----:B------:R-:W-:Y:S01]  /*3d50*/  BSSY B1, `(.L_x_230) ;  /* 0x0000070000017945 */ /* 0x000fe20003800000 */
[----:B------:R-:W-:-:S05]  /*3d60*/  @P3 BRA `(.L_x_231) ;  /* 0x000006e000003947 */ /* 0x000fca0003800000 */
[----:B------:R-:W-:Y:S01]  /*3d70*/  BSSY B0, `(.L_x_232) ;  /* 0x0000036000007945 */ /* 0x000fe20003800000 */
        /* <DEDUP_REMOVED lines=8> */
[----:B------:R-:W-:Y:S02]  /*3e00*/  @!P0 PRMT R2, R23, 0x5432, R2 ;  /* 0x0000543217028816 */ /* 0x000fe40000000002 */
[----:B------:R-:W-:Y:S01]  /*3e10*/  @!P0 SHF.R.U32.HI R4, RZ, 0x10, R43 ;  /* 0x00000010ff048819 */ /* 0x000fe2000001162b */
[----:B------:R-:W-:Y:S01]  /*3e20*/  @!P0 IMAD.U32 R12, R5, 0x10000, RZ ;  /* 0x00010000050c8824 */ /* 0x000fe200078e00ff */
[----:B------:R-:W-:Y:S01]  /*3e30*/  @!P0 PRMT R6, R23, 0x5410, R3 ;  /* 0x0000541017068816 */ /* 0x000fe20000000003 */
[----:B------:R-:W-:Y:S01]  /*3e40*/  @!P0 IMAD.U32 R7, R2, 0x10000, RZ ;  /* 0x0001000002078824 */ /* 0x000fe200078e00ff */
        /* <DEDUP_REMOVED lines=40> */
.L_x_233:
[----:B------:R-:W-:Y:S05]  /*40d0*/  BSYNC B0 ;  /* 0x0000000000007941 */ /* 0x000fea0003800000 */
.L_x_232:
        /* <DEDUP_REMOVED lines=55> */
.L_x_231:
[----:B------:R-:W-:Y:S05]  /*4450*/  BSYNC B1 ;  /* 0x0000000000017941 */ /* 0x000fea0003800000 */
.L_x_230:
        /* <DEDUP_REMOVED lines=12> */
[C---:B------:R-:W-:Y:S01]  /*4520*/  @!P0 IMAD.U32 R12, R5.reuse, 0x10000, RZ ;  /* 0x00010000050c8824 */ /* 0x040fe200078e00ff */
        /* <DEDUP_REMOVED lines=27> */
[-C--:B------:R-:W-:Y:S02]  /*46e0*/  @!P0 FMUL.FTZ R5, R5, R6.reuse ;  /* 0x0000000605058220 */ /* 0x080fe40000410000 */
        /* <DEDUP_REMOVED lines=14> */
.L_x_236:
[----:B------:R-:W-:Y:S05]  /*47d0*/  BSYNC B0 ;  /* 0x0000000000007941 */ /* 0x000fea0003800000 */
.L_x_235:
        /* <DEDUP_REMOVED lines=54> */
[----:B------:R1:W-:Y:S01]  /*4b40*/  STG.E.128 [R62.64+0x40], R8 ;  /* 0x000040083e007986 */ /* 0x0003e2000c101d08 */
[----:B------:R-:W-:-:S05]  /*4b50*/  BRA `(.L_x_234) ;  /* 0x00001c8000007947 */ /* 0x000fca0003800000 */
.L_x_219:
[----:B------:R-:W-:Y:S01]  /*4b60*/  ISETP.GE.AND P0, PT, R146, R66, PT ;  /* 0x000000429200720c */ /* 0x000fe20003f06270 */
[----:B------:R-:W-:Y:S01]  /*4b70*/  CS2R R18, SRZ ;  /* 0x0000000000127805 */ /* 0x000fe2000001ff00 */
[----:B------:R-:W-:Y:S01]  /*4b80*/  CS2R R16, SRZ ;  /* 0x0000000000107805 */ /* 0x000fe2000001ff00 */
[----:B------:R-:W-:Y:S01]  /*4b90*/  CS2R R54, SRZ ;  /* 0x0000000000367805 */ /* 0x000fe2000001ff00 */
[----:B------:R-:W-:Y:S01]  /*4ba0*/  ISETP.GE.OR P3, PT, R28, c[0x0][0x27c], P0 ;  /* 0x00009f001c007a0c */ /* 0x000fe20000766670 */
[----:B------:R-:W-:Y:S01]  /*4bb0*/  CS2R R52, SRZ ;  /* 0x0000000000347805 */ /* 0x000fe2000001ff00 */
[----:B------:R-:W-:Y:S01]  /*4bc0*/  CS2R R22, SRZ ;  /* 0x0000000000167805 */ /* 0x000fe2000001ff00 */
[----:B------:R-:W-:Y:S01]  /*4bd0*/  CS2R R20, SRZ ;  /* 0x0000000000147805 */ /* 0x000fe2000001ff00 */
[----:B------:R-:W-:Y:S01]  /*4be0*/  CS2R R58, SRZ ;  /* 0x00000000003a7805 */ /* 0x000fe2000001ff00 */
[----:B------:R-:W-:Y:S01]  /*4bf0*/  CS2R R56, SRZ ;  /* 0x0000000000387805 */ /* 0x000fe2000001ff00 */
[----:B------:R-:W-:Y:S01]  /*4c00*/  CS2R R38, SRZ ;  /* 0x0000000000267805 */ /* 0x000fe2000001ff00 */
[----:B------:R-:W-:Y:S06]  /*4c10*/  BSSY B0, `(.L_x_237) ;  /* 0x00000b8000007945 */ /* 0x000fec0003800000 */
[----:B------:R-:W-:Y:S04]  /*4c20*/  @!P3 IADD3 R3, P1, P0, R94, R10, R172 ;  /* 0x0000000a5e03b210 */ /* 0x000fe8000783e0ac */
[C---:B------:R-:W-:Y:S02]  /*4c30*/  @!P3 IADD3.X R6, R107.reuse, R32, R155, P1, P0 ;  /* 0x000000206b06b210 */ /* 0x040fe40000fe049b */
[----:B------:R-:W-:Y:S04]  /*4c40*/  @!P3 IADD3 R4, P1, P0, R92, R30, R173 ;  /* 0x0000001e5c04b210 */ /* 0x000fe8000783e0ad */
[----:B------:R-:W-:Y:S02]  /*4c50*/  @!P3 IADD3.X R7, R106, R36, R156, P1, P0 ;  /* 0x000000246a07b210 */ /* 0x000fe40000fe049c */
[----:B------:R-:W-:Y:S04]  /*4c60*/  ISETP.GE.AND P0, PT, R148, R66, PT ;  /* 0x000000429400720c */ /* 0x000fe80003f06270 */
[----:B------:R-:W-:Y:S11]  /*4c70*/  ISETP.GE.OR P2, PT, R28, c[0x0][0x27c], P0 ;  /* 0x00009f001c007a0c */ /* 0x000ff60000746670 */
[----:B------:R-:W-:Y:S02]  /*4c80*/  @!UPT UIADD3 URZ, URZ, URZ, URZ ;  /* 0x0000003f3f3ff290 */ /* 0x000fe4000fffe03f */
[----:B------:R-:W-:Y:S04]  /*4c90*/  @!P2 IADD3 R5, P1, P0, R94, R170, R10 ;  /* 0x000000aa5e05a210 */ /* 0x000fe8000783e00a */
[----:B------:R-:W-:Y:S02]  /*4ca0*/  @!P2 IADD3.X R9, R107, R153, R32, P1, P0 ;  /* 0x000000996b09a210 */ /* 0x000fe40000fe0420 */
[----:B------:R-:W-:Y:S04]  /*4cb0*/  @!P2 IADD3 R11, P1, P0, R92, R171, R30 ;  /* 0x000000ab5c0ba210 */ /* 0x000fe8000783e01e */
[----:B------:R-:W-:Y:S02]  /*4cc0*/  @!P2 IADD3.X R13, R106, R154, R36, P1, P0 ;  /* 0x0000009a6a0da210 */ /* 0x000fe40000fe0424 */
[C---:B------:R-:W-:Y:S04]  /*4cd0*/  @!P3 LEA R2, P0, R3.reuse, c[0x0][0x270], 0x1 ;  /* 0x00009c000302ba11 */ /* 0x040fe800078008ff */
[----:B------:R-:W-:Y:S02]  /*4ce0*/  @!P3 LEA.HI.X R3, R3, c[0x0][0x274], R6, 0x1, P0 ;  /* 0x00009d000303ba11 */ /* 0x000fe400000f0c06 */
[C---:B------:R-:W-:Y:S03]  /*4cf0*/  @!P3 LEA R6, P0, R4.reuse, c[0x0][0x288], 0x1 ;  /* 0x0000a2000406ba11 */ /* 0x040fe600078008ff */
[----:B------:R1:W2:Y:S01]  /*4d00*/  @!P3 LDG.E.128 R16, [R2.64] ;  /* 0x000000080210b981 */ /* 0x0002a2000c1e1d00 */
[----:B------:R-:W-:Y:S02]  /*4d10*/  @!P3 LEA.HI.X R7, R4, c[0x0][0x28c], R7, 0x1, P0 ;  /* 0x0000a3000407ba11 */ /* 0x000fe400000f0c07 */
[C---:B------:R-:W-:Y:S04]  /*4d20*/  @!P2 LEA R8, P0, R5.reuse, c[0x0][0x270], 0x1 ;  /* 0x00009c000508aa11 */ /* 0x040fe800078008ff */
[----:B------:R-:W-:Y:S01]  /*4d30*/  @!P2 LEA.HI.X R9, R5, c[0x0][0x274], R9, 0x1, P0 ;  /* 0x00009d000509aa11 */ /* 0x000fe200000f0c09 */
[----:B------:R3:W4:Y:S01]  /*4d40*/  @!P3 LDG.E.128 R52, [R6.64] ;  /* 0x000000080634b981 */ /* 0x000722000c1e1d00 */
[C---:B------:R-:W-:Y:S04]  /*4d50*/  @!P2 LEA R12, P0, R11.reuse, c[0x0][0x288], 0x1 ;  /* 0x0000a2000b0caa11 */ /* 0x040fe800078008ff */
[----:B------:R-:W-:Y:S02]  /*4d60*/  @!P2 LEA.HI.X R13, R11, c[0x0][0x28c], R13, 0x1, P0 ;  /* 0x0000a3000b0daa11 */ /* 0x000fe400000f0c0d */
[----:B------:R-:W-:Y:S01]  /*4d70*/  ISETP.GE.AND P0, PT, R240, R66, PT ;  /* 0x00000042f000720c */ /* 0x000fe20003f06270 */
[----:B------:R2:W4:Y:S03]  /*4d80*/  @!P2 LDG.E.128 R20, [R8.64] ;  /* 0x000000080814a981 */ /* 0x000526000c1e1d00 */
[----:B------:R-:W-:Y:S05]  /*4d90*/  ISETP.GE.OR P0, PT, R28, c[0x0][0x27c], P0 ;  /* 0x00009f001c007a0c */ /* 0x000fea0000706670 */
[----:B------:R-:W4:Y:S08]  /*4da0*/  @!P2 LDG.E.128 R56, [R12.64] ;  /* 0x000000080c38a981 */ /* 0x000f30000c1e1d00 */
[----:B------:R-:W-:Y:S01]  /*4db0*/  @!P0 IADD3 R4, P1, R94, R10, RZ ;  /* 0x0000000a5e048210 */ /* 0x000fe20007f3e0ff */
[----:B---3--:R-:W-:Y:S04]  /*4dc0*/  CS2R R6, SRZ ;  /* 0x0000000000067805 */ /* 0x008fe8000001ff00 */
[----:B------:R-:W-:Y:S01]  /*4dd0*/  @!P0 IMAD.X R5, R32, 0x1, R107, P1 ;  /* 0x0000000120058824 */ /* 0x000fe200008e066b */
[C---:B------:R-:W-:Y:S04]  /*4de0*/  @!P0 LEA R10, P1, R4.reuse, c[0x0][0x270], 0x1 ;  /* 0x00009c00040a8a11 */ /* 0x040fe800078208ff */
[----:B------:R-:W-:Y:S02]  /*4df0*/  @!P0 LEA.HI.X R11, R4, c[0x0][0x274], R5, 0x1, P1 ;  /* 0x00009d00040b8a11 */ /* 0x000fe400008f0c05 */
[----:B-1----:R-:W-:Y:S05]  /*4e00*/  @!P0 IADD3 R3, P1, R92, R30, RZ ;  /* 0x0000001e5c038210 */ /* 0x002fea0007f3e0ff */
[----:B------:R-:W-:Y:S01]  /*4e10*/  @!P0 IMAD.X R4, R36, 0x1, R106, P1 ;  /* 0x0000000124048824 */ /* 0x000fe200008e066a */
[C---:B------:R-:W-:Y:S01]  /*4e20*/  @!P0 LEA R2, P1, R3.reuse, c[0x0][0x288], 0x1 ;  /* 0x0000a20003028a11 */ /* 0x040fe200078208ff */
[----:B------:R-:W-:Y:S03]  /*4e30*/  CS2R R36, SRZ ;  /* 0x0000000000247805 */ /* 0x000fe6000001ff00 */
[----:B------:R-:W-:Y:S02]  /*4e40*/  @!P0 LEA.HI.X R3, R3, c[0x0][0x28c], R4, 0x1, P1 ;  /* 0x0000a30003038a11 */ /* 0x000fe400008f0c04 */
[----:B------:R-:W-:Y:S01]  /*4e50*/  CS2R R4, SRZ ;  /* 0x0000000000047805 */ /* 0x000fe2000001ff00 */
[----:B------:R-:W-:Y:S02]  /*4e60*/  ISETP.GE.OR P1, PT, R240, R66, P6 ;  /* 0x00000042f000720c */ /* 0x000fe40003726670 */
[----:B------:R1:W5:Y:S08]  /*4e70*/  @!P0 LDG.E.128 R36, [R2.64] ;  /* 0x0000000802248981 */ /* 0x000370000c1e1d00 */
[----:B------:R3:W5:Y:S01]  /*4e80*/  @!P0 LDG.E.128 R4, [R10.64] ;  /* 0x000000080a048981 */ /* 0x000762000c1e1d00 */
[----:B------:R-:W-:Y:S01]  /*4e90*/  ISETP.GE.AND P0, PT, R28, c[0x0][0x27c], PT ;  /* 0x00009f001c007a0c */ /* 0x000fe20003f06270 */
[----:B--2---:R-:W-:Y:S02]  /*4ea0*/  IMAD.MOV.U32 R9, RZ, RZ, R18 ;  /* 0x000000ffff097224 */ /* 0x004fe400078e0012 */
[----:B------:R-:W-:Y:S02]  /*4eb0*/  IMAD.MOV.U32 R8, RZ, RZ, R19 ;  /* 0x000000ffff087224 */ /* 0x000fe400078e0013 */
[----:B-1----:R-:W-:Y:S02]  /*4ec0*/  IMAD.MOV.U32 R3, RZ, RZ, R16 ;  /* 0x000000ffff037224 */ /* 0x002fe400078e0010 */
[----:B------:R-:W-:Y:S01]  /*4ed0*/  IMAD.MOV.U32 R2, RZ, RZ, R17 ;  /* 0x000000ffff027224 */ /* 0x000fe200078e0011 */
[----:B------:R-:W-:Y:S01]  /*4ee0*/  PRMT R30, R8, 0x5410, R9 ;  /* 0x00005410081e7816 */ /* 0x000fe20000000009 */
[----:B----4-:R-:W-:Y:S02]  /*4ef0*/  IMAD.MOV.U32 R9, RZ, RZ, R54 ;  /* 0x000000ffff097224 */ /* 0x010fe400078e0036 */
[----:B------:R-:W-:Y:S01]  /*4f00*/  IMAD.MOV.U32 R8, RZ, RZ, R55 ;  /* 0x000000ffff087224 */ /* 0x000fe200078e0037 */
[----:B------:R-:W-:Y:S01]  /*4f10*/  PRMT R27, R2, 0x5410, R3 ;  /* 0x00005410021b7816 */ /* 0x000fe20000000003 */
[----:B------:R-:W-:Y:S02]  /*4f20*/  IMAD.MOV.U32 R3, RZ, RZ, R52 ;  /* 0x000000ffff037224 */ /* 0x000fe400078e0034 */
        /* <DEDUP_REMOVED lines=13> */
[----:B------:R-:W-:Y:S04]  /*5000*/  PRMT R63, R8, 0x5410, R9 ;  /* 0x00005410083f7816 */ /* 0x000fe80000000009 */
[----:B------:R-:W-:Y:S01]  /*5010*/  PRMT R62, R2, 0x5410, R3 ;  /* 0x00005410023e7816 */ /* 0x000fe20000000003 */
[----:B------:R-:W-:-:S05]  /*5020*/  @P1 BRA `(.L_x_238) ;  /* 0x0000076000001947 */ /* 0x000fca0003800000 */
[----:B---3--:R-:W-:Y:S01]  /*5030*/  IADD3 R2, P1, R178, R64, RZ ;  /* 0x00000040b2027210 */ /* 0x008fe20007f3e0ff */
[----:B------:R-:W-:Y:S01]  /*5040*/  LDS.128 R12, [R119+0x2900] ;  /* 0x00290000770c7984 */ /* 0x000fe20000000c00 */
[----:B-----5:R-:W-:Y:S01]  /*5050*/  @!P0 SHF.R.U64 R35, R36, 0x10, R37 ;  /* 0x0000001024238819 */ /* 0x020fe20000001225 */
[----:B------:R-:W-:Y:S01]  /*5060*/  IMAD.MOV.U32 R11, RZ, RZ, R7 ;  /* 0x000000ffff0b7224 */ /* 0x000fe200078e0007 */
[----:B------:R-:W-:Y:S01]  /*5070*/  @!P0 SHF.R.U32.HI R34, RZ, 0x10, R37 ;  /* 0x00000010ff228819 */ /* 0x000fe20000011625 */
[----:B------:R-:W-:Y:S01]  /*5080*/  IMAD.X R3, R68, 0x1, R121, P1 ;  /* 0x0000000144037824 */ /* 0x000fe200008e0679 */
[-C--:B------:R-:W-:Y:S01]  /*5090*/  IADD3 R8, P2, P1, R82, R2.reuse, R102 ;  /* 0x0000000252087210 */ /* 0x080fe2000795e066 */
[----:B------:R-:W-:Y:S02]  /*50a0*/  IMAD.MOV.U32 R41, RZ, RZ, R39 ;  /* 0x000000ffff297224 */ /* 0x000fe400078e0027 */
[----:B------:R-:W1:Y:S01]  /*50b0*/  LDS.128 R48, [R124+0x2900] ;  /* 0x002900007c307984 */ /* 0x000e620000000c00 */
[-C--:B------:R-:W-:Y:S01]  /*50c0*/  IADD3.X R9, R85, R3.reuse, R104, P2, P1 ;  /* 0x0000000355097210 */ /* 0x080fe200017e2468 */
[----:B------:R-:W-:Y:S01]  /*50d0*/  IMAD.MOV.U32 R10, RZ, RZ, R36 ;  /* 0x000000ffff0a7224 */ /* 0x000fe200078e0024 */
[----:B------:R-:W-:Y:S01]  /*50e0*/  ISETP.GE.AND P1, PT, R84, c[0x0][0x1d4], PT ;  /* 0x0000750054007a0c */ /* 0x000fe20003f26270 */
[----:B------:R-:W-:Y:S01]  /*50f0*/  IMAD.MOV.U32 R40, RZ, RZ, R37 ;  /* 0x000000ffff287224 */ /* 0x000fe200078e0025 */
[----:B------:R-:W-:Y:S01]  /*5100*/  @!P0 SHF.R.U64 R37, R38, 0x10, R39 ;  /* 0x0000001026258819 */ /* 0x000fe20000001227 */
[----:B------:R-:W-:Y:S01]  /*5110*/  IMAD.MOV.U32 R36, RZ, RZ, R38 ;  /* 0x000000ffff247224 */ /* 0x000fe200078e0026 */
[----:B------:R-:W-:Y:S02]  /*5120*/  @!P0 PRMT R35, R10, 0x5410, R35 ;  /* 0x000054100a238816 */ /* 0x000fe40000000023 */
[----:B------:R-:W-:Y:S02]  /*5130*/  @!P0 SHF.R.U32.HI R38, RZ, 0x10, R39 ;  /* 0x00000010ff268819 */ /* 0x000fe40000011627 */
[----:B------:R-:W-:Y:S02]  /*5140*/  @!P0 PRMT R42, R36, 0x5410, R37 ;  /* 0x00005410242a8816 */ /* 0x000fe40000000025 */
[----:B------:R-:W-:Y:S02]  /*5150*/  @!P0 PRMT R46, R41, 0x5410, R38 ;  /* 0x00005410292e8816 */ /* 0x000fe40000000026 */
[----:B------:R-:W-:Y:S02]  /*5160*/  @!P0 PRMT R34, R40, 0x5410, R34 ;  /* 0x0000541028228816 */ /* 0x000fe40000000022 */
[----:B------:R-:W-:Y:S03]  /*5170*/  @!P1 IADD3 R2, P3, P2, R82, R2, R84 ;  /* 0x0000000252029210 */ /* 0x000fe60007a7e054 */
[----:B------:R-:W-:Y:S01]  /*5180*/  @!P0 IMAD.U32 R36, R34, 0x10000, RZ ;  /* 0x0001000022248824 */ /* 0x000fe200078e00ff */
[----:B------:R-:W-:Y:S02]  /*5190*/  @!P1 IADD3.X R3, R85, R3, R103, P3, P2 ;  /* 0x0000000355039210 */ /* 0x000fe40001fe4467 */
[C---:B------:R-:W-:Y:S04]  /*51a0*/  LEA R72, P2, R8.reuse, c[0x0][0x1c8], 0x1 ;  /* 0x0000720008487a11 */ /* 0x040fe800078408ff */
[----:B------:R-:W-:Y:S01]  /*51b0*/  LEA.HI.X R73, R8, c[0x0][0x1cc], R9, 0x1, P2 ;  /* 0x0000730008497a11 */ /* 0x000fe200010f0c09 */
[----:B------:R-:W-:Y:S01]  /*51c0*/  IMAD.MOV.U32 R9, RZ, RZ, R4 ;  /* 0x000000ffff097224 */ /* 0x000fe200078e0004 */
[----:B------:R-:W-:Y:S02]  /*51d0*/  @!P1 LEA R70, P2, R2, c[0x0][0x1c8], 0x1 ;  /* 0x0000720002469a11 */ /* 0x000fe400078408ff */
[----:B------:R-:W-:Y:S02]  /*51e0*/  @!P0 SHF.R.U64 R4, R4, 0x10, R5 ;  /* 0x0000001004048819 */ /* 0x000fe40000001205 */
[----:B------:R-:W-:Y:S02]  /*51f0*/  @!P1 LEA.HI.X R71, R2, c[0x0][0x1cc], R3, 0x1, P2 ;  /* 0x0000730002479a11 */ /* 0x000fe400010f0c03 */
[----:B------:R-:W-:Y:S02]  /*5200*/  @!P0 PRMT R9, R9, 0x5410, R4 ;  /* 0x0000541009098816 */ /* 0x000fe40000000004 */
[----:B------:R-:W-:Y:S02]  /*5210*/  @!P0 SHF.R.U32.HI R2, RZ, 0x10, R7 ;  /* 0x00000010ff028819 */ /* 0x000fe40000011607 */
[----:B------:R-:W-:Y:S01]  /*5220*/  MOV R8, R5 ;  /* 0x0000000500087202 */ /* 0x000fe20000000f00 */
[----:B-1----:R-:W-:Y:S01]  /*5230*/  @!P0 IMAD.U32 R37, R49, 0x10000, RZ ;  /* 0x0001000031258824 */ /* 0x002fe200078e00ff */
[----:B------:R-:W-:Y:S02]  /*5240*/  @!P0 SHF.L.U32 R4, R13, 0x10, RZ ;  /* 0x000000100d048819 */ /* 0x000fe400000006ff */
[C---:B------:R-:W-:Y:S02]  /*5250*/  @!P0 SHF.L.U32 R41, R50.reuse, 0x10, RZ ;  /* 0x0000001032298819 */ /* 0x040fe400000006ff */
[----:B------:R-:W-:Y:S01]  /*5260*/  @!P0 LOP3.LUT R43, R50, 0xffff0000, RZ, 0xc0, !PT ;  /* 0xffff0000322b8812 */ /* 0x000fe200078ec0ff */
[----:B------:R-:W-:Y:S01]  /*5270*/  @!P0 FMUL.FTZ R39, R4, R36 ;  /* 0x0000002404278220 */ /* 0x000fe20000410000 */
[C---:B------:R-:W-:Y:S02]  /*5280*/  @!P0 SHF.L.U32 R45, R51.reuse, 0x10, RZ ;  /* 0x00000010332d8819 */ /* 0x040fe400000006ff */
[----:B------:R-:W-:Y:S02]  /*5290*/  @!P0 LOP3.LUT R47, R51, 0xffff0000, RZ, 0xc0, !PT ;  /* 0xffff0000332f8812 */ /* 0x000fe400078ec0ff */
[----:B------:R-:W-:Y:S01]  /*52a0*/  @!P0 PRMT R11, R11, 0x5410, R2 ;  /* 0x000054100b0b8816 */ /* 0x000fe20000000002 */
[----:B------:R-:W-:Y:S01]  /*52b0*/  @!P0 IMAD.U32 R2, R12, 0x10000, RZ ;  /* 0x000100000c028824 */ /* 0x000fe200078e00ff */
[----:B------:R-:W-:Y:S02]  /*52c0*/  @!P0 SHF.R.U32.HI R3, RZ, 0x10, R5 ;  /* 0x00000010ff038819 */ /* 0x000fe40000011605 */
[----:B------:R-:W-:Y:S02]  /*52d0*/  @!P0 SHF.R.U64 R5, R6, 0x10, R7 ;  /* 0x0000001006058819 */ /* 0x000fe40000001207 */
[----:B------:R-:W-:Y:S02]  /*52e0*/  @!P0 SHF.L.U32 R7, R48, 0x10, RZ ;  /* 0x0000001030078819 */ /* 0x000fe400000006ff */
[----:B------:R-:W-:Y:S01]  /*52f0*/  @!P0 PRMT R8, R8, 0x5410, R3 ;  /* 0x0000541008088816 */ /* 0x000fe20000000003 */
[----:B------:R-:W-:Y:S01]  /*5300*/  @!P0 IMAD.U32 R3, R9, 0x10000, RZ ;  /* 0x0001000009038824 */ /* 0x000fe200078e00ff */
[----:B------:R-:W-:Y:S01]  /*5310*/  @!P0 PRMT R10, R6, 0x5410, R5 ;  /* 0x00005410060a8816 */ /* 0x000fe20000000005 */
[----:B------:R-:W-:Y:S02]  /*5320*/  @!P0 IMAD.U32 R6, R35, 0x10000, RZ ;  /* 0x0001000023068824 */ /* 0x000fe400078e00ff */
[----:B------:R-:W-:Y:S02]  /*5330*/  @!P0 IMAD.U32 R5, R8, 0x10000, RZ ;  /* 0x0001000008058824 */ /* 0x000fe400078e00ff */
[C---:B------:R-:W-:Y:S02]  /*5340*/  @!P0 FMUL.FTZ R38, R2.reuse, R6 ;  /* 0x0000000602268220 */ /* 0x040fe40000410000 */
[-C--:B------:R-:W-:Y:S02]  /*5350*/  @!P0 FMUL.FTZ R2, R2, R3.reuse ;  /* 0x0000000302028220 */ /* 0x080fe40000410000 */
[----:B------:R-:W-:Y:S01]  /*5360*/  @!P0 FFMA.FTZ R79, R7, R3, -R38 ;  /* 0x00000003074f8223 */ /* 0x000fe20000010826 */
[----:B------:R-:W-:Y:S01]  /*5370*/  @!P0 LOP3.LUT R3, R13, 0xffff0000, RZ, 0xc0, !PT ;  /* 0xffff00000d038812 */ /* 0x000fe200078ec0ff */
[----:B------:R-:W-:Y:S01]  /*5380*/  @!P0 FFMA.FTZ R2, R6, R7, R2 ;  /* 0x0000000706028223 */ /* 0x000fe20000010002 */
[----:B------:R-:W-:Y:S01]  /*5390*/  @!P0 LOP3.LUT R7, R12, 0xffff0000, RZ, 0xc0, !PT ;  /* 0xffff00000c078812 */ /* 0x000fe200078ec0ff */
[-C--:B------:R-:W-:Y:S01]  /*53a0*/  @!P0 FFMA.FTZ R78, R37, R5.reuse, -R39 ;  /* 0x00000005254e8223 */ /* 0x080fe20000010827 */
[----:B------:R-:W-:Y:S01]  /*53b0*/  @!P0 LOP3.LUT R39, R49, 0xffff0000, RZ, 0xc0, !PT ;  /* 0xffff000031278812 */ /* 0x000fe200078ec0ff */
[----:B------:R-:W-:Y:S01]  /*53c0*/  @!P0 FMUL.FTZ R4, R4, R5 ;  /* 0x0000000504048220 */ /* 0x000fe20000410000 */
[----:B------:R-:W-:Y:S02]  /*53d0*/  @!P0 LOP3.LUT R38, R34, 0xffff0000, RZ, 0xc0, !PT ;  /* 0xffff000022268812 */ /* 0x000fe400078ec0ff */
[----:B------:R-:W-:Y:S02]  /*53e0*/  @!P0 LOP3.LUT R34, R35, 0xffff0000, RZ, 0xc0, !PT ;  /* 0xffff000023228812 */ /* 0x000fe400078ec0ff */
[----:B------:R-:W-:Y:S02]  /*53f0*/  @!P0 LOP3.LUT R35, R48, 0xffff0000, RZ, 0xc0, !PT ;  /* 0xffff000030238812 */ /* 0x000fe400078ec0ff */
[----:B------:R-:W-:Y:S01]  /*5400*/  @!P0 LOP3.LUT R6, R8, 0xffff0000, RZ, 0xc0, !PT ;  /* 0xffff000008068812 */ /* 0x000fe200078ec0ff */
[----:B------:R-:W-:Y:S01]  /*5410*/  @!P0 FMUL.FTZ R40, R7, R34 ;  /* 0x0000002207288220 */ /* 0x000fe20000410000 */
[----:B------:R-:W-:Y:S01]  /*5420*/  @!P0 LOP3.LUT R8, R9, 0xffff0000, RZ, 0xc0, !PT ;  /* 0xffff000009088812 */ /* 0x000fe200078ec0ff */
[C---:B------:R-:W-:Y:S02]  /*5430*/  @!P0 FMUL.FTZ R9, R3.reuse, R38 ;  /* 0x0000002603098220 */ /* 0x040fe40000410000 */
[----:B------:R-:W-:Y:S02]  /*5440*/  @!P0 FMUL.FTZ R5, R3, R6 ;  /* 0x0000000603058220 */ /* 0x000fe40000410000 */
[-C--:B------:R-:W-:Y:S02]  /*5450*/  @!P0 FMUL.FTZ R3, R7, R8.reuse ;  /* 0x0000000807038220 */ /* 0x080fe40000410000 */
[----:B------:R-:W-:Y:S01]  /*5460*/  @!P0 FFMA.FTZ R76, R35, R8, -R40 ;  /* 0x00000008234c8223 */ /* 0x000fe20000010828 */
[----:B------:R-:W-:Y:S01]  /*5470*/  @!P0 LOP3.LUT R8, R14, 0xffff0000, RZ, 0xc0, !PT ;  /* 0xffff00000e088812 */ /* 0x000fe200078ec0ff */
[C---:B------:R-:W-:Y:S01]  /*5480*/  @!P0 IMAD.U32 R40, R42.reuse, 0x10000, RZ ;  /* 0x000100002a288824 */ /* 0x040fe200078e00ff */
[----:B------:R-:W-:Y:S01]  /*5490*/  @!P0 LOP3.LUT R42, R42, 0xffff0000, RZ, 0xc0, !PT ;  /* 0xffff00002a2a8812 */ /* 0x000fe200078ec0ff */
[----:B------:R-:W-:Y:S01]  /*54a0*/  @!P0 FFMA.FTZ R77, R39, R6, -R9 ;  /* 0x00000006274d8223 */ /* 0x000fe20000010809 */
[----:B------:R-:W-:Y:S01]  /*54b0*/  @!P0 LOP3.LUT R9, R10, 0xffff0000, RZ, 0xc0, !PT ;  /* 0xffff00000a098812 */ /* 0x000fe200078ec0ff */
[----:B------:R-:W-:Y:S02]  /*54c0*/  @!P0 IMAD.U32 R6, R14, 0x10000, RZ ;  /* 0x000100000e068824 */ /* 0x000fe400078e00ff */
[----:B------:R-:W-:Y:S02]  /*54d0*/  @!P0 IMAD.U32 R7, R10, 0x10000, RZ ;  /* 0x000100000a078824 */ /* 0x000fe400078e00ff */
[----:B------:R-:W-:Y:S02]  /*54e0*/  @!P0 FMUL.FTZ R10, R6, R40 ;  /* 0x00000028060a8220 */ /* 0x000fe40000410000 */
[----:B------:R-:W-:Y:S02]  /*54f0*/  @!P0 FMUL.FTZ R44, R8, R42 ;  /* 0x0000002a082c8220 */ /* 0x000fe40000410000 */
[----:B------:R-:W-:Y:S01]  /*5500*/  @!P0 FFMA.FTZ R75, R41, R7, -R10 ;  /* 0x00000007294b8223 */ /* 0x000fe2000001080a */
[----:B------:R-:W-:Y:S01]  /*5510*/  @!P0 LOP3.LUT R10, R15, 0xffff0000, RZ, 0xc0, !PT ;  /* 0xffff00000f0a8812 */ /* 0x000fe200078ec0ff */
[----:B------:R-:W-:Y:S02]  /*5520*/  @!P0 FFMA.FTZ R74, R43, R9, -R44 ;  /* 0x000000092b4a8223 */ /* 0x000fe4000001082c */
[C---:B------:R-:W-:Y:S01]  /*5530*/  @!P0 IMAD.U32 R44, R46.reuse, 0x10000, RZ ;  /* 0x000100002e2c8824 */ /* 0x040fe200078e00ff */
[----:B------:R-:W-:Y:S01]  /*5540*/  @!P0 LOP3.LUT R46, R46, 0xffff0000, RZ, 0xc0, !PT ;  /* 0xffff00002e2e8812 */ /* 0x000fe200078ec0ff */
[----:B------:R-:W-:Y:S02]  /*5550*/  @!P0 FMUL.FTZ R6, R6, R7 ;  /* 0x0000000706068220 */ /* 0x000fe40000410000 */
[----:B------:R-:W-:Y:S02]  /*5560*/  @!P0 FMUL.FTZ R7, R8, R9 ;  /* 0x0000000908078220 */ /* 0x000fe40000410000 */
[----:B------:R-:W-:Y:S02]  /*5570*/  @!P0 IMAD.U32 R8, R15, 0x10000, RZ ;  /* 0x000100000f088824 */ /* 0x000fe400078e00ff */
[C---:B------:R-:W-:Y:S01]  /*5580*/  @!P0 IMAD.U32 R9, R11.reuse, 0x10000, RZ ;  /* 0x000100000b098824 */ /* 0x040fe200078e00ff */
[----:B------:R-:W-:Y:S01]  /*5590*/  @!P0 LOP3.LUT R11, R11, 0xffff0000, RZ, 0xc0, !PT ;  /* 0xffff00000b0b8812 */ /* 0x000fe200078ec0ff */
[----:B------:R-:W-:Y:S01]  /*55a0*/  @!P0 FFMA.FTZ R3, R34, R35, R3 ;  /* 0x0000002322038223 */ /* 0x000fe20000010003 */
[----:B------:R-:W-:Y:S01]  /*55b0*/  @!P0 F2FP.BF16.PACK_AB R34, R74, R75 ;  /* 0x0000004b4a22823e */ /* 0x000fe200000010ff */
[----:B------:R-:W-:Y:S02]  /*55c0*/  @!P0 FMUL.FTZ R67, R8, R44 ;  /* 0x0000002c08438220 */ /* 0x000fe40000410000 */
[----:B------:R-:W-:Y:S02]  /*55d0*/  @!P0 FMUL.FTZ R69, R10, R46 ;  /* 0x0000002e0a458220 */ /* 0x000fe40000410000 */
[----:B------:R-:W-:Y:S02]  /*55e0*/  @!P0 FFMA.FTZ R4, R36, R37, R4 ;  /* 0x0000002524048223 */ /* 0x000fe40000010004 */
[----:B------:R-:W-:Y:S02]  /*55f0*/  @!P0 FFMA.FTZ R5, R38, R39, R5 ;  /* 0x0000002726058223 */ /* 0x000fe40000010005 */
[----:B------:R-:W-:Y:S02]  /*5600*/  @!P0 FFMA.FTZ R67, R45, R9, -R67 ;  /* 0x000000092d438223 */ /* 0x000fe40000010843 */
[----:B------:R-:W-:Y:S01]  /*5610*/  @!P0 FFMA.FTZ R69, R47, R11, -R69 ;  /* 0x0000000b2f458223 */ /* 0x000fe20000010845 */
[----:B------:R-:W-:Y:S01]  /*5620*/  @!P0 F2FP.BF16.PACK_AB R4, R5, R4 ;  /* 0x000000040504823e */ /* 0x000fe200000010ff */
[----:B------:R-:W-:Y:S02]  /*5630*/  @!P0 FMUL.FTZ R8, R8, R9 ;  /* 0x0000000908088220 */ /* 0x000fe40000410000 */
[----:B------:R-:W-:Y:S01]  /*5640*/  @!P0 FFMA.FTZ R6, R40, R41, R6 ;  /* 0x0000002928068223 */ /* 0x000fe20000010006 */
[----:B------:R-:W-:Y:S01]  /*5650*/  @!P0 F2FP.BF16.PACK_AB R35, R69, R67 ;  /* 0x000000434523823e */ /* 0x000fe200000010ff */
[----:B------:R-:W-:Y:S01]  /*5660*/  @!P0 FMUL.FTZ R9, R10, R11 ;  /* 0x0000000b0a098220 */ /* 0x000fe20000410000 */
[----:B------:R-:W-:Y:S01]  /*5670*/  @!P0 F2FP.BF16.PACK_AB R11, R77, R78 ;  /* 0x0000004e4d0b823e */ /* 0x000fe200000010ff */
[----:B------:R-:W-:Y:S01]  /*5680*/  @!P0 FFMA.FTZ R7, R42, R43, R7 ;  /* 0x0000002b2a078223 */ /* 0x000fe20000010007 */
[----:B------:R-:W-:Y:S01]  /*5690*/  @!P0 F2FP.BF16.PACK_AB R10, R76, R79 ;  /* 0x0000004f4c0a823e */ /* 0x000fe200000010ff */
[----:B------:R-:W-:Y:S01]  /*56a0*/  @!P0 FFMA.FTZ R8, R44, R45, R8 ;  /* 0x0000002d2c088223 */ /* 0x000fe20000010008 */
[----:B------:R-:W-:Y:S01]  /*56b0*/  @!P0 MOV R51, R35 ;  /* 0x0000002300338202 */ /* 0x000fe20000000f00 */
[----:B------:R-:W-:Y:S01]  /*56c0*/  @!P0 FFMA.FTZ R9, R46, R47, R9 ;  /* 0x0000002f2e098223 */ /* 0x000fe20000010009 */
[----:B------:R-:W-:Y:S01]  /*56d0*/  @!P0 MOV R48, R10 ;  /* 0x0000000a00308202 */ /* 0x000fe20000000f00 */
[----:B------:R-:W-:Y:S01]  /*56e0*/  @!P0 IMAD.MOV.U32 R49, RZ, RZ, R11 ;  /* 0x000000ffff318224 */ /* 0x000fe200078e000b */
[----:B------:R-:W-:Y:S01]  /*56f0*/  @!P0 F2FP.BF16.PACK_AB R10, R3, R2 ;  /* 0x00000002030a823e */ /* 0x000fe200000010ff */
[----:B------:R-:W-:Y:S01]  /*5700*/  @!P0 IMAD.MOV.U32 R50, RZ, RZ, R34 ;  /* 0x000000ffff328224 */ /* 0x000fe200078e0022 */
[----:B------:R-:W-:Y:S01]  /*5710*/  @!P0 F2FP.BF16.PACK_AB R2, R9, R8 ;  /* 0x000000080902823e */ /* 0x000fe200000010ff */
[----:B------:R-:W-:Y:S01]  /*5720*/  @!P0 IMAD.MOV.U32 R13, RZ, RZ, R4 ;  /* 0x000000ffff0d8224 */ /* 0x000fe200078e0004 */
[----:B------:R-:W-:Y:S01]  /*5730*/  @!P0 F2FP.BF16.PACK_AB R3, R7, R6 ;  /* 0x000000060703823e */ /* 0x000fe200000010ff */
[----:B------:R-:W-:Y:S01]  /*5740*/  @!P0 IMAD.MOV.U32 R12, RZ, RZ, R10 ;  /* 0x000000ffff0c8224 */ /* 0x000fe200078e000a */
[----:B------:R1:W-:Y:S01]  /*5750*/  STG.E.128 [R72.64], R48 ;  /* 0x0000003048007986 */ /* 0x0003e2000c101d08 */
[----:B------:R-:W-:Y:S01]  /*5760*/  @!P0 IMAD.MOV.U32 R15, RZ, RZ, R2 ;  /* 0x000000ffff0f8224 */ /* 0x000fe200078e0002 */
[----:B------:R-:W-:Y:S06]  /*5770*/  @!P0 MOV R14, R3 ;  /* 0x00000003000e8202 */ /* 0x000fec0000000f00 */
[----:B------:R1:W-:Y:S02]  /*5780*/  @!P1 STG.E.128 [R70.64], R12 ;  /* 0x0000000c46009986 */ /* 0x0003e4000c101d08 */
.L_x_238:
[----:B---3--:R-:W-:Y:S05]  /*5790*/  BSYNC B0 ;  /* 0x0000000000007941 */ /* 0x008fea0003800000 */
.L_x_237:
[----:B------:R-:W-:Y:S01]  /*57a0*/  ISETP.GE.OR P1, PT, R146, R66, P6 ;  /* 0x000000429200720c */ /* 0x000fe20003726670 */
[----:B------:R-:W-:Y:S01]  /*57b0*/  @!UPT UIADD3 URZ, URZ, URZ, URZ ;  /* 0x0000003f3f3ff290 */ /* 0x000fe2000fffe03f */
[----:B------:R-:W-:Y:S11]  /*57c0*/  BSSY B0, `(.L_x_239) ;  /* 0x0000071000007945 */ /* 0x000ff60003800000 */
[----:B------:R-:W-:-:S05]  /*57d0*/  @P1 BRA `(.L_x_240) ;  /* 0x000006f000001947 */ /* 0x000fca0003800000 */
[----:B------:R-:W-:Y:S01]  /*57e0*/  IADD3 R2, P1, R176, R64, RZ ;  /* 0x00000040b0027210 */ /* 0x000fe20007f3e0ff */
[----:B-1----:R-:W1:Y:S01]  /*57f0*/  LDS.128 R12, [R118+0x2900] ;  /* 0x00290000760c7984 */ /* 0x002e620000000c00 */
[--C-:B-----5:R-:W-:Y:S02]  /*5800*/  @!P0 SHF.R.U64 R6, R52, 0x10, R53.reuse ;  /* 0x0000001034068819 */ /* 0x120fe40000001235 */
[----:B------:R-:W-:Y:S01]  /*5810*/  @!P0 SHF.R.U32.HI R7, RZ, 0x10, R53 ;  /* 0x00000010ff078819 */ /* 0x000fe20000011635 */
[----:B------:R-:W-:Y:S01]  /*5820*/  IMAD.X R3, R68, 0x1, R126, P1 ;  /* 0x0000000144037824 */ /* 0x000fe200008e067e */
[-C--:B------:R-:W-:Y:S02]  /*5830*/  IADD3 R4, P2, P1, R82, R2.reuse, R102 ;  /* 0x0000000252047210 */ /* 0x080fe4000795e066 */
[----:B------:R-:W-:Y:S01]  /*5840*/  @!P0 SHF.R.U64 R9, R54, 0x10, R55 ;  /* 0x0000001036098819 */ /* 0x000fe20000001237 */
[----:B------:R-:W2:Y:S01]  /*5850*/  LDS.128 R44, [R123+0x2900] ;  /* 0x002900007b2c7984 */ /* 0x000ea20000000c00 */
[-C--:B------:R-:W-:Y:S02]  /*5860*/  IADD3.X R5, R85, R3.reuse, R104, P2, P1 ;  /* 0x0000000355057210 */ /* 0x080fe400017e2468 */
[----:B------:R-:W-:Y:S02]  /*5870*/  ISETP.GE.AND P1, PT, R84, c[0x0][0x1d4], PT ;  /* 0x0000750054007a0c */ /* 0x000fe40003f26270 */
[C---:B------:R-:W-:Y:S02]  /*5880*/  @!P0 PRMT R36, R61.reuse, 0x5432, R9 ;  /* 0x000054323d248816 */ /* 0x040fe40000000009 */
[----:B------:R-:W-:Y:S04]  /*5890*/  @!P0 SHF.R.U32.HI R10, RZ, 0x10, R55 ;  /* 0x00000010ff0a8819 */ /* 0x000fe80000011637 */
[----:B------:R-:W-:Y:S04]  /*58a0*/  @!P0 PRMT R34, R61, 0x5410, R10 ;  /* 0x000054103d228816 */ /* 0x000fe8000000000a */
[C---:B------:R-:W-:Y:S01]  /*58b0*/  @!P0 LOP3.LUT R40, R34.reuse, 0xffff0000, RZ, 0xc0, !PT ;  /* 0xffff000022288812 */ /* 0x040fe200078ec0ff */
[----:B------:R-:W-:Y:S01]  /*58c0*/  @!P0 IMAD.U32 R38, R34, 0x10000, RZ ;  /* 0x0001000022268824 */ /* 0x000fe200078e00ff */
[----:B------:R-:W-:Y:S04]  /*58d0*/  @!P1 IADD3 R2, P3, P2, R82, R2, R84 ;  /* 0x0000000252029210 */ /* 0x000fe80007a7e054 */
[----:B------:R-:W-:Y:S02]  /*58e0*/  @!P1 IADD3.X R3, R85, R3, R103, P3, P2 ;  /* 0x0000000355039210 */ /* 0x000fe40001fe4467 */
[C---:B------:R-:W-:Y:S04]  /*58f0*/  LEA R70, P2, R4.reuse, c[0x0][0x1c8], 0x1 ;  /* 0x0000720004467a11 */ /* 0x040fe800078408ff */
[----:B------:R-:W-:Y:S02]  /*5900*/  LEA.HI.X R71, R4, c[0x0][0x1cc], R5, 0x1, P2 ;  /* 0x0000730004477a11 */ /* 0x000fe400010f0c05 */
[----:B------:R-:W-:Y:S02]  /*5910*/  @!P1 LEA R50, P2, R2, c[0x0][0x1c8], 0x1 ;  /* 0x0000720002329a11 */ /* 0x000fe400078408ff */
[----:B------:R-:W-:Y:S02]  /*5920*/  @!P0 SHF.R.U64 R4, R18, 0x10, R19 ;  /* 0x0000001012048819 */ /* 0x000fe40000001213 */
[----:B------:R-:W-:Y:S02]  /*5930*/  @!P1 LEA.HI.X R51, R2, c[0x0][0x1cc], R3, 0x1, P2 ;  /* 0x0000730002339a11 */ /* 0x000fe400010f0c03 */
[----:B------:R-:W-:Y:S02]  /*5940*/  @!P0 SHF.R.U64 R2, R16, 0x10, R17 ;  /* 0x0000001010028819 */ /* 0x000fe40000001211 */
[----:B------:R-:W-:Y:S02]  /*5950*/  @!P0 PRMT R11, R30, 0x5432, R4 ;  /* 0x000054321e0b8816 */ /* 0x000fe40000000004 */
[----:B------:R-:W-:Y:S01]  /*5960*/  @!P0 PRMT R8, R27, 0x5432, R2 ;  /* 0x000054321b088816 */ /* 0x000fe20000000002 */
[----:B-1----:R-:W-:Y:S01]  /*5970*/  @!P0 IMAD.U32 R2, R12, 0x10000, RZ ;  /* 0x000100000c028824 */ /* 0x002fe200078e00ff */
[----:B------:R-:W-:Y:S01]  /*5980*/  @!P0 SHF.L.U32 R4, R13, 0x10, RZ ;  /* 0x000000100d048819 */ /* 0x000fe200000006ff */
[----:B--2---:R-:W-:Y:S01]  /*5990*/  @!P0 IMAD.U32 R9, R44, 0x10000, RZ ;  /* 0x000100002c098824 */ /* 0x004fe200078e00ff */
[C---:B------:R-:W-:Y:S01]  /*59a0*/  @!P0 LOP3.LUT R41, R47.reuse, 0xffff0000, RZ, 0xc0, !PT ;  /* 0xffff00002f298812 */ /* 0x040fe200078ec0ff */
[----:B------:R-:W-:Y:S01]  /*59b0*/  @!P0 IMAD.U32 R39, R47, 0x10000, RZ ;  /* 0x000100002f278824 */ /* 0x000fe200078e00ff */
[----:B------:R-:W-:Y:S02]  /*59c0*/  @!P0 LOP3.LUT R37, R46, 0xffff0000, RZ, 0xc0, !PT ;  /* 0xffff00002e258812 */ /* 0x000fe400078ec0ff */
[----:B------:R-:W-:Y:S01]  /*59d0*/  @!P0 SHF.R.U32.HI R5, RZ, 0x10, R19 ;  /* 0x00000010ff058819 */ /* 0x000fe20000011613 */
[----:B------:R-:W-:Y:S01]  /*59e0*/  @!P0 IMAD.U32 R19, R45, 0x10000, RZ ;  /* 0x000100002d138824 */ /* 0x000fe200078e00ff */
[----:B------:R-:W-:Y:S02]  /*59f0*/  @!P0 SHF.R.U32.HI R3, RZ, 0x10, R17 ;  /* 0x00000010ff038819 */ /* 0x000fe40000011611 */
[C---:B------:R-:W-:Y:S02]  /*5a00*/  @!P0 PRMT R17, R60.reuse, 0x5410, R6 ;  /* 0x000054103c118816 */ /* 0x040fe40000000006 */
[----:B------:R-:W-:Y:S02]  /*5a10*/  @!P0 PRMT R16, R60, 0x5432, R7 ;  /* 0x000054323c108816 */ /* 0x000fe40000000007 */
[----:B------:R-:W-:Y:S01]  /*5a20*/  @!P0 PRMT R6, R27, 0x5410, R3 ;  /* 0x000054101b068816 */ /* 0x000fe20000000003 */
[----:B------:R-:W-:Y:S01]  /*5a30*/  @!P0 IMAD.U32 R7, R17, 0x10000, RZ ;  /* 0x0001000011078824 */ /* 0x000fe200078e00ff */
[----:B------:R-:W-:Y:S01]  /*5a40*/  @!P0 PRMT R10, R30, 0x5410, R5 ;  /* 0x000054101e0a8816 */ /* 0x000fe20000000005 */
[C---:B------:R-:W-:Y:S01]  /*5a50*/  @!P0 IMAD.U32 R3, R8.reuse, 0x10000, RZ ;  /* 0x0001000008038824 */ /* 0x040fe200078e00ff */
[----:B------:R-:W-:Y:S01]  /*5a60*/  @!P0 LOP3.LUT R8, R8, 0xffff0000, RZ, 0xc0, !PT ;  /* 0xffff000008088812 */ /* 0x000fe200078ec0ff */
[----:B------:R-:W-:Y:S02]  /*5a70*/  @!P0 IMAD.U32 R18, R16, 0x10000, RZ ;  /* 0x0001000010128824 */ /* 0x000fe400078e00ff */
[----:B------:R-:W-:Y:S02]  /*5a80*/  @!P0 FMUL.FTZ R27, R2, R7 ;  /* 0x00000007021b8220 */ /* 0x000fe40000410000 */
[C---:B------:R-:W-:Y:S01]  /*5a90*/  @!P0 IMAD.U32 R5, R6.reuse, 0x10000, RZ ;  /* 0x0001000006058824 */ /* 0x040fe200078e00ff */
[----:B------:R-:W-:Y:S01]  /*5aa0*/  @!P0 LOP3.LUT R6, R6, 0xffff0000, RZ, 0xc0, !PT ;  /* 0xffff000006068812 */ /* 0x000fe200078ec0ff */
[-C--:B------:R-:W-:Y:S02]  /*5ab0*/  @!P0 FMUL.FTZ R2, R2, R3.reuse ;  /* 0x0000000302028220 */ /* 0x080fe40000410000 */
[----:B------:R-:W-:Y:S02]  /*5ac0*/  @!P0 FMUL.FTZ R30, R4, R18 ;  /* 0x00000012041e8220 */ /* 0x000fe40000410000 */
[----:B------:R-:W-:Y:S01]  /*5ad0*/  @!P0 FFMA.FTZ R55, R9, R3, -R27 ;  /* 0x0000000309378223 */ /* 0x000fe2000001081b */
[----:B------:R-:W-:Y:S01]  /*5ae0*/  @!P0 LOP3.LUT R3, R13, 0xffff0000, RZ, 0xc0, !PT ;  /* 0xffff00000d038812 */ /* 0x000fe200078ec0ff */
[----:B------:R-:W-:Y:S01]  /*5af0*/  @!P0 FFMA.FTZ R54, R19, R5, -R30 ;  /* 0x0000000513368223 */ /* 0x000fe2000001081e */
[----:B------:R-:W-:Y:S01]  /*5b00*/  @!P0 LOP3.LUT R30, R45, 0xffff0000, RZ, 0xc0, !PT ;  /* 0xffff00002d1e8812 */ /* 0x000fe200078ec0ff */
[----:B------:R-:W-:Y:S01]  /*5b10*/  @!P0 FFMA.FTZ R2, R7, R9, R2 ;  /* 0x0000000907028223 */ /* 0x000fe20000010002 */
[----:B------:R-:W-:Y:S01]  /*5b20*/  @!P0 LOP3.LUT R27, R16, 0xffff0000, RZ, 0xc0, !PT ;  /* 0xffff0000101b8812 */ /* 0x000fe200078ec0ff */
[----:B------:R-:W-:Y:S01]  /*5b30*/  @!P0 FMUL.FTZ R4, R4, R5 ;  /* 0x0000000504048220 */ /* 0x000fe20000410000 */
[----:B------:R-:W-:Y:S01]  /*5b40*/  @!P0 LOP3.LUT R7, R12, 0xffff0000, RZ, 0xc0, !PT ;  /* 0xffff00000c078812 */ /* 0x000fe200078ec0ff */
[----:B------:R-:W-:Y:S01]  /*5b50*/  @!P0 FMUL.FTZ R5, R3, R6 ;  /* 0x0000000603058220 */ /* 0x000fe20000410000 */
[----:B------:R-:W-:Y:S01]  /*5b60*/  @!P0 LOP3.LUT R16, R17, 0xffff0000, RZ, 0xc0, !PT ;  /* 0xffff000011108812 */ /* 0x000fe200078ec0ff */
[----:B------:R-:W-:Y:S01]  /*5b70*/  @!P0 FMUL.FTZ R9, R3, R27 ;  /* 0x0000001b03098220 */ /* 0x000fe20000410000 */
[----:B------:R-:W-:Y:S01]  /*5b80*/  @!P0 LOP3.LUT R17, R44, 0xffff0000, RZ, 0xc0, !PT ;  /* 0xffff00002c118812 */ /* 0x000fe200078ec0ff */
[----:B------:R-:W-:Y:S02]  /*5b90*/  @!P0 FMUL.FTZ R3, R7, R8 ;  /* 0x0000000807038220 */ /* 0x000fe40000410000 */
[----:B------:R-:W-:Y:S01]  /*5ba0*/  @!P0 FFMA.FTZ R53, R30, R6, -R9 ;  /* 0x000000061e358223 */ /* 0x000fe20000010809 */
[----:B------:R-:W-:Y:S01]  /*5bb0*/  @!P0 SHF.L.U32 R6, R15, 0x10, RZ ;  /* 0x000000100f068819 */ /* 0x000fe200000006ff */
[----:B------:R-:W-:Y:S01]  /*5bc0*/  @!P0 FMUL.FTZ R35, R7, R16 ;  /* 0x0000001007238220 */ /* 0x000fe20000410000 */
[----:B------:R-:W-:Y:S01]  /*5bd0*/  @!P0 LOP3.LUT R9, R15, 0xffff0000, RZ, 0xc0, !PT ;  /* 0xffff00000f098812 */ /* 0x000fe200078ec0ff */
[C---:B------:R-:W-:Y:S01]  /*5be0*/  @!P0 IMAD.U32 R7, R10.reuse, 0x10000, RZ ;  /* 0x000100000a078824 */ /* 0x040fe200078e00ff */
[----:B------:R-:W-:Y:S01]  /*5bf0*/  @!P0 LOP3.LUT R10, R10, 0xffff0000, RZ, 0xc0, !PT ;  /* 0xffff00000a0a8812 */ /* 0x000fe200078ec0ff */
[----:B------:R-:W-:Y:S02]  /*5c00*/  @!P0 FFMA.FTZ R52, R17, R8, -R35 ;  /* 0x0000000811348223 */ /* 0x000fe40000010823 */
[C---:B------:R-:W-:Y:S02]  /*5c10*/  @!P0 FMUL.FTZ R34, R6.reuse, R38 ;  /* 0x0000002606228220 */ /* 0x040fe40000410000 */
[----:B------:R-:W-:Y:S02]  /*5c20*/  @!P0 FMUL.FTZ R35, R9, R40 ;  /* 0x0000002809238220 */ /* 0x000fe40000410000 */
[-C--:B------:R-:W-:Y:S01]  /*5c30*/  @!P0 FMUL.FTZ R8, R6, R7.reuse ;  /* 0x0000000706088220 */ /* 0x080fe20000410000 */
[C---:B------:R-:W-:Y:S01]  /*5c40*/  @!P0 SHF.L.U32 R6, R14.reuse, 0x10, RZ ;  /* 0x000000100e068819 */ /* 0x040fe200000006ff */
[----:B------:R-:W-:Y:S02]  /*5c50*/  @!P0 FFMA.FTZ R49, R39, R7, -R34 ;  /* 0x0000000727318223 */ /* 0x000fe40000010822 */
[-C--:B------:R-:W-:Y:S02]  /*5c60*/  @!P0 FMUL.FTZ R9, R9, R10.reuse ;  /* 0x0000000a09098220 */ /* 0x080fe40000410000 */
[----:B------:R-:W-:Y:S01]  /*5c70*/  @!P0 FFMA.FTZ R48, R41, R10, -R35 ;  /* 0x0000000a29308223 */ /* 0x000fe20000010823 */
[----:B------:R-:W-:Y:S01]  /*5c80*/  @!P0 LOP3.LUT R10, R14, 0xffff0000, RZ, 0xc0, !PT ;  /* 0xffff00000e0a8812 */ /* 0x000fe200078ec0ff */
[C---:B------:R-:W-:Y:S01]  /*5c90*/  @!P0 IMAD.U32 R34, R36.reuse, 0x10000, RZ ;  /* 0x0001000024228824 */ /* 0x040fe200078e00ff */
[----:B------:R-:W-:Y:S01]  /*5ca0*/  @!P0 LOP3.LUT R36, R36, 0xffff0000, RZ, 0xc0, !PT ;  /* 0xffff000024248812 */ /* 0x000fe200078ec0ff */
[C---:B------:R-:W-:Y:S01]  /*5cb0*/  @!P0 IMAD.U32 R7, R11.reuse, 0x10000, RZ ;  /* 0x000100000b078824 */ /* 0x040fe200078e00ff */
[----:B------:R-:W-:Y:S01]  /*5cc0*/  @!P0 LOP3.LUT R11, R11, 0xffff0000, RZ, 0xc0, !PT ;  /* 0xffff00000b0b8812 */ /* 0x000fe200078ec0ff */
[----:B------:R-:W-:Y:S02]  /*5cd0*/  @!P0 IMAD.U32 R35, R46, 0x10000, RZ ;  /* 0x000100002e238824 */ /* 0x000fe400078e00ff */
[----:B------:R-:W-:Y:S02]  /*5ce0*/  @!P0 FMUL.FTZ R42, R6, R34 ;  /* 0x00000022062a8220 */ /* 0x000fe40000410000 */
[----:B------:R-:W-:Y:S02]  /*5cf0*/  @!P0 FMUL.FTZ R43, R10, R36 ;  /* 0x000000240a2b8220 */ /* 0x000fe40000410000 */
[----:B------:R-:W-:Y:S01]  /*5d00*/  @!P0 FFMA.FTZ R3, R16, R17, R3 ;  /* 0x0000001110038223 */ /* 0x000fe20000010003 */
[----:B------:R-:W-:Y:S01]  /*5d10*/  @!P0 F2FP.BF16.PACK_AB R17, R48, R49 ;  /* 0x000000313011823e */ /* 0x000fe200000010ff */
[----:B------:R-:W-:Y:S02]  /*5d20*/  @!P0 FMUL.FTZ R6, R6, R7 ;  /* 0x0000000706068220 */ /* 0x000fe40000410000 */
[----:B------:R-:W-:Y:S02]  /*5d30*/  @!P0 FFMA.FTZ R4, R18, R19, R4 ;  /* 0x0000001312048223 */ /* 0x000fe40000010004 */
[----:B------:R-:W-:Y:S02]  /*5d40*/  @!P0 FFMA.FTZ R42, R35, R7, -R42 ;  /* 0x00000007232a8223 */ /* 0x000fe4000001082a */
[----:B------:R-:W-:Y:S01]  /*5d50*/  @!P0 FMUL.FTZ R7, R10, R11 ;  /* 0x0000000b0a078220 */ /* 0x000fe20000410000 */
[----:B------:R-:W-:Y:S01]  /*5d60*/  @!P0 F2FP.BF16.PACK_AB R10, R52, R55 ;  /* 0x00000037340a823e */ /* 0x000fe200000010ff */
[----:B------:R-:W-:Y:S01]  /*5d70*/  @!P0 FFMA.FTZ R43, R37, R11, -R43 ;  /* 0x0000000b252b8223 */ /* 0x000fe2000001082b */
[----:B------:R-:W-:Y:S01]  /*5d80*/  @!P0 F2FP.BF16.PACK_AB R11, R53, R54 ;  /* 0x00000036350b823e */ /* 0x000fe200000010ff */
[----:B------:R-:W-:Y:S02]  /*5d90*/  @!P0 FFMA.FTZ R5, R27, R30, R5 ;  /* 0x0000001e1b058223 */ /* 0x000fe40000010005 */
[----:B------:R-:W-:Y:S01]  /*5da0*/  @!P0 FFMA.FTZ R6, R34, R35, R6 ;  /* 0x0000002322068223 */ /* 0x000fe20000010006 */
[----:B------:R-:W-:Y:S01]  /*5db0*/  @!P0 MOV R45, R11 ;  /* 0x0000000b002d8202 */ /* 0x000fe20000000f00 */
[----:B------:R-:W-:Y:S01]  /*5dc0*/  @!P0 FFMA.FTZ R7, R36, R37, R7 ;  /* 0x0000002524078223 */ /* 0x000fe20000010007 */
[----:B------:R-:W-:Y:S01]  /*5dd0*/  @!P0 F2FP.BF16.PACK_AB R16, R43, R42 ;  /* 0x0000002a2b10823e */ /* 0x000fe200000010ff */
[----:B------:R-:W-:Y:S01]  /*5de0*/  @!P0 FFMA.FTZ R8, R38, R39, R8 ;  /* 0x0000002726088223 */ /* 0x000fe20000010008 */
[----:B------:R-:W-:Y:S01]  /*5df0*/  @!P0 F2FP.BF16.PACK_AB R4, R5, R4 ;  /* 0x000000040504823e */ /* 0x000fe200000010ff */
[----:B------:R-:W-:Y:S02]  /*5e00*/  @!P0 FFMA.FTZ R9, R40, R41, R9 ;  /* 0x0000002928098223 */ /* 0x000fe40000010009 */
[----:B------:R-:W-:Y:S01]  /*5e10*/  @!P0 IMAD.MOV.U32 R44, RZ, RZ, R10 ;  /* 0x000000ffff2c8224 */ /* 0x000fe200078e000a */
[----:B------:R-:W-:Y:S01]  /*5e20*/  @!P0 F2FP.BF16.PACK_AB R10, R3, R2 ;  /* 0x00000002030a823e */ /* 0x000fe200000010ff */
[----:B------:R-:W-:Y:S01]  /*5e30*/  @!P0 IMAD.MOV.U32 R46, RZ, RZ, R16 ;  /* 0x000000ffff2e8224 */ /* 0x000fe200078e0010 */
[----:B------:R-:W-:Y:S01]  /*5e40*/  @!P0 F2FP.BF16.PACK_AB R3, R7, R6 ;  /* 0x000000060703823e */ /* 0x000fe200000010ff */
[----:B------:R-:W-:Y:S01]  /*5e50*/  @!P0 IMAD.MOV.U32 R47, RZ, RZ, R17 ;  /* 0x000000ffff2f8224 */ /* 0x000fe200078e0011 */
[----:B------:R-:W-:Y:S01]  /*5e60*/  @!P0 F2FP.BF16.PACK_AB R2, R9, R8 ;  /* 0x000000080902823e */ /* 0x000fe200000010ff */
[----:B------:R-:W-:Y:S01]  /*5e70*/  @!P0 IMAD.MOV.U32 R12, RZ, RZ, R10 ;  /* 0x000000ffff0c8224 */ /* 0x000fe200078e000a */
[----:B------:R-:W-:Y:S01]  /*5e80*/  @!P0 MOV R13, R4 ;  /* 0x00000004000d8202 */ /* 0x000fe20000000f00 */
[----:B------:R-:W-:Y:S01]  /*5e90*/  @!P0 IMAD.MOV.U32 R14, RZ, RZ, R3 ;  /* 0x000000ffff0e8224 */ /* 0x000fe200078e0003 */
[----:B------:R1:W-:Y:S01]  /*5ea0*/  STG.E.128 [R70.64], R44 ;  /* 0x0000002c46007986 */ /* 0x0003e2000c101d08 */
[----:B------:R-:W-:Y:S07]  /*5eb0*/  @!P0 IMAD.MOV.U32 R15, RZ, RZ, R2 ;  /* 0x000000ffff0f8224 */ /* 0x000fee00078e0002 */
[----:B------:R1:W-:Y:S02]  /*5ec0*/  @!P1 STG.E.128 [R50.64], R12 ;  /* 0x0000000c32009986 */ /* 0x0003e4000c101d08 */
.L_x_240:
[----:B------:R-:W-:Y:S05]  /*5ed0*/  BSYNC B0 ;  /* 0x0000000000007941 */ /* 0x000fea0003800000 */
.L_x_239:
[----:B------:R-:W-:Y:S05]  /*5ee0*/  IADD3 R61, P1, R174, R64, RZ ;  /* 0x00000040ae3d7210 */ /* 0x000fea0007f3e0ff */
[----:B------:R-:W-:Y:S01]  /*5ef0*/  IMAD.X R60, R68, 0x1, R125, P1 ;  /* 0x00000001443c7824 */ /* 0x000fe200008e067d */
[----:B------:R-:W-:Y:S11]  /*5f00*/  ISETP.GE.OR P1, PT, R148, R66, P6 ;  /* 0x000000429400720c */ /* 0x000ff60003726670 */
[----:B------:R-:W-:Y:S02]  /*5f10*/  @!UPT UIADD3 URZ, URZ, URZ, URZ ;  /* 0x0000003f3f3ff290 */ /* 0x000fe4000fffe03f */
[----:B------:R-:W-:-:S05]  /*5f20*/  @P1 BRA `(.L_x_234) ;  /* 0x000008b000001947 */ /* 0x000fca0003800000 */
[----:B-----5:R-:W-:Y:S01]  /*5f30*/  @!P0 SHF.R.U32.HI R5, RZ, 0x10, R57 ;  /* 0x00000010ff058819 */ /* 0x020fe20000011639 */
[----:B-1----:R-:W1:Y:S01]  /*5f40*/  LDS.128 R12, [R114+0x2900] ;  /* 0x00290000720c7984 */ /* 0x002e620000000c00 */
[----:B------:R-:W-:Y:S02]  /*5f50*/  @!P0 SHF.R.U32.HI R3, RZ, 0x10, R21 ;  /* 0x00000010ff038819 */ /* 0x000fe40000011615 */
[----:B------:R-:W-:Y:S02]  /*5f60*/  @!P0 PRMT R34, R62, 0x5410, R5 ;  /* 0x000054103e228816 */ /* 0x000fe40000000005 */
[----:B------:R-:W-:Y:S02]  /*5f70*/  @!P0 SHF.R.U64 R8, R56, 0x10, R57 ;  /* 0x0000001038088819 */ /* 0x000fe40000001239 */
[----:B------:R-:W-:Y:S01]  /*5f80*/  IADD3 R16, P2, P1, R82, R61, R102 ;  /* 0x0000003d52107210 */ /* 0x000fe2000795e066 */
[----:B------:R-:W-:Y:S01]  /*5f90*/  @!P0 IMAD.U32 R27, R34, 0x10000, RZ ;  /* 0x00010000221b8824 */ /* 0x000fe200078e00ff */
[----:B------:R-:W2:Y:S01]  /*5fa0*/  LDS.128 R44, [R120+0x2900] ;  /* 0x00290000782c7984 */ /* 0x000ea20000000c00 */
[----:B------:R-:W-:Y:S02]  /*5fb0*/  @!P0 SHF.R.U64 R2, R20, 0x10, R21 ;  /* 0x0000001014028819 */ /* 0x000fe40000001215 */
[----:B------:R-:W-:Y:S02]  /*5fc0*/  IADD3.X R18, R85, R60, R104, P2, P1 ;  /* 0x0000003c55127210 */ /* 0x000fe400017e2468 */
[----:B------:R-:W-:Y:S02]  /*5fd0*/  LEA R50, P1, R16, c[0x0][0x1c8], 0x1 ;  /* 0x0000720010327a11 */ /* 0x000fe400078208ff */
[--C-:B------:R-:W-:Y:S02]  /*5fe0*/  @!P0 SHF.R.U64 R6, R22, 0x10, R23.reuse ;  /* 0x0000001016068819 */ /* 0x100fe40000001217 */
[----:B------:R-:W-:Y:S02]  /*5ff0*/  LEA.HI.X R51, R16, c[0x0][0x1cc], R18, 0x1, P1 ;  /* 0x0000730010337a11 */ /* 0x000fe400008f0c12 */
[----:B------:R-:W-:Y:S02]  /*6000*/  @!P0 SHF.R.U32.HI R4, RZ, 0x10, R23 ;  /* 0x00000010ff048819 */ /* 0x000fe40000011617 */
[----:B------:R-:W-:Y:S02]  /*6010*/  @!P0 PRMT R19, R32, 0x5432, R6 ;  /* 0x0000543220138816 */ /* 0x000fe40000000006 */
[----:B------:R-:W-:Y:S02]  /*6020*/  @!P0 SHF.R.U64 R9, R58, 0x10, R59 ;  /* 0x000000103a098819 */ /* 0x000fe4000000123b */
[----:B------:R-:W-:Y:S02]  /*6030*/  @!P0 PRMT R7, R31, 0x5410, R3 ;  /* 0x000054101f078816 */ /* 0x000fe40000000003 */
[----:B------:R-:W-:Y:S02]  /*6040*/  @!P0 PRMT R17, R63, 0x5432, R9 ;  /* 0x000054323f118816 */ /* 0x000fe40000000009 */
[----:B------:R-:W-:Y:S01]  /*6050*/  @!P0 PRMT R9, R32, 0x5410, R4 ;  /* 0x0000541020098816 */ /* 0x000fe20000000004 */
[----:B------:R-:W-:Y:S01]  /*6060*/  @!P0 IMAD.U32 R3, R7, 0x10000, RZ ;  /* 0x0001000007038824 */ /* 0x000fe200078e00ff */
[----:B------:R-:W-:Y:S02]  /*6070*/  @!P0 LOP3.LUT R36, R17, 0xffff0000, RZ, 0xc0, !PT ;  /* 0xffff000011248812 */ /* 0x000fe400078ec0ff */
[----:B------:R-:W-:Y:S02]  /*6080*/  @!P0 SHF.R.U32.HI R10, RZ, 0x10, R59 ;  /* 0x00000010ff0a8819 */ /* 0x000fe4000001163b */
[----:B------:R-:W-:Y:S02]  /*6090*/  @!P0 PRMT R8, R62, 0x5432, R8 ;  /* 0x000054323e088816 */ /* 0x000fe40000000008 */
[----:B------:R-:W-:Y:S01]  /*60a0*/  @!P0 PRMT R5, R31, 0x5432, R2 ;  /* 0x000054321f058816 */ /* 0x000fe20000000002 */
[----:B-1----:R-:W-:Y:S01]  /*60b0*/  @!P0 IMAD.U32 R2, R13, 0x10000, RZ ;  /* 0x000100000d028824 */ /* 0x002fe200078e00ff */
[----:B------:R-:W-:Y:S01]  /*60c0*/  @!P0 PRMT R11, R63, 0x5410, R10 ;  /* 0x000054103f0b8816 */ /* 0x000fe2000000000a */
[----:B------:R-:W-:Y:S01]  /*60d0*/  @!P0 IMAD.U32 R20, R8, 0x10000, RZ ;  /* 0x0001000008148824 */ /* 0x000fe200078e00ff */
[----:B------:R-:W-:Y:S01]  /*60e0*/  @!P0 LOP3.LUT R6, R12, 0xffff0000, RZ, 0xc0, !PT ;  /* 0xffff00000c068812 */ /* 0x000fe200078ec0ff */
[----:B------:R-:W-:Y:S01]  /*60f0*/  @!P0 FMUL.FTZ R10, R2, R27 ;  /* 0x0000001b020a8220 */ /* 0x000fe20000410000 */
[----:B------:R-:W-:Y:S01]  /*6100*/  @!P0 LOP3.LUT R22, R8, 0xffff0000, RZ, 0xc0, !PT ;  /* 0xffff000008168812 */ /* 0x000fe200078ec0ff */
[-C--:B------:R-:W-:Y:S01]  /*6110*/  @!P0 FMUL.FTZ R4, R2, R3.reuse ;  /* 0x0000000302048220 */ /* 0x080fe20000410000 */
[----:B------:R-:W-:Y:S01]  /*6120*/  @!P0 SHF.L.U32 R16, R15, 0x10, RZ ;  /* 0x000000100f108819 */ /* 0x000fe200000006ff */
[----:B------:R-:W-:Y:S01]  /*6130*/  @!P0 IMAD.U32 R2, R12, 0x10000, RZ ;  /* 0x000100000c028824 */ /* 0x000fe200078e00ff */
[C---:B--2---:R-:W-:Y:S01]  /*6140*/  @!P0 SHF.L.U32 R30, R45.reuse, 0x10, RZ ;  /* 0x000000102d1e8819 */ /* 0x044fe200000006ff */
[C---:B------:R-:W-:Y:S01]  /*6150*/  @!P0 IMAD.U32 R21, R44.reuse, 0x10000, RZ ;  /* 0x000100002c158824 */ /* 0x040fe200078e00ff */
[----:B------:R-:W-:Y:S01]  /*6160*/  @!P0 LOP3.LUT R23, R44, 0xffff0000, RZ, 0xc0, !PT ;  /* 0xffff00002c178812 */ /* 0x000fe200078ec0ff */
[----:B------:R-:W-:Y:S01]  /*6170*/  @!P0 FMUL.FTZ R8, R2, R20 ;  /* 0x0000001402088220 */ /* 0x000fe20000410000 */
[----:B------:R-:W-:Y:S01]  /*6180*/  @!P0 LOP3.LUT R32, R45, 0xffff0000, RZ, 0xc0, !PT ;  /* 0xffff00002d208812 */ /* 0x000fe200078ec0ff */
[----:B------:R-:W-:Y:S01]  /*6190*/  @!P0 FFMA.FTZ R56, R30, R3, -R10 ;  /* 0x000000031e388223 */ /* 0x000fe2000001080a */
[----:B------:R-:W-:Y:S01]  /*61a0*/  @!P0 LOP3.LUT R41, R47, 0xffff0000, RZ, 0xc0, !PT ;  /* 0xffff00002f298812 */ /* 0x000fe200078ec0ff */
[----:B------:R-:W-:Y:S01]  /*61b0*/  @!P0 FMUL.FTZ R10, R6, R22 ;  /* 0x00000016060a8220 */ /* 0x000fe20000410000 */
[C---:B------:R-:W-:Y:S01]  /*61c0*/  @!P0 LOP3.LUT R37, R46.reuse, 0xffff0000, RZ, 0xc0, !PT ;  /* 0xffff00002e258812 */ /* 0x040fe200078ec0ff */
[----:B------:R-:W-:Y:S01]  /*61d0*/  @!P0 IMAD.U32 R38, R11, 0x10000, RZ ;  /* 0x000100000b268824 */ /* 0x000fe200078e00ff */
[----:B------:R-:W-:Y:S01]  /*61e0*/  @!P0 SHF.L.U32 R3, R5, 0x10, RZ ;  /* 0x0000001005038819 */ /* 0x000fe200000006ff */
[----:B------:R-:W-:Y:S01]  /*61f0*/  @!P0 IMAD.U32 R39, R47, 0x10000, RZ ;  /* 0x000100002f278824 */ /* 0x000fe200078e00ff */
[----:B------:R-:W-:Y:S01]  /*6200*/  @!P0 LOP3.LUT R5, R5, 0xffff0000, RZ, 0xc0, !PT ;  /* 0xffff000005058812 */ /* 0x000fe200078ec0ff */
[----:B------:R-:W-:Y:S01]  /*6210*/  @!P0 IMAD.U32 R35, R46, 0x10000, RZ ;  /* 0x000100002e238824 */ /* 0x000fe200078e00ff */
[----:B------:R-:W-:Y:S01]  /*6220*/  @!P0 LOP3.LUT R18, R15, 0xffff0000, RZ, 0xc0, !PT ;  /* 0xffff00000f128812 */ /* 0x000fe200078ec0ff */
[-C--:B------:R-:W-:Y:S01]  /*6230*/  @!P0 FMUL.FTZ R2, R2, R3.reuse ;  /* 0x0000000302028220 */ /* 0x080fe20000410000 */
[----:B------:R-:W-:Y:S01]  /*6240*/  @!P0 LOP3.LUT R31, R34, 0xffff0000, RZ, 0xc0, !PT ;  /* 0xffff0000221f8812 */ /* 0x000fe200078ec0ff */
[----:B------:R-:W-:Y:S01]  /*6250*/  @!P0 FFMA.FTZ R55, R21, R3, -R8 ;  /* 0x0000000315378223 */ /* 0x000fe20000010808 */
[----:B------:R-:W-:Y:S01]  /*6260*/  @!P0 SHF.L.U32 R34, R17, 0x10, RZ ;  /* 0x0000001011228819 */ /* 0x000fe200000006ff */
[-C--:B------:R-:W-:Y:S01]  /*6270*/  @!P0 FMUL.FTZ R3, R6, R5.reuse ;  /* 0x0000000506038220 */ /* 0x080fe20000410000 */
[----:B------:R-:W-:Y:S01]  /*6280*/  @!P0 LOP3.LUT R17, R9, 0xffff0000, RZ, 0xc0, !PT ;  /* 0xffff000009118812 */ /* 0x000fe200078ec0ff */
[----:B------:R-:W-:Y:S01]  /*6290*/  @!P0 FFMA.FTZ R54, R23, R5, -R10 ;  /* 0x0000000517368223 */ /* 0x000fe2000001080a */
[C---:B------:R-:W-:Y:S01]  /*62a0*/  @!P0 LOP3.LUT R10, R14.reuse, 0xffff0000, RZ, 0xc0, !PT ;  /* 0xffff00000e0a8812 */ /* 0x040fe200078ec0ff */
[----:B------:R-:W-:Y:S01]  /*62b0*/  @!P0 IMAD.U32 R8, R14, 0x10000, RZ ;  /* 0x000100000e088824 */ /* 0x000fe200078e00ff */
[----:B------:R-:W-:Y:S01]  /*62c0*/  @!P0 LOP3.LUT R5, R7, 0xffff0000, RZ, 0xc0, !PT ;  /* 0xffff000007058812 */ /* 0x000fe200078ec0ff */
[----:B------:R-:W-:Y:S01]  /*62d0*/  @!P0 IMAD.U32 R7, R19, 0x10000, RZ ;  /* 0x0001000013078824 */ /* 0x000fe200078e00ff */
[----:B------:R-:W-:Y:S01]  /*62e0*/  @!P0 LOP3.LUT R6, R13, 0xffff0000, RZ, 0xc0, !PT ;  /* 0xffff00000d068812 */ /* 0x000fe200078ec0ff */
[----:B------:R-:W-:Y:S01]  /*62f0*/  @!P0 FMUL.FTZ R42, R16, R38 ;  /* 0x00000026102a8220 */ /* 0x000fe20000410000 */
[----:B------:R-:W-:Y:S01]  /*6300*/  @!P0 LOP3.LUT R40, R11, 0xffff0000, RZ, 0xc0, !PT ;  /* 0xffff00000b288812 */ /* 0x000fe200078ec0ff */
[----:B------:R-:W-:Y:S01]  /*6310*/  @!P0 IMAD.U32 R11, R9, 0x10000, RZ ;  /* 0x00010000090b8824 */ /* 0x000fe200078e00ff */
[----:B------:R-:W-:Y:S01]  /*6320*/  @!P0 LOP3.LUT R9, R19, 0xffff0000, RZ, 0xc0, !PT ;  /* 0xffff000013098812 */ /* 0x000fe200078ec0ff */
[----:B------:R-:W-:Y:S01]  /*6330*/  @!P0 FMUL.FTZ R49, R6, R31 ;  /* 0x0000001f06318220 */ /* 0x000fe20000410000 */
[----:B------:R-:W-:Y:S01]  /*6340*/  ISETP.GE.AND P1, PT, R84, c[0x0][0x1d4], PT ;  /* 0x0000750054007a0c */ /* 0x000fe20003f26270 */
[----:B------:R-:W-:Y:S02]  /*6350*/  @!P0 FMUL.FTZ R19, R18, R40 ;  /* 0x0000002812138220 */ /* 0x000fe40000410000 */
[----:B------:R-:W-:Y:S02]  /*6360*/  @!P0 FMUL.FTZ R48, R8, R34 ;  /* 0x0000002208308220 */ /* 0x000fe40000410000 */
[----:B------:R-:W-:Y:S02]  /*6370*/  @!P0 FMUL.FTZ R43, R10, R36 ;  /* 0x000000240a2b8220 */ /* 0x000fe40000410000 */
[----:B------:R-:W-:Y:S02]  /*6380*/  @!P0 FFMA.FTZ R53, R32, R5, -R49 ;  /* 0x0000000520358223 */ /* 0x000fe40000010831 */
[----:B------:R-:W-:Y:S02]  /*6390*/  @!P0 FFMA.FTZ R42, R39, R11, -R42 ;  /* 0x0000000b272a8223 */ /* 0x000fe4000001082a */
[----:B------:R-:W-:Y:S02]  /*63a0*/  @!P0 FFMA.FTZ R19, R41, R17, -R19 ;  /* 0x0000001129138223 */ /* 0x000fe40000010813 */
[----:B------:R-:W-:Y:S01]  /*63b0*/  @!P0 FFMA.FTZ R52, R35, R7, -R48 ;  /* 0x0000000723348223 */ /* 0x000fe20000010830 */
[----:B------:R-:W-:Y:S01]  /*63c0*/  @!P0 F2FP.BF16.PACK_AB R48, R53, R56 ;  /* 0x000000383530823e */ /* 0x000fe200000010ff */
[----:B------:R-:W-:Y:S01]  /*63d0*/  @!P0 FFMA.FTZ R49, R37, R9, -R43 ;  /* 0x0000000925318223 */ /* 0x000fe2000001082b */
[----:B------:R-:W-:Y:S01]  /*63e0*/  @!P0 F2FP.BF16.PACK_AB R42, R19, R42 ;  /* 0x0000002a132a823e */ /* 0x000fe200000010ff */
[----:B------:R-:W-:Y:S01]  /*63f0*/  @!P0 FFMA.FTZ R2, R20, R21, R2 ;  /* 0x0000001514028223 */ /* 0x000fe20000010002 */
[----:B------:R-:W-:Y:S01]  /*6400*/  @!P0 F2FP.BF16.PACK_AB R43, R54, R55 ;  /* 0x00000037362b823e */ /* 0x000fe200000010ff */
[----:B------:R-:W-:Y:S01]  /*6410*/  @!P0 IMAD.MOV.U32 R45, RZ, RZ, R48 ;  /* 0x000000ffff2d8224 */ /* 0x000fe200078e0030 */
[----:B------:R-:W-:Y:S01]  /*6420*/  @!P0 F2FP.BF16.PACK_AB R19, R49, R52 ;  /* 0x000000343113823e */ /* 0x000fe200000010ff */
[----:B------:R-:W-:Y:S01]  /*6430*/  @!P0 FMUL.FTZ R5, R6, R5 ;  /* 0x0000000506058220 */ /* 0x000fe20000410000 */
[----:B------:R-:W-:Y:S01]  /*6440*/  @!P0 MOV R44, R43 ;  /* 0x0000002b002c8202 */ /* 0x000fe20000000f00 */
[----:B------:R-:W-:Y:S01]  /*6450*/  @!P0 FFMA.FTZ R3, R22, R23, R3 ;  /* 0x0000001716038223 */ /* 0x000fe20000010003 */
[----:B------:R-:W-:Y:S01]  /*6460*/  @!P0 MOV R47, R42 ;  /* 0x0000002a002f8202 */ /* 0x000fe20000000f00 */
[----:B------:R-:W-:Y:S02]  /*6470*/  @!P0 IMAD.MOV.U32 R46, RZ, RZ, R19 ;  /* 0x000000ffff2e8224 */ /* 0x000fe400078e0013 */
[----:B------:R-:W-:Y:S02]  /*6480*/  @!P0 FMUL.FTZ R6, R8, R7 ;  /* 0x0000000708068220 */ /* 0x000fe40000410000 */
[----:B------:R-:W-:Y:S01]  /*6490*/  @!P0 FFMA.FTZ R4, R27, R30, R4 ;  /* 0x0000001e1b048223 */ /* 0x000fe20000010004 */
[----:B------:R1:W-:Y:S01]  /*64a0*/  STG.E.128 [R50.64], R44 ;  /* 0x0000002c32007986 */ /* 0x0003e2000c101d08 */
[----:B------:R-:W-:Y:S01]  /*64b0*/  @!P0 FMUL.FTZ R7, R10, R9 ;  /* 0x000000090a078220 */ /* 0x000fe20000410000 */
[----:B------:R-:W-:Y:S01]  /*64c0*/  @!P0 F2FP.BF16.PACK_AB R10, R3, R2 ;  /* 0x00000002030a823e */ /* 0x000fe200000010ff */
[----:B------:R-:W-:Y:S02]  /*64d0*/  @!P0 FFMA.FTZ R5, R31, R32, R5 ;  /* 0x000000201f058223 */ /* 0x000fe40000010005 */
[----:B------:R-:W-:Y:S02]  /*64e0*/  @!P0 FMUL.FTZ R8, R16, R11 ;  /* 0x0000000b10088220 */ /* 0x000fe40000410000 */
[----:B------:R-:W-:Y:S01]  /*64f0*/  @!P0 FFMA.FTZ R6, R34, R35, R6 ;  /* 0x0000002322068223 */ /* 0x000fe20000010006 */
[----:B------:R-:W-:Y:S01]  /*6500*/  @!P0 F2FP.BF16.PACK_AB R4, R5, R4 ;  /* 0x000000040504823e */ /* 0x000fe200000010ff */
[----:B------:R-:W-:Y:S02]  /*6510*/  @!P0 FMUL.FTZ R9, R18, R17 ;  /* 0x0000001112098220 */ /* 0x000fe40000410000 */
[----:B------:R-:W-:Y:S02]  /*6520*/  @!P0 FFMA.FTZ R7, R36, R37, R7 ;  /* 0x0000002524078223 */ /* 0x000fe40000010007 */
[----:B------:R-:W-:Y:S02]  /*6530*/  @!P0 FFMA.FTZ R8, R38, R39, R8 ;  /* 0x0000002726088223 */ /* 0x000fe40000010008 */
[----:B------:R-:W-:Y:S01]  /*6540*/  @!P0 FFMA.FTZ R9, R40, R41, R9 ;  /* 0x0000002928098223 */ /* 0x000fe20000010009 */
[----:B------:R-:W-:Y:S01]  /*6550*/  @!P0 F2FP.BF16.PACK_AB R3, R7, R6 ;  /* 0x000000060703823e */ /* 0x000fe200000010ff */
[----:B------:R-:W-:Y:S02]  /*6560*/  @!P0 IMAD.MOV.U32 R12, RZ, RZ, R10 ;  /* 0x000000ffff0c8224 */ /* 0x000fe400078e000a */
[----:B------:R-:W-:Y:S01]  /*6570*/  @!P0 IMAD.MOV.U32 R13, RZ, RZ, R4 ;  /* 0x000000ffff0d8224 */ /* 0x000fe200078e0004 */
[----:B------:R-:W-:Y:S02]  /*6580*/  @!P0 F2FP.BF16.PACK_AB R2, R9, R8 ;  /* 0x000000080902823e */ /* 0x000fe400000010ff */
[----:B------:R-:W-:Y:S03]  /*6590*/  @!P0 MOV R14, R3 ;  /* 0x00000003000e8202 */ /* 0x000fe60000000f00 */
[----:B------:R-:W-:Y:S01]  /*65a0*/  @!P0 IMAD.MOV.U32 R15, RZ, RZ, R2 ;  /* 0x000000ffff0f8224 */ /* 0x000fe200078e0002 */
[----:B------:R-:W-:-:S05]  /*65b0*/  @P1 BRA `(.L_x_234) ;  /* 0x0000022000001947 */ /* 0x000fca0003800000 */
[----:B------:R-:W-:Y:S04]  /*65c0*/  IADD3 R3, P1, P0, R82, R61, R84 ;  /* 0x0000003d52037210 */ /* 0x000fe8000783e054 */
[----:B------:R-:W-:Y:S02]  /*65d0*/  IADD3.X R4, R85, R60, R103, P1, P0 ;  /* 0x0000003c55047210 */ /* 0x000fe40000fe0467 */
[C---:B------:R-:W-:Y:S04]  /*65e0*/  LEA R2, P0, R3.reuse, c[0x0][0x1c8], 0x1 ;  /* 0x0000720003027a11 */ /* 0x040fe800078008ff */
[----:B------:R-:W-:Y:S05]  /*65f0*/  LEA.HI.X R3, R3, c[0x0][0x1cc], R4, 0x1, P0 ;  /* 0x0000730003037a11 */ /* 0x000fea00000f0c04 */
[----:B------:R2:W-:Y:S01]  /*6600*/  STG.E.128 [R2.64], R12 ;  /* 0x0000000c02007986 */ /* 0x0005e2000c101d08 */
[----:B------:R-:W-:-:S05]  /*6610*/  BRA `(.L_x_234) ;  /* 0x000001c000007947 */ /* 0x000fca0003800000 */
.L_x_218:
[----:B------:R-:W-:Y:S01]  /*6620*/  LOP3.LUT P1, RZ, R245, 0x2, RZ, 0xc0, !PT ;  /* 0x00000002f5ff7812 */ /* 0x000fe2000782c0ff */
[----:B------:R-:W-:Y:S01]  /*6630*/  IMAD R2, R33, -0x50, R0 ;  /* 0xffffffb021027824 */ /* 0x000fe200078e0200 */
[----:B------:R-:W-:Y:S04]  /*6640*/  BSSY B0, `(.L_x_241) ;  /* 0x0000009000007945 */ /* 0x000fe80003800000 */
[----:B------:R-:W-:Y:S04]  /*6650*/  IMNMX R2, R2, 0x50, PT ;  /* 0x0000005002027817 */ /* 0x000fe80003800200 */
[----:B------:R-:W-:Y:S11]  /*6660*/  ISETP.GE.AND P0, PT, R240, R2, PT ;  /* 0x00000002f000720c */ /* 0x000ff60003f06270 */
[----:B------:R-:W-:Y:S02]  /*6670*/  @!UPT UIADD3 URZ, URZ, URZ, URZ ;  /* 0x0000003f3f3ff290 */ /* 0x000fe4000fffe03f */
[----:B------:R-:W-:-:S05]  /*6680*/  @P0 BRA `(.L_x_242) ;  /* 0x0000004000000947 */ /* 0x000fca0003800000 */
[----:B------:R-:W1:Y:S04]  /*6690*/  @!P6 LDS.128 R8, [R80+0x2800] ;  /* 0x002800005008e984 */ /* 0x000e680000000c00 */
[----:B------:R-:W2:Y:S04]  /*66a0*/  @!P1 LDS.128 R4, [R81+0x2800] ;  /* 0x0028000051049984 */ /* 0x000ea80000000c00 */
[----:B-1----:R1:W-:Y:S04]  /*66b0*/  @!P6 STG.E.128 [R54.64], R8 ;  /* 0x000000083600e986 */ /* 0x0023e8000c101d08 */
[----:B--2---:R1:W-:Y:S02]  /*66c0*/  @!P1 STG.E.128 [R54.64+0x40], R4 ;  /* 0x0000400436009986 */ /* 0x0043e4000c101d08 */
.L_x_242:
[----:B------:R-:W-:Y:S05]  /*66d0*/  BSYNC B0 ;  /* 0x0000000000007941 */ /* 0x000fea0003800000 */
.L_x_241:
[----:B------:R-:W-:Y:S01]  /*66e0*/  ISETP.GE.AND P0, PT, R146, R2, PT ;  /* 0x000000029200720c */ /* 0x000fe20003f06270 */
[----:B------:R-:W-:Y:S01]  /*66f0*/  @!UPT UIADD3 URZ, URZ, URZ, URZ ;  /* 0x0000003f3f3ff290 */ /* 0x000fe2000fffe03f */
[----:B------:R-:W-:Y:S11]  /*6700*/  BSSY B0, `(.L_x_243) ;  /* 0x0000006000007945 */ /* 0x000ff60003800000 */
[----:B------:R-:W-:-:S05]  /*6710*/  @P0 BRA `(.L_x_244) ;  /* 0x0000004000000947 */ /* 0x000fca0003800000 */
[----:B-1----:R-:W1:Y:S04]  /*6720*/  @!P6 LDS.128 R8, [R80+0x3800] ;  /* 0x003800005008e984 */ /* 0x002e680000000c00 */
[----:B------:R-:W2:Y:S04]  /*6730*/  @!P1 LDS.128 R4, [R81+0x3800] ;  /* 0x0038000051049984 */ /* 0x000ea80000000c00 */
[----:B-1----:R1:W-:Y:S04]  /*6740*/  @!P6 STG.E.128 [R60.64], R8 ;  /* 0x000000083c00e986 */ /* 0x0023e8000c101d08 */
[----:B--2---:R1:W-:Y:S02]  /*6750*/  @!P1 STG.E.128 [R60.64+0x40], R4 ;  /* 0x000040043c009986 */ /* 0x0043e4000c101d08 */
.L_x_244:
[----:B------:R-:W-:Y:S05]  /*6760*/  BSYNC B0 ;  /* 0x0000000000007941 */ /* 0x000fea0003800000 */
.L_x_243:
[----:B------:R-:W-:Y:S11]  /*6770*/  ISETP.GE.AND P0, PT, R148, R2, PT ;  /* 0x000000029400720c */ /* 0x000ff60003f06270 */
[----:B------:R-:W-:Y:S02]  /*6780*/  @!UPT UIADD3 URZ, URZ, URZ, URZ ;  /* 0x0000003f3f3ff290 */ /* 0x000fe4000fffe03f */
[----:B------:R-:W-:-:S05]  /*6790*/  @P0 BRA `(.L_x_234) ;  /* 0x0000004000000947 */ /* 0x000fca0003800000 */
[----:B-1----:R-:W1:Y:S04]  /*67a0*/  @!P6 LDS.128 R8, [R80+0x4800] ;  /* 0x004800005008e984 */ /* 0x002e680000000c00 */
[----:B------:R-:W2:Y:S04]  /*67b0*/  @!P1 LDS.128 R4, [R81+0x4800] ;  /* 0x0048000051049984 */ /* 0x000ea80000000c00 */
[----:B-1----:R1:W-:Y:S04]  /*67c0*/  @!P6 STG.E.128 [R62.64], R8 ;  /* 0x000000083e00e986 */ /* 0x0023e8000c101d08 */
[----:B--2---:R1:W-:Y:S02]  /*67d0*/  @!P1 STG.E.128 [R62.64+0x40], R4 ;  /* 0x000040043e009986 */ /* 0x0043e4000c101d08 */
.L_x_234:
[----:B------:R-:W-:Y:S05]  /*67e0*/  BSYNC B2 ;  /* 0x0000000000027941 */ /* 0x000fea0003800000 */
.L_x_217:
[----:B-12---:R-:W-:Y:S01]  /*67f0*/  IMAD R15, R33, -0x50, RZ ;  /* 0xffffffb0210f7824 */ /* 0x006fe200078e02ff */
[----:B------:R-:W-:Y:S01]  /*6800*/  BSSY B0, `(.L_x_245) ;  /* 0x000005e000007945 */ /* 0x000fe20003800000 */
[----:B------:R-:W-:Y:S02]  /*6810*/  IMAD R2, R88, 0x50, RZ ;  /* 0x0000005058027824 */ /* 0x000fe400078e02ff */
[----:B-----5:R-:W-:Y:S02]  /*6820*/  IMAD.IADD R4, R111, 0x1, R15 ;  /* 0x000000016f047824 */ /* 0x020fe400078e020f */
[----:B------:R-:W-:Y:S03]  /*6830*/  IMAD.WIDE.U32 R16, R33, 0x50, RZ ;  /* 0x0000005021107825 */ /* 0x000fe600078e00ff */
[C---:B------:R-:W-:Y:S01]  /*6840*/  ISETP.GE.AND P4, PT, R4.reuse, 0x11, PT ;  /* 0x000000110400780c */ /* 0x040fe20003f86270 */
[----:B------:R-:W-:Y:S01]  /*6850*/  IMAD.IADD R17, R17, 0x1, R2 ;  /* 0x0000000111117824 */ /* 0x000fe200078e0202 */
[----:B------:R-:W-:Y:S02]  /*6860*/  ISETP.GE.AND P3, PT, R4, 0x1, PT ;  /* 0x000000010400780c */ /* 0x000fe40003f66270 */
[----:B------:R-:W-:Y:S02]  /*6870*/  IADD3 R2, P0, R122, R16, RZ ;  /* 0x000000107a027210 */ /* 0x000fe40007f1e0ff */
[C---:B------:R-:W-:Y:S02]  /*6880*/  ISETP.GE.AND P2, PT, R4.reuse, 0x21, PT ;  /* 0x000000210400780c */ /* 0x040fe40003f46270 */
[----:B------:R-:W-:Y:S02]  /*6890*/  IADD3.X R3, R17, R130, RZ, P0, !PT ;  /* 0x0000008211037210 */ /* 0x000fe400007fe4ff */
[----:B------:R-:W-:Y:S03]  /*68a0*/  ISETP.GE.AND P1, PT, R4, 0x31, PT ;  /* 0x000000310400780c */ /* 0x000fe60003f26270 */
[C---:B------:R-:W-:Y:S02]  /*68b0*/  @P4 IADD3 R5, P0, R2.reuse, 0x10, RZ ;  /* 0x0000001002054810 */ /* 0x040fe40007f1e0ff */
[----:B------:R-:W-:Y:S01]  /*68c0*/  @P3 IMAD R9, R3, c[0x0][0x258], RZ ;  /* 0x0000960003093a24 */ /* 0x000fe200078e02ff */
[-C--:B------:R-:W-:Y:S01]  /*68d0*/  @P3 MOV R6, R86.reuse ;  /* 0x0000005600063202 */ /* 0x080fe20000000f00 */
[----:B------:R-:W-:Y:S02]  /*68e0*/  @P3 IMAD.MOV.U32 R7, RZ, RZ, R89 ;  /* 0x000000ffff073224 */ /* 0x000fe400078e0059 */
[----:B------:R-:W-:Y:S01]  /*68f0*/  @P4 IMAD.X R10, RZ, RZ, R3, P0 ;  /* 0x000000ffff0a4224 */ /* 0x000fe200000e0603 */
[C---:B------:R-:W-:Y:S01]  /*6900*/  @P2 IADD3 R8, P0, R2.reuse, 0x20, RZ ;  /* 0x0000002002082810 */ /* 0x040fe20007f1e0ff */
[C---:B------:R-:W-:Y:S04]  /*6910*/  @P3 IMAD.WIDE.U32 R6, R2.reuse, c[0x0][0x258], R6 ;  /* 0x0000960002063a25 */ /* 0x040fe800078e0006 */
[----:B------:R-:W-:Y:S02]  /*6920*/  @P3 IMAD R9, R2, c[0x0][0x25c], R9 ;  /* 0x0000970002093a24 */ /* 0x000fe400078e0209 */
[----:B------:R-:W-:Y:S01]  /*6930*/  @P2 IMAD.X R14, RZ, RZ, R3, P0 ;  /* 0x000000ffff0e2224 */ /* 0x000fe200000e0603 */
[----:B------:R-:W-:Y:S01]  /*6940*/  @P3 LEA R12, P0, R6, c[0x0][0x250], 0x1 ;  /* 0x00009400060c3a11 */ /* 0x000fe200078008ff */
[----:B------:R-:W-:Y:S02]  /*6950*/  @P3 IMAD.IADD R7, R7, 0x1, R9 ;  /* 0x0000000107073824 */ /* 0x000fe400078e0209 */
[----:B------:R-:W-:Y:S03]  /*6960*/  @P4 IMAD R9, R10, c[0x0][0x258], RZ ;  /* 0x000096000a094a24 */ /* 0x000fe600078e02ff */
[----:B------:R-:W-:Y:S01]  /*6970*/  @P3 LEA.HI.X R13, R6, c[0x0][0x254], R7, 0x1, P0 ;  /* 0x00009500060d3a11 */ /* 0x000fe200000f0c07 */
[----:B------:R-:W-:Y:S01]  /*6980*/  @P4 IMAD.MOV.U32 R7, RZ, RZ, R89 ;  /* 0x000000ffff074224 */ /* 0x000fe200078e0059 */
[-C--:B------:R-:W-:Y:S05]  /*6990*/  @P4 MOV R6, R86.reuse ;  /* 0x0000005600064202 */ /* 0x080fea0000000f00 */
[C---:B------:R-:W-:Y:S04]  /*69a0*/  @P4 IMAD.WIDE.U32 R6, R5.reuse, c[0x0][0x258], R6 ;  /* 0x0000960005064a25 */ /* 0x040fe800078e0006 */
[----:B------:R-:W-:Y:S01]  /*69b0*/  @P4 IMAD R5, R5, c[0x0][0x25c], R9 ;  /* 0x0000970005054a24 */ /* 0x000fe200078e0209 */
[C---:B------:R-:W-:Y:S03]  /*69c0*/  @P4 LEA R10, P0, R6.reuse, c[0x0][0x250], 0x1 ;  /* 0x00009400060a4a11 */ /* 0x040fe600078008ff */
[----:B------:R-:W-:Y:S02]  /*69d0*/  @P4 IMAD.IADD R5, R7, 0x1, R5 ;  /* 0x0000000107054824 */ /* 0x000fe400078e0205 */
[----:B------:R-:W-:Y:S03]  /*69e0*/  @P2 IMAD.MOV.U32 R7, RZ, RZ, R89 ;  /* 0x000000ffff072224 */ /* 0x000fe600078e0059 */
[----:B------:R-:W-:Y:S01]  /*69f0*/  @P4 LEA.HI.X R11, R6, c[0x0][0x254], R5, 0x1, P0 ;  /* 0x00009500060b4a11 */ /* 0x000fe200000f0c05 */
[----:B------:R-:W-:Y:S01]  /*6a00*/  @P2 IMAD R5, R14, c[0x0][0x258], RZ ;  /* 0x000096000e052a24 */ /* 0x000fe200078e02ff */
[-C--:B------:R-:W-:Y:S03]  /*6a10*/  @P2 MOV R6, R86.reuse ;  /* 0x0000005600062202 */ /* 0x080fe60000000f00 */
[C---:B------:R-:W-:Y:S02]  /*6a20*/  @P2 IMAD R5, R8.reuse, c[0x0][0x25c], R5 ;  /* 0x0000970008052a24 */ /* 0x040fe400078e0205 */
[----:B------:R-:W-:Y:S05]  /*6a30*/  @P2 IMAD.WIDE.U32 R6, R8, c[0x0][0x258], R6 ;  /* 0x0000960008062a25 */ /* 0x000fea00078e0006 */
[C---:B------:R-:W-:Y:S02]  /*6a40*/  @P2 LEA R8, P0, R6.reuse, c[0x0][0x250], 0x1 ;  /* 0x0000940006082a11 */ /* 0x040fe400078008ff */
[----:B------:R-:W-:Y:S04]  /*6a50*/  @P2 IADD3 R5, R7, R5, RZ ;  /* 0x0000000507052210 */ /* 0x000fe80007ffe0ff */
[----:B------:R-:W-:Y:S02]  /*6a60*/  @P2 LEA.HI.X R9, R6, c[0x0][0x254], R5, 0x1, P0 ;  /* 0x0000950006092a11 */ /* 0x000fe400000f0c05 */
[----:B------:R-:W-:Y:S05]  /*6a70*/  @P1 IADD3 R5, P0, R2, 0x30, RZ ;  /* 0x0000003002051810 */ /* 0x000fea0007f1e0ff */
[----:B------:R-:W-:Y:S01]  /*6a80*/  @P1 IMAD.X R6, RZ, RZ, R3, P0 ;  /* 0x000000ffff061224 */ /* 0x000fe200000e0603 */
[----:B------:R-:W-:Y:S03]  /*6a90*/  ISETP.GE.AND P0, PT, R4, 0x41, PT ;  /* 0x000000410400780c */ /* 0x000fe60003f06270 */
[----:B------:R-:W-:Y:S10]  /*6aa0*/  @P1 IMAD R6, R6, c[0x0][0x258], RZ ;  /* 0x0000960006061a24 */ /* 0x000ff400078e02ff */
[----:B------:R-:W-:Y:S01]  /*6ab0*/  @P0 IADD3 R4, P5, R2, 0x40, RZ ;  /* 0x0000004002040810 */ /* 0x000fe20007fbe0ff */
[----:B------:R-:W-:Y:S03]  /*6ac0*/  @P1 IMAD.MOV.U32 R2, RZ, RZ, R86 ;  /* 0x000000ffff021224 */ /* 0x000fe600078e0056 */
[----:B------:R-:W-:Y:S02]  /*6ad0*/  @P0 IADD3.X R14, RZ, R3, RZ, P5, !PT ;  /* 0x00000003ff0e0210 */ /* 0x000fe40002ffe4ff */
[----:B------:R-:W-:Y:S05]  /*6ae0*/  @P1 MOV R3, R89 ;  /* 0x0000005900031202 */ /* 0x000fea0000000f00 */
[C---:B------:R-:W-:Y:S04]  /*6af0*/  @P1 IMAD.WIDE.U32 R2, R5.reuse, c[0x0][0x258], R2 ;  /* 0x0000960005021a25 */ /* 0x040fe800078e0002 */
[----:B------:R-:W-:Y:S01]  /*6b00*/  @P1 IMAD R5, R5, c[0x0][0x25c], R6 ;  /* 0x0000970005051a24 */ /* 0x000fe200078e0206 */
[----:B------:R-:W-:Y:S03]  /*6b10*/  @P1 LEA R6, P5, R2, c[0x0][0x250], 0x1 ;  /* 0x0000940002061a11 */ /* 0x000fe600078a08ff */
[----:B------:R-:W-:Y:S02]  /*6b20*/  @P1 IMAD.IADD R3, R3, 0x1, R5 ;  /* 0x0000000103031824 */ /* 0x000fe400078e0205 */
[----:B------:R-:W-:Y:S03]  /*6b30*/  @P0 IMAD R5, R14, c[0x0][0x258], RZ ;  /* 0x000096000e050a24 */ /* 0x000fe600078e02ff */
[----:B------:R-:W-:Y:S01]  /*6b40*/  @P1 LEA.HI.X R7, R2, c[0x0][0x254], R3, 0x1, P5 ;  /* 0x0000950002071a11 */ /* 0x000fe200028f0c03 */
[----:B------:R-:W-:Y:S01]  /*6b50*/  @P0 IMAD.MOV.U32 R3, RZ, RZ, R89 ;  /* 0x000000ffff030224 */ /* 0x000fe200078e0059 */
[----:B------:R-:W-:Y:S05]  /*6b60*/  @P0 MOV R2, R86 ;  /* 0x0000005600020202 */ /* 0x000fea0000000f00 */
[C---:B------:R-:W-:Y:S04]  /*6b70*/  @P0 IMAD.WIDE.U32 R2, R4.reuse, c[0x0][0x258], R2 ;  /* 0x0000960004020a25 */ /* 0x040fe800078e0002 */
[----:B------:R-:W-:Y:S05]  /*6b80*/  @P0 IMAD R4, R4, c[0x0][0x25c], R5 ;  /* 0x0000970004040a24 */ /* 0x000fea00078e0205 */
[----:B------:R-:W-:Y:S02]  /*6b90*/  @P0 IADD3 R3, R3, R4, RZ ;  /* 0x0000000403030210 */ /* 0x000fe40007ffe0ff */
[C---:B------:R-:W-:Y:S04]  /*6ba0*/  @P0 LEA R4, P5, R2.reuse, c[0x0][0x250], 0x1 ;  /* 0x0000940002040a11 */ /* 0x040fe800078a08ff */
[----:B------:R-:W-:Y:S01]  /*6bb0*/  @P0 LEA.HI.X R5, R2, c[0x0][0x254], R3, 0x1, P5 ;  /* 0x0000950002050a11 */ /* 0x000fe200028f0c03 */
[----:B------:R-:W-:Y:S01]  /*6bc0*/  IMAD.IADD R2, R15, 0x1, R0 ;  /* 0x000000010f027824 */ /* 0x000fe200078e0200 */
[----:B------:R-:W-:Y:S11]  /*6bd0*/  LOP3.LUT P5, RZ, R245, 0x1, RZ, 0xc0, !PT ;  /* 0x00000001f5ff7812 */ /* 0x000ff600078ac0ff */
[----:B------:R-:W-:Y:S02]  /*6be0*/  @!UPT UIADD3 URZ, URZ, URZ, URZ ;  /* 0x0000003f3f3ff290 */ /* 0x000fe4000fffe03f */
[----:B------:R-:W-:Y:S01]  /*6bf0*/  @!PT LDS RZ, [RZ] ;  /* 0x00000000fffff984 */ /* 0x000fe20000000800 */
[----:B------:R-:W-:Y:S01]  /*6c00*/  @!PT LDS RZ, [RZ] ;  /* 0x00000000fffff984 */ /* 0x000fe20000000800 */
[----:B------:R-:W-:Y:S01]  /*6c10*/  @!PT LDS RZ, [RZ] ;  /* 0x00000000fffff984 */ /* 0x000fe20000000800 */
[----:B------:R1:W-:Y:S08]  /*6c20*/  @P3 LDGSTS.E.BYPASS.LTC128B.128 [R215+0x100], [R12.64], !P5 ;  /* 0x001000000cd73fae */ /* 0x0003f0000e901d48 */
[----:B------:R1:W-:Y:S08]  /*6c30*/  @P4 LDGSTS.E.BYPASS.LTC128B.128 [R215+0x900], [R10.64], !P5 ;  /* 0x009000000ad74fae */ /* 0x0003f0000e901d48 */
[----:B------:R2:W-:Y:S08]  /*6c40*/  @P2 LDGSTS.E.BYPASS.LTC128B.128 [R215+0x1100], [R8.64], !P5 ;  /* 0x0110000008d72fae */ /* 0x0005f0000e901d48 */
[----:B------:R3:W-:Y:S08]  /*6c50*/  @P1 LDGSTS.E.BYPASS.LTC128B.128 [R215+0x1900], [R6.64], !P5 ;  /* 0x0190000006d71fae */ /* 0x0007f0000e901d48 */
[----:B------:R1:W-:Y:S08]  /*6c60*/  @P0 LDGSTS.E.BYPASS.LTC128B.128 [R215+0x2100], [R4.64], !P5 ;  /* 0x0210000004d70fae */ /* 0x0003f0000e901d48 */
[----:B------:R-:W0:Y:S01]  /*6c70*/  LDGDEPBAR ;  /* 0x00000000000079af */ /* 0x000e220000000000 */
[----:B---3--:R-:W-:Y:S02]  /*6c80*/  IMNMX R7, R2, 0x50, PT ;  /* 0x0000005002077817 */ /* 0x008fe40003800200 */
[----:B------:R-:W-:Y:S02]  /*6c90*/  IADD3 R6, P0, R129, R16, RZ ;  /* 0x0000001081067210 */ /* 0x000fe40007f1e0ff */
[----:B------:R-:W-:Y:S02]  /*6ca0*/  ISETP.GE.AND P1, PT, R240, R7, PT ;  /* 0x00000007f000720c */ /* 0x000fe40003f26270 */
[----:B--2---:R-:W-:Y:S01]  /*6cb0*/  IADD3.X R8, R17, R128, RZ, P0, !PT ;  /* 0x0000008011087210 */ /* 0x004fe200007fe4ff */
[----:B------:R-:W-:Y:S04]  /*6cc0*/  DEPBAR.LE SB0, 0x0 ;  /* 0x000080000000791a */ /* 0x000fe80000000000 */
[----:B------:R-:W-:Y:S06]  /*6cd0*/  BAR.SYNC.DEFER_BLOCKING 0x0 ;  /* 0x0000000000007b1d */ /* 0x000fec0000010000 */
[----:B------:R-:W-:-:S05]  /*6ce0*/  @P1 BRA `(.L_x_246) ;  /* 0x000000f000001947 */ /* 0x000fca0003800000 */
[----:B-1----:R-:W-:Y:S01]  /*6cf0*/  MOV R5, R101 ;  /* 0x0000006500057202 */ /* 0x002fe20000000f00 */
[----:B------:R-:W-:Y:S01]  /*6d00*/  IMAD R2, R8, c[0x0][0x208], RZ ;  /* 0x0000820008027a24 */ /* 0x000fe200078e02ff */
[----:B------:R-:W-:Y:S01]  /*6d10*/  ISETP.GE.AND P1, PT, R28, c[0x0][0x1d4], PT ;  /* 0x000075001c007a0c */ /* 0x000fe20003f26270 */
[----:B------:R-:W-:Y:S02]  /*6d20*/  IMAD.MOV.U32 R4, RZ, RZ, R90 ;  /* 0x000000ffff047224 */ /* 0x000fe400078e005a */
[C---:B------:R-:W-:Y:S02]  /*6d30*/  IMAD R2, R6.reuse, c[0x0][0x20c], R2 ;  /* 0x0000830006027a24 */ /* 0x040fe400078e0202 */
[----:B------:R-:W-:Y:S04]  /*6d40*/  IMAD.WIDE.U32 R4, R6, c[0x0][0x208], R4 ;  /* 0x0000820006047a25 */ /* 0x000fe800078e0004 */
[----:B------:R-:W-:Y:S01]  /*6d50*/  IMAD.IADD R3, R5, 0x1, R2 ;  /* 0x0000000105037824 */ /* 0x000fe200078e0202 */
[C---:B------:R-:W-:Y:S03]  /*6d60*/  LEA R2, P0, R4.reuse, c[0x0][0x1f8], 0x1 ;  /* 0x00007e0004027a11 */ /* 0x040fe600078008ff */
[----:B------:R-:W1:Y:S01]  /*6d70*/  @!P1 LDS.128 R16, [R80] ;  /* 0x0000000050109984 */ /* 0x000e620000000c00 */
[----:B------:R-:W-:Y:S02]  /*6d80*/  LEA.HI.X R3, R4, c[0x0][0x1fc], R3, 0x1, P0 ;  /* 0x00007f0004037a11 */ /* 0x000fe400000f0c03 */
[----:B------:R-:W-:Y:S11]  /*6d90*/  ISETP.GE.AND P0, PT, R100, c[0x0][0x1d4], PT ;  /* 0x0000750064007a0c */ /* 0x000ff60003f06270 */
[----:B------:R-:W-:Y:S02]  /*6da0*/  @!UPT UIADD3 URZ, URZ, URZ, URZ ;  /* 0x0000003f3f3ff290 */ /* 0x000fe4000fffe03f */
[----:B------:R-:W2:Y:S04]  /*6db0*/  @!P0 LDS.128 R12, [R81] ;  /* 0x00000000510c8984 */ /* 0x000ea80000000c00 */
[----:B-1----:R1:W-:Y:S04]  /*6dc0*/  @!P1 STG.E.128 [R2.64], R16 ;  /* 0x0000001002009986 */ /* 0x0023e8000c101d08 */
[----:B--2---:R1:W-:Y:S02]  /*6dd0*/  @!P0 STG.E.128 [R2.64+0x40], R12 ;  /* 0x0000400c02008986 */ /* 0x0043e4000c101d08 */
.L_x_246:
[----:B-1----:R-:W-:Y:S05]  /*6de0*/  BSYNC B0 ;  /* 0x0000000000007941 */ /* 0x002fea0003800000 */
.L_x_245:
[----:B------:R-:W-:Y:S01]  /*6df0*/  ISETP.GE.AND P0, PT, R146, R7, PT ;  /* 0x000000079200720c */ /* 0x000fe20003f06270 */
[----:B------:R-:W-:Y:S01]  /*6e00*/  @!UPT UIADD3 URZ, URZ, URZ, URZ ;  /* 0x0000003f3f3ff290 */ /* 0x000fe2000fffe03f */
[----:B------:R-:W-:Y:S11]  /*6e10*/  BSSY B0, `(.L_x_247) ;  /* 0x0000013000007945 */ /* 0x000ff60003800000 */
[----:B------:R-:W-:-:S05]  /*6e20*/  @P0 BRA `(.L_x_248) ;  /* 0x0000011000000947 */ /* 0x000fca0003800000 */
[----:B------:R-:W-:Y:S01]  /*6e30*/  IADD3 R2, P0, R6, 0x20, RZ ;  /* 0x0000002006027810 */ /* 0x000fe20007f1e0ff */
[----:B------:R-:W-:Y:S01]  /*6e40*/  IMAD.MOV.U32 R4, RZ, RZ, R90 ;  /* 0x000000ffff047224 */ /* 0x000fe200078e005a */
[----:B------:R-:W-:Y:S02]  /*6e50*/  MOV R5, R101 ;  /* 0x0000006500057202 */ /* 0x000fe40000000f00 */
[----:B------:R-:W-:Y:S01]  /*6e60*/  ISETP.GE.AND P1, PT, R28, c[0x0][0x1d4], PT ;  /* 0x000075001c007a0c */ /* 0x000fe20003f26270 */
[----:B------:R-:W-:Y:S02]  /*6e70*/  IMAD.X R3, RZ, RZ, R8, P0 ;  /* 0x000000ffff037224 */ /* 0x000fe400000e0608 */
[C---:B------:R-:W-:Y:S04]  /*6e80*/  IMAD.WIDE.U32 R4, R2.reuse, c[0x0][0x208], R4 ;  /* 0x0000820002047a25 */ /* 0x040fe800078e0004 */
[----:B------:R-:W-:Y:S04]  /*6e90*/  IMAD R3, R3, c[0x0][0x208], RZ ;  /* 0x0000820003037a24 */ /* 0x000fe800078e02ff */
[----:B------:R-:W-:Y:S01]  /*6ea0*/  IMAD R3, R2, c[0x0][0x20c], R3 ;  /* 0x0000830002037a24 */ /* 0x000fe200078e0203 */
[C---:B------:R-:W-:Y:S01]  /*6eb0*/  LEA R2, P0, R4.reuse, c[0x0][0x1f8], 0x1 ;  /* 0x00007e0004027a11 */ /* 0x040fe200078008ff */
[----:B------:R-:W1:Y:S02]  /*6ec0*/  @!P1 LDS.128 R16, [R80+0x1000] ;  /* 0x0010000050109984 */ /* 0x000e640000000c00 */
[----:B------:R-:W-:Y:S05]  /*6ed0*/  IMAD.IADD R3, R5, 0x1, R3 ;  /* 0x0000000105037824 */ /* 0x000fea00078e0203 */
[----:B------:R-:W-:Y:S02]  /*6ee0*/  LEA.HI.X R3, R4, c[0x0][0x1fc], R3, 0x1, P0 ;  /* 0x00007f0004037a11 */ /* 0x000fe400000f0c03 */
[----:B------:R-:W-:Y:S11]  /*6ef0*/  ISETP.GE.AND P0, PT, R100, c[0x0][0x1d4], PT ;  /* 0x0000750064007a0c */ /* 0x000ff60003f06270 */
[----:B------:R-:W-:Y:S02]  /*6f00*/  @!UPT UIADD3 URZ, URZ, URZ, URZ ;  /* 0x0000003f3f3ff290 */ /* 0x000fe4000fffe03f */
[----:B------:R-:W2:Y:S04]  /*6f10*/  @!P0 LDS.128 R12, [R81+0x1000] ;  /* 0x00100000510c8984 */ /* 0x000ea80000000c00 */
[----:B-1----:R1:W-:Y:S04]  /*6f20*/  @!P1 STG.E.128 [R2.64], R16 ;  /* 0x0000001002009986 */ /* 0x0023e8000c101d08 */
[----:B--2---:R1:W-:Y:S02]  /*6f30*/  @!P0 STG.E.128 [R2.64+0x40], R12 ;  /* 0x0000400c02008986 */ /* 0x0043e4000c101d08 */
.L_x_248:
[----:B------:R-:W-:Y:S05]  /*6f40*/  BSYNC B0 ;  /* 0x0000000000007941 */ /* 0x000fea0003800000 */
.L_x_247:
[----:B------:R-:W-:Y:S01]  /*6f50*/  ISETP.GE.AND P0, PT, R148, R7, PT ;  /* 0x000000079400720c */ /* 0x000fe20003f06270 */
[----:B------:R-:W-:Y:S01]  /*6f60*/  @!UPT UIADD3 URZ, URZ, URZ, URZ ;  /* 0x0000003f3f3ff290 */ /* 0x000fe2000fffe03f */
[----:B------:R-:W-:Y:S11]  /*6f70*/  BSSY B0, `(.L_x_249) ;  /* 0x0000013000007945 */ /* 0x000ff60003800000 */
[----:B------:R-:W-:-:S05]  /*6f80*/  @P0 BRA `(.L_x_250) ;  /* 0x0000011000000947 */ /* 0x000fca0003800000 */
[----:B-1----:R-:W-:Y:S01]  /*6f90*/  IADD3 R2, P0, R6, 0x40, RZ ;  /* 0x0000004006027810 */ /* 0x002fe20007f1e0ff */
        /* <DEDUP_REMOVED lines=16> */
.L_x_250:
[----:B------:R-:W-:Y:S05]  /*70a0*/  BSYNC B0 ;  /* 0x0000000000007941 */ /* 0x000fea0003800000 */
.L_x_249:
[C---:B------:R-:W-:Y:S02]  /*70b0*/  ISETP.GT.AND P0, PT, R33.reuse, R127, PT ;  /* 0x0000007f2100720c */ /* 0x040fe40003f04270 */
[----:B------:R-:W-:Y:S11]  /*70c0*/  IADD3 R33, R33, -0x1, RZ ;  /* 0xffffffff21217810 */ /* 0x000ff60007ffe0ff */
[----:B-1----:R-:W-:Y:S01]  /*70d0*/  @P0 SHF.R.S32.HI R5, RZ, 0x1f, R33 ;  /* 0x0000001fff050819 */ /* 0x002fe20000011421 */
[----:B------:R-:W-:Y:S02]  /*70e0*/  @P0 IMAD R4, R169, R33, RZ ;  /* 0x00000021a9040224 */ /* 0x000fe400078e02ff */
[----:B------:R-:W-:Y:S02]  /*70f0*/  @P0 IMAD.MOV.U32 R2, RZ, RZ, R116 ;  /* 0x000000ffff020224 */ /* 0x000fe400078e0074 */
[----:B------:R-:W-:Y:S02]  /*7100*/  @P0 IMAD.MOV.U32 R3, RZ, RZ, R113 ;  /* 0x000000ffff030224 */ /* 0x000fe400078e0071 */
[-C--:B------:R-:W-:Y:S02]  /*7110*/  @P0 IMAD R4, R5, R144.reuse, R4 ;  /* 0x0000009005040224 */ /* 0x080fe400078e0204 */
[----:B------:R-:W-:Y:S04]  /*7120*/  @P0 IMAD.WIDE.U32 R2, R33, R144, R2 ;  /* 0x0000009021020225 */ /* 0x000fe800078e0002 */
[----:B------:R-:W-:Y:S01]  /*7130*/  @P0 IMAD.IADD R3, R3, 0x1, R4 ;  /* 0x0000000103030824 */ /* 0x000fe200078e0204 */
[C---:B------:R-:W-:Y:S04]  /*7140*/  @P0 LEA R8, P1, R2.reuse, c[0x0][0x220], 0x1 ;  /* 0x0000880002080a11 */ /* 0x040fe800078208ff */
[----:B------:R-:W-:Y:S02]  /*7150*/  @P0 LEA.HI.X R9, R2, c[0x0][0x224], R3, 0x1, P1 ;  /* 0x0000890002090a11 */ /* 0x000fe400008f0c03 */
[----:B------:R-:W-:Y:S03]  /*7160*/  @P0 IADD3 R6, P1, R8, R152, RZ ;  /* 0x0000009808060210 */ /* 0x000fe60007f3e0ff */
[----:B------:R-:W-:Y:S01]  /*7170*/  @!PT LDS RZ, [RZ] ;  /* 0x00000000fffff984 */ /* 0x000fe20000000800 */
[----:B------:R-:W-:Y:S01]  /*7180*/  @!PT LDS RZ, [RZ] ;  /* 0x00000000fffff984 */ /* 0x000fe20000000800 */
[----:B------:R-:W-:Y:S01]  /*7190*/  @!PT LDS RZ, [RZ] ;  /* 0x00000000fffff984 */ /* 0x000fe20000000800 */
[----:B------:R1:W-:Y:S01]  /*71a0*/  @P0 LDGSTS.E.BYPASS.LTC128B.128 [R215+0x2900], [R8.64], !P5 ;  /* 0x0290000008d70fae */ /* 0x0003e2000e901d48 */
[----:B------:R-:W-:Y:S02]  /*71b0*/  @P0 IADD3.X R7, R9, R136, RZ, P1, !PT ;  /* 0x0000008809070210 */ /* 0x000fe40000ffe4ff */
[-C--:B------:R-:W-:Y:S03]  /*71c0*/  @P0 IADD3 R4, P1, R6, R152.reuse, RZ ;  /* 0x0000009806040210 */ /* 0x080fe60007f3e0ff */
[----:B------:R1:W-:Y:S02]  /*71d0*/  @P0 LDGSTS.E.BYPASS.LTC128B.128 [R215+0x3100], [R6.64], !P5 ;  /* 0x0310000006d70fae */ /* 0x0003e4000e901d48 */
[--C-:B------:R-:W-:Y:S01]  /*71e0*/  @P0 IMAD.X R5, R7, 0x1, R136.reuse, P1 ;  /* 0x0000000107050824 */ /* 0x100fe200008e0688 */
[-C--:B------:R-:W-:Y:S04]  /*71f0*/  @P0 IADD3 R2, P1, R4, R152.reuse, RZ ;  /* 0x0000009804020210 */ /* 0x080fe80007f3e0ff */
[----:B------:R1:W-:Y:S01]  /*7200*/  @P0 LDGSTS.E.BYPASS.LTC128B.128 [R215+0x3900], [R4.64], !P5 ;  /* 0x0390000004d70fae */ /* 0x0003e2000e901d48 */
[----:B------:R-:W-:Y:S01]  /*7210*/  @P0 IMAD.X R3, R5, 0x1, R136, P1 ;  /* 0x0000000105030824 */ /* 0x000fe200008e0688 */
[----:B------:R-:W-:Y:S04]  /*7220*/  @P0 IADD3 R10, P1, R2, R152, RZ ;  /* 0x00000098020a0210 */ /* 0x000fe80007f3e0ff */
[----:B------:R1:W-:Y:S01]  /*7230*/  @P0 LDGSTS.E.BYPASS.LTC128B.128 [R215+0x4100], [R2.64], !P5 ;  /* 0x0410000002d70fae */ /* 0x0003e2000e901d48 */
[----:B------:R-:W-:Y:S05]  /*7240*/  @P0 IADD3.X R11, R3, R136, RZ, P1, !PT ;  /* 0x00000088030b0210 */ /* 0x000fea0000ffe4ff */
[----:B------:R1:W-:Y:S04]  /*7250*/  @P0 LDGSTS.E.BYPASS.LTC128B.128 [R215+0x4900], [R10.64], !P5 ;  /* 0x049000000ad70fae */ /* 0x0003e8000e901d48 */
[----:B------:R-:W0:Y:S01]  /*7260*/  LDGDEPBAR ;  /* 0x00000000000079af */ /* 0x000e220000000000 */
[----:B------:R-:W-:-:S05]  /*7270*/  @P0 BRA `(.L_x_251) ;  /* 0xffffba2000000947 */ /* 0x000fca000383ffff */
[----:B------:R-:W-:Y:S01]  /*7280*/  WARPSYNC 0xffffffff ;  /* 0xffffffff00007948 */ /* 0x000fe20003800000 */
[----:B------:R-:W-:Y:S06]  /*7290*/  BAR.SYNC.DEFER_BLOCKING 0x0 ;  /* 0x0000000000007b1d */ /* 0x000fec0000010000 */
.L_x_216:
[----:B------:R-:W-:Y:S01]  /*72a0*/  ISETP.GE.AND P0, PT, R182, 0x1, PT ;  /* 0x00000001b600780c */ /* 0x000fe20003f06270 */
[----:B------:R-:W-:Y:S01]  /*72b0*/  BSSY B0, `(.L_x_252) ;  /* 0x0000020000007945 */ /* 0x000fe20003800000 */
[----:B-1----:R-:W-:Y:S01]  /*72c0*/  IMAD.IADD R9, R158, 0x1, R159 ;  /* 0x000000019e097824 */ /* 0x002fe200078e029f */
[----:B------:R-:W-:-:S10]  /*72d0*/  MOV R0, RZ ;  /* 0x000000ff00007202 */ /* 0x000fd40000000f00 */
[----:B------:R-:W-:Y:S05]  /*72e0*/  @!P0 BRA `(.L_x_253) ;  /* 0x000001c000008947 */ /* 0x000fea0003800000 */
[----:B------:R-:W-:Y:S01]  /*72f0*/  IABS R2, R131 ;  /* 0x0000008300027213 */ /* 0x000fe20000000000 */
[----:B------:R-:W-:Y:S01]  /*7300*/  IMAD.MOV.U32 R4, RZ, RZ, RZ ;  /* 0x000000ffff047224 */ /* 0x000fe200078e00ff */
[----:B------:R-:W-:Y:S02]  /*7310*/  IADD3 R6, R150, -0x1, R131 ;  /* 0xffffffff96067810 */ /* 0x000fe40007ffe083 */
[----:B------:R-:W1:Y:S02]  /*7320*/  I2F.RP R0, R2 ;  /* 0x0000000200007306 */ /* 0x000e640000209400 */
[----:B------:R-:W-:-:S06]  /*7330*/  IABS R8, R6 ;  /* 0x0000000600087213 */ /* 0x000fcc0000000000 */
[----:B-1----:R-:W1:Y:S02]  /*7340*/  MUFU.RCP R0, R0 ;  /* 0x0000000000007308 */ /* 0x002e640000001000 */
[----:B-1----:R-:W-:-:S06]  /*7350*/  IADD3 R0, R0, 0xffffffe, RZ ;  /* 0x0ffffffe00007810 */ /* 0x002fcc0007ffe0ff */
[----:B------:R-:W1:Y:S02]  /*7360*/  F2I.FTZ.U32.TRUNC.NTZ R5, R0 ;  /* 0x0000000000057305 */ /* 0x000e64000021f000 */
        /* <DEDUP_REMOVED lines=20> */
.L_x_253:
[----:B------:R-:W-:Y:S05]  /*74b0*/  BSYNC B0 ;  /* 0x0000000000007941 */ /* 0x000fea0003800000 */
.L_x_252:
[----:B------:R-:W2:Y:S01]  /*74c0*/  LDL R2, [R1+0x1c] ;  /* 0x00001c0001027983 */ /* 0x000ea20000100800 */
[----:B------:R-:W-:Y:S01]  /*74d0*/  MOV R27, RZ ;  /* 0x000000ff001b7202 */ /* 0x000fe20000000f00 */
[----:B------:R-:W-:Y:S01]  /*74e0*/  IMAD.MOV.U32 R32, RZ, RZ, RZ ;  /* 0x000000ffff207224 */ /* 0x000fe200078e00ff */
        /* <DEDUP_REMOVED lines=33> */
[----:B--2---:R-:W-:-:S04]  /*7700*/  IMAD R247, R2, R0, RZ ;  /* 0x0000000002f77224 */ /* 0x004fc800078e02ff */
[--C-:B------:R-:W-:Y:S01]  /*7710*/  IMAD.IADD R2, R247, 0x1, R0.reuse ;  /* 0x00000001f7027824 */ /* 0x100fe200078e0200 */
[----:B------:R-:W-:-:S04]  /*7720*/  PRMT R0, RZ, 0x7610, R0 ;  /* 0x00007610ff007816 */ /* 0x000fc80000000000 */
[----:B------:R-:W-:-:S04]  /*7730*/  IMNMX R18, R150, R2, PT ;  /* 0x0000000296127217 */ /* 0x000fc80003800200 */
[----:B------:R-:W-:Y:S01]  /*7740*/  ISETP.GT.AND P0, PT, R18, R247, PT ;  /* 0x000000f71200720c */ /* 0x000fe20003f04270 */
[----:B------:R1:W-:-:S12]  /*7750*/  STL [R1+0x14], R18 ;  /* 0x0000141201007387 */ /* 0x0003d80000100800 */
[----:B------:R-:W-:Y:S05]  /*7760*/  @!P0 BRA `(.L_x_254) ;  /* 0x0000ab0000008947 */ /* 0x000fea0003800000 */
[----:B------:R-:W2:Y:S01]  /*7770*/  LDL R17, [R1+0x4] ;  /* 0x0000040001117983 */ /* 0x000ea20000100800 */
[----:B------:R-:W-:-:S03]  /*7780*/  ISETP.NE.U32.AND P0, PT, RZ, c[0x0][0x340], PT ;  /* 0x0000d000ff007a0c */ /* 0x000fc60003f05070 */
[----:B------:R-:W3:Y:S01]  /*7790*/  LDL R19, [R1+0x10] ;  /* 0x0000100001137983 */ /* 0x000ee20000100800 */
[----:B------:R-:W-:-:S13]  /*77a0*/  ISETP.NE.AND.EX P2, PT, RZ, c[0x0][0x344], PT, P0 ;  /* 0x0000d100ff007a0c */ /* 0x000fda0003f45300 */
[----:B------:R-:W-:-:S05]  /*77b0*/  @P2 MOV R2, 0x4 ;  /* 0x0000000400022802 */ /* 0x000fca0000000f00 */
[----:B------:R-:W-:-:S05]  /*77c0*/  @P2 IMAD.WIDE R2, R246, R2, c[0x0][0x340] ;  /* 0x0000d000f6022625 */ /* 0x000fca00078e0202 */
[----:B------:R4:W3:Y:S01]  /*77d0*/  @P2 LDG.E R14, [R2.64] ;  /* 0x00000008020e2981 */ /* 0x0008e2000c1e1900 */
[----:B------:R-:W-:-:S05]  /*77e0*/  SHF.R.S32.HI R0, RZ, 0x1f, R157 ;  /* 0x0000001fff007819 */ /* 0x000fca000001149d */
[----:B------:R-:W-:Y:S01]  /*77f0*/  IMAD R0, R0, c[0x0][0x178], RZ ;  /* 0x00005e0000007a24 */ /* 0x000fe200078e02ff */
[----:B------:R-:W-:-:S03]  /*7800*/  IADD3 R4, P0, R137, R9, RZ ;  /* 0x0000000989047210 */ /* 0x000fc60007f1e0ff */
[----:B------:R-:W-:Y:S01]  /*7810*/  IMAD R5, R157, c[0x0][0x17c], R0 ;  /* 0x00005f009d057a24 */ /* 0x000fe200078e0200 */
[----:B----4-:R-:W-:-:S04]  /*7820*/  MOV R2, c[0x0][0x2c4] ;  /* 0x0000b10000027a02 */ /* 0x010fc80000000f00 */
[----:B------:R-:W-:Y:S01]  /*7830*/  ISETP.NE.AND P1, PT, R2, 0x1, PT ;  /* 0x000000010200780c */ /* 0x000fe20003f25270 */
[----:B------:R-:W-:Y:S01]  /*7840*/  IMAD R2, R163, 0x10, R137 ;  /* 0x00000010a3027824 */ /* 0x000fe200078e0289 */
[----:B------:R-:W-:Y:S02]  /*7850*/  MOV R7, R133 ;  /* 0x0000008500077202 */ /* 0x000fe40000000f00 */
[----:B------:R-:W-:Y:S02]  /*7860*/  ISETP.GE.AND P3, PT, R132, c[0x0][0x198], PT ;  /* 0x0000660084007a0c */ /* 0x000fe40003f66270 */
[----:B------:R-:W-:Y:S02]  /*7870*/  IADD3 R112, R18, -0x1, RZ ;  /* 0xffffffff12707810 */ /* 0x000fe40007ffe0ff */
[----:B--2---:R-:W-:Y:S01]  /*7880*/  LEA R12, R17, R2, 0x7 ;  /* 0x00000002110c7211 */ /* 0x004fe200078e38ff */
[----:B------:R-:W-:-:S04]  /*7890*/  IMAD.WIDE.U32 R2, R157, c[0x0][0x178], RZ ;  /* 0x00005e009d027a25 */ /* 0x000fc800078e00ff */
[----:B------:R-:W-:-:S04]  /*78a0*/  @P1 IMAD.HI.U32 R6, R12, c[0x0][0x2c8], RZ ;  /* 0x0000b2000c061a27 */ /* 0x000fc800078e00ff */
[----:B------:R-:W-:Y:S01]  /*78b0*/  IMAD.IADD R3, R3, 0x1, R5 ;  /* 0x0000000103037824 */ /* 0x000fe200078e0205 */
[----:B------:R-:W-:Y:S02]  /*78c0*/  LEA.HI.X.SX32 R5, R9, R183, 0x1, P0 ;  /* 0x000000b709057211 */ /* 0x000fe400000f0eff */
[----:B------:R-:W-:Y:S02]  /*78d0*/  MOV R0, R12 ;  /* 0x0000000c00007202 */ /* 0x000fe40000000f00 */
[----:B------:R-:W-:Y:S01]  /*78e0*/  ISETP.NE.U32.AND P0, PT, RZ, c[0x0][0x348], PT ;  /* 0x0000d200ff007a0c */ /* 0x000fe20003f05070 */
[----:B------:R-:W-:Y:S01]  /*78f0*/  IMAD R10, R5, c[0x0][0x1e0], RZ ;  /* 0x00007800050a7a24 */ /* 0x000fe200078e02ff */
[----:B------:R-:W-:Y:S02]  /*7900*/  @P1 SHF.R.U32.HI R0, RZ, c[0x0][0x2cc], R6 ;  /* 0x0000b300ff001a19 */ /* 0x000fe40000011606 */
[----:B------:R-:W-:Y:S02]  /*7910*/  MOV R6, R132 ;  /* 0x0000008400067202 */ /* 0x000fe40000000f00 */
[----:B------:R-:W-:Y:S01]  /*7920*/  ISETP.NE.AND.EX P0, PT, RZ, c[0x0][0x34c], PT, P0 ;  /* 0x0000d300ff007a0c */ /* 0x000fe20003f05300 */
[----:B------:R-:W-:-:S02]  /*7930*/  IMAD R13, R4, c[0x0][0x1e4], R10 ;  /* 0x00007900040d7a24 */ /* 0x000fc400078e020a */
[----:B------:R-:W-:-:S04]  /*7940*/  IMAD.WIDE.U32 R8, R4, c[0x0][0x1e0], R6 ;  /* 0x0000780004087a25 */ /* 0x000fc800078e0006 */
[----:B------:R-:W-:Y:S01]  /*7950*/  IMAD.WIDE.U32 R10, R4, c[0x0][0x208], R6 ;  /* 0x00008200040a7a25 */ /* 0x000fe200078e0006 */
[----:B------:R-:W-:-:S03]  /*7960*/  SEL R7, R135, RZ, !P0 ;  /* 0x000000ff87077207 */ /* 0x000fc60004000000 */
[----:B------:R-:W-:Y:S02]  /*7970*/  IMAD R6, R5, c[0x0][0x208], RZ ;  /* 0x0000820005067a24 */ /* 0x000fe400078e02ff */
[----:B---3--:R-:W-:-:S04]  /*7980*/  IMAD.WIDE.U32 R2, R19, c[0x0][0x1b8], R2 ;  /* 0x00006e0013027a25 */ /* 0x008fc800078e0002 */
[----:B------:R-:W-:Y:S01]  /*7990*/  IMAD.IADD R5, R9, 0x1, R13 ;  /* 0x0000000109057824 */ /* 0x000fe200078e020d */
[----:B------:R-:W-:Y:S01]  /*79a0*/  SEL R9, R246, RZ, !P0 ;  /* 0x000000fff6097207 */ /* 0x000fe20004000000 */
[----:B------:R-:W-:Y:S01]  /*79b0*/  IMAD R13, R4, c[0x0][0x20c], R6 ;  /* 0x00008300040d7a24 */ /* 0x000fe200078e0206 */
[----:B------:R-:W-:Y:S01]  /*79c0*/  MOV R4, R8 ;  /* 0x0000000800047202 */ /* 0x000fe20000000f00 */
[----:B------:R-:W-:Y:S02]  /*79d0*/  IMAD R7, R7, c[0x0][0x1c0], RZ ;  /* 0x0000700007077a24 */ /* 0x000fe400078e02ff */
[----:B------:R-:W-:Y:S01]  /*79e0*/  IMAD R3, R19, c[0x0][0x1bc], R3 ;  /* 0x00006f0013037a24 */ /* 0x000fe200078e0203 */
[----:B------:R-:W-:Y:S01]  /*79f0*/  SHF.R.S32.HI R8, RZ, 0x1f, R0 ;  /* 0x0000001fff087819 */ /* 0x000fe20000011400 */
[----:B------:R-:W-:Y:S01]  /*7a00*/  IMAD R16, R9, c[0x0][0x1c4], R7 ;  /* 0x0000710009107a24 */ /* 0x000fe200078e0207 */
[----:B------:R-:W-:Y:S01]  /*7a10*/  IADD3 R15, -R0, RZ, RZ ;  /* 0x000000ff000f7210 */ /* 0x000fe20007ffe1ff */
[----:B------:R-:W-:Y:S01]  /*7a20*/  IMAD.WIDE.U32 R6, R19, c[0x0][0x1e8], R4 ;  /* 0x00007a0013067a25 */ /* 0x000fe200078e0004 */
[----:B------:R-:W-:-:S03]  /*7a30*/  MOV R4, R10 ;  /* 0x0000000a00047202 */ /* 0x000fc60000000f00 */
[----:B------:R-:W-:-:S04]  /*7a40*/  IMAD.WIDE.U32 R2, R9, c[0x0][0x1c0], R2 ;  /* 0x0000700009027a25 */ /* 0x000fc800078e0002 */
[----:B------:R-:W-:Y:S01]  /*7a50*/  IMAD.IADD R5, R11, 0x1, R13 ;  /* 0x000000010b057824 */ /* 0x000fe200078e020d */
[----:B------:R-:W-:Y:S01]  /*7a60*/  IADD3 R3, R3, R16, RZ ;  /* 0x0000001003037210 */ /* 0x000fe20007ffe0ff */
[----:B------:R-:W-:Y:S02]  /*7a70*/  IMAD R9, R19, c[0x0][0x1ec], R7 ;  /* 0x00007b0013097a24 */ /* 0x000fe400078e0207 */
[----:B------:R-:W-:Y:S02]  /*7a80*/  IMAD R7, R8, c[0x0][0x1b0], RZ ;  /* 0x00006c0008077a24 */ /* 0x000fe400078e02ff */
[----:B------:R-:W-:Y:S02]  /*7a90*/  IMAD R11, R15, c[0x0][0x2c4], R12 ;  /* 0x0000b1000f0b7a24 */ /* 0x000fe400078e020c */
[----:B------:R-:W-:Y:S01]  /*7aa0*/  IMAD.WIDE.U32 R4, R19, c[0x0][0x210], R4 ;  /* 0x0000840013047a25 */ /* 0x000fe200078e0004 */
[----:B------:R-:W-:Y:S02]  /*7ab0*/  MOV R8, R6 ;  /* 0x0000000600087202 */ /* 0x000fe40000000f00 */
[----:B------:R-:W-:Y:S01]  /*7ac0*/  ISETP.NE.U32.AND P0, PT, RZ, c[0x0][0x350], PT ;  /* 0x0000d400ff007a0c */ /* 0x000fe20003f05070 */
[----:B------:R-:W-:-:S02]  /*7ad0*/  IMAD R6, R0, c[0x0][0x1b4], R7 ;  /* 0x00006d0000067a24 */ /* 0x000fc400078e0207 */
[----:B------:R-:W-:Y:S01]  /*7ae0*/  IMAD.WIDE.U32 R2, R0, c[0x0][0x1b0], R2 ;  /* 0x00006c0000027a25 */ /* 0x000fe200078e0002 */
[----:B------:R-:W-:-:S03]  /*7af0*/  @P2 SHF.R.S32.HI R0, RZ, 0x1f, R14 ;  /* 0x0000001fff002819 */ /* 0x000fc6000001140e */
[----:B------:R-:W-:Y:S01]  /*7b00*/  IMAD R7, R19, c[0x0][0x214], R5 ;  /* 0x0000850013077a24 */ /* 0x000fe200078e0205 */
[----:B------:R-:W-:Y:S02]  /*7b10*/  SHF.R.S32.HI R5, RZ, 0x1f, R11 ;  /* 0x0000001fff057819 */ /* 0x000fe4000001140b */
[----:B------:R-:W-:Y:S02]  /*7b20*/  @!P2 MOV R0, R135 ;  /* 0x000000870000a202 */ /* 0x000fe40000000f00 */
[----:B------:R-:W-:Y:S01]  /*7b30*/  ISETP.NE.AND.EX P0, PT, RZ, c[0x0][0x354], PT, P0 ;  /* 0x0000d500ff007a0c */ /* 0x000fe20003f05300 */
[----:B------:R-:W-:Y:S01]  /*7b40*/  IMAD.IADD R3, R3, 0x1, R6 ;  /* 0x0000000103037824 */ /* 0x000fe200078e0206 */
[----:B------:R-:W-:Y:S01]  /*7b50*/  MOV R6, R4 ;  /* 0x0000000400067202 */ /* 0x000fe20000000f00 */
[----:B------:R-:W-:Y:S01]  /*7b60*/  IMAD R5, R5, c[0x0][0x1a8], RZ ;  /* 0x00006a0005057a24 */ /* 0x000fe200078e02ff */
[----:B------:R-:W-:Y:S02]  /*7b70*/  @!P2 MOV R14, R246 ;  /* 0x000000f6000ea202 */ /* 0x000fe40000000f00 */
[----:B------:R-:W-:Y:S01]  /*7b80*/  SEL R4, R0, RZ, !P0 ;  /* 0x000000ff00047207 */ /* 0x000fe20004000000 */
[C---:B------:R-:W-:Y:S01]  /*7b90*/  IMAD R5, R11.reuse, c[0x0][0x1ac], R5 ;  /* 0x00006b000b057a24 */ /* 0x040fe200078e0205 */
[----:B------:R-:W-:Y:S01]  /*7ba0*/  SEL R0, R14, RZ, !P0 ;  /* 0x000000ff0e007207 */ /* 0x000fe20004000000 */
[----:B------:R-:W-:-:S04]  /*7bb0*/  IMAD.WIDE.U32 R2, R11, c[0x0][0x1a8], R2 ;  /* 0x00006a000b027a25 */ /* 0x000fc800078e0002 */
[C---:B------:R-:W-:Y:S02]  /*7bc0*/  IMAD R10, R4.reuse, c[0x0][0x1f0], RZ ;  /* 0x00007c00040a7a24 */ /* 0x040fe400078e02ff */
[----:B------:R-:W-:Y:S02]  /*7bd0*/  IMAD R4, R4, c[0x0][0x218], RZ ;  /* 0x0000860004047a24 */ /* 0x000fe400078e02ff */
[----:B------:R-:W-:Y:S01]  /*7be0*/  IMAD.IADD R3, R3, 0x1, R5 ;  /* 0x0000000103037824 */ /* 0x000fe200078e0205 */
[----:B------:R-:W-:Y:S01]  /*7bf0*/  LEA R5, P0, R2, c[0x0][0x160], 0x1 ;  /* 0x0000580002057a11 */ /* 0x000fe200078008ff */
[----:B------:R-:W-:-:S04]  /*7c00*/  IMAD.WIDE.U32 R248, R0, c[0x0][0x218], R6 ;  /* 0x0000860000f87a25 */ /* 0x000fc800078e0006 */
[----:B------:R-:W-:-:S04]  /*7c10*/  IMAD.WIDE.U32 R250, R0, c[0x0][0x1f0], R8 ;  /* 0x00007c0000fa7a25 */ /* 0x000fc800078e0008 */
[C---:B------:R-:W-:Y:S02]  /*7c20*/  IMAD R7, R0.reuse, c[0x0][0x1f4], R10 ;  /* 0x00007d0000077a24 */ /* 0x040fe400078e020a */
[----:B------:R-:W-:Y:S01]  /*7c30*/  IMAD R6, R0, c[0x0][0x21c], R4 ;  /* 0x0000870000067a24 */ /* 0x000fe200078e0204 */
[----:B------:R-:W-:Y:S02]  /*7c40*/  LEA.HI.X R4, R2, c[0x0][0x164], R3, 0x1, P0 ;  /* 0x0000590002047a11 */ /* 0x000fe400000f0c03 */
[----:B------:R-:W-:-:S05]  /*7c50*/  IADD3 R2, R251, R7, RZ ;  /* 0x00000007fb027210 */ /* 0x000fca0007ffe0ff */
[----:B------:R2:W-:Y:S01]  /*7c60*/  STL [R1+0x8], R2 ;  /* 0x0000080201007387 */ /* 0x0005e20000100800 */
[----:B------:R-:W-:Y:S02]  /*7c70*/  ISETP.GE.AND P1, PT, R132, c[0x0][0x1d4], PT ;  /* 0x0000750084007a0c */ /* 0x000fe40003f26270 */
[----:B------:R-:W-:Y:S02]  /*7c80*/  LEA R0, R17, R137, 0x7 ;  /* 0x0000008911007211 */ /* 0x000fe400078e38ff */
[----:B------:R-:W-:Y:S01]  /*7c90*/  IADD3 R252, R249, R6, RZ ;  /* 0x00000006f9fc7210 */ /* 0x000fe20007ffe0ff */
[----:B------:R-:W-:Y:S06]  /*7ca0*/  BRA.DIV ~URZ, `(.L_x_255) ;  /* 0x0000e4427f007947 */ /* 0x000fec000b800000 */
[----:B------:R3:W4:Y:S02]  /*7cb0*/  SHFL.IDX PT, R6, R4, RZ, 0x181f ;  /* 0x00181fff04067589 */ /* 0x00072400000e0000 */
.L_x_385:
[----:B------:R-:W-:Y:S05]  /*7cc0*/  BRA.DIV ~URZ, `(.L_x_256) ;  /* 0x0000e4927f007947 */ /* 0x000fea000b800000 */
[----:B--2---:R2:W1:Y:S02]  /*7cd0*/  SHFL.IDX PT, R2, R5, RZ, 0x181f ;  /* 0x00181fff05027589 */ /* 0x00446400000e0000 */
.L_x_386:
[----:B------:R-:W-:Y:S01]  /*7ce0*/  IMAD R13, R162, c[0x0][0x2c4], RZ ;  /* 0x0000b100a20d7a24 */ /* 0x000fe200078e02ff */
[----:B------:R-:W-:Y:S04]  /*7cf0*/  BSSY B0, `(.L_x_257) ;  /* 0x0000009000007945 */ /* 0x000fe80003800000 */
[----:B------:R-:W-:-:S13]  /*7d00*/  ISETP.GE.AND P0, PT, R0, R13, PT ;  /* 0x0000000d0000720c */ /* 0x000fda0003f06270 */
[----:B------:R-:W-:Y:S05]  /*7d10*/  @P0 BRA `(.L_x_258) ;  /* 0x0000006000000947 */ /* 0x000fea0003800000 */
[----:B-1----:R-:W-:-:S04]  /*7d20*/  LEA R2, P0, R132, R2, 0x1 ;  /* 0x0000000284027211 */ /* 0x002fc800078008ff */
[----:B----4-:R-:W-:-:S05]  /*7d30*/  LEA.HI.X R3, R132, R6, R133, 0x1, P0 ;  /* 0x0000000684037211 */ /* 0x010fca00000f0c85 */
[----:B------:R-:W-:Y:S01]  /*7d40*/  @!PT LDS RZ, [RZ] ;  /* 0x00000000fffff984 */ /* 0x000fe20000000800 */
[----:B------:R-:W-:Y:S01]  /*7d50*/  @!PT LDS RZ, [RZ] ;  /* 0x00000000fffff984 */ /* 0x000fe20000000800 */
[----:B------:R-:W-:Y:S01]  /*7d60*/  @!PT LDS RZ, [RZ] ;  /* 0x00000000fffff984 */ /* 0x000fe20000000800 */
[----:B------:R1:W-:Y:S04]  /*7d70*/  LDGSTS.E.BYPASS.LTC128B.128 [R215+0x5100], [R2.64], !P3 ;  /* 0x0510000002d77fae */ /* 0x0003e8000d901d48 */
.L_x_258:
[----:B------:R-:W-:Y:S05]  /*7d80*/  BSYNC B0 ;  /* 0x0000000000007941 */ /* 0x000fea0003800000 */
.L_x_257:
[----:B------:R-:W-:Y:S05]  /*7d90*/  BRA.DIV ~URZ, `(.L_x_259) ;  /* 0x0000e4327f007947 */ /* 0x000fea000b800000 */
[----:B----4-:R4:W2:Y:S04]  /*7da0*/  SHFL.IDX PT, R6, R4, 0x1, 0x181f ;  /* 0x00381f0004067f89 */ /* 0x0108a800000e0000 */
[----:B-1----:R4:W1:Y:S02]  /*7db0*/  SHFL.IDX PT, R2, R5, 0x1, 0x181f ;  /* 0x00381f0005027f89 */ /* 0x00286400000e0000 */
.L_x_387:
        /* <DEDUP_REMOVED lines=10> */
.L_x_261:
[----:B------:R-:W-:Y:S05]  /*7e60*/  BSYNC B0 ;  /* 0x0000000000007941 */ /* 0x000fea0003800000 */
.L_x_260:
[----:B------:R-:W-:Y:S05]  /*7e70*/  BRA.DIV ~URZ, `(.L_x_262) ;  /* 0x0000e4227f007947 */ /* 0x000fea000b800000 */
[----:B--2---:R2:W3:Y:S02]  /*7e80*/  SHFL.IDX PT, R6, R4, 0x2, 0x181f ;  /* 0x00581f0004067f89 */ /* 0x0044e400000e0000 */
.L_x_388:
[----:B------:R-:W-:Y:S05]  /*7e90*/  BRA.DIV ~URZ, `(.L_x_263) ;  /* 0x0000e4727f007947 */ /* 0x000fea000b800000 */
[----:B-1----:R1:W2:Y:S02]  /*7ea0*/  SHFL.IDX PT, R2, R5, 0x2, 0x181f ;  /* 0x00581f0005027f89 */ /* 0x0022a400000e0000 */
.L_x_389:
[----:B------:R-:W-:Y:S01]  /*7eb0*/  IADD3 R3, R0, 0x20, RZ ;  /* 0x0000002000037810 */ /* 0x000fe20007ffe0ff */
[----:B------:R-:W-:Y:S03]  /*7ec0*/  BSSY B0, `(.L_x_264) ;  /* 0x0000009000007945 */ /* 0x000fe60003800000 */
[----:B------:R-:W-:-:S13]  /*7ed0*/  ISETP.GE.AND P0, PT, R3, R13, PT ;  /* 0x0000000d0300720c */ /* 0x000fda0003f06270 */
[----:B------:R-:W-:Y:S05]  /*7ee0*/  @P0 BRA `(.L_x_265) ;  /* 0x0000006000000947 */ /* 0x000fea0003800000 */
[----:B--2---:R-:W-:-:S04]  /*7ef0*/  LEA R2, P0, R132, R2, 0x1 ;  /* 0x0000000284027211 */ /* 0x004fc800078008ff */
[----:B---3--:R-:W-:-:S05]  /*7f00*/  LEA.HI.X R3, R132, R6, R133, 0x1, P0 ;  /* 0x0000000684037211 */ /* 0x008fca00000f0c85 */
[----:B------:R-:W-:Y:S01]  /*7f10*/  @!PT LDS RZ, [RZ] ;  /* 0x00000000fffff984 */ /* 0x000fe20000000800 */
[----:B------:R-:W-:Y:S01]  /*7f20*/  @!PT LDS RZ, [RZ] ;  /* 0x00000000fffff984 */ /* 0x000fe20000000800 */
[----:B------:R-:W-:Y:S01]  /*7f30*/  @!PT LDS RZ, [RZ] ;  /* 0x00000000fffff984 */ /* 0x000fe20000000800 */
[----:B------:R2:W-:Y:S04]  /*7f40*/  LDGSTS.E.BYPASS.LTC128B.128 [R215+0x6100], [R2.64], !P3 ;  /* 0x0610000002d77fae */ /* 0x0005e8000d901d48 */
.L_x_265:
[----:B------:R-:W-:Y:S05]  /*7f50*/  BSYNC B0 ;  /* 0x0000000000007941 */ /* 0x000fea0003800000 */
.L_x_264:
[----:B------:R-:W-:Y:S05]  /*7f60*/  BRA.DIV ~URZ, `(.L_x_266) ;  /* 0x0000e4127f007947 */ /* 0x000fea000b800000 */
[----:B---3--:R3:W1:Y:S04]  /*7f70*/  SHFL.IDX PT, R6, R4, 0x3, 0x181f ;  /* 0x00781f0004067f89 */ /* 0x00866800000e0000 */
[----:B--2---:R3:W2:Y:S02]  /*7f80*/  SHFL.IDX PT, R2, R5, 0x3, 0x181f ;  /* 0x00781f0005027f89 */ /* 0x0046a400000e0000 */
.L_x_390:
[----:B------:R-:W-:Y:S01]  /*7f90*/  IADD3 R3, R0, 0x30, RZ ;  /* 0x0000003000037810 */ /* 0x000fe20007ffe0ff */
[----:B------:R-:W-:Y:S03]  /*7fa0*/  BSSY B0, `(.L_x_267) ;  /* 0x0000009000007945 */ /* 0x000fe60003800000 */
[----:B------:R-:W-:-:S13]  /*7fb0*/  ISETP.GE.AND P0, PT, R3, R13, PT ;  /* 0x0000000d0300720c */ /* 0x000fda0003f06270 */
[----:B------:R-:W-:Y:S05]  /*7fc0*/  @P0 BRA `(.L_x_268) ;  /* 0x0000006000000947 */ /* 0x000fea0003800000 */
[----:B--2---:R-:W-:-:S04]  /*7fd0*/  LEA R2, P0, R132, R2, 0x1 ;  /* 0x0000000284027211 */ /* 0x004fc800078008ff */
[----:B-1----:R-:W-:-:S05]  /*7fe0*/  LEA.HI.X R3, R132, R6, R133, 0x1, P0 ;  /* 0x0000000684037211 */ /* 0x002fca00000f0c85 */
[----:B------:R-:W-:Y:S01]  /*7ff0*/  @!PT LDS RZ, [RZ] ;  /* 0x00000000fffff984 */ /* 0x000fe20000000800 */
[----:B------:R-:W-:Y:S01]  /*8000*/  @!PT LDS RZ, [RZ] ;  /* 0x00000000fffff984 */ /* 0x000fe20000000800 */
[----:B------:R-:W-:Y:S01]  /*8010*/  @!PT LDS RZ, [RZ] ;  /* 0x00000000fffff984 */ /* 0x000fe20000000800 */
[----:B------:R1:W-:Y:S04]  /*8020*/  LDGSTS.E.BYPASS.LTC128B.128 [R215+0x6900], [R2.64], !P3 ;  /* 0x0690000002d77fae */ /* 0x0003e8000d901d48 */
.L_x_268:
[----:B------:R-:W-:Y:S05]  /*8030*/  BSYNC B0 ;  /* 0x0000000000007941 */ /* 0x000fea0003800000 */
.L_x_267:
[----:B------:R-:W-:Y:S05]  /*8040*/  BRA.DIV ~URZ, `(.L_x_269) ;  /* 0x0000e4027f007947 */ /* 0x000fea000b800000 */
[----:B-1----:R1:W3:Y:S02]  /*8050*/  SHFL.IDX PT, R6, R4, 0x4, 0x181f ;  /* 0x00981f0004067f89 */ /* 0x0022e400000e0000 */
.L_x_391:
[----:B------:R-:W-:Y:S05]  /*8060*/  BRA.DIV ~URZ, `(.L_x_270) ;  /* 0x0000e4527f007947 */ /* 0x000fea000b800000 */
[----:B--2---:R2:W1:Y:S02]  /*8070*/  SHFL.IDX PT, R2, R5, 0x4, 0x181f ;  /* 0x00981f0005027f89 */ /* 0x00446400000e0000 */
.L_x_392:
        /* <DEDUP_REMOVED lines=10> */
.L_x_272:
[----:B------:R-:W-:Y:S05]  /*8120*/  BSYNC B0 ;  /* 0x0000000000007941 */ /* 0x000fea0003800000 */
.L_x_271:
[----:B------:R-:W-:Y:S05]  /*8130*/  BRA.DIV ~URZ, `(.L_x_273) ;  /* 0x0000e3f27f007947 */ /* 0x000fea000b800000 */
[----:B---3--:R3:W2:Y:S04]  /*8140*/  SHFL.IDX PT, R6, R4, 0x5, 0x181f ;  /* 0x00b81f0004067f89 */ /* 0x0086a800000e0000 */
[----:B-1----:R3:W1:Y:S02]  /*8150*/  SHFL.IDX PT, R2, R5, 0x5, 0x181f ;  /* 0x00b81f0005027f89 */ /* 0x00266400000e0000 */
.L_x_393:
        /* <DEDUP_REMOVED lines=10> */
.L_x_275:
[----:B------:R-:W-:Y:S05]  /*8200*/  BSYNC B0 ;  /* 0x0000000000007941 */ /* 0x000fea0003800000 */
.L_x_274:
[----:B------:R-:W-:Y:S05]  /*8210*/  BRA.DIV ~URZ, `(.L_x_276) ;  /* 0x0000e3e27f007947 */ /* 0x000fea000b800000 */
[----:B--2---:R2:W3:Y:S02]  /*8220*/  SHFL.IDX PT, R6, R4, 0x6, 0x181f ;  /* 0x00d81f0004067f89 */ /* 0x0044e400000e0000 */
.L_x_394:
[----:B------:R-:W-:Y:S05]  /*8230*/  BRA.DIV ~URZ, `(.L_x_277) ;  /* 0x0000e4327f007947 */ /* 0x000fea000b800000 */
[----:B-1----:R1:W2:Y:S02]  /*8240*/  SHFL.IDX PT, R2, R5, 0x6, 0x181f ;  /* 0x00d81f0005027f89 */ /* 0x0022a400000e0000 */
.L_x_395:
        /* <DEDUP_REMOVED lines=10> */
.L_x_279:
[----:B------:R-:W-:Y:S05]  /*82f0*/  BSYNC B0 ;  /* 0x0000000000007941 */ /* 0x000fea0003800000 */
.L_x_278:
[----:B------:R-:W-:Y:S05]  /*8300*/  BRA.DIV ~URZ, `(.L_x_280) ;  /* 0x0000e3d27f007947 */ /* 0x000fea000b800000 */
[----:B--234-:R-:W2:Y:S04]  /*8310*/  SHFL.IDX PT, R4, R4, 0x7, 0x181f ;  /* 0x00f81f0004047f89 */ /* 0x01cea800000e0000 */
[----:B------:R3:W4:Y:S02]  /*8320*/  SHFL.IDX PT, R2, R5, 0x7, 0x181f ;  /* 0x00f81f0005027f89 */ /* 0x00072400000e0000 */
.L_x_396:
[----:B------:R-:W-:-:S04]  /*8330*/  IADD3 R0, R0, 0x70, RZ ;  /* 0x0000007000007810 */ /* 0x000fc80007ffe0ff */
[----:B------:R-:W-:-:S13]  /*8340*/  ISETP.GE.AND P0, PT, R0, R13, PT ;  /* 0x0000000d0000720c */ /* 0x000fda0003f06270 */
[----:B----4-:R-:W-:-:S04]  /*8350*/  @!P0 LEA R2, P2, R132, R2, 0x1 ;  /* 0x0000000284028211 */ /* 0x010fc800078408ff */
[----:B--2---:R-:W-:-:S05]  /*8360*/  @!P0 LEA.HI.X R3, R132, R4, R133, 0x1, P2 ;  /* 0x0000000484038211 */ /* 0x004fca00010f0c85 */
[----:B------:R-:W-:Y:S01]  /*8370*/  @!PT LDS RZ, [RZ] ;  /* 0x00000000fffff984 */ /* 0x000fe20000000800 */
[----:B------:R-:W-:Y:S01]  /*8380*/  @!PT LDS RZ, [RZ] ;  /* 0x00000000fffff984 */ /* 0x000fe20000000800 */
[----:B------:R-:W-:Y:S01]  /*8390*/  @!PT LDS RZ, [RZ] ;  /* 0x00000000fffff984 */ /* 0x000fe20000000800 */
[----:B------:R2:W-:Y:S04]  /*83a0*/  @!P0 LDGSTS.E.BYPASS.LTC128B.128 [R215+0x8900], [R2.64], !P3 ;  /* 0x0890000002d78fae */ /* 0x0005e8000d901d48 */
[----:B------:R-:W0:Y:S01]  /*83b0*/  LDGDEPBAR ;  /* 0x00000000000079af */ /* 0x000e220000000000 */
[----:B------:R-:W-:Y:S02]  /*83c0*/  WARPSYNC 0xffffffff ;  /* 0xffffffff00007948 */ /* 0x000fe40003800000 */
[----:B------:R-:W4:Y:S04]  /*83d0*/  LDL R186, [R1+0x14] ;  /* 0x0000140001ba7983 */ /* 0x000f280000100800 */
[----:B-1-3--:R-:W3:Y:S01]  /*83e0*/  LDL R5, [R1+0x8] ;  /* 0x0000080001057983 */ /* 0x00aee20000100800 */
[----:B------:R-:W-:Y:S01]  /*83f0*/  IMAD.MOV.U32 R113, RZ, RZ, -0x50 ;  /* 0xffffffb0ff717424 */ /* 0x000fe200078e00ff */
[----:B------:R-:W-:Y:S01]  /*8400*/  SHF.R.S32.HI R72, RZ, 0x1f, R112 ;  /* 0x0000001fff487819 */ /* 0x000fe20000011470 */
[----:B--2---:R-:W-:-:S04]  /*8410*/  IMAD.WIDE.U32 R2, R112, c[0x0][0x1e0], RZ ;  /* 0x0000780070027a25 */ /* 0x004fc800078e00ff */
[----:B------:R-:W-:-:S04]  /*8420*/  IMAD R0, R72, c[0x0][0x1e0], RZ ;  /* 0x0000780048007a24 */ /* 0x000fc800078e02ff */
[----:B------:R-:W-:Y:S02]  /*8430*/  IMAD R0, R112, c[0x0][0x1e4], R0 ;  /* 0x0000790070007a24 */ /* 0x000fe400078e0200 */
[----:B------:R-:W-:Y:S02]  /*8440*/  IMAD.MOV.U32 R180, RZ, RZ, R250 ;  /* 0x000000ffffb47224 */ /* 0x000fe400078e00fa */
[----:B------:R-:W-:Y:S02]  /*8450*/  IMAD.IADD R0, R3, 0x1, R0 ;  /* 0x0000000103007824 */ /* 0x000fe400078e0200 */
[----:B------:R-:W-:Y:S02]  /*8460*/  IMAD.MOV.U32 R114, RZ, RZ, c[0x0][0x1e0] ;  /* 0x00007800ff727624 */ /* 0x000fe400078e00ff */
[----:B------:R-:W-:Y:S02]  /*8470*/  IMAD.MOV.U32 R183, RZ, RZ, c[0x0][0x1e4] ;  /* 0x00007900ffb77624 */ /* 0x000fe400078e00ff */
[----:B------:R-:W-:-:S04]  /*8480*/  IMAD.WIDE.U32 R6, R114, 0x20, RZ ;  /* 0x0000002072067825 */ /* 0x000fc800078e00ff */
[----:B------:R-:W-:Y:S01]  /*8490*/  IMAD.SHL.U32 R9, R183, 0x20, RZ ;  /* 0x00000020b7097824 */ /* 0x000fe200078e00ff */
[----:B------:R-:W-:Y:S01]  /*84a0*/  BSSY B0, `(.L_x_281) ;  /* 0x000002a000007945 */ /* 0x000fe20003800000 */
[----:B------:R-:W-:Y:S01]  /*84b0*/  BAR.SYNC.DEFER_BLOCKING 0x0 ;  /* 0x0000000000007b1d */ /* 0x000fe20000010000 */
[----:B----4-:R-:W-:-:S05]  /*84c0*/  IMAD R113, R186, R113, 0x50 ;  /* 0x00000050ba717424 */ /* 0x010fca00078e0271 */
[----:B------:R-:W-:Y:S01]  /*84d0*/  IADD3 R88, R113, R182, -R137 ;  /* 0x000000b671587210 */ /* 0x000fe20007ffe889 */
[----:B---3--:R-:W-:-:S03]  /*84e0*/  IMAD.MOV.U32 R181, RZ, RZ, R5 ;  /* 0x000000ffffb57224 */ /* 0x008fc600078e0005 */
[----:B------:R-:W-:Y:S01]  /*84f0*/  ISETP.GE.AND P3, PT, R88, 0x11, PT ;  /* 0x000000115800780c */ /* 0x000fe20003f66270 */
[----:B------:R-:W-:Y:S01]  /*8500*/  IMAD.WIDE.U32 R4, R2, 0x50, R180 ;  /* 0x0000005002047825 */ /* 0x000fe200078e00b4 */
[C---:B------:R-:W-:Y:S02]  /*8510*/  ISETP.GE.AND P2, PT, R88.reuse, 0x21, PT ;  /* 0x000000215800780c */ /* 0x040fe40003f46270 */
[----:B------:R-:W-:Y:S01]  /*8520*/  ISETP.GE.AND P0, PT, R88, 0x31, PT ;  /* 0x000000315800780c */ /* 0x000fe20003f06270 */
[----:B------:R-:W-:Y:S01]  /*8530*/  IMAD R2, R0, 0x50, RZ ;  /* 0x0000005000027824 */ /* 0x000fe200078e02ff */
[----:B------:R-:W-:-:S03]  /*8540*/  ISETP.GE.AND P6, PT, R88, 0x1, PT ;  /* 0x000000015800780c */ /* 0x000fc60003fc6270 */
[----:B------:R-:W-:-:S04]  /*8550*/  IMAD.IADD R3, R5, 0x1, R2 ;  /* 0x0000000105037824 */ /* 0x000fc800078e0202 */
[----:B------:R-:W-:-:S04]  /*8560*/  @P3 LEA R0, P4, R114, R4, 0x4 ;  /* 0x0000000472003211 */ /* 0x000fc800078820ff */
[----:B------:R-:W-:Y:S02]  /*8570*/  @P3 LEA R14, P5, R0, c[0x0][0x1c8], 0x1 ;  /* 0x00007200000e3a11 */ /* 0x000fe400078a08ff */
[----:B------:R-:W-:Y:S02]  /*8580*/  @P3 LEA.HI.X R2, R114, R3, R183, 0x4, P4 ;  /* 0x0000000372023211 */ /* 0x000fe400020f24b7 */
[----:B------:R-:W-:Y:S02]  /*8590*/  @P2 IADD3 R8, P4, R4, R6, RZ ;  /* 0x0000000604082210 */ /* 0x000fe40007f9e0ff */
[----:B------:R-:W-:Y:S01]  /*85a0*/  @P3 LEA.HI.X R15, R0, c[0x0][0x1cc], R2, 0x1, P5 ;  /* 0x00007300000f3a11 */ /* 0x000fe200028f0c02 */
[----:B------:R-:W-:Y:S01]  /*85b0*/  @P0 IMAD.MOV.U32 R2, RZ, RZ, R4 ;  /* 0x000000ffff020224 */ /* 0x000fe200078e0004 */
[----:B------:R-:W-:Y:S01]  /*85c0*/  @P2 IADD3.X R0, R3, R7, R9, P4, !PT ;  /* 0x0000000703002210 */ /* 0x000fe200027fe409 */
[----:B------:R-:W-:Y:S01]  /*85d0*/  @P0 IMAD R9, R183, 0x30, RZ ;  /* 0x00000030b7090824 */ /* 0x000fe200078e02ff */
[----:B------:R-:W-:Y:S01]  /*85e0*/  @P2 LEA R10, P4, R8, c[0x0][0x1c8], 0x1 ;  /* 0x00007200080a2a11 */ /* 0x000fe200078808ff */
[----:B------:R-:W-:Y:S01]  /*85f0*/  @P0 IMAD.WIDE.U32 R6, R114, 0x30, R2 ;  /* 0x0000003072060825 */ /* 0x000fe200078e0002 */
[----:B------:R-:W-:-:S02]  /*8600*/  @P6 LEA R16, P5, R4, c[0x0][0x1c8], 0x1 ;  /* 0x0000720004106a11 */ /* 0x000fc400078a08ff */
[----:B------:R-:W-:Y:S01]  /*8610*/  @P2 LEA.HI.X R11, R8, c[0x0][0x1cc], R0, 0x1, P4 ;  /* 0x00007300080b2a11 */ /* 0x000fe200020f0c00 */
[----:B------:R-:W-:Y:S01]  /*8620*/  @P0 IMAD.IADD R0, R7, 0x1, R9 ;  /* 0x0000000107000824 */ /* 0x000fe200078e0209 */
[----:B------:R-:W-:Y:S02]  /*8630*/  @P0 LEA R8, P4, R6, c[0x0][0x1c8], 0x1 ;  /* 0x0000720006080a11 */ /* 0x000fe400078808ff */
[----:B------:R-:W-:Y:S02]  /*8640*/  @P6 LEA.HI.X R17, R4, c[0x0][0x1cc], R3, 0x1, P5 ;  /* 0x0000730004116a11 */ /* 0x000fe400028f0c03 */
[----:B------:R-:W-:-:S03]  /*8650*/  @P0 LEA.HI.X R9, R6, c[0x0][0x1cc], R0, 0x1, P4 ;  /* 0x0000730006090a11 */ /* 0x000fc600020f0c00 */
[----:B------:R-:W-:Y:S01]  /*8660*/  @!PT LDS RZ, [RZ] ;  /* 0x00000000fffff984 */ /* 0x000fe20000000800 */
[----:B------:R-:W-:Y:S01]  /*8670*/  @!PT LDS RZ, [RZ] ;  /* 0x00000000fffff984 */ /* 0x000fe20000000800 */
[----:B------:R-:W-:Y:S01]  /*8680*/  @!PT LDS RZ, [RZ] ;  /* 0x00000000fffff984 */ /* 0x000fe20000000800 */
[----:B------:R1:W-:Y:S04]  /*8690*/  @P6 LDGSTS.E.BYPASS.LTC128B.128 [R215+0x2900], [R16.64], !P1 ;  /* 0x0290000010d76fae */ /* 0x0003e8000c901d48 */
[----:B------:R1:W-:Y:S04]  /*86a0*/  @P3 LDGSTS.E.BYPASS.LTC128B.128 [R215+0x3100], [R14.64], !P1 ;  /* 0x031000000ed73fae */ /* 0x0003e8000c901d48 */
[----:B------:R1:W-:Y:S04]  /*86b0*/  @P2 LDGSTS.E.BYPASS.LTC128B.128 [R215+0x3900], [R10.64], !P1 ;  /* 0x039000000ad72fae */ /* 0x0003e8000c901d48 */
[----:B------:R1:W-:Y:S01]  /*86c0*/  @P0 LDGSTS.E.BYPASS.LTC128B.128 [R215+0x4100], [R8.64], !P1 ;  /* 0x0410000008d70fae */ /* 0x0003e2000c901d48 */
[----:B------:R-:W-:-:S13]  /*86d0*/  ISETP.GE.AND P0, PT, R88, 0x41, PT ;  /* 0x000000415800780c */ /* 0x000fda0003f06270 */
[----:B------:R-:W-:Y:S05]  /*86e0*/  @!P0 BRA `(.L_x_282) ;  /* 0x0000005000008947 */ /* 0x000fea0003800000 */
[----:B------:R-:W-:-:S04]  /*86f0*/  LEA R0, P0, R114, R4, 0x6 ;  /* 0x0000000472007211 */ /* 0x000fc800078030ff */
[----:B------:R-:W-:Y:S02]  /*8700*/  LEA.HI.X R3, R114, R3, R183, 0x6, P0 ;  /* 0x0000000372037211 */ /* 0x000fe400000f34b7 */
[----:B------:R-:W-:-:S04]  /*8710*/  LEA R2, P0, R0, c[0x0][0x1c8], 0x1 ;  /* 0x0000720000027a11 */ /* 0x000fc800078008ff */
[----:B------:R-:W-:-:S05]  /*8720*/  LEA.HI.X R3, R0, c[0x0][0x1cc], R3, 0x1, P0 ;  /* 0x0000730000037a11 */ /* 0x000fca00000f0c03 */
[----:B------:R2:W-:Y:S04]  /*8730*/  LDGSTS.E.BYPASS.LTC128B.128 [R215+0x4900], [R2.64], !P1 ;  /* 0x0490000002d77fae */ /* 0x0005e8000c901d48 */
.L_x_282:
[----:B------:R-:W-:Y:S05]  /*8740*/  BSYNC B0 ;  /* 0x0000000000007941 */ /* 0x000fea0003800000 */
.L_x_281:
[----:B------:R-:W-:Y:S01]  /*8750*/  ISETP.LT.AND P0, PT, RZ, c[0x0][0x27c], PT ;  /* 0x00009f00ff007a0c */ /* 0x000fe20003f01270 */
[----:B------:R-:W0:-:S12]  /*8760*/  LDGDEPBAR ;  /* 0x00000000000079af */ /* 0x000e180000000000 */
[----:B------:R-:W-:Y:S05]  /*8770*/  @P0 BRA `(.L_x_283) ;  /* 0x0000002000000947 */ /* 0x000fea0003800000 */
[----:B------:R-:W-:-:S04]  /*8780*/  DEPBAR.LE SB0, 0x1 ;  /* 0x000080400000791a */ /* 0x000fc80000000000 */
[----:B------:R-:W-:Y:S05]  /*8790*/  BRA `(.L_x_284) ;  /* 0x0000340000007947 */ /* 0x000fea0003800000 */
.L_x_283:
[----:B------:R-:W3:Y:S01]  /*87a0*/  LDL R30, [R1+0x4] ;  /* 0x00000400011e7983 */ /* 0x000ee20000100800 */
[----:B-----5:R-:W-:Y:S01]  /*87b0*/  SHF.R.S32.HI R0, RZ, 0x1f, R134 ;  /* 0x0000001fff007819 */ /* 0x020fe20000011486 */
[----:B------:R-:W-:Y:S01]  /*87c0*/  ULDC.U8 UR4, c[0x0][0x298] ;  /* 0x0000a60000047ab9 */ /* 0x000fe20000000000 */
[----:B--2---:R-:W-:Y:S01]  /*87d0*/  IMAD.WIDE.U32 R2, R134, c[0x0][0x280], RZ ;  /* 0x0000a00086027a25 */ /* 0x004fe200078e00ff */
[----:B------:R-:W-:Y:S01]  /*87e0*/  ISETP.NE.AND P3, PT, RZ, UR4, PT ;  /* 0x00000004ff007c0c */ /* 0x000fe2000bf65270 */
[----:B------:R-:W-:Y:S01]  /*87f0*/  BSSY B2, `(.L_x_284) ;  /* 0x000033a000027945 */ /* 0x000fe20003800000 */
[----:B------:R-:W-:Y:S01]  /*8800*/  IADD3 R44, R240, 0x60, RZ ;  /* 0x00000060f02c7810 */ /* 0x000fe20007ffe0ff */
[C---:B------:R-:W-:Y:S02]  /*8810*/  IMAD R6, R0.reuse, c[0x0][0x280], RZ ;  /* 0x0000a00000067a24 */ /* 0x040fe400078e02ff */
[----:B------:R-:W-:Y:S02]  /*8820*/  IMAD R0, R0, c[0x0][0x290], RZ ;  /* 0x0000a40000007a24 */ /* 0x000fe400078e02ff */
[----:B-1----:R-:W-:Y:S01]  /*8830*/  IMAD R8, R134, c[0x0][0x284], R6 ;  /* 0x0000a10086087a24 */ /* 0x002fe200078e0206 */
[----:B------:R-:W-:Y:S01]  /*8840*/  LEA R6, P2, R2, c[0x0][0x270], 0x1 ;  /* 0x00009c0002067a11 */ /* 0x000fe200078408ff */
[----:B------:R-:W-:-:S04]  /*8850*/  IMAD.WIDE.U32 R4, R134, c[0x0][0x290], RZ ;  /* 0x0000a40086047a25 */ /* 0x000fc800078e00ff */
[----:B------:R-:W-:Y:S01]  /*8860*/  IMAD R0, R134, c[0x0][0x294], R0 ;  /* 0x0000a50086007a24 */ /* 0x000fe200078e0200 */
[----:B------:R-:W-:Y:S01]  /*8870*/  LEA R7, P0, R4, c[0x0][0x288], 0x1 ;  /* 0x0000a20004077a11 */ /* 0x000fe200078008ff */
[----:B------:R-:W-:-:S03]  /*8880*/  IMAD.IADD R3, R8, 0x1, R3 ;  /* 0x0000000108037824 */ /* 0x000fc600078e0203 */
[----:B------:R-:W-:Y:S02]  /*8890*/  IADD3 R5, R0, R5, RZ ;  /* 0x0000000500057210 */ /* 0x000fe40007ffe0ff */
[----:B------:R-:W-:Y:S02]  /*88a0*/  LEA.HI.X R0, R2, c[0x0][0x274], R3, 0x1, P2 ;  /* 0x00009d0002007a11 */ /* 0x000fe400010f0c03 */
[----:B------:R-:W-:Y:S01]  /*88b0*/  LEA.HI.X R2, R4, c[0x0][0x28c], R5, 0x1, P0 ;  /* 0x0000a30004027a11 */ /* 0x000fe200000f0c05 */
[----:B---3--:R-:W-:Y:S01]  /*88c0*/  IMAD R3, R30, 0x80, R240 ;  /* 0x000000801e037824 */ /* 0x008fe200078e02f0 */
[----:B------:R-:W-:Y:S05]  /*88d0*/  @!P3 BRA `(.L_x_285) ;  /* 0x000019000000b947 */ /* 0x000fea0003800000 */
[----:B------:R-:W-:Y:S01]  /*88e0*/  ISETP.GE.AND P0, PT, R3, R13, PT ;  /* 0x0000000d0300720c */ /* 0x000fe20003f06270 */
[----:B------:R-:W1:Y:S01]  /*88f0*/  SHFL.IDX PT, R11, R0, RZ, 0x1c1f ;  /* 0x001c1fff000b7589 */ /* 0x000e6200000e0000 */
[----:B------:R-:W-:Y:S01]  /*8900*/  BSSY B0, `(.L_x_286) ;  /* 0x000001a000007945 */ /* 0x000fe20003800000 */
[----:B------:R-:W-:Y:S01]  /*8910*/  CS2R R4, SRZ ;  /* 0x0000000000047805 */ /* 0x000fe2000001ff00 */
[----:B------:R-:W-:Y:S01]  /*8920*/  CS2R R8, SRZ ;  /* 0x0000000000087805 */ /* 0x000fe2000001ff00 */
[----:B------:R-:W2:Y:S04]  /*8930*/  SHFL.IDX PT, R10, R6, RZ, 0x1c1f ;  /* 0x001c1fff060a7589 */ /* 0x000ea800000e0000 */
[----:B------:R3:W4:Y:S04]  /*8940*/  SHFL.IDX PT, R15, R2, RZ, 0x1c1f ;  /* 0x001c1fff020f7589 */ /* 0x00072800000e0000 */
[----:B------:R5:W1:Y:S01]  /*8950*/  SHFL.IDX PT, R14, R7, RZ, 0x1c1f ;  /* 0x001c1fff070e7589 */ /* 0x000a6200000e0000 */
[----:B---3--:R-:W-:Y:S01]  /*8960*/  CS2R R2, SRZ ;  /* 0x0000000000027805 */ /* 0x008fe2000001ff00 */
[----:B-----5:R-:W-:Y:S01]  /*8970*/  CS2R R6, SRZ ;  /* 0x0000000000067805 */ /* 0x020fe2000001ff00 */
[----:B------:R-:W-:Y:S05]  /*8980*/  @P0 BRA `(.L_x_287) ;  /* 0x0000011000000947 */ /* 0x000fea0003800000 */
[----:B-12-4-:R-:W-:Y:S01]  /*8990*/  ISETP.GE.AND P2, PT, R24, c[0x0][0x27c], PT ;  /* 0x00009f0018007a0c */ /* 0x016fe20003f46270 */
[C---:B------:R-:W-:Y:S01]  /*89a0*/  IMAD.SHL.U32 R0, R26.reuse, 0x2, RZ ;  /* 0x000000021a007824 */ /* 0x040fe200078e00ff */
[----:B------:R-:W-:-:S02]  /*89b0*/  ISETP.GE.AND P0, PT, R26, c[0x0][0x27c], PT ;  /* 0x00009f001a007a0c */ /* 0x000fc40003f06270 */
[----:B------:R-:W-:-:S04]  /*89c0*/  SHF.R.S32.HI R2, RZ, 0x1f, R26 ;  /* 0x0000001fff027819 */ /* 0x000fc8000001141a */
[----:B------:R-:W-:-:S05]  /*89d0*/  SHF.L.U64.HI R2, R26, 0x1, R2 ;  /* 0x000000011a027819 */ /* 0x000fca0000010202 */
[----:B------:R-:W-:Y:S02]  /*89e0*/  @!P2 IMAD.WIDE R4, R24, 0x2, R10 ;  /* 0x000000021804a825 */ /* 0x000fe400078e020a */
[-C--:B------:R-:W-:Y:S02]  /*89f0*/  @!P0 IADD3 R16, P4, R10, R0.reuse, RZ ;  /* 0x000000000a108210 */ /* 0x080fe40007f9e0ff */
[----:B------:R-:W-:Y:S01]  /*8a00*/  @!P0 IADD3 R10, P3, R14, R0, RZ ;  /* 0x000000000e0a8210 */ /* 0x000fe20007f7e0ff */
[----:B------:R1:W5:Y:S01]  /*8a10*/  @!P2 LD.E.64 R8, [R4.64] ;  /* 0x000000080408a980 */ /* 0x000362000c101b00 */
[----:B------:R-:W-:-:S04]  /*8a20*/  @!P2 IMAD.WIDE R18, R24, 0x2, R14 ;  /* 0x000000021812a825 */ /* 0x000fc800078e020e */
[--C-:B------:R-:W-:Y:S01]  /*8a30*/  @!P0 IMAD.X R17, R11, 0x1, R2.reuse, P4 ;  /* 0x000000010b118824 */ /* 0x100fe200020e0602 */
[----:B------:R2:W5:Y:S01]  /*8a40*/  @!P2 LD.E.64 R6, [R18.64] ;  /* 0x000000081206a980 */ /* 0x000562000c101b00 */
[----:B------:R-:W-:Y:S02]  /*8a50*/  @!P0 IMAD.X R11, R15, 0x1, R2, P3 ;  /* 0x000000010f0b8824 */ /* 0x000fe400018e0602 */
[----:B------:R-:W-:-:S06]  /*8a60*/  CS2R R2, SRZ ;  /* 0x0000000000027805 */ /* 0x000fcc000001ff00 */
[----:B------:R2:W5:Y:S01]  /*8a70*/  @!P0 LD.E.64 R2, [R10.64] ;  /* 0x000000080a028980 */ /* 0x000562000c101b00 */
[----:B-1----:R-:W-:-:S06]  /*8a80*/  CS2R R4, SRZ ;  /* 0x0000000000047805 */ /* 0x002fcc000001ff00 */
[----:B------:R2:W5:Y:S02]  /*8a90*/  @!P0 LD.E.64 R4, [R16.64] ;  /* 0x0000000810048980 */ /* 0x000564000c101b00 */
.L_x_287:
[----:B-12-4-:R-:W-:Y:S05]  /*8aa0*/  BSYNC B0 ;  /* 0x0000000000007941 */ /* 0x016fea0003800000 */
.L_x_286:
[----:B------:R-:W-:Y:S01]  /*8ab0*/  IMAD R0, R30, -0x80, R13 ;  /* 0xffffff801e007824 */ /* 0x000fe200078e020d */
[--C-:B-----5:R-:W-:Y:S01]  /*8ac0*/  SHF.R.U64 R17, R8, 0x10, R9.reuse ;  /* 0x0000001008117819 */ /* 0x120fe20000001209 */
[----:B------:R-:W-:Y:S01]  /*8ad0*/  IMAD.MOV.U32 R19, RZ, RZ, R8 ;  /* 0x000000ffff137224 */ /* 0x000fe200078e0008 */
[--C-:B------:R-:W-:Y:S01]  /*8ae0*/  SHF.R.U32.HI R12, RZ, 0x10, R9.reuse ;  /* 0x00000010ff0c7819 */ /* 0x100fe20000011609 */
[----:B------:R-:W-:Y:S01]  /*8af0*/  IMAD.MOV.U32 R18, RZ, RZ, R9 ;  /* 0x000000ffff127224 */ /* 0x000fe200078e0009 */
[----:B------:R-:W-:Y:S01]  /*8b00*/  IMNMX R28, R0, 0x80, PT ;  /* 0x00000080001c7817 */ /* 0x000fe20003800200 */
[----:B------:R-:W-:Y:S01]  /*8b10*/  IMAD.MOV.U32 R16, RZ, RZ, R4 ;  /* 0x000000ffff107224 */ /* 0x000fe200078e0004 */
[--C-:B------:R-:W-:Y:S01]  /*8b20*/  SHF.R.U64 R14, R4, 0x10, R5.reuse ;  /* 0x00000010040e7819 */ /* 0x100fe20000001205 */
[----:B------:R-:W-:Y:S01]  /*8b30*/  IMAD.MOV.U32 R10, RZ, RZ, R6 ;  /* 0x000000ffff0a7224 */ /* 0x000fe200078e0006 */
[----:B------:R-:W-:Y:S01]  /*8b40*/  ISETP.GE.AND P0, PT, R240, R28, PT ;  /* 0x0000001cf000720c */ /* 0x000fe20003f06270 */
[----:B------:R-:W-:Y:S01]  /*8b50*/  IMAD.MOV.U32 R15, RZ, RZ, R5 ;  /* 0x000000ffff0f7224 */ /* 0x000fe200078e0005 */
[--C-:B------:R-:W-:Y:S01]  /*8b60*/  SHF.R.U64 R8, R6, 0x10, R7.reuse ;  /* 0x0000001006087819 */ /* 0x100fe20000001207 */
[----:B------:R-:W-:Y:S01]  /*8b70*/  IMAD.MOV.U32 R9, RZ, RZ, R7 ;  /* 0x000000ffff097224 */ /* 0x000fe200078e0007 */
[----:B------:R-:W-:Y:S01]  /*8b80*/  SHF.R.U32.HI R11, RZ, 0x10, R5 ;  /* 0x00000010ff0b7819 */ /* 0x000fe20000011605 */
[----:B------:R-:W-:Y:S01]  /*8b90*/  IMAD.MOV.U32 R6, RZ, RZ, R2 ;  /* 0x000000ffff067224 */ /* 0x000fe200078e0002 */
[----:B------:R-:W-:-:S04]  /*8ba0*/  DEPBAR.LE SB0, 0x1 ;  /* 0x000080400000791a */ /* 0x000fc80000000000 */
[----:B------:R-:W-:Y:S01]  /*8bb0*/  IMAD.MOV.U32 R4, RZ, RZ, R3 ;  /* 0x000000ffff047224 */ /* 0x000fe200078e0003 */
[----:B------:R-:W-:Y:S01]  /*8bc0*/  SHF.R.U32.HI R5, RZ, 0x10, R7 ;  /* 0x00000010ff057819 */ /* 0x000fe20000011607 */
[----:B------:R-:W-:Y:S01]  /*8bd0*/  BSSY B1, `(.L_x_288) ;  /* 0x000005f000017945 */ /* 0x000fe20003800000 */
[--C-:B------:R-:W-:Y:S02]  /*8be0*/  SHF.R.U64 R2, R2, 0x10, R3.reuse ;  /* 0x0000001002027819 */ /* 0x100fe40000001203 */
[----:B------:R-:W-:Y:S02]  /*8bf0*/  SHF.R.U32.HI R0, RZ, 0x10, R3 ;  /* 0x00000010ff007819 */ /* 0x000fe40000011603 */
[----:B------:R-:W-:Y:S02]  /*8c00*/  PRMT R19, R19, 0x5410, R17 ;  /* 0x0000541013137816 */ /* 0x000fe40000000011 */
[----:B------:R-:W-:Y:S02]  /*8c10*/  PRMT R20, R18, 0x5410, R12 ;  /* 0x0000541012147816 */ /* 0x000fe4000000000c */
[----:B------:R-:W-:-:S02]  /*8c20*/  PRMT R22, R16, 0x5410, R14 ;  /* 0x0000541010167816 */ /* 0x000fc4000000000e */
[----:B------:R-:W-:Y:S02]  /*8c30*/  PRMT R27, R15, 0x5410, R11 ;  /* 0x000054100f1b7816 */ /* 0x000fe4000000000b */
[----:B------:R-:W-:Y:S02]  /*8c40*/  PRMT R17, R10, 0x5410, R8 ;  /* 0x000054100a117816 */ /* 0x000fe40000000008 */
[----:B------:R-:W-:Y:S02]  /*8c50*/  PRMT R18, R9, 0x5410, R5 ;  /* 0x0000541009127816 */ /* 0x000fe40000000005 */
[----:B------:R-:W-:Y:S02]  /*8c60*/  PRMT R21, R6, 0x5410, R2 ;  /* 0x0000541006157816 */ /* 0x000fe40000000002 */
[----:B------:R-:W-:Y:S01]  /*8c70*/  PRMT R23, R4, 0x5410, R0 ;  /* 0x0000541004177816 */ /* 0x000fe20000000000 */
[----:B------:R-:W-:Y:S06]  /*8c80*/  BAR.SYNC.DEFER_BLOCKING 0x0 ;  /* 0x0000000000007b1d */ /* 0x000fec0000010000 */
[----:B------:R-:W-:Y:S05]  /*8c90*/  @P0 BRA `(.L_x_289) ;  /* 0x0000052000000947 */ /* 0x000fea0003800000 */
[----:B------:R-:W-:Y:S01]  /*8ca0*/  ISETP.GE.AND P0, PT, R24, c[0x0][0x27c], PT ;  /* 0x00009f0018007a0c */ /* 0x000fe20003f06270 */
[----:B------:R-:W-:-:S12]  /*8cb0*/  BSSY B0, `(.L_x_290) ;  /* 0x0000028000007945 */ /* 0x000fd80003800000 */
[----:B------:R-:W-:Y:S05]  /*8cc0*/  @P0 BRA `(.L_x_291) ;  /* 0x0000026000000947 */ /* 0x000fea0003800000 */
[----:B------:R-:W1:Y:S01]  /*8cd0*/  LDS.128 R4, [R80+0x5000] ;  /* 0x0050000050047984 */ /* 0x000e620000000c00 */
[----:B------:R-:W-:Y:S01]  /*8ce0*/  SHF.L.U32 R3, R19, 0x10, RZ ;  /* 0x0000001013037819 */ /* 0x000fe200000006ff */
[----:B------:R-:W-:Y:S01]  /*8cf0*/  IMAD.U32 R0, R17, 0x10000, RZ ;  /* 0x0001000011007824 */ /* 0x000fe200078e00ff */
[----:B------:R-:W-:Y:S02]  /*8d00*/  LOP3.LUT R2, R19, 0xffff0000, RZ, 0xc0, !PT ;  /* 0xffff000013027812 */ /* 0x000fe400078ec0ff */
[C---:B-1----:R-:W-:Y:S01]  /*8d10*/  SHF.L.U32 R9, R4.reuse, 0x10, RZ ;  /* 0x0000001004097819 */ /* 0x042fe200000006ff */
[----:B------:R-:W-:Y:S01]  /*8d20*/  IMAD.U32 R10, R7, 0x10000, RZ ;  /* 0x00010000070a7824 */ /* 0x000fe200078e00ff */
[----:B------:R-:W-:Y:S02]  /*8d30*/  LOP3.LUT R8, R4, 0xffff0000, RZ, 0xc0, !PT ;  /* 0xffff000004087812 */ /* 0x000fe400078ec0ff */
[C---:B------:R-:W-:Y:S02]  /*8d40*/  SHF.L.U32 R13, R5.reuse, 0x10, RZ ;  /* 0x00000010050d7819 */ /* 0x040fe400000006ff */
[----:B------:R-:W-:Y:S01]  /*8d50*/  LOP3.LUT R4, R5, 0xffff0000, RZ, 0xc0, !PT ;  /* 0xffff000005047812 */ /* 0x000fe200078ec0ff */
[CC--:B------:R-:W-:Y:S01]  /*8d60*/  FMUL.FTZ R15, R8.reuse, R0.reuse ;  /* 0x00000000080f7220 */ /* 0x0c0fe20000410000 */
[----:B------:R-:W-:Y:S01]  /*8d70*/  LOP3.LUT R5, R17, 0xffff0000, RZ, 0xc0, !PT ;  /* 0xffff000011057812 */ /* 0x000fe200078ec0ff */
[-C--:B------:R-:W-:Y:S01]  /*8d80*/  FMUL.FTZ R14, R8, R3.reuse ;  /* 0x00000003080e7220 */ /* 0x080fe20000410000 */
[C---:B------:R-:W-:Y:S01]  /*8d90*/  SHF.L.U32 R12, R6.reuse, 0x10, RZ ;  /* 0x00000010060c7819 */ /* 0x040fe200000006ff */
[----:B------:R-:W-:Y:S01]  /*8da0*/  FFMA.FTZ R16, R9, R3, -R15 ;  /* 0x0000000309107223 */ /* 0x000fe2000001080f */
[----:B------:R-:W-:Y:S01]  /*8db0*/  LOP3.LUT R11, R6, 0xffff0000, RZ, 0xc0, !PT ;  /* 0xffff0000060b7812 */ /* 0x000fe200078ec0ff */
[-C--:B------:R-:W-:Y:S01]  /*8dc0*/  FMUL.FTZ R8, R4, R5.reuse ;  /* 0x0000000504087220 */ /* 0x080fe20000410000 */
[----:B------:R-:W-:Y:S01]  /*8dd0*/  LOP3.LUT R6, R7, 0xffff0000, RZ, 0xc0, !PT ;  /* 0xffff000007067812 */ /* 0x000fe200078ec0ff */
[----:B------:R-:W-:Y:S01]  /*8de0*/  FFMA.FTZ R15, R9, R0, R14 ;  /* 0x00000000090f7223 */ /* 0x000fe2000001000e */
[----:B------:R-:W-:Y:S01]  /*8df0*/  LOP3.LUT R0, R18, 0xffff0000, RZ, 0xc0, !PT ;  /* 0xffff000012007812 */ /* 0x000fe200078ec0ff */
[-C--:B------:R-:W-:Y:S01]  /*8e00*/  FMUL.FTZ R7, R4, R2.reuse ;  /* 0x0000000204077220 */ /* 0x080fe20000410000 */
[----:B------:R-:W-:Y:S01]  /*8e10*/  SHF.L.U32 R4, R20, 0x10, RZ ;  /* 0x0000001014047819 */ /* 0x000fe200000006ff */
[C---:B------:R-:W-:Y:S01]  /*8e20*/  FFMA.FTZ R14, R13.reuse, R2, -R8 ;  /* 0x000000020d0e7223 */ /* 0x040fe20000010808 */
[----:B------:R-:W-:Y:S01]  /*8e30*/  SHF.L.U32 R2, R18, 0x10, RZ ;  /* 0x0000001012027819 */ /* 0x000fe200000006ff */
[----:B------:R-:W-:Y:S01]  /*8e40*/  FFMA.FTZ R9, R13, R5, R7 ;  /* 0x000000050d097223 */ /* 0x000fe20000010007 */
[----:B------:R-:W-:Y:S01]  /*8e50*/  LOP3.LUT R3, R20, 0xffff0000, RZ, 0xc0, !PT ;  /* 0xffff000014037812 */ /* 0x000fe200078ec0ff */
[----:B------:R-:W-:-:S02]  /*8e60*/  FMUL.FTZ R7, R6, R0 ;  /* 0x0000000006077220 */ /* 0x000fc40000410000 */
[C---:B------:R-:W-:Y:S02]  /*8e70*/  FMUL.FTZ R8, R11.reuse, R2 ;  /* 0x000000020b087220 */ /* 0x040fe40000410000 */
[-C--:B------:R-:W-:Y:S02]  /*8e80*/  FMUL.FTZ R5, R11, R4.reuse ;  /* 0x000000040b057220 */ /* 0x080fe40000410000 */
[-C--:B------:R-:W-:Y:S02]  /*8e90*/  FMUL.FTZ R6, R6, R3.reuse ;  /* 0x0000000306067220 */ /* 0x080fe40000410000 */
[C---:B------:R-:W-:Y:S01]  /*8ea0*/  FFMA.FTZ R8, R12.reuse, R4, -R8 ;  /* 0x000000040c087223 */ /* 0x040fe20000010808 */
[----:B------:R-:W-:Y:S01]  /*8eb0*/  F2FP.BF16.PACK_AB R4, R15, R16 ;  /* 0x000000100f04723e */ /* 0x000fe200000010ff */
[----:B------:R-:W-:Y:S01]  /*8ec0*/  FFMA.FTZ R2, R12, R2, R5 ;  /* 0x000000020c027223 */ /* 0x000fe20000010005 */
[----:B------:R-:W-:Y:S01]  /*8ed0*/  F2FP.BF16.PACK_AB R5, R9, R14 ;  /* 0x0000000e0905723e */ /* 0x000fe200000010ff */
[----:B------:R-:W-:-:S02]  /*8ee0*/  FFMA.FTZ R3, R10, R3, -R7 ;  /* 0x000000030a037223 */ /* 0x000fc40000010807 */
[----:B------:R-:W-:Y:S01]  /*8ef0*/  FFMA.FTZ R0, R10, R0, R6 ;  /* 0x000000000a007223 */ /* 0x000fe20000010006 */
[----:B------:R-:W-:-:S04]  /*8f00*/  F2FP.BF16.PACK_AB R6, R2, R8 ;  /* 0x000000080206723e */ /* 0x000fc800000010ff */
[----:B------:R-:W-:-:S05]  /*8f10*/  F2FP.BF16.PACK_AB R7, R0, R3 ;  /* 0x000000030007723e */ /* 0x000fca00000010ff */
[----:B------:R1:W-:Y:S02]  /*8f20*/  STS.128 [R80+0x5000], R4 ;  /* 0x0050000450007388 */ /* 0x0003e40000000c00 */
.L_x_291:
[----:B------:R-:W-:Y:S05]  /*8f30*/  BSYNC B0 ;  /* 0x0000000000007941 */ /* 0x000fea0003800000 */
.L_x_290:
[----:B------:R-:W-:-:S13]  /*8f40*/  ISETP.GE.AND P0, PT, R26, c[0x0][0x27c], PT ;  /* 0x00009f001a007a0c */ /* 0x000fda0003f06270 */
[----:B------:R-:W-:Y:S05]  /*8f50*/  @P0 BRA `(.L_x_289) ;  /* 0x0000026000000947 */ /* 0x000fea0003800000 */
[----:B-1----:R-:W1:Y:S01]  /*8f60*/  LDS.128 R4, [R81+0x5000] ;  /* 0x0050000051047984 */ /* 0x002e620000000c00 */
[C---:B------:R-:W-:Y:S01]  /*8f70*/  SHF.L.U32 R3, R22.reuse, 0x10, RZ ;  /* 0x0000001016037819 */ /* 0x040fe200000006ff */
        /* <DEDUP_REMOVED lines=13> */
[CC--:B------:R-:W-:Y:S01]  /*9050*/  FMUL.FTZ R8, R4.reuse, R5.reuse ;  /* 0x0000000504087220 */ /* 0x0c0fe20000410000 */
[----:B------:R-:W-:Y:S01]  /*9060*/  LOP3.LUT R6, R7, 0xffff0000, RZ, 0xc0, !PT ;  /* 0xffff000007067812 */ /* 0x000fe200078ec0ff */
[----:B------:R-:W-:Y:S01]  /*9070*/  FFMA.FTZ R15, R9, R0, R14 ;  /* 0x00000000090f7223 */ /* 0x000fe2000001000e */
[----:B------:R-:W-:Y:S01]  /*9080*/  LOP3.LUT R0, R23, 0xffff0000, RZ, 0xc0, !PT ;  /* 0xffff000017007812 */ /* 0x000fe200078ec0ff */
[-C--:B------:R-:W-:Y:S01]  /*9090*/  FMUL.FTZ R7, R4, R2.reuse ;  /* 0x0000000204077220 */ /* 0x080fe20000410000 */
[----:B------:R-:W-:Y:S01]  /*90a0*/  SHF.L.U32 R4, R27, 0x10, RZ ;  /* 0x000000101b047819 */ /* 0x000fe200000006ff */
[----:B------:R-:W-:Y:S01]  /*90b0*/  FFMA.FTZ R14, R13, R2, -R8 ;  /* 0x000000020d0e7223 */ /* 0x000fe20000010808 */
        /* <DEDUP_REMOVED lines=16> */
.L_x_289:
[----:B------:R-:W-:Y:S05]  /*91c0*/  BSYNC B1 ;  /* 0x0000000000017941 */ /* 0x000fea0003800000 */
.L_x_288:
[----:B------:R-:W-:Y:S01]  /*91d0*/  ISETP.GE.AND P0, PT, R146, R28, PT ;  /* 0x0000001c9200720c */ /* 0x000fe20003f06270 */
[----:B------:R-:W-:-:S12]  /*91e0*/  BSSY B1, `(.L_x_292) ;  /* 0x0000054000017945 */ /* 0x000fd80003800000 */
[----:B------:R-:W-:Y:S05]  /*91f0*/  @P0 BRA `(.L_x_293) ;  /* 0x0000052000000947 */ /* 0x000fea0003800000 */
[----:B------:R-:W-:Y:S01]  /*9200*/  ISETP.GE.AND P0, PT, R24, c[0x0][0x27c], PT ;  /* 0x00009f0018007a0c */ /* 0x000fe20003f06270 */
[----:B------:R-:W-:-:S12]  /*9210*/  BSSY B0, `(.L_x_294) ;  /* 0x0000028000007945 */ /* 0x000fd80003800000 */
[----:B------:R-:W-:Y:S05]  /*9220*/  @P0 BRA `(.L_x_295) ;  /* 0x0000026000000947 */ /* 0x000fea0003800000 */
[----:B-1----:R-:W1:Y:S01]  /*9230*/  LDS.128 R4, [R80+0x6000] ;  /* 0x0060000050047984 */ /* 0x002e620000000c00 */
        /* <DEDUP_REMOVED lines=8> */
[-C--:B------:R-:W-:Y:S01]  /*92c0*/  FMUL.FTZ R15, R0, R8.reuse ;  /* 0x00000008000f7220 */ /* 0x080fe20000410000 */
[----:B------:R-:W-:Y:S01]  /*92d0*/  LOP3.LUT R5, R17, 0xffff0000, RZ, 0xc0, !PT ;  /* 0xffff000011057812 */ /* 0x000fe200078ec0ff */
[C---:B------:R-:W-:Y:S01]  /*92e0*/  FMUL.FTZ R14, R3.reuse, R8 ;  /* 0x00000008030e7220 */ /* 0x040fe20000410000 */
[C---:B------:R-:W-:Y:S01]  /*92f0*/  SHF.L.U32 R12, R6.reuse, 0x10, RZ ;  /* 0x00000010060c7819 */ /* 0x040fe200000006ff */
[-C--:B------:R-:W-:Y:S01]  /*9300*/  FFMA.FTZ R16, R3, R9.reuse, -R15 ;  /* 0x0000000903107223 */ /* 0x080fe2000001080f */
[----:B------:R-:W-:Y:S01]  /*9310*/  LOP3.LUT R11, R6, 0xffff0000, RZ, 0xc0, !PT ;  /* 0xffff0000060b7812 */ /* 0x000fe200078ec0ff */
[-C--:B------:R-:W-:Y:S01]  /*9320*/  FMUL.FTZ R8, R5, R4.reuse ;  /* 0x0000000405087220 */ /* 0x080fe20000410000 */
[----:B------:R-:W-:Y:S01]  /*9330*/  LOP3.LUT R6, R7, 0xffff0000, RZ, 0xc0, !PT ;  /* 0xffff000007067812 */ /* 0x000fe200078ec0ff */
[----:B------:R-:W-:Y:S01]  /*9340*/  FFMA.FTZ R15, R0, R9, R14 ;  /* 0x00000009000f7223 */ /* 0x000fe2000001000e */
[----:B------:R-:W-:Y:S01]  /*9350*/  LOP3.LUT R0, R18, 0xffff0000, RZ, 0xc0, !PT ;  /* 0xffff000012007812 */ /* 0x000fe200078ec0ff */
[----:B------:R-:W-:Y:S01]  /*9360*/  FMUL.FTZ R7, R2, R4 ;  /* 0x0000000402077220 */ /* 0x000fe20000410000 */
[----:B------:R-:W-:Y:S01]  /*9370*/  SHF.L.U32 R4, R20, 0x10, RZ ;  /* 0x0000001014047819 */ /* 0x000fe200000006ff */
[-C--:B------:R-:W-:Y:S01]  /*9380*/  FFMA.FTZ R14, R2, R13.reuse, -R8 ;  /* 0x0000000d020e7223 */ /* 0x080fe20000010808 */
[----:B------:R-:W-:Y:S01]  /*9390*/  SHF.L.U32 R2, R18, 0x10, RZ ;  /* 0x0000001012027819 */ /* 0x000fe200000006ff */
[----:B------:R-:W-:Y:S01]  /*93a0*/  FFMA.FTZ R9, R5, R13, R7 ;  /* 0x0000000d05097223 */ /* 0x000fe20000010007 */
[----:B------:R-:W-:Y:S01]  /*93b0*/  LOP3.LUT R3, R20, 0xffff0000, RZ, 0xc0, !PT ;  /* 0xffff000014037812 */ /* 0x000fe200078ec0ff */
[----:B------:R-:W-:-:S02]  /*93c0*/  FMUL.FTZ R7, R0, R6 ;  /* 0x0000000600077220 */ /* 0x000fc40000410000 */
[-C--:B------:R-:W-:Y:S02]  /*93d0*/  FMUL.FTZ R8, R2, R11.reuse ;  /* 0x0000000b02087220 */ /* 0x080fe40000410000 */
[C---:B------:R-:W-:Y:S02]  /*93e0*/  FMUL.FTZ R5, R4.reuse, R11 ;  /* 0x0000000b04057220 */ /* 0x040fe40000410000 */
[----:B------:R-:W-:Y:S02]  /*93f0*/  FMUL.FTZ R6, R3, R6 ;  /* 0x0000000603067220 */ /* 0x000fe40000410000 */
[----:B------:R-:W-:Y:S01]  /*9400*/  FFMA.FTZ R8, R4, R12, -R8 ;  /* 0x0000000c04087223 */ /* 0x000fe20000010808 */
        /* <DEDUP_REMOVED lines=8> */
.L_x_295:
[----:B------:R-:W-:Y:S05]  /*9490*/  BSYNC B0 ;  /* 0x0000000000007941 */ /* 0x000fea0003800000 */
.L_x_294:
        /* <DEDUP_REMOVED lines=21> */
[C---:B------:R-:W-:Y:S01]  /*95f0*/  FMUL.FTZ R7, R2.reuse, R4 ;  /* 0x0000000402077220 */ /* 0x040fe20000410000 */
        /* <DEDUP_REMOVED lines=18> */
.L_x_293:
[----:B------:R-:W-:Y:S05]  /*9720*/  BSYNC B1 ;  /* 0x0000000000017941 */ /* 0x000fea0003800000 */
.L_x_292:
        /* <DEDUP_REMOVED lines=44> */
.L_x_299:
[----:B------:R-:W-:Y:S05]  /*99f0*/  BSYNC B0 ;  /* 0x0000000000007941 */ /* 0x000fea0003800000 */
.L_x_298:
        /* <DEDUP_REMOVED lines=40> */
.L_x_297:
[----:B------:R-:W-:Y:S05]  /*9c80*/  BSYNC B1 ;  /* 0x0000000000017941 */ /* 0x000fea0003800000 */
.L_x_296:
[----:B------:R-:W-:-:S13]  /*9c90*/  ISETP.GE.AND P0, PT, R44, R28, PT ;  /* 0x0000001c2c00720c */ /* 0x000fda0003f06270 */
        /* <DEDUP_REMOVED lines=42> */
.L_x_302:
[----:B------:R-:W-:Y:S05]  /*9f40*/  BSYNC B0 ;  /* 0x0000000000007941 */ /* 0x000fea0003800000 */
.L_x_301:
        /* <DEDUP_REMOVED lines=31> */
[-C--:B------:R-:W-:Y:S01]  /*a140*/  FFMA.FTZ R8, R4, R11.reuse, -R8 ;  /* 0x0000000b04087223 */ /* 0x080fe20000010808 */
[----:B------:R-:W-:Y:S01]  /*a150*/  F2FP.BF16.PACK_AB R4, R15, R16 ;  /* 0x000000100f04723e */ /* 0x000fe200000010ff */
[----:B------:R-:W-:Y:S01]  /*a160*/  FFMA.FTZ R2, R2, R11, R5 ;  /* 0x0000000b02027223 */ /* 0x000fe20000010005 */
[----:B------:R-:W-:Y:S01]  /*a170*/  F2FP.BF16.PACK_AB R5, R9, R14 ;  /* 0x0000000e0905723e */ /* 0x000fe200000010ff */
[----:B------:R-:W-:-:S02]  /*a180*/  FFMA.FTZ R3, R3, R13, -R7 ;  /* 0x0000000d03037223 */ /* 0x000fc40000010807 */
[----:B------:R-:W-:Y:S01]  /*a190*/  FFMA.FTZ R0, R0, R13, R6 ;  /* 0x0000000d00007223 */ /* 0x000fe20000010006 */
[----:B------:R-:W-:-:S04]  /*a1a0*/  F2FP.BF16.PACK_AB R6, R2, R8 ;  /* 0x000000080206723e */ /* 0x000fc800000010ff */
[----:B------:R-:W-:-:S05]  /*a1b0*/  F2FP.BF16.PACK_AB R7, R0, R3 ;  /* 0x000000030007723e */ /* 0x000fca00000010ff */
[----:B------:R1:W-:Y:S01]  /*a1c0*/  STS.128 [R81+0x8000], R4 ;  /* 0x0080000451007388 */ /* 0x0003e20000000c00 */
[----:B------:R-:W-:Y:S05]  /*a1d0*/  BRA `(.L_x_300) ;  /* 0x000019b000007947 */ /* 0x000fea0003800000 */
.L_x_285:
[----:B------:R-:W-:Y:S01]  /*a1e0*/  ISETP.GE.AND P0, PT, R3, R13, PT ;  /* 0x0000000d0300720c */ /* 0x000fe20003f06270 */
[----:B------:R-:W1:Y:S01]  /*a1f0*/  SHFL.IDX PT, R15, R0, RZ, 0x1c1f ;  /* 0x001c1fff000f7589 */ /* 0x000e6200000e0000 */
[----:B------:R-:W-:Y:S01]  /*a200*/  BSSY B0, `(.L_x_303) ;  /* 0x0000014000007945 */ /* 0x000fe20003800000 */
[----:B------:R-:W-:Y:S01]  /*a210*/  CS2R R4, SRZ ;  /* 0x0000000000047805 */ /* 0x000fe2000001ff00 */
[----:B------:R-:W-:Y:S01]  /*a220*/  CS2R R10, SRZ ;  /* 0x00000000000a7805 */ /* 0x000fe2000001ff00 */
[----:B------:R-:W2:Y:S01]  /*a230*/  SHFL.IDX PT, R14, R6, RZ, 0x1c1f ;  /* 0x001c1fff060e7589 */ /* 0x000ea200000e0000 */
[----:B------:R-:W-:-:S03]  /*a240*/  CS2R R8, SRZ ;  /* 0x0000000000087805 */ /* 0x000fc6000001ff00 */
[----:B------:R-:W3:Y:S04]  /*a250*/  SHFL.IDX PT, R16, R2, RZ, 0x1c1f ;  /* 0x001c1fff02107589 */ /* 0x000ee800000e0000 */
[----:B------:R4:W1:Y:S02]  /*a260*/  SHFL.IDX PT, R12, R7, RZ, 0x1c1f ;  /* 0x001c1fff070c7589 */ /* 0x00086400000e0000 */
[----:B----4-:R-:W-:Y:S01]  /*a270*/  CS2R R6, SRZ ;  /* 0x0000000000067805 */ /* 0x010fe2000001ff00 */
[----:B------:R-:W-:Y:S05]  /*a280*/  @P0 BRA `(.L_x_304) ;  /* 0x000000b000000947 */ /* 0x000fea0003800000 */
[C---:B-123--:R-:W-:Y:S01]  /*a290*/  ISETP.GE.AND P0, PT, R28.reuse, c[0x0][0x27c], PT ;  /* 0x00009f001c007a0c */ /* 0x04efe20003f06270 */
[C---:B------:R-:W-:Y:S01]  /*a2a0*/  IMAD.SHL.U32 R2, R28.reuse, 0x2, RZ ;  /* 0x000000021c027824 */ /* 0x040fe200078e00ff */
[----:B------:R-:W-:Y:S01]  /*a2b0*/  SHF.L.U64.HI R0, R28, 0x1, R29 ;  /* 0x000000011c007819 */ /* 0x000fe2000001021d */
[----:B------:R-:W-:-:S03]  /*a2c0*/  CS2R R6, SRZ ;  /* 0x0000000000067805 */ /* 0x000fc6000001ff00 */
[-C--:B------:R-:W-:Y:S02]  /*a2d0*/  IADD3 R14, P3, R14, R2.reuse, RZ ;  /* 0x000000020e0e7210 */ /* 0x080fe40007f7e0ff */
[----:B------:R-:W-:-:S03]  /*a2e0*/  IADD3 R2, P2, R12, R2, RZ ;  /* 0x000000020c027210 */ /* 0x000fc60007f5e0ff */
[--C-:B------:R-:W-:Y:S02]  /*a2f0*/  IMAD.X R15, R15, 0x1, R0.reuse, P3 ;  /* 0x000000010f0f7824 */ /* 0x100fe400018e0600 */
[----:B------:R-:W-:Y:S01]  /*a300*/  IMAD.X R3, R16, 0x1, R0, P2 ;  /* 0x0000000110037824 */ /* 0x000fe200010e0600 */
[----:B------:R-:W-:Y:S05]  /*a310*/  @P0 BRA `(.L_x_304) ;  /* 0x0000002000000947 */ /* 0x000fea0003800000 */
[----:B------:R1:W5:Y:S04]  /*a320*/  LD.E.128 R8, [R14.64] ;  /* 0x000000080e087980 */ /* 0x000368000c101d00 */
[----:B------:R1:W5:Y:S02]  /*a330*/  LD.E.128 R4, [R2.64] ;  /* 0x0000000802047980 */ /* 0x000364000c101d00 */
.L_x_304:
[----:B-123--:R-:W-:Y:S05]  /*a340*/  BSYNC B0 ;  /* 0x0000000000007941 */ /* 0x00efea0003800000 */
.L_x_303:
[----:B------:R-:W-:Y:S01]  /*a350*/  IMAD R0, R30, -0x80, R13 ;  /* 0xffffff801e007824 */ /* 0x000fe200078e020d */
[----:B------:R-:W-:Y:S01]  /*a360*/  ISETP.GE.AND P0, PT, R28, c[0x0][0x27c], PT ;  /* 0x00009f001c007a0c */ /* 0x000fe20003f06270 */
[----:B-----5:R-:W-:Y:S01]  /*a370*/  IMAD.MOV.U32 R19, RZ, RZ, R8 ;  /* 0x000000ffff137224 */ /* 0x020fe200078e0008 */
[--C-:B------:R-:W-:Y:S01]  /*a380*/  SHF.R.U64 R17, R8, 0x10, R9.reuse ;  /* 0x0000001008117819 */ /* 0x100fe20000001209 */
[----:B------:R-:W-:Y:S01]  /*a390*/  IMAD.MOV.U32 R16, RZ, RZ, R10 ;  /* 0x000000ffff107224 */ /* 0x000fe200078e000a */
[----:B------:R-:W-:Y:S01]  /*a3a0*/  IMNMX R43, R0, 0x80, PT ;  /* 0x00000080002b7817 */ /* 0x000fe20003800200 */
[----:B------:R-:W-:Y:S01]  /*a3b0*/  IMAD.MOV.U32 R18, RZ, RZ, R9 ;  /* 0x000000ffff127224 */ /* 0x000fe200078e0009 */
[--C-:B------:R-:W-:Y:S01]  /*a3c0*/  SHF.R.U64 R14, R10, 0x10, R11.reuse ;  /* 0x000000100a0e7819 */ /* 0x100fe2000000120b */
[----:B------:R-:W-:Y:S01]  /*a3d0*/  IMAD.MOV.U32 R10, RZ, RZ, R4 ;  /* 0x000000ffff0a7224 */ /* 0x000fe200078e0004 */
[----:B------:R-:W-:Y:S01]  /*a3e0*/  ISETP.GE.OR P2, PT, R240, R43, P0 ;  /* 0x0000002bf000720c */ /* 0x000fe20000746670 */
[----:B------:R-:W-:Y:S01]  /*a3f0*/  IMAD.MOV.U32 R15, RZ, RZ, R11 ;  /* 0x000000ffff0f7224 */ /* 0x000fe200078e000b */
[----:B------:R-:W-:Y:S01]  /*a400*/  SHF.R.U32.HI R12, RZ, 0x10, R9 ;  /* 0x00000010ff0c7819 */ /* 0x000fe20000011609 */
[--C-:B------:R-:W-:Y:S01]  /*a410*/  IMAD.MOV.U32 R9, RZ, RZ, R5.reuse ;  /* 0x000000ffff097224 */ /* 0x100fe200078e0005 */
[----:B------:R-:W-:Y:S01]  /*a420*/  SHF.R.U64 R8, R4, 0x10, R5 ;  /* 0x0000001004087819 */ /* 0x000fe20000001205 */
[----:B------:R-:W-:Y:S01]  /*a430*/  IMAD.MOV.U32 R3, RZ, RZ, R7 ;  /* 0x000000ffff037224 */ /* 0x000fe200078e0007 */
[----:B------:R-:W-:Y:S01]  /*a440*/  SHF.R.U32.HI R4, RZ, 0x10, R5 ;  /* 0x00000010ff047819 */ /* 0x000fe20000011605 */
[----:B------:R-:W-:Y:S01]  /*a450*/  IMAD.MOV.U32 R5, RZ, RZ, R6 ;  /* 0x000000ffff057224 */ /* 0x000fe200078e0006 */
[----:B------:R-:W-:Y:S01]  /*a460*/  SHF.R.U32.HI R11, RZ, 0x10, R11 ;  /* 0x00000010ff0b7819 */ /* 0x000fe2000001160b */
[----:B------:R-:W-:-:S04]  /*a470*/  DEPBAR.LE SB0, 0x1 ;  /* 0x000080400000791a */ /* 0x000fc80000000000 */
[--C-:B------:R-:W-:Y:S01]  /*a480*/  SHF.R.U64 R2, R6, 0x10, R7.reuse ;  /* 0x0000001006027819 */ /* 0x100fe20000001207 */
[----:B------:R-:W-:Y:S01]  /*a490*/  BSSY B0, `(.L_x_305) ;  /* 0x0000062000007945 */ /* 0x000fe20003800000 */
[----:B------:R-:W-:Y:S02]  /*a4a0*/  SHF.R.U32.HI R0, RZ, 0x10, R7 ;  /* 0x00000010ff007819 */ /* 0x000fe40000011607 */
[----:B------:R-:W-:Y:S02]  /*a4b0*/  PRMT R33, R19, 0x5410, R17 ;  /* 0x0000541013217816 */ /* 0x000fe40000000011 */
[----:B------:R-:W-:Y:S02]  /*a4c0*/  PRMT R37, R18, 0x5410, R12 ;  /* 0x0000541012257816 */ /* 0x000fe4000000000c */
[----:B------:R-:W-:Y:S02]  /*a4d0*/  PRMT R27, R16, 0x5410, R14 ;  /* 0x00005410101b7816 */ /* 0x000fe4000000000e */
[----:B------:R-:W-:-:S02]  /*a4e0*/  PRMT R36, R15, 0x5410, R11 ;  /* 0x000054100f247816 */ /* 0x000fc4000000000b */
[----:B------:R-:W-:Y:S02]  /*a4f0*/  PRMT R32, R10, 0x5410, R8 ;  /* 0x000054100a207816 */ /* 0x000fe40000000008 */
[----:B------:R-:W-:Y:S02]  /*a500*/  PRMT R34, R9, 0x5410, R4 ;  /* 0x0000541009227816 */ /* 0x000fe40000000004 */
[----:B------:R-:W-:Y:S02]  /*a510*/  PRMT R26, R5, 0x5410, R2 ;  /* 0x00005410051a7816 */ /* 0x000fe40000000002 */
[----:B------:R-:W-:Y:S01]  /*a520*/  PRMT R35, R3, 0x5410, R0 ;  /* 0x0000541003237816 */ /* 0x000fe20000000000 */
[----:B------:R-:W-:Y:S06]  /*a530*/  BAR.SYNC.DEFER_BLOCKING 0x0 ;  /* 0x0000000000007b1d */ /* 0x000fec0000010000 */
[----:B------:R-:W-:Y:S05]  /*a540*/  @P2 BRA `(.L_x_306) ;  /* 0x0000056000002947 */ /* 0x000fea0003800000 */
[----:B------:R-:W2:Y:S04]  /*a550*/  LDL R21, [R1+0x24] ;  /* 0x0000240001157983 */ /* 0x000ea80000100800 */
[----:B------:R-:W3:Y:S01]  /*a560*/  LDL R20, [R1+0x2c] ;  /* 0x00002c0001147983 */ /* 0x000ee20000100800 */
[----:B------:R-:W-:-:S02]  /*a570*/  IADD3 R2, R28, c[0x0][0x27c], RZ ;  /* 0x00009f001c027a10 */ /* 0x000fc40007ffe0ff */
[C---:B--2---:R-:W-:Y:S02]  /*a580*/  LOP3.LUT R0, R21.reuse, 0x38, R28, 0xf8, !PT ;  /* 0x0000003815007812 */ /* 0x044fe400078ef81c */
[----:B------:R-:W-:Y:S02]  /*a590*/  LOP3.LUT R2, R21, 0x38, R2, 0xf8, !PT ;  /* 0x0000003815027812 */ /* 0x000fe400078ef802 */
[----:B---3--:R-:W-:-:S04]  /*a5a0*/  LOP3.LUT R0, R151, R0, R20, 0xf6, !PT ;  /* 0x0000000097007212 */ /* 0x008fc800078ef614 */
[----:B------:R-:W-:Y:S02]  /*a5b0*/  LEA R30, R0, 0x5100, 0x1 ;  /* 0x00005100001e7811 */ /* 0x000fe400078e08ff */
[----:B------:R-:W-:-:S03]  /*a5c0*/  LOP3.LUT R0, R2, R20, RZ, 0x3c, !PT ;  /* 0x0000001402007212 */ /* 0x000fc600078e3cff */
[----:B------:R-:W1:Y:S01]  /*a5d0*/  LDS.128 R8, [R30] ;  /* 0x000000001e087984 */ /* 0x000e620000000c00 */
[----:B------:R-:W-:-:S05]  /*a5e0*/  IADD3 R0, R151, R0, RZ ;  /* 0x0000000097007210 */ /* 0x000fca0007ffe0ff */
[----:B------:R-:W-:Y:S02]  /*a5f0*/  IMAD.SHL.U32 R25, R0, 0x2, RZ ;  /* 0x0000000200197824 */ /* 0x000fe400078e00ff */
[----:B------:R-:W-:-:S03]  /*a600*/  IMAD.U32 R0, R33, 0x10000, RZ ;  /* 0x0001000021007824 */ /* 0x000fc600078e00ff */
[----:B------:R-:W2:Y:S01]  /*a610*/  LDS.128 R4, [R25+0x5100] ;  /* 0x0051000019047984 */ /* 0x000ea20000000c00 */
[C---:B-1----:R-:W-:Y:S01]  /*a620*/  SHF.L.U32 R12, R8.reuse, 0x10, RZ ;  /* 0x00000010080c7819 */ /* 0x042fe200000006ff */
[C---:B------:R-:W-:Y:S01]  /*a630*/  IMAD.U32 R18, R9.reuse, 0x10000, RZ ;  /* 0x0001000009127824 */ /* 0x040fe200078e00ff */
[----:B------:R-:W-:Y:S01]  /*a640*/  LOP3.LUT R23, R9, 0xffff0000, RZ, 0xc0, !PT ;  /* 0xffff000009177812 */ /* 0x000fe200078ec0ff */
[C---:B------:R-:W-:Y:S01]  /*a650*/  IMAD.U32 R21, R11.reuse, 0x10000, RZ ;  /* 0x000100000b157824 */ /* 0x040fe200078e00ff */
[----:B------:R-:W-:Y:S02]  /*a660*/  LOP3.LUT R14, R8, 0xffff0000, RZ, 0xc0, !PT ;  /* 0xffff0000080e7812 */ /* 0x000fe400078ec0ff */
[C---:B------:R-:W-:Y:S02]  /*a670*/  SHF.L.U32 R13, R10.reuse, 0x10, RZ ;  /* 0x000000100a0d7819 */ /* 0x040fe400000006ff */
[----:B------:R-:W-:Y:S02]  /*a680*/  LOP3.LUT R17, R10, 0xffff0000, RZ, 0xc0, !PT ;  /* 0xffff00000a117812 */ /* 0x000fe400078ec0ff */
[----:B------:R-:W-:Y:S01]  /*a690*/  LOP3.LUT R22, R11, 0xffff0000, RZ, 0xc0, !PT ;  /* 0xffff00000b167812 */ /* 0x000fe200078ec0ff */
[C---:B--2---:R-:W-:Y:S01]  /*a6a0*/  IMAD.U32 R16, R5.reuse, 0x10000, RZ ;  /* 0x0001000005107824 */ /* 0x044fe200078e00ff */
[----:B------:R-:W-:Y:S01]  /*a6b0*/  LOP3.LUT R20, R5, 0xffff0000, RZ, 0xc0, !PT ;  /* 0xffff000005147812 */ /* 0x000fe200078ec0ff */
[----:B------:R-:W-:Y:S01]  /*a6c0*/  IMAD.U32 R15, R7, 0x10000, RZ ;  /* 0x00010000070f7824 */ /* 0x000fe200078e00ff */
[----:B------:R-:W-:-:S02]  /*a6d0*/  SHF.L.U32 R2, R4, 0x10, RZ ;  /* 0x0000001004027819 */ /* 0x000fc400000006ff */
[----:B------:R-:W-:Y:S02]  /*a6e0*/  SHF.L.U32 R5, R32, 0x10, RZ ;  /* 0x0000001020057819 */ /* 0x000fe400000006ff */
[----:B------:R-:W-:Y:S02]  /*a6f0*/  LOP3.LUT R9, R4, 0xffff0000, RZ, 0xc0, !PT ;  /* 0xffff000004097812 */ /* 0x000fe400078ec0ff */
[----:B------:R-:W-:Y:S01]  /*a700*/  LOP3.LUT R4, R32, 0xffff0000, RZ, 0xc0, !PT ;  /* 0xffff000020047812 */ /* 0x000fe200078ec0ff */
[----:B------:R-:W-:Y:S01]  /*a710*/  FMUL.FTZ R3, R2, R5 ;  /* 0x0000000502037220 */ /* 0x000fe20000410000 */
[C---:B------:R-:W-:Y:S02]  /*a720*/  SHF.L.U32 R8, R6.reuse, 0x10, RZ ;  /* 0x0000001006087819 */ /* 0x040fe400000006ff */
[----:B------:R-:W-:Y:S01]  /*a730*/  LOP3.LUT R10, R6, 0xffff0000, RZ, 0xc0, !PT ;  /* 0xffff0000060a7812 */ /* 0x000fe200078ec0ff */
[-C--:B------:R-:W-:Y:S01]  /*a740*/  FFMA.FTZ R42, R12, R0.reuse, -R3 ;  /* 0x000000000c2a7223 */ /* 0x080fe20000010803 */
[----:B------:R-:W-:Y:S01]  /*a750*/  SHF.L.U32 R3, R26, 0x10, RZ ;  /* 0x000000101a037819 */ /* 0x000fe200000006ff */
[----:B------:R-:W-:Y:S01]  /*a760*/  FMUL.FTZ R6, R2, R0 ;  /* 0x0000000002067220 */ /* 0x000fe20000410000 */
[----:B------:R-:W-:Y:S01]  /*a770*/  LOP3.LUT R2, R33, 0xffff0000, RZ, 0xc0, !PT ;  /* 0xffff000021027812 */ /* 0x000fe200078ec0ff */
[----:B------:R-:W-:Y:S01]  /*a780*/  FMUL.FTZ R11, R9, R4 ;  /* 0x00000004090b7220 */ /* 0x000fe20000410000 */
[----:B------:R-:W-:Y:S01]  /*a790*/  LOP3.LUT R19, R7, 0xffff0000, RZ, 0xc0, !PT ;  /* 0xffff000007137812 */ /* 0x000fe200078ec0ff */
[----:B------:R-:W-:-:S02]  /*a7a0*/  IMAD.U32 R0, R27, 0x10000, RZ ;  /* 0x000100001b007824 */ /* 0x000fc400078e00ff */
[----:B------:R-:W-:Y:S01]  /*a7b0*/  FFMA.FTZ R41, R12, R5, R6 ;  /* 0x000000050c297223 */ /* 0x000fe20000010006 */
[----:B------:R-:W-:Y:S01]  /*a7c0*/  LOP3.LUT R6, R26, 0xffff0000, RZ, 0xc0, !PT ;  /* 0xffff00001a067812 */ /* 0x000fe200078ec0ff */
[-C--:B------:R-:W-:Y:S02]  /*a7d0*/  FMUL.FTZ R5, R8, R3.reuse ;  /* 0x0000000308057220 */ /* 0x080fe40000410000 */
[-C--:B------:R-:W-:Y:S02]  /*a7e0*/  FMUL.FTZ R7, R9, R2.reuse ;  /* 0x0000000209077220 */ /* 0x080fe40000410000 */
[----:B------:R-:W-:Y:S02]  /*a7f0*/  FFMA.FTZ R40, R14, R2, -R11 ;  /* 0x000000020e287223 */ /* 0x000fe4000001080b */
[-C--:B------:R-:W-:Y:S02]  /*a800*/  FMUL.FTZ R2, R8, R0.reuse ;  /* 0x0000000008027220 */ /* 0x080fe40000410000 */
[----:B------:R-:W-:Y:S01]  /*a810*/  FFMA.FTZ R38, R13, R0, -R5 ;  /* 0x000000000d267223 */ /* 0x000fe20000010805 */
[----:B------:R-:W-:Y:S01]  /*a820*/  LOP3.LUT R0, R27, 0xffff0000, RZ, 0xc0, !PT ;  /* 0xffff00001b007812 */ /* 0x000fe200078ec0ff */
[----:B------:R-:W-:Y:S01]  /*a830*/  FFMA.FTZ R39, R14, R4, R7 ;  /* 0x000000040e277223 */ /* 0x000fe20000010007 */
[----:B------:R-:W-:Y:S01]  /*a840*/  SHF.L.U32 R5, R35, 0x10, RZ ;  /* 0x0000001023057819 */ /* 0x000fe200000006ff */
[----:B------:R-:W-:Y:S01]  /*a850*/  FFMA.FTZ R31, R13, R3, R2 ;  /* 0x000000030d1f7223 */ /* 0x000fe20000010002 */
[----:B------:R-:W-:Y:S01]  /*a860*/  SHF.L.U32 R3, R37, 0x10, RZ ;  /* 0x0000001025037819 */ /* 0x000fe200000006ff */
[----:B------:R-:W-:-:S02]  /*a870*/  FMUL.FTZ R4, R10, R6 ;  /* 0x000000060a047220 */ /* 0x000fc40000410000 */
[----:B------:R-:W-:Y:S02]  /*a880*/  IMAD.U32 R2, R34, 0x10000, RZ ;  /* 0x0001000022027824 */ /* 0x000fe400078e00ff */
[-C--:B------:R-:W-:Y:S02]  /*a890*/  FMUL.FTZ R10, R10, R0.reuse ;  /* 0x000000000a0a7220 */ /* 0x080fe40000410000 */
[----:B------:R-:W-:Y:S01]  /*a8a0*/  FFMA.FTZ R24, R17, R0, -R4 ;  /* 0x0000000011187223 */ /* 0x000fe20000010804 */
[----:B------:R-:W-:Y:S01]  /*a8b0*/  SHF.L.U32 R0, R36, 0x10, RZ ;  /* 0x0000001024007819 */ /* 0x000fe200000006ff */
[C---:B------:R-:W-:Y:S02]  /*a8c0*/  FMUL.FTZ R7, R16.reuse, R3 ;  /* 0x0000000310077220 */ /* 0x040fe40000410000 */
[----:B------:R-:W-:Y:S02]  /*a8d0*/  FMUL.FTZ R4, R15, R5 ;  /* 0x000000050f047220 */ /* 0x000fe40000410000 */
[----:B------:R-:W-:-:S02]  /*a8e0*/  FMUL.FTZ R8, R16, R2 ;  /* 0x0000000210087220 */ /* 0x000fc40000410000 */
[----:B------:R-:W-:Y:S01]  /*a8f0*/  FFMA.FTZ R17, R17, R6, R10 ;  /* 0x0000000611117223 */ /* 0x000fe2000001000a */
[----:B------:R-:W-:Y:S01]  /*a900*/  F2FP.BF16.PACK_AB R10, R24, R38 ;  /* 0x00000026180a723e */ /* 0x000fe200000010ff */
[----:B------:R-:W-:Y:S01]  /*a910*/  FFMA.FTZ R13, R18, R2, R7 ;  /* 0x00000002120d7223 */ /* 0x000fe20000010007 */
[----:B------:R-:W-:Y:S01]  /*a920*/  LOP3.LUT R2, R34, 0xffff0000, RZ, 0xc0, !PT ;  /* 0xffff000022027812 */ /* 0x000fe200078ec0ff */
[-C--:B------:R-:W-:Y:S02]  /*a930*/  FMUL.FTZ R6, R15, R0.reuse ;  /* 0x000000000f067220 */ /* 0x080fe40000410000 */
[----:B------:R-:W-:Y:S01]  /*a940*/  FFMA.FTZ R11, R21, R0, -R4 ;  /* 0x00000000150b7223 */ /* 0x000fe20000010804 */
[----:B------:R-:W-:Y:S01]  /*a950*/  LOP3.LUT R0, R35, 0xffff0000, RZ, 0xc0, !PT ;  /* 0xffff000023007812 */ /* 0x000fe200078ec0ff */
[----:B------:R-:W-:Y:S01]  /*a960*/  FFMA.FTZ R14, R18, R3, -R8 ;  /* 0x00000003120e7223 */ /* 0x000fe20000010808 */
[----:B------:R-:W-:Y:S01]  /*a970*/  LOP3.LUT R4, R37, 0xffff0000, RZ, 0xc0, !PT ;  /* 0xffff000025047812 */ /* 0x000fe200078ec0ff */
[----:B------:R-:W-:Y:S01]  /*a980*/  FFMA.FTZ R12, R21, R5, R6 ;  /* 0x00000005150c7223 */ /* 0x000fe20000010006 */
[----:B------:R-:W-:Y:S01]  /*a990*/  LOP3.LUT R3, R36, 0xffff0000, RZ, 0xc0, !PT ;  /* 0xffff000024037812 */ /* 0x000fe200078ec0ff */
[----:B------:R-:W-:-:S02]  /*a9a0*/  FMUL.FTZ R8, R20, R2 ;  /* 0x0000000214087220 */ /* 0x000fc40000410000 */
[C---:B------:R-:W-:Y:S02]  /*a9b0*/  FMUL.FTZ R6, R19.reuse, R0 ;  /* 0x0000000013067220 */ /* 0x040fe40000410000 */
[-C--:B------:R-:W-:Y:S02]  /*a9c0*/  FMUL.FTZ R7, R20, R4.reuse ;  /* 0x0000000414077220 */ /* 0x080fe40000410000 */
[-C--:B------:R-:W-:Y:S02]  /*a9d0*/  FMUL.FTZ R5, R19, R3.reuse ;  /* 0x0000000313057220 */ /* 0x080fe40000410000 */
[----:B------:R-:W-:Y:S01]  /*a9e0*/  FFMA.FTZ R9, R23, R4, -R8 ;  /* 0x0000000417097223 */ /* 0x000fe20000010808 */
[----:B------:R-:W-:Y:S01]  /*a9f0*/  F2FP.BF16.PACK_AB R8, R40, R42 ;  /* 0x0000002a2808723e */ /* 0x000fe200000010ff */
[C---:B------:R-:W-:Y:S01]  /*aa00*/  FFMA.FTZ R3, R22.reuse, R3, -R6 ;  /* 0x0000000316037223 */ /* 0x040fe20000010806 */
[----:B------:R-:W-:Y:S01]  /*aa10*/  F2FP.BF16.PACK_AB R4, R39, R41 ;  /* 0x000000292704723e */ /* 0x000fe200000010ff */
[----:B------:R-:W-:Y:S01]  /*aa20*/  FFMA.FTZ R2, R23, R2, R7 ;  /* 0x0000000217027223 */ /* 0x000fe20000010007 */
[----:B------:R-:W-:Y:S01]  /*aa30*/  F2FP.BF16.PACK_AB R9, R9, R14 ;  /* 0x0000000e0909723e */ /* 0x000fe200000010ff */
[----:B------:R-:W-:Y:S01]  /*aa40*/  FFMA.FTZ R0, R22, R0, R5 ;  /* 0x0000000016007223 */ /* 0x000fe20000010005 */
[----:B------:R-:W-:-:S02]  /*aa50*/  F2FP.BF16.PACK_AB R11, R3, R11 ;  /* 0x0000000b030b723e */ /* 0x000fc400000010ff */
[----:B------:R-:W-:Y:S02]  /*aa60*/  F2FP.BF16.PACK_AB R6, R17, R31 ;  /* 0x0000001f1106723e */ /* 0x000fe400000010ff */
[----:B------:R-:W-:Y:S01]  /*aa70*/  F2FP.BF16.PACK_AB R5, R2, R13 ;  /* 0x0000000d0205723e */ /* 0x000fe200000010ff */
[----:B------:R1:W-:Y:S01]  /*aa80*/  STS.128 [R30], R8 ;  /* 0x000000081e007388 */ /* 0x0003e20000000c00 */
[----:B------:R-:W-:-:S05]  /*aa90*/  F2FP.BF16.PACK_AB R7, R0, R12 ;  /* 0x0000000c0007723e */ /* 0x000fca00000010ff */
[----:B------:R1:W-:Y:S02]  /*aaa0*/  STS.128 [R25+0x5100], R4 ;  /* 0x0051000419007388 */ /* 0x0003e40000000c00 */
.L_x_306:
[----:B------:R-:W-:Y:S05]  /*aab0*/  BSYNC B0 ;  /* 0x0000000000007941 */ /* 0x000fea0003800000 */
.L_x_305:
[----:B------:R-:W-:Y:S01]  /*aac0*/  ISETP.GE.OR P2, PT, R146, R43, P0 ;  /* 0x0000002b9200720c */ /* 0x000fe20000746670 */
[----:B------:R-:W-:-:S12]  /*aad0*/  BSSY B0, `(.L_x_307) ;  /* 0x0000056000007945 */ /* 0x000fd80003800000 */
[----:B------:R-:W-:Y:S05]  /*aae0*/  @P2 BRA `(.L_x_308) ;  /* 0x0000054000002947 */ /* 0x000fea0003800000 */
[----:B------:R-:W-:Y:S02]  /*aaf0*/  IADD3 R2, R28, c[0x0][0x27c], RZ ;  /* 0x00009f001c027a10 */ /* 0x000fe40007ffe0ff */
[C---:B------:R-:W-:Y:S02]  /*ab00*/  LOP3.LUT R0, R147.reuse, 0x38, R28, 0xf8, !PT ;  /* 0x0000003893007812 */ /* 0x040fe400078ef81c */
[----:B------:R-:W-:Y:S02]  /*ab10*/  LOP3.LUT R2, R147, 0x38, R2, 0xf8, !PT ;  /* 0x0000003893027812 */ /* 0x000fe400078ef802 */
[----:B------:R-:W-:Y:S02]  /*ab20*/  LOP3.LUT R0, R160, R0, R184, 0xf6, !PT ;  /* 0x00000000a0007212 */ /* 0x000fe400078ef6b8 */
[----:B------:R-:W-:Y:S02]  /*ab30*/  LOP3.LUT R2, R2, R184, RZ, 0x3c, !PT ;  /* 0x000000b802027212 */ /* 0x000fe400078e3cff */
[----:B------:R-:W-:Y:S01]  /*ab40*/  LEA R31, R0, 0x5100, 0x1 ;  /* 0x00005100001f7811 */ /* 0x000fe200078e08ff */
[----:B------:R-:W-:Y:S01]  /*ab50*/  IMAD.U32 R0, R33, 0x10000, RZ ;  /* 0x0001000021007824 */ /* 0x000fe200078e00ff */
[----:B------:R-:W-:-:S03]  /*ab60*/  IADD3 R2, R160, R2, RZ ;  /* 0x00000002a0027210 */ /* 0x000fc60007ffe0ff */
[----:B-1----:R-:W1:Y:S02]  /*ab70*/  LDS.128 R8, [R31] ;  /* 0x000000001f087984 */ /* 0x002e640000000c00 */
[----:B------:R-:W-:-:S05]  /*ab80*/  IMAD.SHL.U32 R25, R2, 0x2, RZ ;  /* 0x0000000202197824 */ /* 0x000fca00078e00ff */
[----:B------:R-:W2:Y:S01]  /*ab90*/  LDS.128 R4, [R25+0x5100] ;  /* 0x0051000019047984 */ /* 0x000ea20000000c00 */
[C---:B-1----:R-:W-:Y:S01]  /*aba0*/  SHF.L.U32 R12, R8.reuse, 0x10, RZ ;  /* 0x00000010080c7819 */ /* 0x042fe200000006ff */
[C---:B------:R-:W-:Y:S01]  /*abb0*/  IMAD.U32 R18, R9.reuse, 0x10000, RZ ;  /* 0x0001000009127824 */ /* 0x040fe200078e00ff */
[----:B------:R-:W-:Y:S01]  /*abc0*/  LOP3.LUT R23, R9, 0xffff0000, RZ, 0xc0, !PT ;  /* 0xffff000009177812 */ /* 0x000fe200078ec0ff */
[----:B------:R-:W-:Y:S01]  /*abd0*/  IMAD.U32 R21, R11, 0x10000, RZ ;  /* 0x000100000b157824 */ /* 0x000fe200078e00ff */
[----:B------:R-:W-:Y:S02]  /*abe0*/  LOP3.LUT R14, R8, 0xffff0000, RZ, 0xc0, !PT ;  /* 0xffff0000080e7812 */ /* 0x000fe400078ec0ff */
[----:B------:R-:W-:Y:S01]  /*abf0*/  SHF.L.U32 R13, R10, 0x10, RZ ;  /* 0x000000100a0d7819 */ /* 0x000fe200000006ff */
        /* <DEDUP_REMOVED lines=8> */
[----:B------:R-:W-:Y:S02]  /*ac80*/  LOP3.LUT R17, R10, 0xffff0000, RZ, 0xc0, !PT ;  /* 0xffff00000a117812 */ /* 0x000fe400078ec0ff */
[----:B------:R-:W-:Y:S01]  /*ac90*/  SHF.L.U32 R8, R6, 0x10, RZ ;  /* 0x0000001006087819 */ /* 0x000fe200000006ff */
[----:B------:R-:W-:Y:S01]  /*aca0*/  FFMA.FTZ R42, R0, R12, -R3 ;  /* 0x0000000c002a7223 */ /* 0x000fe20000010803 */
[----:B------:R-:W-:Y:S01]  /*acb0*/  LOP3.LUT R10, R6, 0xffff0000, RZ, 0xc0, !PT ;  /* 0xffff0000060a7812 */ /* 0x000fe200078ec0ff */
[----:B------:R-:W-:Y:S01]  /*acc0*/  FMUL.FTZ R6, R0, R2 ;  /* 0x0000000200067220 */ /* 0x000fe20000410000 */
[----:B------:R-:W-:Y:S01]  /*acd0*/  SHF.L.U32 R3, R26, 0x10, RZ ;  /* 0x000000101a037819 */ /* 0x000fe200000006ff */
[----:B------:R-:W-:Y:S01]  /*ace0*/  IMAD.U32 R0, R27, 0x10000, RZ ;  /* 0x000100001b007824 */ /* 0x000fe200078e00ff */
[----:B------:R-:W-:Y:S01]  /*acf0*/  LOP3.LUT R22, R11, 0xffff0000, RZ, 0xc0, !PT ;  /* 0xffff00000b167812 */ /* 0x000fe200078ec0ff */
[-C--:B------:R-:W-:Y:S01]  /*ad00*/  FMUL.FTZ R11, R4, R9.reuse ;  /* 0x00000009040b7220 */ /* 0x080fe20000410000 */
[----:B------:R-:W-:Y:S01]  /*ad10*/  LOP3.LUT R2, R33, 0xffff0000, RZ, 0xc0, !PT ;  /* 0xffff000021027812 */ /* 0x000fe200078ec0ff */
[----:B------:R-:W-:Y:S01]  /*ad20*/  FFMA.FTZ R41, R5, R12, R6 ;  /* 0x0000000c05297223 */ /* 0x000fe20000010006 */
[----:B------:R-:W-:Y:S01]  /*ad30*/  LOP3.LUT R19, R7, 0xffff0000, RZ, 0xc0, !PT ;  /* 0xffff000007137812 */ /* 0x000fe200078ec0ff */
[----:B------:R-:W-:Y:S01]  /*ad40*/  FMUL.FTZ R5, R3, R8 ;  /* 0x0000000803057220 */ /* 0x000fe20000410000 */
[----:B------:R-:W-:Y:S01]  /*ad50*/  LOP3.LUT R6, R26, 0xffff0000, RZ, 0xc0, !PT ;  /* 0xffff00001a067812 */ /* 0x000fe200078ec0ff */
[----:B------:R-:W-:-:S02]  /*ad60*/  FMUL.FTZ R7, R2, R9 ;  /* 0x0000000902077220 */ /* 0x000fc40000410000 */
[----:B------:R-:W-:Y:S02]  /*ad70*/  FFMA.FTZ R40, R2, R14, -R11 ;  /* 0x0000000e02287223 */ /* 0x000fe4000001080b */
[C---:B------:R-:W-:Y:S02]  /*ad80*/  FMUL.FTZ R2, R0.reuse, R8 ;  /* 0x0000000800027220 */ /* 0x040fe40000410000 */
[-C--:B------:R-:W-:Y:S01]  /*ad90*/  FFMA.FTZ R38, R0, R13.reuse, -R5 ;  /* 0x0000000d00267223 */ /* 0x080fe20000010805 */
[----:B------:R-:W-:Y:S01]  /*ada0*/  LOP3.LUT R0, R27, 0xffff0000, RZ, 0xc0, !PT ;  /* 0xffff00001b007812 */ /* 0x000fe200078ec0ff */
[----:B------:R-:W-:Y:S01]  /*adb0*/  FFMA.FTZ R39, R4, R14, R7 ;  /* 0x0000000e04277223 */ /* 0x000fe20000010007 */
[----:B------:R-:W-:Y:S01]  /*adc0*/  SHF.L.U32 R5, R35, 0x10, RZ ;  /* 0x0000001023057819 */ /* 0x000fe200000006ff */
[----:B------:R-:W-:Y:S01]  /*add0*/  FFMA.FTZ R30, R3, R13, R2 ;  /* 0x0000000d031e7223 */ /* 0x000fe20000010002 */
[----:B------:R-:W-:Y:S01]  /*ade0*/  SHF.L.U32 R3, R37, 0x10, RZ ;  /* 0x0000001025037819 */ /* 0x000fe200000006ff */
[----:B------:R-:W-:-:S02]  /*adf0*/  FMUL.FTZ R4, R6, R10 ;  /* 0x0000000a06047220 */ /* 0x000fc40000410000 */
[----:B------:R-:W-:Y:S02]  /*ae00*/  IMAD.U32 R2, R34, 0x10000, RZ ;  /* 0x0001000022027824 */ /* 0x000fe400078e00ff */
[C---:B------:R-:W-:Y:S02]  /*ae10*/  FMUL.FTZ R10, R0.reuse, R10 ;  /* 0x0000000a000a7220 */ /* 0x040fe40000410000 */
[----:B------:R-:W-:Y:S01]  /*ae20*/  FFMA.FTZ R24, R0, R17, -R4 ;  /* 0x0000001100187223 */ /* 0x000fe20000010804 */
[----:B------:R-:W-:Y:S01]  /*ae30*/  SHF.L.U32 R0, R36, 0x10, RZ ;  /* 0x0000001024007819 */ /* 0x000fe200000006ff */
[-C--:B------:R-:W-:Y:S02]  /*ae40*/  FMUL.FTZ R7, R3, R16.reuse ;  /* 0x0000001003077220 */ /* 0x080fe40000410000 */
[----:B------:R-:W-:Y:S02]  /*ae50*/  FMUL.FTZ R4, R5, R15 ;  /* 0x0000000f05047220 */ /* 0x000fe40000410000 */
[----:B------:R-:W-:-:S02]  /*ae60*/  FMUL.FTZ R8, R2, R16 ;  /* 0x0000001002087220 */ /* 0x000fc40000410000 */
[----:B------:R-:W-:Y:S01]  /*ae70*/  FFMA.FTZ R14, R6, R17, R10 ;  /* 0x00000011060e7223 */ /* 0x000fe2000001000a */
[----:B------:R-:W-:Y:S01]  /*ae80*/  F2FP.BF16.PACK_AB R10, R24, R38 ;  /* 0x00000026180a723e */ /* 0x000fe200000010ff */
[-C--:B------:R-:W-:Y:S01]  /*ae90*/  FFMA.FTZ R13, R2, R18.reuse, R7 ;  /* 0x00000012020d7223 */ /* 0x080fe20000010007 */
[----:B------:R-:W-:Y:S01]  /*aea0*/  LOP3.LUT R2, R34, 0xffff0000, RZ, 0xc0, !PT ;  /* 0xffff000022027812 */ /* 0x000fe200078ec0ff */
[C---:B------:R-:W-:Y:S02]  /*aeb0*/  FMUL.FTZ R6, R0.reuse, R15 ;  /* 0x0000000f00067220 */ /* 0x040fe40000410000 */
[-C--:B------:R-:W-:Y:S01]  /*aec0*/  FFMA.FTZ R11, R0, R21.reuse, -R4 ;  /* 0x00000015000b7223 */ /* 0x080fe20000010804 */
[----:B------:R-:W-:Y:S01]  /*aed0*/  LOP3.LUT R0, R35, 0xffff0000, RZ, 0xc0, !PT ;  /* 0xffff000023007812 */ /* 0x000fe200078ec0ff */
[----:B------:R-:W-:Y:S01]  /*aee0*/  FFMA.FTZ R16, R3, R18, -R8 ;  /* 0x0000001203107223 */ /* 0x000fe20000010808 */
[----:B------:R-:W-:Y:S01]  /*aef0*/  LOP3.LUT R4, R37, 0xffff0000, RZ, 0xc0, !PT ;  /* 0xffff000025047812 */ /* 0x000fe200078ec0ff */
[----:B------:R-:W-:Y:S01]  /*af00*/  FFMA.FTZ R12, R5, R21, R6 ;  /* 0x00000015050c7223 */ /* 0x000fe20000010006 */
[----:B------:R-:W-:Y:S01]  /*af10*/  LOP3.LUT R3, R36, 0xffff0000, RZ, 0xc0, !PT ;  /* 0xffff000024037812 */ /* 0x000fe200078ec0ff */
[----:B------:R-:W-:-:S02]  /*af20*/  FMUL.FTZ R8, R2, R20 ;  /* 0x0000001402087220 */ /* 0x000fc40000410000 */
[-C--:B------:R-:W-:Y:S02]  /*af30*/  FMUL.FTZ R6, R0, R19.reuse ;  /* 0x0000001300067220 */ /* 0x080fe40000410000 */
[C---:B------:R-:W-:Y:S02]  /*af40*/  FMUL.FTZ R7, R4.reuse, R20 ;  /* 0x0000001404077220 */ /* 0x040fe40000410000 */
[C---:B------:R-:W-:Y:S02]  /*af50*/  FMUL.FTZ R5, R3.reuse, R19 ;  /* 0x0000001303057220 */ /* 0x040fe40000410000 */
[-C--:B------:R-:W-:Y:S01]  /*af60*/  FFMA.FTZ R9, R4, R23.reuse, -R8 ;  /* 0x0000001704097223 */ /* 0x080fe20000010808 */
[----:B------:R-:W-:Y:S01]  /*af70*/  F2FP.BF16.PACK_AB R8, R40, R42 ;  /* 0x0000002a2808723e */ /* 0x000fe200000010ff */
[----:B------:R-:W-:Y:S01]  /*af80*/  FFMA.FTZ R3, R3, R22, -R6 ;  /* 0x0000001603037223 */ /* 0x000fe20000010806 */
        /* <DEDUP_REMOVED lines=10> */
.L_x_308:
[----:B------:R-:W-:Y:S05]  /*b030*/  BSYNC B0 ;  /* 0x0000000000007941 */ /* 0x000fea0003800000 */
.L_x_307:
        /* <DEDUP_REMOVED lines=8> */
[----:B-1----:R-:W-:Y:S01]  /*b0c0*/  LEA R31, R0, 0x5100, 0x1 ;  /* 0x00005100001f7811 */ /* 0x002fe200078e08ff */
[----:B------:R-:W-:Y:S01]  /*b0d0*/  IMAD.U32 R0, R33, 0x10000, RZ ;  /* 0x0001000021007824 */ /* 0x000fe200078e00ff */
[----:B------:R-:W-:-:S03]  /*b0e0*/  IADD3 R2, R161, R2, RZ ;  /* 0x00000002a1027210 */ /* 0x000fc60007ffe0ff */
[----:B------:R-:W1:Y:S02]  /*b0f0*/  LDS.128 R8, [R31] ;  /* 0x000000001f087984 */ /* 0x000e640000000c00 */
        /* <DEDUP_REMOVED lines=75> */
.L_x_310:
[----:B------:R-:W-:Y:S05]  /*b5b0*/  BSYNC B0 ;  /* 0x0000000000007941 */ /* 0x000fea0003800000 */
.L_x_309:
[----:B------:R-:W-:-:S13]  /*b5c0*/  ISETP.GE.OR P0, PT, R44, R43, P0 ;  /* 0x0000002b2c00720c */ /* 0x000fda0000706670 */
[----:B------:R-:W-:Y:S05]  /*b5d0*/  @P0 BRA `(.L_x_300) ;  /* 0x000005b000000947 */ /* 0x000fea0003800000 */
[----:B------:R-:W-:Y:S01]  /*b5e0*/  SHF.R.S32.HI R2, RZ, 0x1f, R44 ;  /* 0x0000001fff027819 */ /* 0x000fe2000001142c */
[----:B------:R-:W-:Y:S01]  /*b5f0*/  IMAD.SHL.U32 R0, R44, 0x40, RZ ;  /* 0x000000402c007824 */ /* 0x000fe200078e00ff */
[----:B-1----:R-:W-:Y:S02]  /*b600*/  IADD3 R5, R28, c[0x0][0x27c], RZ ;  /* 0x00009f001c057a10 */ /* 0x002fe40007ffe0ff */
[----:B------:R-:W-:Y:S02]  /*b610*/  LEA.HI R2, R2, R44, RZ, 0x3 ;  /* 0x0000002c02027211 */ /* 0x000fe400078f18ff */
[----:B------:R-:W-:-:S03]  /*b620*/  LOP3.LUT R0, R0, 0x1c0, RZ, 0xc0, !PT ;  /* 0x000001c000007812 */ /* 0x000fc600078ec0ff */
[----:B------:R-:W-:Y:S01]  /*b630*/  IMAD.SHL.U32 R2, R2, 0x40, RZ ;  /* 0x0000004002027824 */ /* 0x000fe200078e00ff */
[----:B------:R-:W-:Y:S02]  /*b640*/  LOP3.LUT R4, R0, 0x38, R28, 0xf8, !PT ;  /* 0x0000003800047812 */ /* 0x000fe400078ef81c */
[----:B------:R-:W-:Y:S02]  /*b650*/  SHF.R.U32.HI R3, RZ, 0x3, R0 ;  /* 0x00000003ff037819 */ /* 0x000fe40000011600 */
[----:B------:R-:W-:Y:S02]  /*b660*/  LOP3.LUT R2, R2, 0xfffffe00, RZ, 0xc0, !PT ;  /* 0xfffffe0002027812 */ /* 0x000fe400078ec0ff */
[----:B------:R-:W-:Y:S02]  /*b670*/  LOP3.LUT R5, R0, 0x38, R5, 0xf8, !PT ;  /* 0x0000003800057812 */ /* 0x000fe400078ef805 */
[----:B------:R-:W-:Y:S02]  /*b680*/  LOP3.LUT R0, R2, R4, R3, 0xf6, !PT ;  /* 0x0000000402007212 */ /* 0x000fe400078ef603 */
[----:B------:R-:W-:-:S02]  /*b690*/  LOP3.LUT R3, R5, R3, RZ, 0x3c, !PT ;  /* 0x0000000305037212 */ /* 0x000fc400078e3cff */
[----:B------:R-:W-:Y:S02]  /*b6a0*/  LEA R28, R0, 0x5100, 0x1 ;  /* 0x00005100001c7811 */ /* 0x000fe400078e08ff */
[----:B------:R-:W-:Y:S02]  /*b6b0*/  IADD3 R3, R2, R3, RZ ;  /* 0x0000000302037210 */ /* 0x000fe40007ffe0ff */
[----:B------:R-:W-:Y:S01]  /*b6c0*/  SHF.L.U32 R2, R27, 0x10, RZ ;  /* 0x000000101b027819 */ /* 0x000fe200000006ff */
[----:B------:R-:W1:Y:S01]  /*b6d0*/  LDS.128 R8, [R28] ;  /* 0x000000001c087984 */ /* 0x000e620000000c00 */
[----:B------:R-:W-:Y:S01]  /*b6e0*/  LOP3.LUT R0, R26, 0xffff0000, RZ, 0xc0, !PT ;  /* 0xffff00001a007812 */ /* 0x000fe200078ec0ff */
[----:B------:R-:W-:-:S05]  /*b6f0*/  IMAD.SHL.U32 R25, R3, 0x2, RZ ;  /* 0x0000000203197824 */ /* 0x000fca00078e00ff */
[----:B------:R-:W2:Y:S01]  /*b700*/  LDS.128 R4, [R25+0x5100] ;  /* 0x0051000019047984 */ /* 0x000ea20000000c00 */
[C---:B-1----:R-:W-:Y:S01]  /*b710*/  SHF.L.U32 R13, R8.reuse, 0x10, RZ ;  /* 0x00000010080d7819 */ /* 0x042fe200000006ff */
[----:B------:R-:W-:Y:S01]  /*b720*/  IMAD.U32 R17, R9, 0x10000, RZ ;  /* 0x0001000009117824 */ /* 0x000fe200078e00ff */
[----:B------:R-:W-:Y:S01]  /*b730*/  LOP3.LUT R16, R8, 0xffff0000, RZ, 0xc0, !PT ;  /* 0xffff000008107812 */ /* 0x000fe200078ec0ff */
[----:B------:R-:W-:Y:S01]  /*b740*/  IMAD.U32 R20, R11, 0x10000, RZ ;  /* 0x000100000b147824 */ /* 0x000fe200078e00ff */
[----:B------:R-:W-:Y:S02]  /*b750*/  SHF.L.U32 R8, R26, 0x10, RZ ;  /* 0x000000101a087819 */ /* 0x000fe400000006ff */
[----:B------:R-:W-:Y:S01]  /*b760*/  LOP3.LUT R22, R9, 0xffff0000, RZ, 0xc0, !PT ;  /* 0xffff000009167812 */ /* 0x000fe200078ec0ff */
[----:B--2---:R-:W-:Y:S01]  /*b770*/  IMAD.U32 R3, R6, 0x10000, RZ ;  /* 0x0001000006037824 */ /* 0x004fe200078e00ff */
[----:B------:R-:W-:Y:S01]  /*b780*/  LOP3.LUT R21, R11, 0xffff0000, RZ, 0xc0, !PT ;  /* 0xffff00000b157812 */ /* 0x000fe200078ec0ff */
[----:B------:R-:W-:Y:S01]  /*b790*/  IMAD.U32 R15, R5, 0x10000, RZ ;  /* 0x00010000050f7824 */ /* 0x000fe200078e00ff */
[----:B------:R-:W-:Y:S01]  /*b7a0*/  SHF.L.U32 R12, R10, 0x10, RZ ;  /* 0x000000100a0c7819 */ /* 0x000fe200000006ff */
[----:B------:R-:W-:Y:S01]  /*b7b0*/  IMAD.U32 R14, R7, 0x10000, RZ ;  /* 0x00010000070e7824 */ /* 0x000fe200078e00ff */
[----:B------:R-:W-:-:S02]  /*b7c0*/  SHF.L.U32 R9, R4, 0x10, RZ ;  /* 0x0000001004097819 */ /* 0x000fc400000006ff */
[----:B------:R-:W-:Y:S01]  /*b7d0*/  LOP3.LUT R11, R4, 0xffff0000, RZ, 0xc0, !PT ;  /* 0xffff0000040b7812 */ /* 0x000fe200078ec0ff */
[-C--:B------:R-:W-:Y:S01]  /*b7e0*/  FMUL.FTZ R4, R8, R3.reuse ;  /* 0x0000000308047220 */ /* 0x080fe20000410000 */
[----:B------:R-:W-:Y:S01]  /*b7f0*/  LOP3.LUT R19, R5, 0xffff0000, RZ, 0xc0, !PT ;  /* 0xffff000005137812 */ /* 0x000fe200078ec0ff */
[----:B------:R-:W-:Y:S01]  /*b800*/  FMUL.FTZ R3, R2, R3 ;  /* 0x0000000302037220 */ /* 0x000fe20000410000 */
[----:B------:R-:W-:Y:S01]  /*b810*/  LOP3.LUT R5, R6, 0xffff0000, RZ, 0xc0, !PT ;  /* 0xffff000006057812 */ /* 0x000fe200078ec0ff */
[-C--:B------:R-:W-:Y:S01]  /*b820*/  FFMA.FTZ R31, R2, R12.reuse, -R4 ;  /* 0x0000000c021f7223 */ /* 0x080fe20000010804 */
[----:B------:R-:W-:Y:S01]  /*b830*/  LOP3.LUT R10, R10, 0xffff0000, RZ, 0xc0, !PT ;  /* 0xffff00000a0a7812 */ /* 0x000fe200078ec0ff */
[----:B------:R-:W-:Y:S01]  /*b840*/  FFMA.FTZ R30, R8, R12, R3 ;  /* 0x0000000c081e7223 */ /* 0x000fe20000010003 */
[----:B------:R-:W-:Y:S01]  /*b850*/  LOP3.LUT R2, R27, 0xffff0000, RZ, 0xc0, !PT ;  /* 0xffff00001b027812 */ /* 0x000fe200078ec0ff */
[-C--:B------:R-:W-:Y:S01]  /*b860*/  FMUL.FTZ R6, R0, R5.reuse ;  /* 0x0000000500067220 */ /* 0x080fe20000410000 */
[----:B------:R-:W-:Y:S01]  /*b870*/  SHF.L.U32 R4, R32, 0x10, RZ ;  /* 0x0000001020047819 */ /* 0x000fe200000006ff */
[----:B------:R-:W-:Y:S01]  /*b880*/  IMAD.U32 R3, R33, 0x10000, RZ ;  /* 0x0001000021037824 */ /* 0x000fe200078e00ff */
[----:B------:R-:W-:Y:S01]  /*b890*/  LOP3.LUT R18, R7, 0xffff0000, RZ, 0xc0, !PT ;  /* 0xffff000007127812 */ /* 0x000fe200078ec0ff */
[----:B------:R-:W-:-:S02]  /*b8a0*/  FMUL.FTZ R7, R2, R5 ;  /* 0x0000000502077220 */ /* 0x000fc40000410000 */
[-C--:B------:R-:W-:Y:S01]  /*b8b0*/  FFMA.FTZ R29, R2, R10.reuse, -R6 ;  /* 0x0000000a021d7223 */ /* 0x080fe20000010806 */
[----:B------:R-:W-:Y:S01]  /*b8c0*/  LOP3.LUT R6, R32, 0xffff0000, RZ, 0xc0, !PT ;  /* 0xffff000020067812 */ /* 0x000fe200078ec0ff */
[-C--:B------:R-:W-:Y:S02]  /*b8d0*/  FMUL.FTZ R5, R4, R9.reuse ;  /* 0x0000000904057220 */ /* 0x080fe40000410000 */
[----:B------:R-:W-:Y:S02]  /*b8e0*/  FMUL.FTZ R2, R3, R9 ;  /* 0x0000000903027220 */ /* 0x000fe40000410000 */
[----:B------:R-:W-:Y:S01]  /*b8f0*/  FFMA.FTZ R27, R0, R10, R7 ;  /* 0x0000000a001b7223 */ /* 0x000fe20000010007 */
[----:B------:R-:W-:Y:S01]  /*b900*/  LOP3.LUT R0, R33, 0xffff0000, RZ, 0xc0, !PT ;  /* 0xffff000021007812 */ /* 0x000fe200078ec0ff */
[-C--:B------:R-:W-:Y:S01]  /*b910*/  FFMA.FTZ R26, R3, R13.reuse, -R5 ;  /* 0x0000000d031a7223 */ /* 0x080fe20000010805 */
[----:B------:R-:W-:Y:S01]  /*b920*/  SHF.L.U32 R3, R37, 0x10, RZ ;  /* 0x0000001025037819 */ /* 0x000fe200000006ff */
[----:B------:R-:W-:Y:S01]  /*b930*/  FFMA.FTZ R24, R4, R13, R2 ;  /* 0x0000000d04187223 */ /* 0x000fe20000010002 */
[----:B------:R-:W-:Y:S01]  /*b940*/  SHF.L.U32 R5, R35, 0x10, RZ ;  /* 0x0000001023057819 */ /* 0x000fe200000006ff */
[----:B------:R-:W-:Y:S01]  /*b950*/  FMUL.FTZ R4, R6, R11 ;  /* 0x0000000b06047220 */ /* 0x000fe20000410000 */
[----:B------:R-:W-:Y:S01]  /*b960*/  F2FP.BF16.PACK_AB R10, R29, R31 ;  /* 0x0000001f1d0a723e */ /* 0x000fe200000010ff */
[----:B------:R-:W-:-:S02]  /*b970*/  IMAD.U32 R2, R34, 0x10000, RZ ;  /* 0x0001000022027824 */ /* 0x000fc400078e00ff */
[C---:B------:R-:W-:Y:S02]  /*b980*/  FMUL.FTZ R9, R0.reuse, R11 ;  /* 0x0000000b00097220 */ /* 0x040fe40000410000 */
[----:B------:R-:W-:Y:S02]  /*b990*/  FFMA.FTZ R23, R0, R16, -R4 ;  /* 0x0000001000177223 */ /* 0x000fe40000010804 */
[----:B------:R-:W-:Y:S02]  /*b9a0*/  IMAD.U32 R0, R36, 0x10000, RZ ;  /* 0x0001000024007824 */ /* 0x000fe400078e00ff */
[-C--:B------:R-:W-:Y:S02]  /*b9b0*/  FMUL.FTZ R7, R3, R15.reuse ;  /* 0x0000000f03077220 */ /* 0x080fe40000410000 */
[----:B------:R-:W-:Y:S02]  /*b9c0*/  FMUL.FTZ R4, R5, R14 ;  /* 0x0000000e05047220 */ /* 0x000fe40000410000 */
[----:B------:R-:W-:-:S02]  /*b9d0*/  FMUL.FTZ R8, R2, R15 ;  /* 0x0000000f02087220 */ /* 0x000fc40000410000 */
[----:B------:R-:W-:Y:S02]  /*b9e0*/  FFMA.FTZ R16, R6, R16, R9 ;  /* 0x0000001006107223 */ /* 0x000fe40000010009 */
        /* <DEDUP_REMOVED lines=26> */
.L_x_300:
[----:B------:R-:W-:Y:S05]  /*bb90*/  BSYNC B2 ;  /* 0x0000000000027941 */ /* 0x000fea0003800000 */
.L_x_284:
[----:B------:R-:W-:-:S04]  /*bba0*/  DEPBAR.LE SB0, 0x0 ;  /* 0x000080000000791a */ /* 0x000fc80000000000 */
[----:B------:R-:W-:Y:S01]  /*bbb0*/  BAR.SYNC.DEFER_BLOCKING 0x0 ;  /* 0x0000000000007b1d */ /* 0x000fe20000010000 */
[----:B------:R-:W-:Y:S01]  /*bbc0*/  IMAD R0, R72, c[0x0][0x208], RZ ;  /* 0x0000820048007a24 */ /* 0x000fe200078e02ff */
[----:B------:R-:W-:Y:S01]  /*bbd0*/  ISETP.GE.AND P0, PT, R132, c[0x0][0x1d4], PT ;  /* 0x0000750084007a0c */ /* 0x000fe20003f06270 */
[----:B--2---:R-:W-:-:S03]  /*bbe0*/  IMAD.WIDE.U32 R2, R112, c[0x0][0x208], RZ ;  /* 0x0000820070027a25 */ /* 0x004fc600078e00ff */
[----:B------:R-:W-:Y:S01]  /*bbf0*/  ULDC.64 UR4, c[0x0][0x208] ;  /* 0x0000820000047ab9 */ /* 0x000fe20000000a00 */
[----:B------:R-:W-:Y:S01]  /*bc00*/  IMAD R0, R112, c[0x0][0x20c], R0 ;  /* 0x0000830070007a24 */ /* 0x000fe200078e0200 */
[----:B------:R-:W-:Y:S01]  /*bc10*/  USHF.L.U32 UR7, UR4, 0x5, URZ ;  /* 0x0000000504077899 */ /* 0x000fe2000800063f */
[C---:B------:R-:W-:Y:S01]  /*bc20*/  ISETP.LT.OR P4, PT, R88.reuse, 0x1, P0 ;  /* 0x000000015800780c */ /* 0x040fe20000781670 */
[----:B------:R-:W-:Y:S01]  /*bc30*/  UMOV UR6, 0x5 ;  /* 0x0000000500067882 */ /* 0x000fe20000000000 */
[----:B------:R-:W-:Y:S01]  /*bc40*/  IMAD.IADD R0, R3, 0x1, R0 ;  /* 0x0000000103007824 */ /* 0x000fe200078e0200 */
[----:B------:R-:W-:Y:S01]  /*bc50*/  USHF.L.U64.HI UR5, UR4, UR6, UR5 ;  /* 0x0000000604057299 */ /* 0x000fe20008010205 */
[----:B------:R-:W-:Y:S01]  /*bc60*/  ISETP.LT.OR P6, PT, R88, 0x11, P0 ;  /* 0x000000115800780c */ /* 0x000fe200007c1670 */
[----:B------:R-:W-:Y:S01]  /*bc70*/  BSSY B0, `(.L_x_311) ;  /* 0x00000ac000007945 */ /* 0x000fe20003800000 */
[----:B------:R-:W-:Y:S01]  /*bc80*/  IMAD R0, R0, 0x50, RZ ;  /* 0x0000005000007824 */ /* 0x000fe200078e02ff */
[----:B------:R-:W-:Y:S01]  /*bc90*/  ISETP.LT.OR P5, PT, R88, 0x21, P0 ;  /* 0x000000215800780c */ /* 0x000fe200007a1670 */
[----:B-1----:R-:W-:Y:S04]  /*bca0*/  LDSM.16.M88.4 R16, [R115] ;  /* 0x000000007310783b */ /* 0x002fe80000000200 */
[----:B------:R-:W-:Y:S04]  /*bcb0*/  LDSM.16.M88.4 R12, [R115+0x800] ;  /* 0x00080000730c783b */ /* 0x000fe80000000200 */
[----:B------:R-:W-:Y:S04]  /*bcc0*/  LDSM.16.M88.4 R28, [R115+0x1000] ;  /* 0x00100000731c783b */ /* 0x000fe80000000200 */
[----:B------:R-:W-:Y:S04]  /*bcd0*/  LDSM.16.M88.4 R24, [R115+0x1800] ;  /* 0x001800007318783b */ /* 0x000fe80000000200 */
[----:B------:R-:W-:Y:S04]  /*bce0*/  LDSM.16.M88.4 R20, [R115+0x2000] ;  /* 0x002000007314783b */ /* 0x000fe80000000200 */
[----:B------:R-:W1:Y:S04]  /*bcf0*/  LDSM.16.M88.4 R8, [R206] ;  /* 0x00000000ce08783b */ /* 0x000e680000000200 */
[----:B------:R-:W2:Y:S04]  /*bd00*/  LDSM.16.M88.4 R4, [R206+0x2000] ;  /* 0x00200000ce04783b */ /* 0x000ea80000000200 */
[----:B------:R-:W-:Y:S04]  /*bd10*/  LDSM.16.M88.4 R60, [R210] ;  /* 0x00000000d23c783b */ /* 0x000fe80000000200 */
[----:B------:R-:W-:Y:S04]  /*bd20*/  LDSM.16.M88.4 R32, [R213] ;  /* 0x00000000d520783b */ /* 0x000fe80000000200 */
[----:B------:R-:W-:Y:S01]  /*bd30*/  LDSM.16.M88.4 R36, [R214] ;  /* 0x00000000d624783b */ /* 0x000fe20000000200 */
[C---:B-1----:R-:W-:Y:S08]  /*bd40*/  HMMA.16816.F32.BF16 R120, R8.reuse, R16, RZ ;  /* 0x000000100878723c */ /* 0x042ff000000418ff */
        /* <DEDUP_REMOVED lines=9> */
[----:B------:R-:W-:Y:S01]  /*bde0*/  IMAD.MOV.U32 R8, RZ, RZ, R248 ;  /* 0x000000ffff087224 */ /* 0x000fe200078e00f8 */
[----:B--2---:R-:W-:Y:S01]  /*bdf0*/  HMMA.16816.F32.BF16 R40, R4, R16, RZ ;  /* 0x000000100428723c */ /* 0x004fe200000418ff */
[----:B------:R-:W-:-:S04]  /*be00*/  IMAD.MOV.U32 R9, RZ, RZ, R252 ;  /* 0x000000ffff097224 */ /* 0x000fc800078e00fc */
[----:B------:R-:W-:Y:S02]  /*be10*/  IMAD.WIDE.U32 R2, R2, 0x50, R8 ;  /* 0x0000005002027825 */ /* 0x000fe400078e0008 */
[----:B------:R-:W1:Y:S01]  /*be20*/  LDSM.16.M88.4 R8, [R209] ;  /* 0x00000000d108783b */ /* 0x000e620000000200 */
[C---:B------:R-:W-:Y:S01]  /*be30*/  HMMA.16816.F32.BF16 R44, R4.reuse, R12, RZ ;  /* 0x0000000c042c723c */ /* 0x040fe200000418ff */
[----:B------:R-:W-:Y:S01]  /*be40*/  IMAD.IADD R0, R3, 0x1, R0 ;  /* 0x0000000103007824 */ /* 0x000fe200078e0200 */
[C---:B------:R-:W-:Y:S02]  /*be50*/  LEA R16, P2, R2.reuse, c[0x0][0x1f8], 0x1 ;  /* 0x00007e0002107a11 */ /* 0x040fe400078408ff */
[----:B------:R-:W-:Y:S02]  /*be60*/  P2R R3, PR, RZ, 0x10 ;  /* 0x00000010ff037803 */ /* 0x000fe40000000000 */
[----:B------:R-:W-:Y:S02]  /*be70*/  LEA.HI.X R17, R2, c[0x0][0x1fc], R0, 0x1, P2 ;  /* 0x00007f0002117a11 */ /* 0x000fe400010f0c00 */
[----:B------:R-:W-:Y:S01]  /*be80*/  HMMA.16816.F32.BF16 R48, R4, R28, RZ ;  /* 0x0000001c0430723c */ /* 0x000fe200000418ff */
[----:B------:R-:W-:-:S07]  /*be90*/  ISETP.LT.OR P4, PT, R88, 0x31, P0 ;  /* 0x000000315800780c */ /* 0x000fce0000781670 */
[C---:B------:R-:W-:Y:S08]  /*bea0*/  HMMA.16816.F32.BF16 R52, R4.reuse, R24, RZ ;  /* 0x000000180434723c */ /* 0x040ff000000418ff */
[C---:B------:R-:W-:Y:S08]  /*beb0*/  HMMA.16816.F32.BF16 R56, R4.reuse, R20, RZ ;  /* 0x000000140438723c */ /* 0x040ff000000418ff */
[C---:B------:R-:W-:Y:S08]  /*bec0*/  HMMA.16816.F32.BF16 R68, R4.reuse, R18, RZ ;  /* 0x000000120444723c */ /* 0x040ff000000418ff */
[C---:B------:R-:W-:Y:S07]  /*bed0*/  HMMA.16816.F32.BF16 R64, R4.reuse, R14, RZ ;  /* 0x0000000e0440723c */ /* 0x040fee00000418ff */
[----:B------:R-:W-:Y:S01]  /*bee0*/  IADD3 R14, P3, R16, UR7, RZ ;  /* 0x00000007100e7c10 */ /* 0x000fe2000ff7e0ff */
[----:B------:R-:W-:Y:S01]  /*bef0*/  HMMA.16816.F32.BF16 R96, R4, R30, RZ ;  /* 0x0000001e0460723c */ /* 0x000fe200000418ff */
[----:B------:R-:W2:Y:S02]  /*bf00*/  LDSM.16.M88.4 R28, [R212] ;  /* 0x00000000d41c783b */ /* 0x000ea40000000200 */
[----:B------:R-:W-:-:S02]  /*bf10*/  IADD3 R12, P2, R14, UR7, RZ ;  /* 0x000000070e0c7c10 */ /* 0x000fc4000ff5e0ff */
[----:B------:R-:W-:Y:S02]  /*bf20*/  IADD3.X R15, R17, UR5, RZ, P3, !PT ;  /* 0x00000005110f7c10 */ /* 0x000fe40009ffe4ff */
[----:B------:R-:W-:Y:S01]  /*bf30*/  ISETP.LT.OR P3, PT, R88, 0x41, P0 ;  /* 0x000000415800780c */ /* 0x000fe20000761670 */
[C---:B------:R-:W-:Y:S01]  /*bf40*/  HMMA.16816.F32.BF16 R116, R4.reuse, R26, RZ ;  /* 0x0000001a0474723c */ /* 0x040fe200000418ff */
[----:B------:R-:W-:Y:S01]  /*bf50*/  LDSM.16.M88.4 R24, [R211] ;  /* 0x00000000d318783b */ /* 0x000fe20000000200 */
[----:B------:R-:W-:Y:S02]  /*bf60*/  IADD3.X R13, R15, UR5, RZ, P2, !PT ;  /* 0x000000050f0d7c10 */ /* 0x000fe400097fe4ff */
[----:B------:R-:W-:Y:S02]  /*bf70*/  ISETP.NE.AND P2, PT, R3, RZ, PT ;  /* 0x000000ff0300720c */ /* 0x000fe40003f45270 */
[----:B------:R-:W-:Y:S02]  /*bf80*/  IADD3 R2, P0, R12, UR7, RZ ;  /* 0x000000070c027c10 */ /* 0x000fe4000ff1e0ff */
[----:B------:R-:W-:Y:S01]  /*bf90*/  HMMA.16816.F32.BF16 R108, R4, R22, RZ ;  /* 0x00000016046c723c */ /* 0x000fe200000418ff */
[----:B------:R-:W3:Y:S01]  /*bfa0*/  LDSM.16.M88.4 R4, [R209+0x2000] ;  /* 0x00200000d104783b */ /* 0x000ee20000000200 */
[----:B------:R-:W-:-:S06]  /*bfb0*/  IADD3.X R3, R13, UR5, RZ, P0, !PT ;  /* 0x000000050d037c10 */ /* 0x000fcc00087fe4ff */
[C---:B-1---5:R-:W-:Y:S01]  /*bfc0*/  HMMA.16816.F32.BF16 R132, R8.reuse, R60, R120 ;  /* 0x0000003c0884723c */ /* 0x062fe20000041878 */
[----:B------:R-:W-:Y:S01]  /*bfd0*/  @!PT LDS RZ, [RZ] ;  /* 0x00000000fffff984 */ /* 0x000fe20000000800 */
[----:B------:R-:W-:Y:S01]  /*bfe0*/  @!PT LDS RZ, [RZ] ;  /* 0x00000000fffff984 */ /* 0x000fe20000000800 */
[----:B------:R-:W-:Y:S01]  /*bff0*/  @!PT LDS RZ, [RZ] ;  /* 0x00000000fffff984 */ /* 0x000fe20000000800 */
[----:B------:R1:W-:Y:S04]  /*c000*/  LDGSTS.E.BYPASS.LTC128B.128 [R215+0x100], [R16.64], !P2 ;  /* 0x0010000010d77fae */ /* 0x0003e8000d101d48 */
[----:B------:R4:W-:Y:S03]  /*c010*/  LDGSTS.E.BYPASS.LTC128B.128 [R215+0x900], [R14.64], !P6 ;  /* 0x009000000ed77fae */ /* 0x0009e6000f101d48 */
[C---:B------:R-:W-:Y:S01]  /*c020*/  HMMA.16816.F32.BF16 R144, R8.reuse, R36, R104 ;  /* 0x000000240890723c */ /* 0x040fe20000041868 */
[----:B------:R4:W-:Y:S04]  /*c030*/  LDGSTS.E.BYPASS.LTC128B.128 [R215+0x1100], [R12.64], !P5 ;  /* 0x011000000cd77fae */ /* 0x0009e8000e901d48 */
[----:B------:R4:W-:Y:S03]  /*c040*/  LDGSTS.E.BYPASS.LTC128B.128 [R215+0x1900], [R2.64], !P4 ;  /* 0x0190000002d77fae */ /* 0x0009e6000e101d48 */
[C---:B------:R-:W-:Y:S08]  /*c050*/  HMMA.16816.F32.BF16 R156, R8.reuse, R32, R100 ;  /* 0x00000020089c723c */ /* 0x040ff00000041864 */
[----:B--2---:R-:W-:Y:S01]  /*c060*/  HMMA.16816.F32.BF16 R168, R8, R28, R92 ;  /* 0x0000001c08a8723c */ /* 0x004fe2000004185c */
[----:B-1----:R-:W-:-:S04]  /*c070*/  IADD3 R16, P0, R2, UR7, RZ ;  /* 0x0000000702107c10 */ /* 0x002fc8000ff1e0ff */
[----:B------:R-:W-:-:S03]  /*c080*/  IADD3.X R17, R3, UR5, RZ, P0, !PT ;  /* 0x0000000503117c10 */ /* 0x000fc600087fe4ff */
[C---:B---3--:R-:W-:Y:S01]  /*c090*/  HMMA.16816.F32.BF16 R76, R4.reuse, R60, R40 ;  /* 0x0000003c044c723c */ /* 0x048fe20000041828 */
[----:B------:R-:W-:Y:S01]  /*c0a0*/  ISETP.GT.AND P0, PT, R112, R247, PT ;  /* 0x000000f77000720c */ /* 0x000fe20003f04270 */
[----:B------:R1:W-:Y:S06]  /*c0b0*/  LDGSTS.E.BYPASS.LTC128B.128 [R215+0x2100], [R16.64], !P3 ;  /* 0x0210000010d77fae */ /* 0x0003ec000d901d48 */
[C---:B------:R-:W-:Y:S01]  /*c0c0*/  HMMA.16816.F32.BF16 R160, R4.reuse, R28, R52 ;  /* 0x0000001c04a0723c */ /* 0x040fe20000041834 */
[----:B------:R-:W-:Y:S04]  /*c0d0*/  LDSM.16.M88.4 R40, [R205+0x2000] ;  /* 0x00200000cd28783b */ /* 0x000fe80000000200 */
[----:B------:R-:W-:Y:S03]  /*c0e0*/  LDSM.16.M88.4 R52, [R205+0x800] ;  /* 0x00080000cd34783b */ /* 0x000fe60000000200 */
[C---:B------:R-:W-:Y:S01]  /*c0f0*/  HMMA.16816.F32.BF16 R88, R4.reuse, R24, R56 ;  /* 0x000000180458723c */ /* 0x040fe20000041838 */
[----:B------:R-:W-:Y:S04]  /*c100*/  LDSM.16.M88.4 R56, [R205] ;  /* 0x00000000cd38783b */ /* 0x000fe80000000200 */
[----:B----4-:R-:W-:Y:S03]  /*c110*/  LDSM.16.M88.4 R12, [R207] ;  /* 0x00000000cf0c783b */ /* 0x010fe60000000200 */
[C---:B------:R-:W-:Y:S01]  /*c120*/  HMMA.16816.F32.BF16 R72, R4.reuse, R32, R48 ;  /* 0x000000200448723c */ /* 0x040fe20000041830 */
[----:B------:R-:W-:Y:S04]  /*c130*/  LDSM.16.M88.4 R48, [R205+0x1000] ;  /* 0x00100000cd30783b */ /* 0x000fe80000000200 */
[----:B------:R-:W0:Y:S03]  /*c140*/  LDGDEPBAR ;  /* 0x00000000000079af */ /* 0x000e260000000000 */
[C---:B------:R-:W-:Y:S01]  /*c150*/  HMMA.16816.F32.BF16 R140, R4.reuse, R36, R44 ;  /* 0x00000024048c723c */ /* 0x040fe2000004182c */
[----:B-1----:R-:W1:Y:S04]  /*c160*/  LDSM.16.M88.4 R16, [R207+0x2000] ;  /* 0x00200000cf10783b */ /* 0x002e680000000200 */
[----:B------:R-:W2:Y:S03]  /*c170*/  LDSM.16.M88.4 R44, [R205+0x1800] ;  /* 0x00180000cd2c783b */ /* 0x000ea60000000200 */
[C---:B------:R-:W-:Y:S08]  /*c180*/  HMMA.16816.F32.BF16 R20, R4.reuse, R38, R64 ;  /* 0x000000260414723c */ /* 0x040ff00000041840 */
[-C--:B------:R-:W-:Y:S08]  /*c190*/  HMMA.16816.F32.BF16 R68, R4, R62.reuse, R68 ;  /* 0x0000003e0444723c */ /* 0x080ff00000041844 */
[----:B------:R-:W-:Y:S08]  /*c1a0*/  HMMA.16816.F32.BF16 R64, R8, R62, R152 ;  /* 0x0000003e0840723c */ /* 0x000ff00000041898 */
[----:B------:R-:W-:Y:S08]  /*c1b0*/  HMMA.16816.F32.BF16 R136, R4, R26, R108 ;  /* 0x0000001a0488723c */ /* 0x000ff0000004186c */
[----:B------:R-:W-:Y:S01]  /*c1c0*/  HMMA.16816.F32.BF16 R60, R8, R38, R148 ;  /* 0x00000026083c723c */ /* 0x000fe20000041894 */
[----:B------:R-:W-:Y:S07]  /*c1d0*/  LDSM.16.M88.4 R36, [R202] ;  /* 0x00000000ca24783b */ /* 0x000fee0000000200 */
[-C--:B------:R-:W-:Y:S08]  /*c1e0*/  HMMA.16816.F32.BF16 R172, R4, R34.reuse, R96 ;  /* 0x0000002204ac723c */ /* 0x080ff00000041860 */
[----:B------:R-:W-:Y:S01]  /*c1f0*/  HMMA.16816.F32.BF16 R108, R8, R34, R124 ;  /* 0x00000022086c723c */ /* 0x000fe2000004187c */
[----:B------:R-:W-:Y:S07]  /*c200*/  LDSM.16.M88.4 R32, [R202+0x800] ;  /* 0x00080000ca20783b */ /* 0x000fee0000000200 */
[----:B------:R-:W-:Y:S01]  /*c210*/  HMMA.16816.F32.BF16 R164, R4, R30, R116 ;  /* 0x0000001e04a4723c */ /* 0x000fe20000041874 */
[----:B------:R-:W-:Y:S07]  /*c220*/  LDSM.16.M88.4 R4, [R208+0x2000] ;  /* 0x00200000d004783b */ /* 0x000fee0000000200 */
[C---:B------:R-:W-:Y:S08]  /*c230*/  HMMA.16816.F32.BF16 R176, R8.reuse, R24, R80 ;  /* 0x0000001808b0723c */ /* 0x040ff00000041850 */
[C---:B------:R-:W-:Y:S01]  /*c240*/  HMMA.16816.F32.BF16 R128, R8.reuse, R30, R128 ;  /* 0x0000001e0880723c */ /* 0x040fe20000041880 */
[----:B------:R-:W-:Y:S07]  /*c250*/  LDSM.16.M88.4 R28, [R202+0x1000] ;  /* 0x00100000ca1c783b */ /* 0x000fee0000000200 */
[----:B------:R-:W-:Y:S01]  /*c260*/  HMMA.16816.F32.BF16 R124, R8, R26, R84 ;  /* 0x0000001a087c723c */ /* 0x000fe20000041854 */
[----:B------:R-:W-:Y:S04]  /*c270*/  LDSM.16.M88.4 R8, [R208] ;  /* 0x00000000d008783b */ /* 0x000fe80000000200 */
[----:B------:R-:W-:Y:S03]  /*c280*/  LDSM.16.M88.4 R24, [R202+0x1800] ;  /* 0x00180000ca18783b */ /* 0x000fe60000000200 */
[C---:B-1----:R-:W-:Y:S08]  /*c290*/  HMMA.16816.F32.BF16 R96, R16.reuse, R40, R88 ;  /* 0x000000281060723c */ /* 0x042ff00000041858 */
[----:B------:R-:W-:Y:S01]  /*c2a0*/  HMMA.16816.F32.BF16 R88, R16, R54, R20 ;  /* 0x000000361058723c */ /* 0x000fe20000041814 */
[----:B------:R-:W1:Y:S01]  /*c2b0*/  LDSM.16.M88.4 R20, [R202+0x2000] ;  /* 0x00200000ca14783b */ /* 0x000e620000000200 */
[----:B------:R-:W-:-:S06]  /*c2c0*/  DEPBAR.LE SB0, 0x0 ;  /* 0x000080000000791a */ /* 0x000fcc0000000000 */
[C---:B------:R-:W-:Y:S08]  /*c2d0*/  HMMA.16816.F32.BF16 R92, R16.reuse, R58, R68 ;  /* 0x0000003a105c723c */ /* 0x040ff00000041844 */
[----:B------:R-:W-:Y:S08]  /*c2e0*/  HMMA.16816.F32.BF16 R104, R16, R48, R72 ;  /* 0x000000301068723c */ /* 0x000ff00000041848 */
[----:B------:R-:W-:Y:S08]  /*c2f0*/  HMMA.16816.F32.BF16 R68, R12, R58, R64 ;  /* 0x0000003a0c44723c */ /* 0x000ff00000041840 */
[C---:B------:R-:W-:Y:S08]  /*c300*/  HMMA.16816.F32.BF16 R120, R16.reuse, R56, R76 ;  /* 0x000000381078723c */ /* 0x040ff0000004184c */
[----:B------:R-:W-:Y:S08]  /*c310*/  HMMA.16816.F32.BF16 R116, R16, R52, R140 ;  /* 0x000000341074723c */ /* 0x000ff0000004188c */
[C---:B------:R-:W-:Y:S08]  /*c320*/  HMMA.16816.F32.BF16 R72, R12.reuse, R56, R132 ;  /* 0x000000380c48723c */ /* 0x040ff00000041884 */
[C---:B------:R-:W-:Y:S08]  /*c330*/  HMMA.16816.F32.BF16 R64, R12.reuse, R52, R144 ;  /* 0x000000340c40723c */ /* 0x040ff00000041890 */
[----:B------:R-:W-:Y:S08]  /*c340*/  HMMA.16816.F32.BF16 R60, R12, R54, R60 ;  /* 0x000000360c3c723c */ /* 0x000ff0000004183c */
[----:B------:R-:W-:Y:S08]  /*c350*/  HMMA.16816.F32.BF16 R84, R16, R50, R172 ;  /* 0x000000321054723c */ /* 0x000ff000000418ac */
[C---:B------:R-:W-:Y:S08]  /*c360*/  HMMA.16816.F32.BF16 R56, R12.reuse, R48, R156 ;  /* 0x000000300c38723c */ /* 0x040ff0000004189c */
[----:B------:R-:W-:Y:S08]  /*c370*/  HMMA.16816.F32.BF16 R52, R12, R50, R108 ;  /* 0x000000320c34723c */ /* 0x000ff0000004186c */
[C---:B--2---:R-:W-:Y:S08]  /*c380*/  HMMA.16816.F32.BF16 R100, R16.reuse, R44, R160 ;  /* 0x0000002c1064723c */ /* 0x044ff000000418a0 */
[C---:B------:R-:W-:Y:S08]  /*c390*/  HMMA.16816.F32.BF16 R80, R16.reuse, R46, R164 ;  /* 0x0000002e1050723c */ /* 0x040ff000000418a4 */
[----:B------:R-:W-:Y:S08]  /*c3a0*/  HMMA.16816.F32.BF16 R76, R16, R42, R136 ;  /* 0x0000002a104c723c */ /* 0x000ff00000041888 */
[C---:B------:R-:W-:Y:S08]  /*c3b0*/  HMMA.16816.F32.BF16 R48, R12.reuse, R44, R168 ;  /* 0x0000002c0c30723c */ /* 0x040ff000000418a8 */
[C---:B------:R-:W-:Y:S08]  /*c3c0*/  HMMA.16816.F32.BF16 R44, R12.reuse, R46, R128 ;  /* 0x0000002e0c2c723c */ /* 0x040ff00000041880 */
[C---:B------:R-:W-:Y:S08]  /*c3d0*/  HMMA.16816.F32.BF16 R16, R12.reuse, R40, R176 ;  /* 0x000000280c10723c */ /* 0x040ff000000418b0 */
[----:B------:R-:W-:Y:S08]  /*c3e0*/  HMMA.16816.F32.BF16 R12, R12, R42, R124 ;  /* 0x0000002a0c0c723c */ /* 0x000ff0000004187c */
[C---:B-1----:R-:W-:Y:S08]  /*c3f0*/  HMMA.16816.F32.BF16 R136, R4.reuse, R20, R96 ;  /* 0x000000140488723c */ /* 0x042ff00000041860 */
[----:B------:R-:W-:Y:S08]  /*c400*/  HMMA.16816.F32.BF16 R76, R4, R22, R76 ;  /* 0x00000016044c723c */ /* 0x000ff0000004184c */
        /* <DEDUP_REMOVED lines=21> */
[----:B------:R-:W-:Y:S01]  /*c560*/  IADD3 R0, R186, -0x2, RZ ;  /* 0xfffffffeba007810 */ /* 0x000fe20007ffe0ff */
        /* <DEDUP_REMOVED lines=11> */
[-C--:B------:R-:W-:Y:S02]  /*c620*/  IADD3 R6, P2, R8, R10.reuse, RZ ;  /* 0x0000000a08067210 */ /* 0x080fe40007f5e0ff */
        /* <DEDUP_REMOVED lines=16> */
.L_x_312:
[----:B------:R-:W-:Y:S05]  /*c730*/  BSYNC B0 ;  /* 0x0000000000007941 */ /* 0x000fea0003800000 */
.L_x_311:
[----:B-1----:R-:W1:Y:S01]  /*c740*/  S2R R2, SR_TID.X ;  /* 0x0000000000027919 */ /* 0x002e620000002100 */
[----:B------:R-:W-:-:S03]  /*c750*/  LOP3.LUT R0, R187, 0xffffffe0, RZ, 0xc0, !PT ;  /* 0xffffffe0bb007812 */ /* 0x000fc600078ec0ff */
[----:B------:R-:W-:Y:S04]  /*c760*/  LDSM.16.MT88.4 R28, [R201] ;  /* 0x00000000c91c783b */ /* 0x000fe80000004200 */
[----:B------:R-:W0:Y:S01]  /*c770*/  LDGDEPBAR ;  /* 0x00000000000079af */ /* 0x000e220000000000 */
[----:B-1----:R-:W-:-:S05]  /*c780*/  IMAD.IADD R0, R2, 0x1, -R0 ;  /* 0x0000000102007824 */ /* 0x002fca00078e0a00 */
[----:B------:R-:W-:-:S04]  /*c790*/  SHF.R.S32.HI R2, RZ, 0x1f, R0 ;  /* 0x0000001fff027819 */ /* 0x000fc80000011400 */
[----:B------:R-:W-:-:S04]  /*c7a0*/  LEA.HI R2, R2, R0, RZ, 0x2 ;  /* 0x0000000002027211 */ /* 0x000fc800078f10ff */
[----:B------:R-:W-:-:S05]  /*c7b0*/  LOP3.LUT R2, R2, 0x7ffffffc, RZ, 0xc0, !PT ;  /* 0x7ffffffc02027812 */ /* 0x000fca00078ec0ff */
[----:B------:R-:W-:-:S04]  /*c7c0*/  IMAD.IADD R0, R0, 0x1, -R2 ;  /* 0x0000000100007824 */ /* 0x000fc800078e0a02 */
[----:B------:R-:W-:-:S05]  /*c7d0*/  IMAD.SHL.U32 R0, R0, 0x2, RZ ;  /* 0x0000000200007824 */ /* 0x000fca00078e00ff */
[----:B------:R-:W-:-:S04]  /*c7e0*/  IADD3 R0, -R0, R182, R113 ;  /* 0x000000b600007210 */ /* 0x000fc80007ffe171 */
        /* <DEDUP_REMOVED lines=21> */
[----:B------:R-:W-:Y:S02]  /*c940*/  FMNMX.FTZ R3, R11, R3, !PT ;  /* 0x000000030b037209 */ /* 0x000fe40007810000 */
[----:B------:R-:W-:Y:S02]  /*c950*/  FSEL R89, R64, -INF , P2 ;  /* 0xff80000040597808 */ /* 0x000fe40001000000 */
        /* <DEDUP_REMOVED lines=23> */
[----:B------:R-:W-:Y:S01]  /*cad0*/  FSEL R113, R62, -INF , P4 ;  /* 0xff8000003e717808 */ /* 0x000fe20002000000 */
[----:B------:R-:W-:Y:S01]  /*cae0*/  LDSM.16.MT88.4 R40, [R203] ;  /* 0x00000000cb28783b */ /* 0x000fe20000004200 */
        /* <DEDUP_REMOVED lines=11> */
[C---:B------:R-:W-:Y:S02]  /*cba0*/  ISETP.GT.AND P4, PT, R0.reuse, 0x28, PT ;  /* 0x000000280000780c */ /* 0x040fe40003f84270 */
        /* <DEDUP_REMOVED lines=21> */
[----:B------:R-:W-:Y:S02]  /*cd00*/  FMNMX.FTZ R2, R91, R2, !PT ;  /* 0x000000025b027209 */ /* 0x000fe40007810000 */
[C---:B------:R-:W-:Y:S02]  /*cd10*/  ISETP.GT.AND P5, PT, R0.reuse, 0x38, PT ;  /* 0x000000380000780c */ /* 0x040fe40003fa4270 */
[C---:B------:R-:W-:Y:S02]  /*cd20*/  ISETP.GT.AND P4, PT, R0.reuse, 0x39, PT ;  /* 0x000000390000780c */ /* 0x040fe40003f84270 */
[----:B------:R-:W-:-:S02]  /*cd30*/  ISETP.GT.AND P3, PT, R0, 0x40, PT ;  /* 0x000000400000780c */ /* 0x000fc40003f64270 */
[C---:B------:R-:W-:Y:S02]  /*cd40*/  ISETP.GT.AND P2, PT, R0.reuse, 0x41, PT ;  /* 0x000000410000780c */ /* 0x040fe40003f44270 */
[C---:B------:R-:W-:Y:S02]  /*cd50*/  ISETP.GT.AND P0, PT, R0.reuse, 0x48, PT ;  /* 0x000000480000780c */ /* 0x040fe40003f04270 */
        /* <DEDUP_REMOVED lines=17> */
[----:B------:R-:W-:Y:S02]  /*ce70*/  FSEL R141, R44, -INF , P5 ;  /* 0xff8000002c8d7808 */ /* 0x000fe40002800000 */
        /* <DEDUP_REMOVED lines=27> */
[----:B------:R-:W-:-:S02]  /*d030*/  FMNMX.FTZ R4, R193, R0, !PT ;  /* 0x00000000c1047209 */ /* 0x000fc40007810000 */
[----:B------:R-:W-:Y:S02]  /*d040*/  FMNMX.FTZ R0, R32, R33, !PT ;  /* 0x0000002120007209 */ /* 0x000fe40007810000 */
[----:B------:R-:W-:Y:S02]  /*d050*/  FMNMX.FTZ R2, R131, R2, !PT ;  /* 0x0000000283027209 */ /* 0x000fe40007810000 */
[----:B------:R-:W-:Y:S02]  /*d060*/  FMNMX.FTZ R3, R181, R3, !PT ;  /* 0x00000003b5037209 */ /* 0x000fe40007810000 */
[----:B------:R-:W-:Y:S02]  /*d070*/  FMNMX.FTZ R0, R34, R0, !PT ;  /* 0x0000000022007209 */ /* 0x000fe40007810000 */
[----:B------:R-:W-:Y:S01]  /*d080*/  FMNMX.FTZ R2, R132, R2, !PT ;  /* 0x0000000284027209 */ /* 0x000fe20007810000 */
[----:B------:R-:W1:Y:S01]  /*d090*/  SHFL.BFLY PT, R6, R3, 0x2, 0x1f ;  /* 0x0c401f0003067f89 */ /* 0x000e6200000e0000 */
[----:B------:R-:W-:-:S02]  /*d0a0*/  FSEL R188, R77, -INF , P6 ;  /* 0xff8000004dbc7808 */ /* 0x000fc40003000000 */
[----:B------:R-:W-:Y:S02]  /*d0b0*/  FMNMX.FTZ R0, R35, R0, !PT ;  /* 0x0000000023007209 */ /* 0x000fe40007810000 */
[----:B------:R-:W-:Y:S02]  /*d0c0*/  FMNMX.FTZ R2, R156, R2, !PT ;  /* 0x000000029c027209 */ /* 0x000fe40007810000 */
[----:B------:R-:W-:Y:S02]  /*d0d0*/  FMNMX.FTZ R5, R188, R4, !PT ;  /* 0x00000004bc057209 */ /* 0x000fe40007810000 */
[----:B------:R-:W-:Y:S02]  /*d0e0*/  FMNMX.FTZ R0, R111, R0, !PT ;  /* 0x000000006f007209 */ /* 0x000fe40007810000 */
[----:B------:R-:W-:Y:S01]  /*d0f0*/  FSEL R153, R82, -INF , P5 ;  /* 0xff80000052997808 */ /* 0x000fe20002800000 */
[----:B------:R-:W2:Y:S01]  /*d100*/  SHFL.BFLY PT, R7, R5, 0x2, 0x1f ;  /* 0x0c401f0005077f89 */ /* 0x000ea200000e0000 */
[----:B------:R-:W-:-:S02]  /*d110*/  FMNMX.FTZ R2, R176, R2, !PT ;  /* 0x00000002b0027209 */ /* 0x000fc40007810000 */
[----:B------:R-:W-:Y:S02]  /*d120*/  FMNMX.FTZ R0, R112, R0, !PT ;  /* 0x0000000070007209 */ /* 0x000fe40007810000 */
[----:B------:R-:W-:Y:S02]  /*d130*/  FSEL R136, R83, -INF , P4 ;  /* 0xff80000053887808 */ /* 0x000fe40002000000 */
[----:B------:R-:W-:Y:S02]  /*d140*/  FMNMX.FTZ R2, R153, R2, !PT ;  /* 0x0000000299027209 */ /* 0x000fe40007810000 */
[----:B------:R-:W-:Y:S02]  /*d150*/  FMNMX.FTZ R0, R113, R0, !PT ;  /* 0x0000000071007209 */ /* 0x000fe40007810000 */
[----:B------:R-:W-:Y:S01]  /*d160*/  FSEL R187, R138, -INF , P3 ;  /* 0xff8000008abb7808 */ /* 0x000fe20001800000 */
[----:B------:R-:W-:Y:S01]  /*d170*/  IMAD.MOV.U32 R138, RZ, RZ, R186 ;  /* 0x000000ffff8a7224 */ /* 0x000fe200078e00ba */
[----:B------:R-:W-:-:S02]  /*d180*/  FMNMX.FTZ R2, R136, R2, !PT ;  /* 0x0000000288027209 */ /* 0x000fc40007810000 */
[----:B------:R-:W-:Y:S02]  /*d190*/  FMNMX.FTZ R4, R114, R0, !PT ;  /* 0x0000000072047209 */ /* 0x000fe40007810000 */
[----:B------:R-:W-:Y:S02]  /*d1a0*/  FSEL R189, R139, -INF , P2 ;  /* 0xff8000008bbd7808 */ /* 0x000fe40001000000 */
[----:B------:R-:W-:Y:S02]  /*d1b0*/  FMNMX.FTZ R2, R187, R2, !PT ;  /* 0x00000002bb027209 */ /* 0x000fe40007810000 */
[----:B------:R-:W-:Y:S02]  /*d1c0*/  FMNMX.FTZ R4, R142, R4, !PT ;  /* 0x000000048e047209 */ /* 0x000fe40007810000 */
[----:B------:R-:W-:Y:S02]  /*d1d0*/  FSEL R194, R78, -INF , P0 ;  /* 0xff8000004ec27808 */ /* 0x000fe40000000000 */
[----:B------:R-:W-:-:S02]  /*d1e0*/  FMNMX.FTZ R2, R189, R2, !PT ;  /* 0x00000002bd027209 */ /* 0x000fc40007810000 */
[----:B-1----:R-:W-:Y:S02]  /*d1f0*/  FMNMX.FTZ R0, R3, R6, !PT ;  /* 0x0000000603007209 */ /* 0x002fe40007810000 */
[----:B------:R-:W-:Y:S02]  /*d200*/  FMNMX.FTZ R4, R145, R4, !PT ;  /* 0x0000000491047209 */ /* 0x000fe40007810000 */
[----:B------:R-:W-:Y:S01]  /*d210*/  FSEL R199, R79, -INF , P6 ;  /* 0xff8000004fc77808 */ /* 0x000fe20003000000 */
[----:B------:R-:W1:Y:S01]  /*d220*/  SHFL.BFLY PT, R6, R0, 0x1, 0x1f ;  /* 0x0c201f0000067f89 */ /* 0x000e6200000e0000 */
[----:B------:R-:W-:Y:S02]  /*d230*/  FMNMX.FTZ R2, R194, R2, !PT ;  /* 0x00000002c2027209 */ /* 0x000fe40007810000 */
[----:B------:R-:W-:Y:S02]  /*d240*/  FMNMX.FTZ R4, R144, R4, !PT ;  /* 0x0000000490047209 */ /* 0x000fe40007810000 */
[----:B------:R-:W-:-:S02]  /*d250*/  FMNMX.FTZ R2, R199, R2, !PT ;  /* 0x00000002c7027209 */ /* 0x000fc40007810000 */
[----:B------:R-:W-:Y:S02]  /*d260*/  FMNMX.FTZ R4, R146, R4, !PT ;  /* 0x0000000492047209 */ /* 0x000fe40007810000 */
[----:B--2---:R-:W-:Y:S02]  /*d270*/  FMNMX.FTZ R3, R5, R7, !PT ;  /* 0x0000000705037209 */ /* 0x004fe40007810000 */
[----:B------:R-:W2:Y:S01]  /*d280*/  SHFL.BFLY PT, R5, R2, 0x2, 0x1f ;  /* 0x0c401f0002057f89 */ /* 0x000ea200000e0000 */
[----:B------:R-:W-:Y:S02]  /*d290*/  FMNMX.FTZ R4, R198, R4, !PT ;  /* 0x00000004c6047209 */ /* 0x000fe40007810000 */
[----:B------:R-:W-:Y:S01]  /*d2a0*/  FSEL R150, R46, -INF , P5 ;  /* 0xff8000002e967808 */ /* 0x000fe20002800000 */
[----:B------:R-:W3:Y:S01]  /*d2b0*/  SHFL.BFLY PT, R7, R3, 0x1, 0x1f ;  /* 0x0c201f0003077f89 */ /* 0x000ee200000e0000 */
[----:B------:R-:W-:Y:S02]  /*d2c0*/  FMNMX.FTZ R4, R217, R4, !PT ;  /* 0x00000004d9047209 */ /* 0x000fe40007810000 */
[----:B------:R-:W-:-:S02]  /*d2d0*/  FSEL R152, R47, -INF , P4 ;  /* 0xff8000002f987808 */ /* 0x000fc40002000000 */
[----:B------:R-:W-:Y:S02]  /*d2e0*/  FMNMX.FTZ R4, R150, R4, !PT ;  /* 0x0000000496047209 */ /* 0x000fe40007810000 */
[----:B------:R-:W-:Y:S02]  /*d2f0*/  FSEL R216, R18, -INF , P3 ;  /* 0xff80000012d87808 */ /* 0x000fe40001800000 */
[----:B------:R-:W-:Y:S02]  /*d300*/  FMNMX.FTZ R4, R152, R4, !PT ;  /* 0x0000000498047209 */ /* 0x000fe40007810000 */
[----:B-1----:R-:W-:Y:S02]  /*d310*/  FMNMX.FTZ R110, R0, R6, !PT ;  /* 0x00000006006e7209 */ /* 0x002fe40007810000 */
[----:B------:R-:W-:Y:S02]  /*d320*/  FSEL R218, R19, -INF , P2 ;  /* 0xff80000013da7808 */ /* 0x000fe40001000000 */
[----:B------:R-:W-:Y:S01]  /*d330*/  FMNMX.FTZ R0, R216, R4, !PT ;  /* 0x00000004d8007209 */ /* 0x000fe20007810000 */
[----:B------:R-:W-:Y:S01]  /*d340*/  FMUL.FTZ R4, R110, c[0x0][0x2d0] ;  /* 0x0000b4006e047a20 */ /* 0x000fe20000410000 */
[----:B------:R-:W-:Y:S01]  /*d350*/  FSEL R219, R22, -INF , P0 ;  /* 0xff80000016db7808 */ /* 0x000fe20000000000 */
[----:B------:R-:W-:Y:S01]  /*d360*/  LDSM.16.MT88.4 R16, [R200] ;  /* 0x00000000c810783b */ /* 0x000fe20000004200 */
[----:B------:R-:W-:-:S02]  /*d370*/  FMNMX.FTZ R0, R218, R0, !PT ;  /* 0x00000000da007209 */ /* 0x000fc40007810000 */
[----:B--2---:R-:W-:Y:S02]  /*d380*/  FMNMX.FTZ R2, R2, R5, !PT ;  /* 0x0000000502027209 */ /* 0x004fe40007810000 */
[----:B------:R-:W-:Y:S02]  /*d390*/  FSEL R220, R23, -INF , P6 ;  /* 0xff80000017dc7808 */ /* 0x000fe40003000000 */
[----:B------:R-:W-:Y:S01]  /*d3a0*/  FMNMX.FTZ R5, R219, R0, !PT ;  /* 0x00000000db057209 */ /* 0x000fe20007810000 */
[----:B------:R-:W1:Y:S01]  /*d3b0*/  SHFL.BFLY PT, R6, R2, 0x1, 0x1f ;  /* 0x0c201f0002067f89 */ /* 0x000e6200000e0000 */
[----:B---3--:R-:W-:Y:S02]  /*d3c0*/  FMNMX.FTZ R108, R3, R7, !PT ;  /* 0x00000007036c7209 */ /* 0x008fe40007810000 */
[----:B------:R-:W-:Y:S01]  /*d3d0*/  FMNMX.FTZ R5, R220, R5, !PT ;  /* 0x00000005dc057209 */ /* 0x000fe20007810000 */
[----:B------:R-:W-:Y:S01]  /*d3e0*/  LDSM.16.MT88.4 R20, [R204] ;  /* 0x00000000cc14783b */ /* 0x000fe20000004200 */
[----:B------:R-:W-:Y:S01]  /*d3f0*/  FSETP.NEU.FTZ.AND P2, PT, R110, -INF , PT ;  /* 0xff8000006e00780b */ /* 0x000fe20003f5d000 */
[C---:B------:R-:W-:Y:S01]  /*d400*/  FMUL.FTZ R3, R108.reuse, c[0x0][0x2d0] ;  /* 0x0000b4006c037a20 */ /* 0x040fe20000410000 */
[----:B------:R-:W-:Y:S01]  /*d410*/  FSETP.NEU.FTZ.AND P0, PT, R108, -INF , PT ;  /* 0xff8000006c00780b */ /* 0x000fe20003f1d000 */
[----:B------:R-:W2:Y:S01]  /*d420*/  SHFL.BFLY PT, R7, R5, 0x2, 0x1f ;  /* 0x0c401f0005077f89 */ /* 0x000ea200000e0000 */
[----:B------:R-:W-:-:S02]  /*d430*/  FSEL R4, R4, RZ, P2 ;  /* 0x000000ff04047208 */ /* 0x000fc40001000000 */
[----:B------:R-:W-:-:S03]  /*d440*/  FSEL R3, R3, RZ, P0 ;  /* 0x000000ff03037208 */ /* 0x000fc60000000000 */
[----:B------:R-:W-:-:S04]  /*d450*/  FFMA.FTZ R0, R8, c[0x0][0x2d0], -R4 ;  /* 0x0000b40008007a23 */ /* 0x000fc80000010804 */
[----:B------:R3:W-:Y:S01]  /*d460*/  MUFU.EX2 R242, R0 ;  /* 0x0000000000f27308 */ /* 0x0007e20000000800 */
[----:B-1----:R-:W-:Y:S01]  /*d470*/  FMNMX.FTZ R2, R2, R6, !PT ;  /* 0x0000000602027209 */ /* 0x002fe20007810000 */
[----:B------:R-:W-:-:S03]  /*d480*/  FFMA.FTZ R6, R11, c[0x0][0x2d0], -R3 ;  /* 0x0000b4000b067a23 */ /* 0x000fc60000010803 */
[----:B------:R-:W-:-:S03]  /*d490*/  FSETP.NEU.FTZ.AND P0, PT, R2, -INF , PT ;  /* 0xff8000000200780b */ /* 0x000fc60003f1d000 */
[----:B------:R1:W-:Y:S01]  /*d4a0*/  MUFU.EX2 R243, R6 ;  /* 0x0000000600f37308 */ /* 0x0003e20000000800 */
[----:B--2---:R-:W-:Y:S01]  /*d4b0*/  FMNMX.FTZ R5, R5, R7, !PT ;  /* 0x0000000705057209 */ /* 0x004fe20007810000 */
[----:B---3--:R-:W-:-:S04]  /*d4c0*/  FFMA.FTZ R0, R9, c[0x0][0x2d0], -R3 ;  /* 0x0000b40009007a23 */ /* 0x008fc80000010803 */
[----:B------:R-:W2:Y:S02]  /*d4d0*/  SHFL.BFLY PT, R7, R5, 0x1, 0x1f ;  /* 0x0c201f0005077f89 */ /* 0x000ea400000e0000 */
[----:B------:R3:W-:Y:S01]  /*d4e0*/  MUFU.EX2 R241, R0 ;  /* 0x0000000000f17308 */ /* 0x0007e20000000800 */
[----:B-1----:R-:W-:-:S07]  /*d4f0*/  FFMA.FTZ R6, R12, c[0x0][0x2d0], -R3 ;  /* 0x0000b4000c067a23 */ /* 0x002fce0000010803 */
[----:B------:R-:W1:Y:S01]  /*d500*/  MUFU.EX2 R244, R6 ;  /* 0x0000000600f47308 */ /* 0x000e620000000800 */
[----:B---3--:R-:W-:-:S07]  /*d510*/  FFMA.FTZ R0, R10, c[0x0][0x2d0], -R3 ;  /* 0x0000b4000a007a23 */ /* 0x008fce0000010803 */
[----:B------:R3:W4:Y:S01]  /*d520*/  MUFU.EX2 R239, R0 ;  /* 0x0000000000ef7308 */ /* 0x0007220000000800 */
[----:B--2---:R-:W-:Y:S01]  /*d530*/  FMNMX.FTZ R109, R5, R7, !PT ;  /* 0x00000007056d7209 */ /* 0x004fe20007810000 */
[----:B------:R-:W-:Y:S01]  /*d540*/  FFMA.FTZ R5, R26, c[0x0][0x2d0], -R4 ;  /* 0x0000b4001a057a23 */ /* 0x000fe20000010804 */
[----:B-1----:R-:W-:-:S05]  /*d550*/  F2FP.BF16.PACK_AB R10, R244, R243 ;  /* 0x000000f3f40a723e */ /* 0x002fca00000010ff */
[----:B------:R-:W-:Y:S01]  /*d560*/  MUFU.EX2 R228, R5 ;  /* 0x0000000500e47308 */ /* 0x000fe20000000800 */
[----:B---3--:R-:W-:Y:S01]  /*d570*/  FMUL.FTZ R0, R2, c[0x0][0x2d0] ;  /* 0x0000b40002007a20 */ /* 0x008fe20000410000 */
[----:B----4-:R-:W-:-:S04]  /*d580*/  F2FP.BF16.PACK_AB R8, R239, R241 ;  /* 0x000000f1ef08723e */ /* 0x010fc800000010ff */
[----:B------:R-:W-:Y:S02]  /*d590*/  FSEL R0, R0, RZ, P0 ;  /* 0x000000ff00007208 */ /* 0x000fe40000000000 */
        /* <DEDUP_REMOVED lines=28> */
[C---:B------:R-:W-:Y:S08]  /*d760*/  HMMA.16816.F32.BF16 R52, R8.reuse, R30, RZ ;  /* 0x0000001e0834723c */ /* 0x040ff000000418ff */
[----:B------:R-:W-:Y:S01]  /*d770*/  HMMA.16816.F32.BF16 R44, R8, R42, RZ ;  /* 0x0000002a082c723c */ /* 0x000fe200000418ff */
[----:B--2---:R-:W-:-:S04]  /*d780*/  FFMA.FTZ R6, R33, c[0x0][0x2d0], -R5 ;  /* 0x0000b40021067a23 */ /* 0x004fc80000010805 */
[----:B------:R2:W3:Y:S02]  /*d790*/  MUFU.EX2 R7, R6 ;  /* 0x0000000600077308 */ /* 0x0004e40000000800 */
[----:B--2---:R-:W-:Y:S01]  /*d7a0*/  FFMA.FTZ R6, R34, c[0x0][0x2d0], -R5 ;  /* 0x0000b40022067a23 */ /* 0x004fe20000010805 */
[----:B---3--:R-:W-:-:S05]  /*d7b0*/  F2FP.BF16.PACK_AB R13, R7, R226 ;  /* 0x000000e2070d723e */ /* 0x008fca00000010ff */
[----:B------:R2:W-:Y:S02]  /*d7c0*/  MUFU.EX2 R225, R6 ;  /* 0x0000000600e17308 */ /* 0x0005e40000000800 */
[----:B--2---:R-:W-:Y:S02]  /*d7d0*/  FFMA.FTZ R6, R35, c[0x0][0x2d0], -R5 ;  /* 0x0000b40023067a23 */ /* 0x004fe40000010805 */
[----:B------:R-:W2:Y:S04]  /*d7e0*/  LDSM.16.MT88.4 R32, [R203+0x800] ;  /* 0x00080000cb20783b */ /* 0x000ea80000004200 */
[----:B------:R3:W4:Y:S02]  /*d7f0*/  MUFU.EX2 R227, R6 ;  /* 0x0000000600e37308 */ /* 0x0007240000000800 */
[----:B---3--:R-:W-:Y:S01]  /*d800*/  FFMA.FTZ R6, R36, c[0x0][0x2d0], -R3 ;  /* 0x0000b40024067a23 */ /* 0x008fe20000010803 */
[----:B----4-:R-:W-:-:S05]  /*d810*/  F2FP.BF16.PACK_AB R15, R227, R225 ;  /* 0x000000e1e30f723e */ /* 0x010fca00000010ff */
[----:B------:R3:W-:Y:S02]  /*d820*/  MUFU.EX2 R230, R6 ;  /* 0x0000000600e67308 */ /* 0x0007e40000000800 */
[C---:B------:R-:W-:Y:S08]  /*d830*/  HMMA.16816.F32.BF16 R84, R12.reuse, R16, RZ ;  /* 0x000000100c54723c */ /* 0x040ff000000418ff */
[----:B------:R-:W-:Y:S01]  /*d840*/  HMMA.16816.F32.BF16 R92, R12, R18, RZ ;  /* 0x000000120c5c723c */ /* 0x000fe200000418ff */
[----:B------:R-:W4:Y:S01]  /*d850*/  LDSM.16.MT88.4 R16, [R201+0x800] ;  /* 0x00080000c910783b */ /* 0x000f220000004200 */
[----:B---3--:R-:W-:-:S04]  /*d860*/  FFMA.FTZ R6, R37, c[0x0][0x2d0], -R3 ;  /* 0x0000b40025067a23 */ /* 0x008fc80000010803 */
[----:B------:R3:W5:Y:S02]  /*d870*/  MUFU.EX2 R234, R6 ;  /* 0x0000000600ea7308 */ /* 0x0007640000000800 */
[C---:B------:R-:W-:Y:S08]  /*d880*/  HMMA.16816.F32.BF16 R80, R12.reuse, R20, RZ ;  /* 0x000000140c50723c */ /* 0x040ff000000418ff */
[----:B------:R-:W-:Y:S01]  /*d890*/  HMMA.16816.F32.BF16 R116, R12, R22, RZ ;  /* 0x000000160c74723c */ /* 0x000fe200000418ff */
[----:B---3--:R-:W-:-:S07]  /*d8a0*/  FFMA.FTZ R6, R38, c[0x0][0x2d0], -R3 ;  /* 0x0000b40026067a23 */ /* 0x008fce0000010803 */
[C---:B------:R-:W-:Y:S01]  /*d8b0*/  HMMA.16816.F32.BF16 R20, R12.reuse, R40, RZ ;  /* 0x000000280c14723c */ /* 0x040fe200000418ff */
[----:B-----5:R-:W-:Y:S01]  /*d8c0*/  F2FP.BF16.PACK_AB R8, R234, R230 ;  /* 0x000000e6ea08723e */ /* 0x020fe200000010ff */
[----:B------:R3:W-:Y:S06]  /*d8d0*/  MUFU.EX2 R233, R6 ;  /* 0x0000000600e97308 */ /* 0x0007ec0000000800 */
[C---:B------:R-:W-:Y:S08]  /*d8e0*/  HMMA.16816.F32.BF16 R100, R12.reuse, R42, RZ ;  /* 0x0000002a0c64723c */ /* 0x040ff000000418ff */
[----:B------:R-:W-:Y:S01]  /*d8f0*/  HMMA.16816.F32.BF16 R120, R12, R30, RZ ;  /* 0x0000001e0c78723c */ /* 0x000fe200000418ff */
[----:B---3--:R-:W-:-:S02]  /*d900*/  FFMA.FTZ R6, R39, c[0x0][0x2d0], -R3 ;  /* 0x0000b40027067a23 */ /* 0x008fc40000010803 */
[----:B------:R-:W3:Y:S02]  /*d910*/  LDSM.16.MT88.4 R36, [R204+0x800] ;  /* 0x00080000cc24783b */ /* 0x000ee40000004200 */
[----:B------:R5:W1:Y:S02]  /*d920*/  MUFU.EX2 R232, R6 ;  /* 0x0000000600e87308 */ /* 0x000a640000000800 */
[----:B-----5:R-:W-:Y:S01]  /*d930*/  FFMA.FTZ R6, R72, c[0x0][0x2d0], -R0 ;  /* 0x0000b40048067a23 */ /* 0x020fe20000010800 */
[----:B-1----:R-:W-:-:S05]  /*d940*/  F2FP.BF16.PACK_AB R10, R232, R233 ;  /* 0x000000e9e80a723e */ /* 0x002fca00000010ff */
[----:B------:R1:W-:Y:S02]  /*d950*/  MUFU.EX2 R222, R6 ;  /* 0x0000000600de7308 */ /* 0x0003e40000000800 */
[----:B-1----:R-:W-:-:S06]  /*d960*/  FFMA.FTZ R6, R73, c[0x0][0x2d0], -R0 ;  /* 0x0000b40049067a23 */ /* 0x002fcc0000010800 */
[----:B------:R1:W5:Y:S02]  /*d970*/  MUFU.EX2 R221, R6 ;  /* 0x0000000600dd7308 */ /* 0x0003640000000800 */
[--C-:B-1----:R-:W-:Y:S01]  /*d980*/  FFMA.FTZ R6, R74, c[0x0][0x2d0], -R0.reuse ;  /* 0x0000b4004a067a23 */ /* 0x102fe20000010800 */
[----:B-----5:R-:W-:Y:S01]  /*d990*/  F2FP.BF16.PACK_AB R9, R221, R222 ;  /* 0x000000dedd09723e */ /* 0x020fe200000010ff */
[----:B------:R-:W-:Y:S01]  /*d9a0*/  HMMA.16816.F32.BF16 R72, R12, R28, RZ ;  /* 0x0000001c0c48723c */ /* 0x000fe200000418ff */
[----:B------:R-:W-:Y:S03]  /*d9b0*/  LDSM.16.MT88.4 R12, [R200+0x1000] ;  /* 0x00100000c80c783b */ /* 0x000fe60000004200 */
[----:B------:R1:W-:Y:S01]  /*d9c0*/  MUFU.EX2 R224, R6 ;  /* 0x0000000600e07308 */ /* 0x0003e20000000800 */
[----:B------:R-:W-:Y:S01]  /*d9d0*/  LDSM.16.MT88.4 R28, [R201+0x1000] ;  /* 0x00100000c91c783b */ /* 0x000fe20000004200 */
[----:B-1----:R-:W-:-:S06]  /*d9e0*/  FFMA.FTZ R6, R88, c[0x0][0x2d0], -R0 ;  /* 0x0000b40058067a23 */ /* 0x002fcc0000010800 */
[----:B------:R1:W5:Y:S02]  /*d9f0*/  MUFU.EX2 R223, R6 ;  /* 0x0000000600df7308 */ /* 0x0003640000000800 */
[----:B-1----:R-:W-:Y:S01]  /*da00*/  FFMA.FTZ R6, R89, c[0x0][0x2d0], -R4 ;  /* 0x0000b40059067a23 */ /* 0x002fe20000010804 */
[----:B-----5:R-:W-:-:S05]  /*da10*/  F2FP.BF16.PACK_AB R11, R223, R224 ;  /* 0x000000e0df0b723e */ /* 0x020fca00000010ff */
[----:B------:R1:W-:Y:S02]  /*da20*/  MUFU.EX2 R192, R6 ;  /* 0x0000000600c07308 */ /* 0x0003e40000000800 */
[C---:B------:R-:W-:Y:S08]  /*da30*/  HMMA.16816.F32.BF16 R104, R8.reuse, R24, R76 ;  /* 0x000000180868723c */ /* 0x040ff0000004184c */
[----:B--2---:R-:W-:Y:S01]  /*da40*/  HMMA.16816.F32.BF16 R76, R8, R32, R48 ;  /* 0x00000020084c723c */ /* 0x004fe20000041830 */
[----:B-1----:R-:W-:-:S04]  /*da50*/  FFMA.FTZ R6, R90, c[0x0][0x2d0], -R4 ;  /* 0x0000b4005a067a23 */ /* 0x002fc80000010804 */
[----:B------:R1:W2:Y:S03]  /*da60*/  MUFU.EX2 R191, R6 ;  /* 0x0000000600bf7308 */ /* 0x0002a60000000800 */
[C---:B------:R-:W-:Y:S08]  /*da70*/  HMMA.16816.F32.BF16 R68, R8.reuse, R26, R68 ;  /* 0x0000001a0844723c */ /* 0x040ff00000041844 */
[----:B------:R-:W-:Y:S01]  /*da80*/  HMMA.16816.F32.BF16 R44, R8, R34, R44 ;  /* 0x00000022082c723c */ /* 0x000fe2000004182c */
[----:B-1----:R-:W-:-:S07]  /*da90*/  FFMA.FTZ R6, R91, c[0x0][0x2d0], -R4 ;  /* 0x0000b4005b067a23 */ /* 0x002fce0000010804 */
[----:B----4-:R-:W-:Y:S01]  /*daa0*/  HMMA.16816.F32.BF16 R88, R8, R16, R56 ;  /* 0x000000100858723c */ /* 0x010fe20000041838 */
[----:B------:R1:W-:Y:S02]  /*dab0*/  MUFU.EX2 R196, R6 ;  /* 0x0000000600c47308 */ /* 0x0003e40000000800 */
[----:B-1----:R-:W-:-:S05]  /*dac0*/  FFMA.FTZ R6, R96, c[0x0][0x2d0], -R4 ;  /* 0x0000b40060067a23 */ /* 0x002fca0000010804 */
[C---:B---3--:R-:W-:Y:S01]  /*dad0*/  HMMA.16816.F32.BF16 R96, R8.reuse, R36, R64 ;  /* 0x000000240860723c */ /* 0x048fe20000041840 */
        /* <DEDUP_REMOVED lines=41> */
[--C-:B---3--:R-:W-:Y:S01]  /*dd70*/  FFMA.FTZ R6, R131, c[0x0][0x2d0], -R0.reuse ;  /* 0x0000b40083067a23 */ /* 0x108fe20000010800 */
[----:B----4-:R-:W-:Y:S01]  /*dd80*/  F2FP.BF16.PACK_AB R9, R173, R174 ;  /* 0x000000aead09723e */ /* 0x010fe200000010ff */
[----:B------:R-:W-:Y:S04]  /*dd90*/  LDSM.16.MT88.4 R128, [R200+0x2000] ;  /* 0x00200000c880783b */ /* 0x000fe80000004200 */
        /* <DEDUP_REMOVED lines=17> */
[----:B-1----:R-:W-:-:S04]  /*deb0*/  FFMA.FTZ R6, R134, c[0x0][0x2d0], -R4 ;  /* 0x0000b40086067a23 */ /* 0x002fc80000010804 */
        /* <DEDUP_REMOVED lines=24> */
[----:B-1----:R-:W-:-:S07]  /*e040*/  FFMA.FTZ R6, R149, c[0x0][0x2d0], -R3 ;  /* 0x0000b40095067a23 */ /* 0x002fce0000010803 */
        /* <DEDUP_REMOVED lines=12> */
[----:B-1----:R-:W-:Y:S02]  /*e110*/  FFMA.FTZ R6, R147, c[0x0][0x2d0], -R3 ;  /* 0x0000b40093067a23 */ /* 0x002fe40000010803 */
[----:B------:R-:W1:Y:S04]  /*e120*/  LDSM.16.MT88.4 R144, [R204+0x2000] ;  /* 0x00200000cc90783b */ /* 0x000e680000004200 */
[----:B------:R4:W2:Y:S02]  /*e130*/  MUFU.EX2 R157, R6 ;  /* 0x00000006009d7308 */ /* 0x0008a40000000800 */
[----:B----4-:R-:W-:Y:S01]  /*e140*/  FFMA.FTZ R6, R156, c[0x0][0x2d0], -R0 ;  /* 0x0000b4009c067a23 */ /* 0x010fe20000010800 */
[----:B--2---:R-:W-:-:S05]  /*e150*/  F2FP.BF16.PACK_AB R10, R157, R158 ;  /* 0x0000009e9d0a723e */ /* 0x004fca00000010ff */
[----:B------:R2:W-:Y:S02]  /*e160*/  MUFU.EX2 R156, R6 ;  /* 0x00000006009c7308 */ /* 0x0005e40000000800 */
[----:B--2---:R-:W-:Y:S02]  /*e170*/  FFMA.FTZ R6, R176, c[0x0][0x2d0], -R0 ;  /* 0x0000b400b0067a23 */ /* 0x004fe40000010800 */
[----:B------:R-:W-:-:S04]  /*e180*/  IMAD.MOV.U32 R176, RZ, RZ, R138 ;  /* 0x000000ffffb07224 */ /* 0x000fc800078e008a */
[----:B------:R2:W4:Y:S02]  /*e190*/  MUFU.EX2 R114, R6 ;  /* 0x0000000600727308 */ /* 0x0005240000000800 */
[----:B--2---:R-:W-:Y:S01]  /*e1a0*/  FFMA.FTZ R6, R153, c[0x0][0x2d0], -R0 ;  /* 0x0000b40099067a23 */ /* 0x004fe20000010800 */
[----:B----4-:R-:W-:-:S05]  /*e1b0*/  F2FP.BF16.PACK_AB R9, R114, R156 ;  /* 0x0000009c7209723e */ /* 0x010fca00000010ff */
[----:B------:R2:W-:Y:S02]  /*e1c0*/  MUFU.EX2 R112, R6 ;  /* 0x0000000600707308 */ /* 0x0005e40000000800 */
[----:B--2---:R-:W-:-:S06]  /*e1d0*/  FFMA.FTZ R6, R136, c[0x0][0x2d0], -R0 ;  /* 0x0000b40088067a23 */ /* 0x004fcc0000010800 */
[----:B------:R2:W4:Y:S02]  /*e1e0*/  MUFU.EX2 R113, R6 ;  /* 0x0000000600717308 */ /* 0x0005240000000800 */
[----:B--2---:R-:W-:Y:S01]  /*e1f0*/  FFMA.FTZ R6, R175, c[0x0][0x2d0], -R4 ;  /* 0x0000b400af067a23 */ /* 0x004fe20000010804 */
[----:B----4-:R-:W-:-:S05]  /*e200*/  F2FP.BF16.PACK_AB R11, R113, R112 ;  /* 0x00000070710b723e */ /* 0x010fca00000010ff */
[----:B------:R2:W4:Y:S02]  /*e210*/  MUFU.EX2 R111, R6 ;  /* 0x00000006006f7308 */ /* 0x0005240000000800 */
[C---:B------:R-:W-:Y:S08]  /*e220*/  HMMA.16816.F32.BF16 R124, R8.reuse, R26, R76 ;  /* 0x0000001a087c723c */ /* 0x040ff0000004184c */
[----:B---3--:R-:W-:Y:S01]  /*e230*/  HMMA.16816.F32.BF16 R140, R8, R22, R72 ;  /* 0x00000016088c723c */ /* 0x008fe20000041848 */
[----:B--2---:R-:W-:-:S04]  /*e240*/  FFMA.FTZ R6, R154, c[0x0][0x2d0], -R4 ;  /* 0x0000b4009a067a23 */ /* 0x004fc80000010804 */
[----:B------:R2:W-:Y:S03]  /*e250*/  MUFU.EX2 R81, R6 ;  /* 0x0000000600517308 */ /* 0x0005e60000000800 */
[C---:B------:R-:W-:Y:S08]  /*e260*/  HMMA.16816.F32.BF16 R104, R8.reuse, R24, R104 ;  /* 0x000000180868723c */ /* 0x040ff00000041868 */
[----:B-----5:R-:W-:Y:S01]  /*e270*/  HMMA.16816.F32.BF16 R88, R8, R16, R88 ;  /* 0x000000100858723c */ /* 0x020fe20000041858 */
[----:B--2---:R-:W-:-:S07]  /*e280*/  FFMA.FTZ R6, R155, c[0x0][0x2d0], -R4 ;  /* 0x0000b4009b067a23 */ /* 0x004fce0000010804 */
[C---:B------:R-:W-:Y:S01]  /*e290*/  HMMA.16816.F32.BF16 R68, R8.reuse, R18, R68 ;  /* 0x000000120844723c */ /* 0x040fe20000041844 */
[----:B------:R2:W-:Y:S07]  /*e2a0*/  MUFU.EX2 R80, R6 ;  /* 0x0000000600507308 */ /* 0x0005ee0000000800 */
[C---:B------:R-:W-:Y:S08]  /*e2b0*/  HMMA.16816.F32.BF16 R100, R8.reuse, R12, R100 ;  /* 0x0000000c0864723c */ /* 0x040ff00000041864 */
[----:B------:R-:W-:Y:S01]  /*e2c0*/  HMMA.16816.F32.BF16 R64, R8, R14, R64 ;  /* 0x0000000e0840723c */ /* 0x000fe20000041840 */
[----:B--2---:R-:W-:-:S02]  /*e2d0*/  FFMA.FTZ R6, R137, c[0x0][0x2d0], -R4 ;  /* 0x0000b40089067a23 */ /* 0x004fc40000010804 */
[----:B------:R-:W-:Y:S02]  /*e2e0*/  FFMA.FTZ R4, R181, c[0x0][0x2d0], -R4 ;  /* 0x0000b400b5047a23 */ /* 0x000fe40000010804 */
[----:B------:R2:W-:Y:S03]  /*e2f0*/  MUFU.EX2 R77, R6 ;  /* 0x00000006004d7308 */ /* 0x0005e60000000800 */
[----:B------:R-:W-:Y:S01]  /*e300*/  HMMA.16816.F32.BF16 R136, R8, R20, R96 ;  /* 0x000000140888723c */ /* 0x000fe20000041860 */
[----:B------:R-:W3:Y:S04]  /*e310*/  LDSM.16.MT88.4 R96, [R201+0x2000] ;  /* 0x00200000c960783b */ /* 0x000ee80000004200 */
[----:B------:R5:W-:Y:S02]  /*e320*/  MUFU.EX2 R74, R4 ;  /* 0x00000004004a7308 */ /* 0x000be40000000800 */
[----:B------:R-:W-:-:S02]  /*e330*/  F2FP.BF16.PACK_AB R8, R165, R167 ;  /* 0x000000a7a508723e */ /* 0x000fc400000010ff */
[----:B----4-:R-:W-:Y:S01]  /*e340*/  F2FP.BF16.PACK_AB R10, R111, R161 ;  /* 0x000000a16f0a723e */ /* 0x010fe200000010ff */
[----:B--2---:R-:W-:-:S04]  /*e350*/  FFMA.FTZ R6, R198, c[0x0][0x2d0], -R5 ;  /* 0x0000b400c6067a23 */ /* 0x004fc80000010805 */
[----:B------:R2:W-:Y:S01]  /*e360*/  MUFU.EX2 R76, R6 ;  /* 0x00000006004c7308 */ /* 0x0005e20000000800 */
[----:B-----5:R-:W-:-:S07]  /*e370*/  FFMA.FTZ R4, R195, c[0x0][0x2d0], -R3 ;  /* 0x0000b400c3047a23 */ /* 0x020fce0000010803 */
[----:B------:R4:W-:Y:S01]  /*e380*/  MUFU.EX2 R56, R4 ;  /* 0x0000000400387308 */ /* 0x0009e20000000800 */
[----:B--2---:R-:W-:-:S07]  /*e390*/  FFMA.FTZ R6, R217, c[0x0][0x2d0], -R5 ;  /* 0x0000b400d9067a23 */ /* 0x004fce0000010805 */
[----:B------:R2:W5:Y:S01]  /*e3a0*/  MUFU.EX2 R73, R6 ;  /* 0x0000000600497308 */ /* 0x0005620000000800 */
[----:B----4-:R-:W-:-:S07]  /*e3b0*/  FFMA.FTZ R4, R197, c[0x0][0x2d0], -R3 ;  /* 0x0000b400c5047a23 */ /* 0x010fce0000010803 */
[----:B------:R4:W1:Y:S01]  /*e3c0*/  MUFU.EX2 R58, R4 ;  /* 0x00000004003a7308 */ /* 0x0008620000000800 */
[----:B--2---:R-:W-:Y:S01]  /*e3d0*/  FFMA.FTZ R6, R150, c[0x0][0x2d0], -R5 ;  /* 0x0000b40096067a23 */ /* 0x004fe20000010805 */
[----:B-----5:R-:W-:-:S06]  /*e3e0*/  F2FP.BF16.PACK_AB R9, R73, R76 ;  /* 0x0000004c4909723e */ /* 0x020fcc00000010ff */
[----:B------:R2:W-:Y:S01]  /*e3f0*/  MUFU.EX2 R72, R6 ;  /* 0x0000000600487308 */ /* 0x0005e20000000800 */
[--C-:B----4-:R-:W-:Y:S02]  /*e400*/  FFMA.FTZ R4, R193, c[0x0][0x2d0], -R3.reuse ;  /* 0x0000b400c1047a23 */ /* 0x110fe40000010803 */
[----:B------:R-:W-:-:S05]  /*e410*/  FFMA.FTZ R3, R188, c[0x0][0x2d0], -R3 ;  /* 0x0000b400bc037a23 */ /* 0x000fca0000010803 */
[----:B------:R4:W-:Y:S01]  /*e420*/  MUFU.EX2 R57, R4 ;  /* 0x0000000400397308 */ /* 0x0009e20000000800 */
[----:B--2---:R-:W-:Y:S01]  /*e430*/  FFMA.FTZ R6, R152, c[0x0][0x2d0], -R5 ;  /* 0x0000b40098067a23 */ /* 0x004fe20000010805 */
[----:B-1----:R-:W-:-:S06]  /*e440*/  F2FP.BF16.PACK_AB R152, R58, R56 ;  /* 0x000000383a98723e */ /* 0x002fcc00000010ff */
[----:B------:R-:W1:Y:S01]  /*e450*/  MUFU.EX2 R59, R6 ;  /* 0x00000006003b7308 */ /* 0x000e620000000800 */
[----:B----4-:R-:W-:-:S04]  /*e460*/  FADD.FTZ R4, R241, R239 ;  /* 0x000000eff1047221 */ /* 0x010fc80000010000 */
[----:B------:R-:W-:Y:S01]  /*e470*/  FADD.FTZ R4, R243, R4 ;  /* 0x00000004f3047221 */ /* 0x000fe20000010000 */
[----:B-1----:R-:W-:-:S07]  /*e480*/  F2FP.BF16.PACK_AB R11, R59, R72 ;  /* 0x000000483b0b723e */ /* 0x002fce00000010ff */
[C---:B------:R-:W-:Y:S01]  /*e490*/  HMMA.16816.F32.BF16 R60, R8.reuse, R24, R60 ;  /* 0x00000018083c723c */ /* 0x040fe2000004183c */
[----:B------:R1:W2:Y:S07]  /*e4a0*/  MUFU.EX2 R25, R3 ;  /* 0x0000000300197308 */ /* 0x0002ae0000000800 */
[C---:B------:R-:W-:Y:S08]  /*e4b0*/  HMMA.16816.F32.BF16 R32, R8.reuse, R22, R32 ;  /* 0x000000160820723c */ /* 0x040ff00000041820 */
[----:B------:R-:W-:Y:S01]  /*e4c0*/  HMMA.16816.F32.BF16 R48, R8, R20, R48 ;  /* 0x000000140830723c */ /* 0x000fe20000041830 */
[----:B-1----:R-:W-:Y:S01]  /*e4d0*/  FFMA.FTZ R3, R187, c[0x0][0x2d0], -R0 ;  /* 0x0000b400bb037a23 */ /* 0x002fe20000010800 */
[----:B--2---:R-:W-:-:S03]  /*e4e0*/  F2FP.BF16.PACK_AB R154, R25, R57 ;  /* 0x00000039199a723e */ /* 0x004fc600000010ff */
[----:B------:R1:W-:Y:S03]  /*e4f0*/  MUFU.EX2 R24, R3 ;  /* 0x0000000300187308 */ /* 0x0003e60000000800 */
[C---:B------:R-:W-:Y:S08]  /*e500*/  HMMA.16816.F32.BF16 R44, R8.reuse, R12, R44 ;  /* 0x0000000c082c723c */ /* 0x040ff0000004182c */
[----:B------:R-:W-:Y:S01]  /*e510*/  HMMA.16816.F32.BF16 R52, R8, R26, R52 ;  /* 0x0000001a0834723c */ /* 0x000fe20000041834 */
[----:B-1----:R-:W-:-:S07]  /*e520*/  FFMA.FTZ R3, R189, c[0x0][0x2d0], -R0 ;  /* 0x0000b400bd037a23 */ /* 0x002fce0000010800 */
[C---:B------:R-:W-:Y:S01]  /*e530*/  HMMA.16816.F32.BF16 R40, R8.reuse, R16, R40 ;  /* 0x000000100828723c */ /* 0x040fe20000041828 */
[----:B------:R1:W2:Y:S07]  /*e540*/  MUFU.EX2 R22, R3 ;  /* 0x0000000300167308 */ /* 0x0002ae0000000800 */
[C---:B------:R-:W-:Y:S01]  /*e550*/  HMMA.16816.F32.BF16 R28, R8.reuse, R18, R28 ;  /* 0x00000012081c723c */ /* 0x040fe2000004181c */
[----:B------:R-:W4:Y:S07]  /*e560*/  LDSM.16.MT88.4 R16, [R203+0x2000] ;  /* 0x00200000cb10783b */ /* 0x000f2e0000004200 */
[----:B------:R-:W-:Y:S01]  /*e570*/  HMMA.16816.F32.BF16 R36, R8, R14, R36 ;  /* 0x0000000e0824723c */ /* 0x000fe20000041824 */
[--C-:B-1----:R-:W-:Y:S01]  /*e580*/  FFMA.FTZ R3, R194, c[0x0][0x2d0], -R0.reuse ;  /* 0x0000b400c2037a23 */ /* 0x102fe20000010800 */
[----:B--2---:R-:W-:Y:S01]  /*e590*/  F2FP.BF16.PACK_AB R153, R22, R24 ;  /* 0x000000181699723e */ /* 0x004fe200000010ff */
[----:B------:R-:W-:-:S02]  /*e5a0*/  FFMA.FTZ R0, R199, c[0x0][0x2d0], -R0 ;  /* 0x0000b400c7007a23 */ /* 0x000fc40000010800 */
[----:B------:R1:W-:Y:S08]  /*e5b0*/  MUFU.EX2 R21, R3 ;  /* 0x0000000300157308 */ /* 0x0003f00000000800 */
[----:B------:R2:W5:Y:S01]  /*e5c0*/  MUFU.EX2 R20, R0 ;  /* 0x0000000000147308 */ /* 0x0005620000000800 */
[----:B-1----:R-:W-:-:S04]  /*e5d0*/  FADD.FTZ R3, R242, R229 ;  /* 0x000000e5f2037221 */ /* 0x002fc80000010000 */
[----:B------:R-:W-:Y:S02]  /*e5e0*/  FADD.FTZ R6, R228, R3 ;  /* 0x00000003e4067221 */ /* 0x000fe40000010000 */
[----:B--2---:R-:W-:Y:S01]  /*e5f0*/  FFMA.FTZ R0, R216, c[0x0][0x2d0], -R5 ;  /* 0x0000b400d8007a23 */ /* 0x004fe20000010805 */
[----:B-----5:R-:W-:-:S03]  /*e600*/  F2FP.BF16.PACK_AB R155, R20, R21 ;  /* 0x00000015149b723e */ /* 0x020fc600000010ff */
[----:B------:R1:W-:Y:S04]  /*e610*/  MUFU.EX2 R12, R0 ;  /* 0x00000000000c7308 */ /* 0x0003e80000000800 */
[C---:B------:R-:W-:Y:S07]  /*e620*/  HMMA.16816.F32.BF16 R116, R152.reuse, R128, R104 ;  /* 0x000000809874723c */ /* 0x040fee0000041868 */
[----:B------:R-:W-:Y:S01]  /*e630*/  F2FP.BF16.PACK_AB R104, R80, R81 ;  /* 0x000000515068723e */ /* 0x000fe200000010ff */
[----:B------:R-:W-:Y:S01]  /*e640*/  HMMA.16816.F32.BF16 R124, R152, R130, R124 ;  /* 0x00000082987c723c */ /* 0x000fe2000004187c */
[----:B------:R-:W-:Y:S01]  /*e650*/  F2FP.BF16.PACK_AB R106, R74, R77 ;  /* 0x0000004d4a6a723e */ /* 0x000fe200000010ff */
[----:B-1----:R-:W-:-:S04]  /*e660*/  FFMA.FTZ R0, R218, c[0x0][0x2d0], -R5 ;  /* 0x0000b400da007a23 */ /* 0x002fc80000010805 */
[----:B------:R1:W2:Y:S02]  /*e670*/  MUFU.EX2 R9, R0 ;  /* 0x0000000000097308 */ /* 0x0002a40000000800 */
[C---:B------:R-:W-:Y:S08]  /*e680*/  HMMA.16816.F32.BF16 R136, R152.reuse, R144, R136 ;  /* 0x000000909888723c */ /* 0x040ff00000041888 */
[----:B------:R-:W-:Y:S01]  /*e690*/  HMMA.16816.F32.BF16 R140, R152, R146, R140 ;  /* 0x00000092988c723c */ /* 0x000fe2000004188c */
[----:B-1----:R-:W-:Y:S01]  /*e6a0*/  FFMA.FTZ R0, R219, c[0x0][0x2d0], -R5 ;  /* 0x0000b400db007a23 */ /* 0x002fe20000010805 */
[----:B--2---:R-:W-:-:S06]  /*e6b0*/  F2FP.BF16.PACK_AB R105, R9, R12 ;  /* 0x0000000c0969723e */ /* 0x004fcc00000010ff */
[C---:B---3--:R-:W-:Y:S01]  /*e6c0*/  HMMA.16816.F32.BF16 R88, R152.reuse, R96, R88 ;  /* 0x000000609858723c */ /* 0x048fe20000041858 */
        /* <DEDUP_REMOVED lines=95> */
.L_x_314:
[----:B------:R-:W-:Y:S04]  /*ecc0*/  DEPBAR.LE SB0, 0x0 ;  /* 0x000080000000791a */ /* 0x000fe80000000000 */
[----:B------:R-:W-:Y:S01]  /*ecd0*/  WARPSYNC 0xffffffff ;  /* 0xffffffff00007948 */ /* 0x000fe20003800000 */
[----:B------:R-:W-:Y:S01]  /*ece0*/  BAR.SYNC.DEFER_BLOCKING 0x0 ;  /* 0x0000000000007b1d */ /* 0x000fe20000010000 */
[----:B------:R-:W-:Y:S01]  /*ecf0*/  SHF.R.S32.HI R2, RZ, 0x1f, R216 ;  /* 0x0000001fff027819 */ /* 0x000fe200000114d8 */
[----:B------:R-:W-:Y:S01]  /*ed00*/  IMAD.WIDE.U32 R68, R216, c[0x0][0x208], RZ ;  /* 0x00008200d8447a25 */ /* 0x000fe200078e00ff */
[----:B------:R-:W-:Y:S02]  /*ed10*/  MOV R72, R248 ;  /* 0x000000f800487202 */ /* 0x000fe40000000f00 */
[----:B------:R-:W-:Y:S01]  /*ed20*/  MOV R73, R252 ;  /* 0x000000fc00497202 */ /* 0x000fe20000000f00 */
[----:B------:R-:W-:Y:S01]  /*ed30*/  IMAD R2, R2, c[0x0][0x208], RZ ;  /* 0x0000820002027a24 */ /* 0x000fe200078e02ff */
[----:B------:R-:W-:Y:S02]  /*ed40*/  MOV R110, c[0x0][0x208] ;  /* 0x00008200006e7a02 */ /* 0x000fe40000000f00 */
[----:B------:R-:W-:Y:S01]  /*ed50*/  MOV R74, 0x5 ;  /* 0x00000005004a7802 */ /* 0x000fe20000000f00 */
[----:B------:R-:W-:Y:S01]  /*ed60*/  IMAD R2, R216, c[0x0][0x20c], R2 ;  /* 0x00008300d8027a24 */ /* 0x000fe200078e0202 */
[----:B------:R-:W-:Y:S01]  /*ed70*/  SHF.L.U32 R190, R110, 0x5, RZ ;  /* 0x000000056ebe7819 */ /* 0x000fe200000006ff */
[----:B------:R-:W-:Y:S01]  /*ed80*/  IMAD.WIDE.U32 R72, R68, 0x50, R72 ;  /* 0x0000005044487825 */ /* 0x000fe200078e0048 */
[----:B------:R-:W-:Y:S02]  /*ed90*/  SHF.L.U64.HI R110, R110, R74, c[0x0][0x20c] ;  /* 0x000083006e6e7619 */ /* 0x000fe4000001024a */
[----:B------:R-:W-:Y:S02]  /*eda0*/  IADD3 R2, R69, R2, RZ ;  /* 0x0000000245027210 */ /* 0x000fe40007ffe0ff */
[----:B------:R-:W-:Y:S03]  /*edb0*/  LEA R112, P0, R72, c[0x0][0x1f8], 0x1 ;  /* 0x00007e0048707a11 */ /* 0x000fe600078008ff */
[----:B------:R-:W-:Y:S01]  /*edc0*/  IMAD R2, R2, 0x50, RZ ;  /* 0x0000005002027824 */ /* 0x000fe200078e02ff */
[----:B------:R-:W-:Y:S04]  /*edd0*/  LDSM.16.M88.4 R80, [R206] ;  /* 0x00000000ce50783b */ /* 0x000fe80000000200 */
[----:B------:R-:W-:Y:S04]  /*ede0*/  IADD3 R2, R73, R2, RZ ;  /* 0x0000000249027210 */ /* 0x000fe80007ffe0ff */
[----:B------:R-:W-:Y:S02]  /*edf0*/  LEA.HI.X R113, R72, c[0x0][0x1fc], R2, 0x1, P0 ;  /* 0x00007f0048717a11 */ /* 0x000fe400000f0c02 */
[----:B------:R-:W-:Y:S01]  /*ee00*/  IADD3 R108, P0, R112, R190, RZ ;  /* 0x000000be706c7210 */ /* 0x000fe20007f1e0ff */
[----:B------:R-:W1:Y:S03]  /*ee10*/  LDSM.16.M88.4 R16, [R115] ;  /* 0x000000007310783b */ /* 0x000e660000000200 */
[----:B------:R-:W-:Y:S02]  /*ee20*/  IADD3.X R109, R113, R110, RZ, P0, !PT ;  /* 0x0000006e716d7210 */ /* 0x000fe400007fe4ff */
[----:B------:R-:W-:Y:S03]  /*ee30*/  IADD3 R188, P3, R108, R190, RZ ;  /* 0x000000be6cbc7210 */ /* 0x000fe60007f7e0ff */
[----:B------:R-:W2:Y:S01]  /*ee40*/  LDSM.16.M88.4 R76, [R206+0x2000] ;  /* 0x00200000ce4c783b */ /* 0x000ea20000000200 */
[----:B------:R-:W-:Y:S07]  /*ee50*/  IADD3.X R189, R109, R110, RZ, P3, !PT ;  /* 0x0000006e6dbd7210 */ /* 0x000fee0001ffe4ff */
[----:B------:R-:W3:Y:S08]  /*ee60*/  LDSM.16.M88.4 R32, [R115+0x800] ;  /* 0x000800007320783b */ /* 0x000ef00000000200 */
[----:B------:R-:W4:Y:S08]  /*ee70*/  LDSM.16.M88.4 R48, [R115+0x1000] ;  /* 0x001000007330783b */ /* 0x000f300000000200 */
[----:B------:R-:W5:Y:S01]  /*ee80*/  LDSM.16.M88.4 R64, [R115+0x1800] ;  /* 0x001800007340783b */ /* 0x000f620000000200 */
[-C--:B-1----:R-:W-:Y:S07]  /*ee90*/  HMMA.16816.F32.BF16 R4, R80, R16.reuse, RZ ;  /* 0x000000105004723c */ /* 0x082fee00000418ff */
[----:B------:R-:W1:Y:S01]  /*eea0*/  LDSM.16.M88.4 R156, [R115+0x2000] ;  /* 0x00200000739c783b */ /* 0x000e620000000200 */
[C---:B--2---:R-:W-:Y:S07]  /*eeb0*/  HMMA.16816.F32.BF16 R8, R76.reuse, R16, RZ ;  /* 0x000000104c08723c */ /* 0x044fee00000418ff */
[----:B------:R-:W-:Y:S01]  /*eec0*/  LDSM.16.M88.4 R160, [R209] ;  /* 0x00000000d1a0783b */ /* 0x000fe20000000200 */
[-C--:B------:R-:W-:Y:S07]  /*eed0*/  HMMA.16816.F32.BF16 R12, R76, R18.reuse, RZ ;  /* 0x000000124c0c723c */ /* 0x080fee00000418ff */
[----:B------:R-:W2:Y:S01]  /*eee0*/  LDSM.16.M88.4 R164, [R210] ;  /* 0x00000000d2a4783b */ /* 0x000ea20000000200 */
[C---:B------:R-:W-:Y:S07]  /*eef0*/  HMMA.16816.F32.BF16 R16, R80.reuse, R18, RZ ;  /* 0x000000125010723c */ /* 0x040fee00000418ff */
[----:B------:R-:W1:Y:S01]  /*ef00*/  LDSM.16.M88.4 R168, [R209+0x2000] ;  /* 0x00200000d1a8783b */ /* 0x000e620000000200 */
[-C--:B---3--:R-:W-:Y:S07]  /*ef10*/  HMMA.16816.F32.BF16 R20, R80, R32.reuse, RZ ;  /* 0x000000205014723c */ /* 0x088fee00000418ff */
[----:B------:R-:W3:Y:S01]  /*ef20*/  LDSM.16.M88.4 R172, [R214] ;  /* 0x00000000d6ac783b */ /* 0x000ee20000000200 */
[C---:B------:R-:W-:Y:S07]  /*ef30*/  HMMA.16816.F32.BF16 R24, R76.reuse, R32, RZ ;  /* 0x000000204c18723c */ /* 0x040fee00000418ff */
[----:B------:R-:W1:Y:S01]  /*ef40*/  LDSM.16.M88.4 R176, [R213] ;  /* 0x00000000d5b0783b */ /* 0x000e620000000200 */
[-C--:B------:R-:W-:Y:S07]  /*ef50*/  HMMA.16816.F32.BF16 R28, R76, R34.reuse, RZ ;  /* 0x000000224c1c723c */ /* 0x080fee00000418ff */
[----:B------:R-:W1:Y:S01]  /*ef60*/  LDSM.16.M88.4 R180, [R212] ;  /* 0x00000000d4b4783b */ /* 0x000e620000000200 */
[C---:B------:R-:W-:Y:S07]  /*ef70*/  HMMA.16816.F32.BF16 R32, R80.reuse, R34, RZ ;  /* 0x000000225020723c */ /* 0x040fee00000418ff */
[----:B------:R-:W1:Y:S01]  /*ef80*/  LDSM.16.M88.4 R184, [R211] ;  /* 0x00000000d3b8783b */ /* 0x000e620000000200 */
[-C--:B----4-:R-:W-:Y:S07]  /*ef90*/  HMMA.16816.F32.BF16 R36, R80, R48.reuse, RZ ;  /* 0x000000305024723c */ /* 0x090fee00000418ff */
[----:B------:R-:W4:Y:S04]  /*efa0*/  LDL R217, [R1+0x8] ;  /* 0x0000080001d97983 */ /* 0x000f280000100800 */
[----:B------:R-:W-:Y:S01]  /*efb0*/  @!PT LDS RZ, [RZ] ;  /* 0x00000000fffff984 */ /* 0x000fe20000000800 */
[----:B------:R-:W-:Y:S01]  /*efc0*/  @!PT LDS RZ, [RZ] ;  /* 0x00000000fffff984 */ /* 0x000fe20000000800 */
[----:B------:R-:W-:Y:S01]  /*efd0*/  @!PT LDS RZ, [RZ] ;  /* 0x00000000fffff984 */ /* 0x000fe20000000800 */
[----:B------:R1:W-:Y:S01]  /*efe0*/  LDGSTS.E.BYPASS.LTC128B.128 [R215+0x100], [R112.64], !P1 ;  /* 0x0010000070d77fae */ /* 0x0003e2000c901d48 */
[C---:B------:R-:W-:Y:S07]  /*eff0*/  HMMA.16816.F32.BF16 R40, R76.reuse, R48, RZ ;  /* 0x000000304c28723c */ /* 0x040fee00000418ff */
[----:B------:R1:W-:Y:S01]  /*f000*/  LDGSTS.E.BYPASS.LTC128B.128 [R215+0x900], [R108.64], !P1 ;  /* 0x009000006cd77fae */ /* 0x0003e2000c901d48 */
[-C--:B------:R-:W-:Y:S07]  /*f010*/  HMMA.16816.F32.BF16 R44, R76, R50.reuse, RZ ;  /* 0x000000324c2c723c */ /* 0x080fee00000418ff */
[----:B------:R1:W-:Y:S01]  /*f020*/  LDGSTS.E.BYPASS.LTC128B.128 [R215+0x1100], [R188.64], !P1 ;  /* 0x01100000bcd77fae */ /* 0x0003e2000c901d48 */
[C---:B------:R-:W-:Y:S08]  /*f030*/  HMMA.16816.F32.BF16 R48, R80.reuse, R50, RZ ;  /* 0x000000325030723c */ /* 0x040ff000000418ff */
[-C--:B-----5:R-:W-:Y:S08]  /*f040*/  HMMA.16816.F32.BF16 R52, R80, R64.reuse, RZ ;  /* 0x000000405034723c */ /* 0x0a0ff000000418ff */
[C---:B------:R-:W-:Y:S08]  /*f050*/  HMMA.16816.F32.BF16 R56, R76.reuse, R64, RZ ;  /* 0x000000404c38723c */ /* 0x040ff000000418ff */
[-C--:B------:R-:W-:Y:S08]  /*f060*/  HMMA.16816.F32.BF16 R60, R76, R66.reuse, RZ ;  /* 0x000000424c3c723c */ /* 0x080ff000000418ff */
[C---:B------:R-:W-:Y:S08]  /*f070*/  HMMA.16816.F32.BF16 R64, R80.reuse, R66, RZ ;  /* 0x000000425040723c */ /* 0x040ff000000418ff */
[-C--:B-1----:R-:W-:Y:S08]  /*f080*/  HMMA.16816.F32.BF16 R68, R80, R156.reuse, RZ ;  /* 0x0000009c5044723c */ /* 0x082ff000000418ff */
[C---:B------:R-:W-:Y:S07]  /*f090*/  HMMA.16816.F32.BF16 R72, R76.reuse, R156, RZ ;  /* 0x0000009c4c48723c */ /* 0x040fee00000418ff */
[----:B------:R-:W-:Y:S01]  /*f0a0*/  IADD3 R156, P2, R188, R190, RZ ;  /* 0x000000bebc9c7210 */ /* 0x000fe20007f5e0ff */
[-C--:B------:R-:W-:Y:S04]  /*f0b0*/  HMMA.16816.F32.BF16 R76, R76, R158.reuse, RZ ;  /* 0x0000009e4c4c723c */ /* 0x080fe800000418ff */
[----:B------:R-:W-:Y:S02]  /*f0c0*/  IADD3.X R157, R189, R110, RZ, P2, !PT ;  /* 0x0000006ebd9d7210 */ /* 0x000fe400017fe4ff */
[----:B------:R-:W-:Y:S02]  /*f0d0*/  IADD3 R112, P0, R156, R190, RZ ;  /* 0x000000be9c707210 */ /* 0x000fe40007f1e0ff */
[----:B------:R-:W-:Y:S01]  /*f0e0*/  HMMA.16816.F32.BF16 R80, R80, R158, RZ ;  /* 0x0000009e5050723c */ /* 0x000fe200000418ff */
[----:B------:R1:W-:Y:S03]  /*f0f0*/  LDGSTS.E.BYPASS.LTC128B.128 [R215+0x1900], [R156.64], !P1 ;  /* 0x019000009cd77fae */ /* 0x0003e6000c901d48 */
[----:B------:R-:W-:Y:S02]  /*f100*/  IADD3.X R113, R157, R110, RZ, P0, !PT ;  /* 0x0000006e9d717210 */ /* 0x000fe400007fe4ff */
[C---:B------:R-:W-:Y:S02]  /*f110*/  ISETP.GT.AND P0, PT, R216.reuse, R247, PT ;  /* 0x000000f7d800720c */ /* 0x040fe40003f04270 */
[-C--:B--2---:R-:W-:Y:S01]  /*f120*/  HMMA.16816.F32.BF16 R4, R160, R164.reuse, R4 ;  /* 0x000000a4a004723c */ /* 0x084fe20000041804 */
[----:B------:R2:W-:Y:S04]  /*f130*/  LDGSTS.E.BYPASS.LTC128B.128 [R215+0x2100], [R112.64], !P1 ;  /* 0x0210000070d77fae */ /* 0x0005e8000c901d48 */
[----:B------:R-:W-:Y:S03]  /*f140*/  IADD3 R216, R216, -0x1, RZ ;  /* 0xffffffffd8d87810 */ /* 0x000fe60007ffe0ff */
[C---:B------:R-:W-:Y:S01]  /*f150*/  HMMA.16816.F32.BF16 R8, R168.reuse, R164, R8 ;  /* 0x000000a4a808723c */ /* 0x040fe20000041808 */
[----:B------:R-:W-:Y:S07]  /*f160*/  LDSM.16.M88.4 R188, [R205] ;  /* 0x00000000cdbc783b */ /* 0x000fee0000000200 */
[-C--:B------:R-:W-:Y:S01]  /*f170*/  HMMA.16816.F32.BF16 R12, R168, R166.reuse, R12 ;  /* 0x000000a6a80c723c */ /* 0x080fe2000004180c */
[----:B------:R-:W0:Y:S07]  /*f180*/  LDGDEPBAR ;  /* 0x00000000000079af */ /* 0x000e2e0000000000 */
[C---:B------:R-:W-:Y:S01]  /*f190*/  HMMA.16816.F32.BF16 R16, R160.reuse, R166, R16 ;  /* 0x000000a6a010723c */ /* 0x040fe20000041810 */
[----:B-1----:R-:W1:Y:S07]  /*f1a0*/  LDSM.16.M88.4 R156, [R207] ;  /* 0x00000000cf9c783b */ /* 0x002e6e0000000200 */
[-C--:B---3--:R-:W-:Y:S01]  /*f1b0*/  HMMA.16816.F32.BF16 R20, R160, R172.reuse, R20 ;  /* 0x000000aca014723c */ /* 0x088fe20000041814 */
[----:B------:R-:W3:Y:S07]  /*f1c0*/  LDSM.16.M88.4 R192, [R207+0x2000] ;  /* 0x00200000cfc0783b */ /* 0x000eee0000000200 */
[C---:B------:R-:W-:Y:S01]  /*f1d0*/  HMMA.16816.F32.BF16 R24, R168.reuse, R172, R24 ;  /* 0x000000aca818723c */ /* 0x040fe20000041818 */
[----:B------:R-:W5:Y:S07]  /*f1e0*/  LDSM.16.M88.4 R196, [R205+0x800] ;  /* 0x00080000cdc4783b */ /* 0x000f6e0000000200 */
[-C--:B------:R-:W-:Y:S01]  /*f1f0*/  HMMA.16816.F32.BF16 R28, R168, R174.reuse, R28 ;  /* 0x000000aea81c723c */ /* 0x080fe2000004181c */
[----:B------:R-:W1:Y:S07]  /*f200*/  LDSM.16.M88.4 R164, [R205+0x1000] ;  /* 0x00100000cda4783b */ /* 0x000e6e0000000200 */
[C---:B------:R-:W-:Y:S01]  /*f210*/  HMMA.16816.F32.BF16 R32, R160.reuse, R174, R32 ;  /* 0x000000aea020723c */ /* 0x040fe20000041820 */
[----:B------:R-:W-:Y:S07]  /*f220*/  LDSM.16.M88.4 R172, [R208] ;  /* 0x00000000d0ac783b */ /* 0x000fee0000000200 */
[-C--:B------:R-:W-:Y:S08]  /*f230*/  HMMA.16816.F32.BF16 R36, R160, R176.reuse, R36 ;  /* 0x000000b0a024723c */ /* 0x080ff00000041824 */
[C---:B------:R-:W-:Y:S08]  /*f240*/  HMMA.16816.F32.BF16 R40, R168.reuse, R176, R40 ;  /* 0x000000b0a828723c */ /* 0x040ff00000041828 */
        /* <DEDUP_REMOVED lines=13> */
[----:B------:R-:W2:Y:S07]  /*f320*/  LDSM.16.M88.4 R160, [R205+0x1800] ;  /* 0x00180000cda0783b */ /* 0x000eae0000000200 */
[-C--:B-1----:R-:W-:Y:S01]  /*f330*/  HMMA.16816.F32.BF16 R4, R156, R188.reuse, R4 ;  /* 0x000000bc9c04723c */ /* 0x082fe20000041804 */
[----:B------:R-:W1:Y:S07]  /*f340*/  LDSM.16.M88.4 R184, [R202+0x800] ;  /* 0x00080000cab8783b */ /* 0x000e6e0000000200 */
[C---:B---3--:R-:W-:Y:S08]  /*f350*/  HMMA.16816.F32.BF16 R8, R192.reuse, R188, R8 ;  /* 0x000000bcc008723c */ /* 0x048ff00000041808 */
[-C--:B------:R-:W-:Y:S08]  /*f360*/  HMMA.16816.F32.BF16 R12, R192, R190.reuse, R12 ;  /* 0x000000bec00c723c */ /* 0x080ff0000004180c */
[C---:B------:R-:W-:Y:S01]  /*f370*/  HMMA.16816.F32.BF16 R16, R156.reuse, R190, R16 ;  /* 0x000000be9c10723c */ /* 0x040fe20000041810 */
[----:B------:R-:W3:Y:S07]  /*f380*/  LDSM.16.M88.4 R188, [R202+0x1000] ;  /* 0x00100000cabc783b */ /* 0x000eee0000000200 */
[-C--:B-----5:R-:W-:Y:S08]  /*f390*/  HMMA.16816.F32.BF16 R20, R156, R196.reuse, R20 ;  /* 0x000000c49c14723c */ /* 0x0a0ff00000041814 */
[C---:B------:R-:W-:Y:S08]  /*f3a0*/  HMMA.16816.F32.BF16 R24, R192.reuse, R196, R24 ;  /* 0x000000c4c018723c */ /* 0x040ff00000041818 */
[-C--:B------:R-:W-:Y:S08]  /*f3b0*/  HMMA.16816.F32.BF16 R28, R192, R198.reuse, R28 ;  /* 0x000000c6c01c723c */ /* 0x080ff0000004181c */
[C---:B------:R-:W-:Y:S01]  /*f3c0*/  HMMA.16816.F32.BF16 R32, R156.reuse, R198, R32 ;  /* 0x000000c69c20723c */ /* 0x040fe20000041820 */
[----:B------:R-:W5:Y:S07]  /*f3d0*/  LDSM.16.M88.4 R196, [R202+0x1800] ;  /* 0x00180000cac4783b */ /* 0x000f6e0000000200 */
[-C--:B------:R-:W-:Y:S08]  /*f3e0*/  HMMA.16816.F32.BF16 R36, R156, R164.reuse, R36 ;  /* 0x000000a49c24723c */ /* 0x080ff00000041824 */
[C---:B------:R-:W-:Y:S08]  /*f3f0*/  HMMA.16816.F32.BF16 R40, R192.reuse, R164, R40 ;  /* 0x000000a4c028723c */ /* 0x040ff00000041828 */
[-C--:B------:R-:W-:Y:S08]  /*f400*/  HMMA.16816.F32.BF16 R44, R192, R166.reuse, R44 ;  /* 0x000000a6c02c723c */ /* 0x080ff0000004182c */
[C---:B------:R-:W-:Y:S08]  /*f410*/  HMMA.16816.F32.BF16 R48, R156.reuse, R166, R48 ;  /* 0x000000a69c30723c */ /* 0x040ff00000041830 */
[-C--:B--2---:R-:W-:Y:S08]  /*f420*/  HMMA.16816.F32.BF16 R52, R156, R160.reuse, R52 ;  /* 0x000000a09c34723c */ /* 0x084ff00000041834 */
[C---:B------:R-:W-:Y:S08]  /*f430*/  HMMA.16816.F32.BF16 R56, R192.reuse, R160, R56 ;  /* 0x000000a0c038723c */ /* 0x040ff00000041838 */
[-C--:B------:R-:W-:Y:S08]  /*f440*/  HMMA.16816.F32.BF16 R60, R192, R162.reuse, R60 ;  /* 0x000000a2c03c723c */ /* 0x080ff0000004183c */
[C---:B------:R-:W-:Y:S08]  /*f450*/  HMMA.16816.F32.BF16 R64, R156.reuse, R162, R64 ;  /* 0x000000a29c40723c */ /* 0x040ff00000041840 */
[-C--:B------:R-:W-:Y:S08]  /*f460*/  HMMA.16816.F32.BF16 R68, R156, R168.reuse, R68 ;  /* 0x000000a89c44723c */ /* 0x080ff00000041844 */
[C---:B------:R-:W-:Y:S08]  /*f470*/  HMMA.16816.F32.BF16 R72, R192.reuse, R168, R72 ;  /* 0x000000a8c048723c */ /* 0x040ff00000041848 */
[-C--:B------:R-:W-:Y:S08]  /*f480*/  HMMA.16816.F32.BF16 R76, R192, R170.reuse, R76 ;  /* 0x000000aac04c723c */ /* 0x080ff0000004184c */
[----:B------:R-:W-:Y:S01]  /*f490*/  HMMA.16816.F32.BF16 R80, R156, R170, R80 ;  /* 0x000000aa9c50723c */ /* 0x000fe20000041850 */
[----:B------:R-:W2:Y:S01]  /*f4a0*/  LDSM.16.M88.4 R156, [R202+0x2000] ;  /* 0x00200000ca9c783b */ /* 0x000ea20000000200 */
[----:B------:R-:W-:Y:S06]  /*f4b0*/  DEPBAR.LE SB0, 0x0 ;  /* 0x000080000000791a */ /* 0x000fec0000000000 */
[-C--:B------:R-:W-:Y:S01]  /*f4c0*/  HMMA.16816.F32.BF16 R4, R172, R176.reuse, R4 ;  /* 0x000000b0ac04723c */ /* 0x080fe20000041804 */
[----:B------:R-:W-:Y:S07]  /*f4d0*/  BAR.SYNC.DEFER_BLOCKING 0x0 ;  /* 0x0000000000007b1d */ /* 0x000fee0000010000 */
[C---:B------:R-:W-:Y:S08]  /*f4e0*/  HMMA.16816.F32.BF16 R8, R180.reuse, R176, R8 ;  /* 0x000000b0b408723c */ /* 0x040ff00000041808 */
[-C--:B------:R-:W-:Y:S08]  /*f4f0*/  HMMA.16816.F32.BF16 R12, R180, R178.reuse, R12 ;  /* 0x000000b2b40c723c */ /* 0x080ff0000004180c */
[C---:B------:R-:W-:Y:S04]  /*f500*/  HMMA.16816.F32.BF16 R16, R172.reuse, R178, R16 ;  /* 0x000000b2ac10723c */ /* 0x040fe80000041810 */
[----:B------:R-:W-:Y:S02]  /*f510*/  FMNMX.FTZ R2, R4, R0, !PT ;  /* 0x0000000004027209 */ /* 0x000fe40007810000 */
[----:B------:R-:W-:Y:S02]  /*f520*/  FMNMX.FTZ R108, R6, R3, !PT ;  /* 0x00000003066c7209 */ /* 0x000fe40007810000 */
[-C--:B-1----:R-:W-:Y:S04]  /*f530*/  HMMA.16816.F32.BF16 R20, R172, R184.reuse, R20 ;  /* 0x000000b8ac14723c */ /* 0x082fe80000041814 */
        /* <DEDUP_REMOVED lines=10> */
[-C--:B---3--:R-:W-:Y:S04]  /*f5e0*/  HMMA.16816.F32.BF16 R36, R172, R188.reuse, R36 ;  /* 0x000000bcac24723c */ /* 0x088fe80000041824 */
        /* <DEDUP_REMOVED lines=23> */
[-C--:B--2---:R-:W-:Y:S04]  /*f760*/  HMMA.16816.F32.BF16 R68, R172, R156.reuse, R68 ;  /* 0x0000009cac44723c */ /* 0x084fe80000041844 */
        /* <DEDUP_REMOVED lines=46> */
[----:B-1----:R-:W-:Y:S02]  /*fa50*/  FMNMX.FTZ R2, R2, R156, !PT ;  /* 0x0000009c02027209 */ /* 0x002fe40007810000 */
[----:B------:R-:W-:Y:S02]  /*fa60*/  FMNMX.FTZ R110, R31, R110, !PT ;  /* 0x0000006e1f6e7209 */ /* 0x000fe40007810000 */
[----:B------:R-:W-:Y:S02]  /*fa70*/  FMNMX.FTZ R108, R83, R108, !PT ;  /* 0x0000006c536c7209 */ /* 0x000fe40007810000 */
[----:B------:R-:W-:Y:S01]  /*fa80*/  FMNMX.FTZ R110, R42, R110, !PT ;  /* 0x0000006e2a6e7209 */ /* 0x000fe20007810000 */
[----:B------:R-:W1:Y:S03]  /*fa90*/  SHFL.BFLY PT, R157, R2, 0x1, 0x1f ;  /* 0x0c201f00029d7f89 */ /* 0x000e6600000e0000 */
[----:B------:R-:W-:Y:S04]  /*faa0*/  FMNMX.FTZ R110, R43, R110, !PT ;  /* 0x0000006e2b6e7209 */ /* 0x000fe80007810000 */
[----:B------:R-:W-:Y:S01]  /*fab0*/  FMNMX.FTZ R110, R46, R110, !PT ;  /* 0x0000006e2e6e7209 */ /* 0x000fe20007810000 */
[----:B------:R-:W3:Y:S03]  /*fac0*/  SHFL.BFLY PT, R113, R108, 0x2, 0x1f ;  /* 0x0c401f006c717f89 */ /* 0x000ee600000e0000 */
        /* <DEDUP_REMOVED lines=8> */
[----:B------:R-:W-:Y:S01]  /*fb50*/  FADD.FTZ R0, -R110, R0 ;  /* 0x000000006e007221 */ /* 0x000fe20000010100 */
[----:B---3--:R-:W-:Y:S01]  /*fb60*/  FMNMX.FTZ R108, R108, R113, !PT ;  /* 0x000000716c6c7209 */ /* 0x008fe20007810000 */
[----:B------:R-:W-:Y:S01]  /*fb70*/  FMUL.FTZ R161, R110, c[0x0][0x2d0] ;  /* 0x0000b4006ea17a20 */ /* 0x000fe20000410000 */
        /* <DEDUP_REMOVED lines=8> */
[--C-:B------:R-:W-:Y:S02]  /*fc00*/  FFMA.FTZ R53, R53, c[0x0][0x2d0], -R161.reuse ;  /* 0x0000b40035357a23 */ /* 0x100fe400000108a1 */
[----:B------:R-:W-:Y:S01]  /*fc10*/  FFMA.FTZ R37, R37, c[0x0][0x2d0], -R161 ;  /* 0x0000b40025257a23 */ /* 0x000fe200000108a1 */
        /* <DEDUP_REMOVED lines=15> */
[----:B------:R2:W5:Y:S01]  /*fd10*/  MUFU.EX2 R112, R2 ;  /* 0x0000000200707308 */ /* 0x0005620000000800 */
[--C-:B------:R-:W-:Y:S02]  /*fd20*/  FFMA.FTZ R38, R38, c[0x0][0x2d0], -R160.reuse ;  /* 0x0000b40026267a23 */ /* 0x100fe400000108a0 */
[----:B------:R-:W-:Y:S02]  /*fd30*/  FFMA.FTZ R39, R39, c[0x0][0x2d0], -R160 ;  /* 0x0000b40027277a23 */ /* 0x000fe400000108a0 */
[--C-:B------:R-:W-:Y:S02]  /*fd40*/  FFMA.FTZ R41, R41, c[0x0][0x2d0], -R162.reuse ;  /* 0x0000b40029297a23 */ /* 0x100fe400000108a2 */
[--C-:B------:R-:W-:Y:S02]  /*fd50*/  FFMA.FTZ R45, R45, c[0x0][0x2d0], -R162.reuse ;  /* 0x0000b4002d2d7a23 */ /* 0x100fe400000108a2 */
[C---:B------:R-:W-:Y:S01]  /*fd60*/  FMUL.FTZ R96, R113.reuse, R96 ;  /* 0x0000006071607220 */ /* 0x040fe20000410000 */
[----:B------:R4:W-:Y:S01]  /*fd70*/  MUFU.EX2 R194, R38 ;  /* 0x0000002600c27308 */ /* 0x0009e20000000800 */
[----:B------:R-:W-:Y:S01]  /*fd80*/  FMUL.FTZ R97, R113, R97 ;  /* 0x0000006171617220 */ /* 0x000fe20000410000 */
[----:B-1----:R-:W-:Y:S01]  /*fd90*/  FMNMX.FTZ R0, R0, R3, !PT ;  /* 0x0000000300007209 */ /* 0x002fe20007810000 */
[----:B------:R-:W-:Y:S02]  /*fda0*/  FFMA.FTZ R3, R17, c[0x0][0x2d0], -R161 ;  /* 0x0000b40011037a23 */ /* 0x000fe400000108a1 */
[C---:B------:R-:W-:Y:S02]  /*fdb0*/  FMUL.FTZ R17, R113.reuse, R129 ;  /* 0x0000008171117220 */ /* 0x040fe40000410000 */
[C---:B---3--:R-:W-:Y:S02]  /*fdc0*/  FMUL.FTZ R37, R113.reuse, R149 ;  /* 0x0000009571257220 */ /* 0x048fe40000410000 */
[----:B------:R-:W-:Y:S01]  /*fdd0*/  FFMA.FTZ R40, R40, c[0x0][0x2d0], -R162 ;  /* 0x0000b40028287a23 */ /* 0x000fe200000108a2 */
[----:B------:R1:W-:Y:S01]  /*fde0*/  MUFU.EX2 R239, R3 ;  /* 0x0000000300ef7308 */ /* 0x0003e20000000800 */
[C---:B------:R-:W-:Y:S02]  /*fdf0*/  FMUL.FTZ R104, R113.reuse, R104 ;  /* 0x0000006871687220 */ /* 0x040fe40000410000 */
[----:B------:R-:W-:Y:S02]  /*fe00*/  FMUL.FTZ R105, R113, R105 ;  /* 0x0000006971697220 */ /* 0x000fe40000410000 */
[----:B--2---:R-:W-:Y:S02]  /*fe10*/  FADD.FTZ R2, -R108, R111 ;  /* 0x0000006f6c027221 */ /* 0x004fe40000010100 */
[----:B-----5:R-:W-:Y:S02]  /*fe20*/  FMUL.FTZ R86, R112, R86 ;  /* 0x0000005670567220 */ /* 0x020fe40000410000 */
[----:B------:R-:W-:Y:S01]  /*fe30*/  FMUL.FTZ R2, R2, c[0x0][0x2d0] ;  /* 0x0000b40002027a20 */ /* 0x000fe20000410000 */
[----:B------:R2:W-:Y:S01]  /*fe40*/  MUFU.EX2 R193, R39 ;  /* 0x0000002700c17308 */ /* 0x0005e20000000800 */
[C---:B------:R-:W-:Y:S02]  /*fe50*/  FMUL.FTZ R87, R112.reuse, R87 ;  /* 0x0000005770577220 */ /* 0x040fe40000410000 */
[C---:B------:R-:W-:Y:S02]  /*fe60*/  FMUL.FTZ R98, R112.reuse, R98 ;  /* 0x0000006270627220 */ /* 0x040fe40000410000 */
[C---:B------:R-:W-:Y:S02]  /*fe70*/  FMUL.FTZ R99, R112.reuse, R99 ;  /* 0x0000006370637220 */ /* 0x040fe40000410000 */
[C---:B----4-:R-:W-:Y:S02]  /*fe80*/  FMUL.FTZ R38, R112.reuse, R150 ;  /* 0x0000009670267220 */ /* 0x050fe40000410000 */
[----:B------:R-:W-:Y:S01]  /*fe90*/  FMUL.FTZ R106, R112, R106 ;  /* 0x0000006a706a7220 */ /* 0x000fe20000410000 */
[----:B------:R3:W4:Y:S01]  /*fea0*/  MUFU.EX2 R111, R2 ;  /* 0x00000002006f7308 */ /* 0x0007220000000800 */
[--C-:B------:R-:W-:Y:S02]  /*feb0*/  FFMA.FTZ R50, R50, c[0x0][0x2d0], -R160.reuse ;  /* 0x0000b40032327a23 */ /* 0x100fe400000108a0 */
[--C-:B------:R-:W-:Y:S02]  /*fec0*/  FFMA.FTZ R51, R51, c[0x0][0x2d0], -R160.reuse ;  /* 0x0000b40033337a23 */ /* 0x100fe400000108a0 */
[--C-:B-1----:R-:W-:Y:S02]  /*fed0*/  FFMA.FTZ R3, R6, c[0x0][0x2d0], -R160.reuse ;  /* 0x0000b40006037a23 */ /* 0x102fe400000108a0 */
[C---:B------:R-:W-:Y:S03]  /*fee0*/  FMUL.FTZ R107, R112.reuse, R107 ;  /* 0x0000006b706b7220 */ /* 0x040fe60000410000 */
[----:B------:R1:W-:Y:S01]  /*fef0*/  MUFU.EX2 R232, R3 ;  /* 0x0000000300e87308 */ /* 0x0003e20000000800 */
[----:B--2---:R-:W-:Y:S09]  /*ff00*/  FMUL.FTZ R39, R112, R151 ;  /* 0x0000009770277220 */ /* 0x004ff20000410000 */
[----:B------:R-:W-:Y:S01]  /*ff10*/  MUFU.EX2 R192, R50 ;  /* 0x0000003200c07308 */ /* 0x000fe20000000800 */
[--C-:B---3--:R-:W-:Y:S02]  /*ff20*/  FFMA.FTZ R2, R5, c[0x0][0x2d0], -R161.reuse ;  /* 0x0000b40005027a23 */ /* 0x108fe400000108a1 */
[--C-:B------:R-:W-:Y:S02]  /*ff30*/  FFMA.FTZ R5, R20, c[0x0][0x2d0], -R161.reuse ;  /* 0x0000b40014057a23 */ /* 0x100fe400000108a1 */
[C---:B----4-:R-:W-:Y:S05]  /*ff40*/  FMUL.FTZ R88, R111.reuse, R88 ;  /* 0x000000586f587220 */ /* 0x050fea0000410000 */
[----:B------:R2:W-:Y:S01]  /*ff50*/  MUFU.EX2 R238, R2 ;  /* 0x0000000200ee7308 */ /* 0x0005e20000000800 */
[C---:B------:R-:W-:Y:S02]  /*ff60*/  FMUL.FTZ R89, R111.reuse, R89 ;  /* 0x000000596f597220 */ /* 0x040fe40000410000 */
[----:B------:R-:W-:Y:S02]  /*ff70*/  FMUL.FTZ R92, R111, R92 ;  /* 0x0000005c6f5c7220 */ /* 0x000fe40000410000 */
[--C-:B-1----:R-:W-:Y:S02]  /*ff80*/  FFMA.FTZ R3, R7, c[0x0][0x2d0], -R160.reuse ;  /* 0x0000b40007037a23 */ /* 0x102fe400000108a0 */
[--C-:B------:R-:W-:Y:S02]  /*ff90*/  FFMA.FTZ R7, R21, c[0x0][0x2d0], -R161.reuse ;  /* 0x0000b40015077a23 */ /* 0x100fe400000108a1 */
[C---:B------:R-:W-:Y:S01]  /*ffa0*/  FMUL.FTZ R93, R111.reuse, R93 ;  /* 0x0000005d6f5d7220 */ /* 0x040fe20000410000 */
[----:B------:R1:W-:Y:S01]  /*ffb0*/  MUFU.EX2 R233, R3 ;  /* 0x0000000300e97308 */ /* 0x0003e20000000800 */
[C---:B------:R-:W-:Y:S02]  /*ffc0*/  FMUL.FTZ R100, R111.reuse, R100 ;  /* 0x000000646f647220 */ /* 0x040fe40000410000 */
[----:B------:R-:W-:Y:S07]  /*ffd0*/  FMUL.FTZ R101, R111, R101 ;  /* 0x000000656f657220 */ /* 0x000fee0000410000 */
[----:B------:R-:W-:Y:S01]  /*ffe0*/  MUFU.EX2 R229, R5 ;  /* 0x0000000500e57308 */ /* 0x000fe20000000800 */
[--C-:B--2---:R-:W-:Y:S09]  /*fff0*/  FFMA.FTZ R2, R16, c[0x0][0x2d0], -R161.reuse ;  /* 0x0000b40010027a23 */ /* 0x104ff200000108a1 */
[----:B------:R2:W-:Y:S01]  /*10000*/  MUFU.EX2 R237, R2 ;  /* 0x0000000200ed7308 */ /* 0x0005e20000000800 */
[----:B-1----:R-:W-:Y:S02]  /*10010*/  FFMA.FTZ R3, R18, c[0x0][0x2d0], -R160 ;  /* 0x0000b40012037a23 */ /* 0x002fe400000108a0 */
[----:B------:R-:W-:Y:S07]  /*10020*/  FMUL.FTZ R18, R112, R130 ;  /* 0x0000008270127220 */ /* 0x000fee0000410000 */
[----:B------:R1:W-:Y:S10]  /*10030*/  MUFU.EX2 R234, R3 ;  /* 0x0000000300ea7308 */ /* 0x0003f40000000800 */
[----:B------:R3:W-:Y:S01]  /*10040*/  MUFU.EX2 R228, R7 ;  /* 0x0000000700e47308 */ /* 0x0007e20000000800 */
[----:B--2---:R-:W2:Y:S09]  /*10050*/  SHFL.BFLY PT, R2, R0, 0x1, 0x1f ;  /* 0x0c201f0000027f89 */ /* 0x004eb200000e0000 */
[----:B------:R-:W-:Y:S01]  /*10060*/  MUFU.EX2 R191, R51 ;  /* 0x0000003300bf7308 */ /* 0x000fe20000000800 */
[----:B-1----:R-:W-:Y:S09]  /*10070*/  FFMA.FTZ R3, R8, c[0x0][0x2d0], -R162 ;  /* 0x0000b40008037a23 */ /* 0x002ff200000108a2 */
[----:B------:R1:W-:Y:S01]  /*10080*/  MUFU.EX2 R226, R3 ;  /* 0x0000000300e27308 */ /* 0x0003e20000000800 */
[----:B---3--:R-:W-:Y:S02]  /*10090*/  @P0 MOV R7, R217 ;  /* 0x000000d900070202 */ /* 0x008fe40000000f00 */
[----:B--2---:R-:W-:Y:S01]  /*100a0*/  FMNMX.FTZ R2, R0, R2, !PT ;  /* 0x0000000200027209 */ /* 0x004fe20007810000 */
[----:B------:R-:W-:Y:S06]  /*100b0*/  FFMA.FTZ R0, R19, c[0x0][0x2d0], -R160 ;  /* 0x0000b40013007a23 */ /* 0x000fec00000108a0 */
[----:B------:R2:W-:Y:S01]  /*100c0*/  MUFU.EX2 R190, R40 ;  /* 0x0000002800be7308 */ /* 0x0005e20000000800 */
[----:B------:R-:W-:Y:S09]  /*100d0*/  FMUL.FTZ R19, R112, R131 ;  /* 0x0000008370137220 */ /* 0x000ff20000410000 */
[----:B------:R3:W-:Y:S01]  /*100e0*/  MUFU.EX2 R235, R0 ;  /* 0x0000000000eb7308 */ /* 0x0007e20000000800 */
[--C-:B-1----:R-:W-:Y:S02]  /*100f0*/  FFMA.FTZ R3, R9, c[0x0][0x2d0], -R162.reuse ;  /* 0x0000b40009037a23 */ /* 0x102fe400000108a2 */
[----:B------:R-:W-:Y:S02]  /*10100*/  FFMA.FTZ R9, R33, c[0x0][0x2d0], -R161 ;  /* 0x0000b40021097a23 */ /* 0x000fe400000108a1 */
[----:B------:R-:W-:Y:S05]  /*10110*/  FMUL.FTZ R33, R113, R145 ;  /* 0x0000009171217220 */ /* 0x000fea0000410000 */
[----:B------:R1:W-:Y:S01]  /*10120*/  MUFU.EX2 R227, R3 ;  /* 0x0000000300e37308 */ /* 0x0003e20000000800 */
[----:B--2---:R-:W-:Y:S09]  /*10130*/  FFMA.FTZ R40, R44, c[0x0][0x2d0], -R162 ;  /* 0x0000b4002c287a23 */ /* 0x004ff200000108a2 */
[----:B------:R2:W-:Y:S01]  /*10140*/  MUFU.EX2 R224, R9 ;  /* 0x0000000900e07308 */ /* 0x0005e20000000800 */
[----:B---3--:R-:W-:Y:S04]  /*10150*/  FADD.FTZ R0, -R2, R114 ;  /* 0x0000007202007221 */ /* 0x008fe80000010100 */
[----:B------:R-:W-:Y:S05]  /*10160*/  FMUL.FTZ R0, R0, c[0x0][0x2d0] ;  /* 0x0000b40000007a20 */ /* 0x000fea0000410000 */
[----:B------:R-:W-:Y:S01]  /*10170*/  MUFU.EX2 R189, R41 ;  /* 0x0000002900bd7308 */ /* 0x000fe20000000800 */
[--C-:B-1----:R-:W-:Y:S09]  /*10180*/  FFMA.FTZ R3, R12, c[0x0][0x2d0], -R162.reuse ;  /* 0x0000b4000c037a23 */ /* 0x102ff200000108a2 */
[----:B------:R1:W-:Y:S01]  /*10190*/  MUFU.EX2 R230, R3 ;  /* 0x0000000300e67308 */ /* 0x0003e20000000800 */
[----:B--2---:R-:W-:Y:S09]  /*101a0*/  @P0 MOV R9, c[0x0][0x1e4] ;  /* 0x0000790000090a02 */ /* 0x004ff20000000f00 */
[----:B------:R-:W2:Y:S10]  /*101b0*/  MUFU.EX2 R0, R0 ;  /* 0x0000000000007308 */ /* 0x000eb40000000800 */
        /* <DEDUP_REMOVED lines=13> */
[----:B------:R-:W-:Y:S01]  /*10290*/  MUFU.EX2 R186, R53 ;  /* 0x0000003500ba7308 */ /* 0x000fe20000000800 */
[----:B-1----:R-:W-:Y:S04]  /*102a0*/  FMUL.FTZ R3, R2, c[0x0][0x2d0] ;  /* 0x0000b40002037a20 */ /* 0x002fe80000410000 */
[--C-:B------:R-:W-:Y:S02]  /*102b0*/  FFMA.FTZ R4, R10, c[0x0][0x2d0], -R3.reuse ;  /* 0x0000b4000a047a23 */ /* 0x100fe40000010803 */
[--C-:B------:R-:W-:Y:S03]  /*102c0*/  FFMA.FTZ R16, R26, c[0x0][0x2d0], -R3.reuse ;  /* 0x0000b4001a107a23 */ /* 0x100fe60000010803 */
[----:B------:R-:W-:Y:S01]  /*102d0*/  MUFU.EX2 R185, R54 ;  /* 0x0000003600b97308 */ /* 0x000fe20000000800 */
[--C-:B------:R-:W-:Y:S02]  /*102e0*/  FFMA.FTZ R31, R31, c[0x0][0x2d0], -R3.reuse ;  /* 0x0000b4001f1f7a23 */ /* 0x100fe40000010803 */
[----:B------:R-:W-:Y:S02]  /*102f0*/  FMUL.FTZ R26, R0, R138 ;  /* 0x0000008a001a7220 */ /* 0x000fe40000410000 */
[--C-:B------:R-:W-:Y:S02]  /*10300*/  FFMA.FTZ R42, R42, c[0x0][0x2d0], -R3.reuse ;  /* 0x0000b4002a2a7a23 */ /* 0x100fe40000010803 */
[--C-:B------:R-:W-:Y:S02]  /*10310*/  FFMA.FTZ R43, R43, c[0x0][0x2d0], -R3.reuse ;  /* 0x0000b4002b2b7a23 */ /* 0x100fe40000010803 */
[--C-:B------:R-:W-:Y:S01]  /*10320*/  FFMA.FTZ R46, R46, c[0x0][0x2d0], -R3.reuse ;  /* 0x0000b4002e2e7a23 */ /* 0x100fe20000010803 */
[----:B------:R1:W-:Y:S01]  /*10330*/  MUFU.EX2 R167, R4 ;  /* 0x0000000400a77308 */ /* 0x0003e20000000800 */
[--C-:B------:R-:W-:Y:S02]  /*10340*/  FFMA.FTZ R47, R47, c[0x0][0x2d0], -R3.reuse ;  /* 0x0000b4002f2f7a23 */ /* 0x100fe40000010803 */
[--C-:B------:R-:W-:Y:S02]  /*10350*/  FFMA.FTZ R58, R58, c[0x0][0x2d0], -R3.reuse ;  /* 0x0000b4003a3a7a23 */ /* 0x100fe40000010803 */
[--C-:B------:R-:W-:Y:S05]  /*10360*/  FFMA.FTZ R63, R63, c[0x0][0x2d0], -R3.reuse ;  /* 0x0000b4003f3f7a23 */ /* 0x100fea0000010803 */
[----:B------:R2:W-:Y:S10]  /*10370*/  MUFU.EX2 R166, R16 ;  /* 0x0000001000a67308 */ /* 0x0005f40000000800 */
[----:B------:R3:W-:Y:S01]  /*10380*/  MUFU.EX2 R163, R31 ;  /* 0x0000001f00a37308 */ /* 0x0007e20000000800 */
[--C-:B-1----:R-:W-:Y:S09]  /*10390*/  FFMA.FTZ R4, R11, c[0x0][0x2d0], -R3.reuse ;  /* 0x0000b4000b047a23 */ /* 0x102ff20000010803 */
[----:B------:R1:W4:Y:S01]  /*103a0*/  MUFU.EX2 R168, R4 ;  /* 0x0000000400a87308 */ /* 0x0003220000000800 */
[----:B--2---:R-:W-:Y:S09]  /*103b0*/  FMUL.FTZ R16, R113, R128 ;  /* 0x0000008071107220 */ /* 0x004ff20000410000 */
[----:B------:R-:W-:Y:S01]  /*103c0*/  MUFU.EX2 R150, R42 ;  /* 0x0000002a00967308 */ /* 0x000fe20000000800 */
[----:B---3--:R-:W-:Y:S09]  /*103d0*/  FMUL.FTZ R31, R0, R143 ;  /* 0x0000008f001f7220 */ /* 0x008ff20000410000 */
[----:B------:R-:W-:Y:S01]  /*103e0*/  MUFU.EX2 R149, R43 ;  /* 0x0000002b00957308 */ /* 0x000fe20000000800 */
[--C-:B-1----:R-:W-:Y:S02]  /*103f0*/  FFMA.FTZ R4, R14, c[0x0][0x2d0], -R3.reuse ;  /* 0x0000b4000e047a23 */ /* 0x102fe40000010803 */
[C---:B------:R-:W-:Y:S07]  /*10400*/  FMUL.FTZ R14, R0.reuse, R126 ;  /* 0x0000007e000e7220 */ /* 0x040fee0000410000 */
[----:B------:R1:W-:Y:S10]  /*10410*/  MUFU.EX2 R169, R4 ;  /* 0x0000000400a97308 */ /* 0x0003f40000000800 */
[----:B------:R-:W-:Y:S10]  /*10420*/  MUFU.EX2 R184, R55 ;  /* 0x0000003700b87308 */ /* 0x000ff40000000800 */
[----:B------:R-:W-:Y:S01]  /*10430*/  MUFU.EX2 R114, R63 ;  /* 0x0000003f00727308 */ /* 0x000fe20000000800 */
[----:B-1----:R-:W-:Y:S02]  /*10440*/  FFMA.FTZ R4, R15, c[0x0][0x2d0], -R3 ;  /* 0x0000b4000f047a23 */ /* 0x002fe40000010803 */
[----:B------:R-:W-:Y:S07]  /*10450*/  FMUL.FTZ R15, R0, R127 ;  /* 0x0000007f000f7220 */ /* 0x000fee0000410000 */
[----:B------:R1:W2:Y:S02]  /*10460*/  MUFU.EX2 R170, R4 ;  /* 0x0000000400aa7308 */ /* 0x0002a40000000800 */
[----:B-1----:R-:W-:Y:S05]  /*10470*/  @P0 SHF.R.S32.HI R4, RZ, 0x1f, R216 ;  /* 0x0000001fff040819 */ /* 0x002fea00000114d8 */
[----:B------:R-:W-:Y:S02]  /*10480*/  @P0 IMAD R6, R4, c[0x0][0x1e0], RZ ;  /* 0x0000780004060a24 */ /* 0x000fe400078e02ff */
[C---:B------:R-:W-:Y:S04]  /*10490*/  @P0 IMAD.WIDE.U32 R4, R216.reuse, c[0x0][0x1e0], RZ ;  /* 0x00007800d8040a25 */ /* 0x040fe800078e00ff */
[----:B------:R-:W-:Y:S01]  /*104a0*/  @P0 IMAD R8, R216, c[0x0][0x1e4], R6 ;  /* 0x00007900d8080a24 */ /* 0x000fe200078e0206 */
[----:B------:R-:W-:Y:S04]  /*104b0*/  @P0 MOV R6, R250 ;  /* 0x000000fa00060202 */ /* 0x000fe80000000f00 */
[----:B------:R-:W-:Y:S01]  /*104c0*/  @P0 IADD3 R5, R5, R8, RZ ;  /* 0x0000000805050210 */ /* 0x000fe20007ffe0ff */
[----:B------:R-:W-:Y:S02]  /*104d0*/  FFMA.FTZ R8, R32, c[0x0][0x2d0], -R161 ;  /* 0x0000b40020087a23 */ /* 0x000fe400000108a1 */
[----:B------:R-:W-:Y:S01]  /*104e0*/  @P0 IMAD.WIDE.U32 R6, R4, 0x50, R6 ;  /* 0x0000005004060825 */ /* 0x000fe200078e0006 */
[----:B------:R-:W-:Y:S01]  /*104f0*/  @P0 MOV R4, c[0x0][0x1e0] ;  /* 0x0000780000040a02 */ /* 0x000fe20000000f00 */
[----:B------:R1:W3:Y:S02]  /*10500*/  MUFU.EX2 R225, R8 ;  /* 0x0000000800e17308 */ /* 0x0002e40000000800 */
[--C-:B------:R-:W-:Y:S01]  /*10510*/  FFMA.FTZ R32, R36, c[0x0][0x2d0], -R161.reuse ;  /* 0x0000b40024207a23 */ /* 0x100fe200000108a1 */
[----:B------:R-:W-:Y:S01]  /*10520*/  @P0 LEA R10, P2, R6, c[0x0][0x1c8], 0x1 ;  /* 0x00007200060a0a11 */ /* 0x000fe200078408ff */
[----:B------:R-:W-:Y:S01]  /*10530*/  FFMA.FTZ R36, R48, c[0x0][0x2d0], -R161 ;  /* 0x0000b40030247a23 */ /* 0x000fe200000108a1 */
[C---:B------:R-:W-:Y:S01]  /*10540*/  @P0 SHF.L.U64.HI R12, R4.reuse, 0x5, R9 ;  /* 0x00000005040c0819 */ /* 0x040fe20000010209 */
[----:B------:R-:W-:Y:S04]  /*10550*/  FMUL.FTZ R48, R111, R152 ;  /* 0x000000986f307220 */ /* 0x000fe80000410000 */
[----:B------:R5:W-:Y:S10]  /*10560*/  MUFU.EX2 R198, R32 ;  /* 0x0000002000c67308 */ /* 0x000bf40000000800 */
[----:B------:R2:W-:Y:S01]  /*10570*/  MUFU.EX2 R196, R36 ;  /* 0x0000002400c47308 */ /* 0x0005e20000000800 */
[----:B-1----:R-:W-:Y:S01]  /*10580*/  @P0 IMAD R8, R5, 0x50, RZ ;  /* 0x0000005005080824 */ /* 0x002fe200078e02ff */
[----:B------:R-:W-:Y:S04]  /*10590*/  @P0 SHF.L.U32 R5, R4, 0x5, RZ ;  /* 0x0000000504050819 */ /* 0x000fe800000006ff */
[----:B------:R-:W-:Y:S02]  /*105a0*/  @P0 IADD3 R7, R7, R8, RZ ;  /* 0x0000000807070210 */ /* 0x000fe40007ffe0ff */
[-C--:B------:R-:W-:Y:S02]  /*105b0*/  @P0 IADD3 R8, P4, R10, R5.reuse, RZ ;  /* 0x000000050a080210 */ /* 0x080fe40007f9e0ff */
[----:B------:R-:W-:Y:S01]  /*105c0*/  @P0 LEA.HI.X R11, R6, c[0x0][0x1cc], R7, 0x1, P2 ;  /* 0x00007300060b0a11 */ /* 0x000fe200010f0c07 */
[--C-:B------:R-:W-:Y:S01]  /*105d0*/  FFMA.FTZ R7, R22, c[0x0][0x2d0], -R160.reuse ;  /* 0x0000b40016077a23 */ /* 0x100fe200000108a0 */
[-C--:B------:R-:W-:Y:S01]  /*105e0*/  @P0 IADD3 R6, P2, R8, R5.reuse, RZ ;  /* 0x0000000508060210 */ /* 0x080fe20007f5e0ff */
[----:B-----5:R-:W-:Y:S01]  /*105f0*/  FMUL.FTZ R32, R113, R144 ;  /* 0x0000009071207220 */ /* 0x020fe20000410000 */
[-C--:B------:R-:W-:Y:S01]  /*10600*/  @P0 IADD3.X R9, R11, R12.reuse, RZ, P4, !PT ;  /* 0x0000000c0b090210 */ /* 0x080fe200027fe4ff */
[----:B------:R1:W-:Y:S01]  /*10610*/  MUFU.EX2 R223, R7 ;  /* 0x0000000700df7308 */ /* 0x0003e20000000800 */
[----:B------:R5:W-:Y:S01]  /*10620*/  @P0 LDGSTS.E.BYPASS.LTC128B.128 [R215+0x2900], [R10.64], !P1 ;  /* 0x029000000ad70fae */ /* 0x000be2000c901d48 */
[----:B------:R-:W-:Y:S01]  /*10630*/  @P0 IADD3 R4, P3, R6, R5, RZ ;  /* 0x0000000506040210 */ /* 0x000fe20007f7e0ff */
[----:B--2---:R-:W-:Y:S02]  /*10640*/  FFMA.FTZ R36, R49, c[0x0][0x2d0], -R161 ;  /* 0x0000b40031247a23 */ /* 0x004fe400000108a1 */
[----:B------:R-:W-:Y:S04]  /*10650*/  FMUL.FTZ R49, R111, R153 ;  /* 0x000000996f317220 */ /* 0x000fe80000410000 */
[----:B------:R2:W-:Y:S01]  /*10660*/  @P0 LDGSTS.E.BYPASS.LTC128B.128 [R215+0x3100], [R8.64], !P1 ;  /* 0x0310000008d70fae */ /* 0x0005e2000c901d48 */
[----:B------:R3:W-:Y:S01]  /*10670*/  MUFU.EX2 R195, R36 ;  /* 0x0000002400c37308 */ /* 0x0007e20000000800 */
[-C--:B-1----:R-:W-:Y:S02]  /*10680*/  @P0 IADD3.X R7, R9, R12.reuse, RZ, P2, !PT ;  /* 0x0000000c09070210 */ /* 0x082fe400017fe4ff */
[----:B-----5:R-:W-:Y:S04]  /*10690*/  @P0 IADD3 R10, P2, R4, R5, RZ ;  /* 0x00000005040a0210 */ /* 0x020fe80007f5e0ff */
[----:B------:R1:W-:Y:S01]  /*106a0*/  @P0 LDGSTS.E.BYPASS.LTC128B.128 [R215+0x3900], [R6.64], !P1 ;  /* 0x0390000006d70fae */ /* 0x0003e2000c901d48 */
[----:B------:R-:W-:Y:S01]  /*106b0*/  @P0 IADD3.X R5, R7, R12, RZ, P3, !PT ;  /* 0x0000000c07050210 */ /* 0x000fe20001ffe4ff */
[--C-:B------:R-:W-:Y:S02]  /*106c0*/  FFMA.FTZ R11, R23, c[0x0][0x2d0], -R160.reuse ;  /* 0x0000b400170b7a23 */ /* 0x100fe400000108a0 */
[----:B---3--:R-:W-:Y:S02]  /*106d0*/  FMUL.FTZ R36, R113, R148 ;  /* 0x0000009471247220 */ /* 0x008fe40000410000 */
[----:B------:R3:W5:Y:S01]  /*106e0*/  MUFU.EX2 R222, R11 ;  /* 0x0000000b00de7308 */ /* 0x0007620000000800 */
[----:B--2---:R-:W-:Y:S01]  /*106f0*/  FMUL.FTZ R8, R111, R116 ;  /* 0x000000746f087220 */ /* 0x004fe20000410000 */
[----:B------:R2:W-:Y:S01]  /*10700*/  @P0 LDGSTS.E.BYPASS.LTC128B.128 [R215+0x4100], [R4.64], !P1 ;  /* 0x0410000004d70fae */ /* 0x0005e2000c901d48 */
[----:B------:R-:W-:Y:S01]  /*10710*/  F2FP.BF16.PACK_AB R116, R227, R226 ;  /* 0x000000e2e374723e */ /* 0x000fe200000010ff */
[----:B------:R-:W-:Y:S01]  /*10720*/  FMUL.FTZ R9, R111, R117 ;  /* 0x000000756f097220 */ /* 0x000fe20000410000 */
[----:B----4-:R-:W-:Y:S05]  /*10730*/  F2FP.BF16.PACK_AB R117, R168, R167 ;  /* 0x000000a7a875723e */ /* 0x010fea00000010ff */
[----:B------:R-:W-:Y:S01]  /*10740*/  MUFU.EX2 R148, R46 ;  /* 0x0000002e00947308 */ /* 0x000fe20000000800 */
[----:B-1----:R-:W-:Y:S02]  /*10750*/  FFMA.FTZ R6, R34, c[0x0][0x2d0], -R160 ;  /* 0x0000b40022067a23 */ /* 0x002fe400000108a0 */
[C---:B------:R-:W-:Y:S01]  /*10760*/  FMUL.FTZ R7, R112.reuse, R123 ;  /* 0x0000007b70077220 */ /* 0x040fe20000410000 */
[----:B---3--:R-:W-:Y:S06]  /*10770*/  @P0 IADD3.X R11, R5, R12, RZ, P2, !PT ;  /* 0x0000000c050b0210 */ /* 0x008fec00017fe4ff */
[----:B------:R1:W-:Y:S01]  /*10780*/  MUFU.EX2 R220, R6 ;  /* 0x0000000600dc7308 */ /* 0x0003e20000000800 */
[----:B------:R-:W-:Y:S01]  /*10790*/  F2FP.BF16.PACK_AB R123, R235, R234 ;  /* 0x000000eaeb7b723e */ /* 0x000fe200000010ff */
[----:B------:R-:W-:Y:S02]  /*107a0*/  FFMA.FTZ R12, R29, c[0x0][0x2d0], -R162 ;  /* 0x0000b4001d0c7a23 */ /* 0x000fe400000108a2 */
[----:B--2---:R-:W-:Y:S01]  /*107b0*/  FFMA.FTZ R4, R35, c[0x0][0x2d0], -R160 ;  /* 0x0000b40023047a23 */ /* 0x004fe200000108a0 */
[----:B------:R2:W-:Y:S01]  /*107c0*/  @P0 LDGSTS.E.BYPASS.LTC128B.128 [R215+0x4900], [R10.64], !P1 ;  /* 0x049000000ad70fae */ /* 0x0005e2000c901d48 */
[----:B------:R-:W-:Y:S01]  /*107d0*/  FMUL.FTZ R5, R113, R121 ;  /* 0x0000007971057220 */ /* 0x000fe20000410000 */
[----:B------:R-:W-:Y:S01]  /*107e0*/  F2FP.BF16.PACK_AB R121, R233, R232 ;  /* 0x000000e8e979723e */ /* 0x000fe200000010ff */
[----:B------:R-:W-:Y:S02]  /*107f0*/  FMUL.FTZ R29, R111, R141 ;  /* 0x0000008d6f1d7220 */ /* 0x000fe40000410000 */
[----:B------:R3:W4:Y:S01]  /*10800*/  MUFU.EX2 R221, R4 ;  /* 0x0000000400dd7308 */ /* 0x0007220000000800 */
[C---:B------:R-:W-:Y:S02]  /*10810*/  FMUL.FTZ R34, R112.reuse, R146 ;  /* 0x0000009270227220 */ /* 0x040fe40000410000 */
[----:B------:R-:W4:Y:S01]  /*10820*/  LDSM.16.MT88.4 R20, [R200] ;  /* 0x00000000c814783b */ /* 0x000f220000004200 */
[C---:B------:R-:W-:Y:S06]  /*10830*/  FMUL.FTZ R35, R112.reuse, R147 ;  /* 0x0000009370237220 */ /* 0x040fec0000410000 */
[----:B------:R5:W-:Y:S01]  /*10840*/  MUFU.EX2 R217, R12 ;  /* 0x0000000c00d97308 */ /* 0x000be20000000800 */
[----:B------:R-:W4:Y:S01]  /*10850*/  LDSM.16.MT88.4 R156, [R204] ;  /* 0x00000000cc9c783b */ /* 0x000f220000004200 */
[----:B-1----:R-:W-:Y:S01]  /*10860*/  FMUL.FTZ R6, R112, R122 ;  /* 0x0000007a70067220 */ /* 0x002fe20000410000 */
[----:B------:R-:W-:Y:S06]  /*10870*/  F2FP.BF16.PACK_AB R122, R239, R237 ;  /* 0x000000edef7a723e */ /* 0x000fec00000010ff */
[----:B------:R-:W-:Y:S01]  /*10880*/  LDSM.16.MT88.4 R128, [R203] ;  /* 0x00000000cb80783b */ /* 0x000fe20000004200 */
[----:B--2---:R-:W-:Y:S01]  /*10890*/  FMUL.FTZ R10, R0, R118 ;  /* 0x00000076000a7220 */ /* 0x004fe20000410000 */
[----:B------:R-:W-:Y:S01]  /*108a0*/  F2FP.BF16.PACK_AB R118, R231, R230 ;  /* 0x000000e6e776723e */ /* 0x000fe200000010ff */
[--C-:B---3--:R-:W-:Y:S02]  /*108b0*/  FFMA.FTZ R4, R24, c[0x0][0x2d0], -R162.reuse ;  /* 0x0000b40018047a23 */ /* 0x108fe400000108a2 */
[----:B------:R-:W-:Y:S01]  /*108c0*/  FMUL.FTZ R11, R0, R119 ;  /* 0x00000077000b7220 */ /* 0x000fe20000410000 */
[----:B------:R-:W-:Y:S01]  /*108d0*/  F2FP.BF16.PACK_AB R119, R170, R169 ;  /* 0x000000a9aa77723e */ /* 0x000fe200000010ff */
[----:B------:R1:W-:Y:S01]  /*108e0*/  MUFU.EX2 R199, R4 ;  /* 0x0000000400c77308 */ /* 0x0003e20000000800 */
[--C-:B------:R-:W-:Y:S01]  /*108f0*/  FFMA.FTZ R24, R30, c[0x0][0x2d0], -R3.reuse ;  /* 0x0000b4001e187a23 */ /* 0x100fe20000010803 */
[----:B------:R-:W-:Y:S01]  /*10900*/  LDSM.16.MT88.4 R40, [R201+0x800] ;  /* 0x00080000c928783b */ /* 0x000fe20000004200 */
[----:B------:R-:W-:Y:S02]  /*10910*/  FMUL.FTZ R30, R0, R142 ;  /* 0x0000008e001e7220 */ /* 0x000fe40000410000 */
[----:B-----5:R-:W-:Y:S05]  /*10920*/  FMUL.FTZ R12, R111, R124 ;  /* 0x0000007c6f0c7220 */ /* 0x020fea0000410000 */
[----:B------:R2:W-:Y:S01]  /*10930*/  MUFU.EX2 R164, R24 ;  /* 0x0000001800a47308 */ /* 0x0005e20000000800 */
[----:B------:R-:W3:Y:S08]  /*10940*/  LDSM.16.MT88.4 R124, [R201] ;  /* 0x00000000c97c783b */ /* 0x000ef00000004200 */
[----:B------:R-:W-:Y:S01]  /*10950*/  LDSM.16.MT88.4 R52, [R200+0x1000] ;  /* 0x00100000c834783b */ /* 0x000fe20000004200 */
[--C-:B-1----:R-:W-:Y:S02]  /*10960*/  FFMA.FTZ R4, R25, c[0x0][0x2d0], -R162.reuse ;  /* 0x0000b40019047a23 */ /* 0x102fe400000108a2 */
[C---:B------:R-:W-:Y:S05]  /*10970*/  FMUL.FTZ R25, R111.reuse, R137 ;  /* 0x000000896f197220 */ /* 0x040fea0000410000 */
[----:B------:R-:W-:Y:S01]  /*10980*/  LDSM.16.MT88.4 R144, [R204+0x2000] ;  /* 0x00200000cc90783b */ /* 0x000fe20000004200 */
[----:B------:R1:W5:Y:S01]  /*10990*/  MUFU.EX2 R218, R4 ;  /* 0x0000000400da7308 */ /* 0x0003620000000800 */
[C---:B--2---:R-:W-:Y:S06]  /*109a0*/  FMUL.FTZ R24, R111.reuse, R136 ;  /* 0x000000886f187220 */ /* 0x044fec0000410000 */
[----:B------:R-:W0:Y:S01]  /*109b0*/  LDGDEPBAR ;  /* 0x00000000000079af */ /* 0x000e220000000000 */
[----:B-1----:R-:W-:Y:S02]  /*109c0*/  FFMA.FTZ R4, R28, c[0x0][0x2d0], -R162 ;  /* 0x0000b4001c047a23 */ /* 0x002fe400000108a2 */
[----:B------:R-:W-:Y:S02]  /*109d0*/  FMUL.FTZ R28, R111, R140 ;  /* 0x0000008c6f1c7220 */ /* 0x000fe40000410000 */
[----:B------:R1:W2:Y:S02]  /*109e0*/  MUFU.EX2 R219, R4 ;  /* 0x0000000400db7308 */ /* 0x0002a40000000800 */
[----:B-1----:R-:W-:Y:S01]  /*109f0*/  FMUL.FTZ R4, R113, R120 ;  /* 0x0000007871047220 */ /* 0x002fe20000410000 */
[----:B------:R-:W-:Y:S07]  /*10a00*/  F2FP.BF16.PACK_AB R120, R238, R236 ;  /* 0x000000ecee78723e */ /* 0x000fee00000010ff */
[-C--:B----4-:R-:W-:Y:S08]  /*10a10*/  HMMA.16816.F32.BF16 R4, R120, R20.reuse, R4 ;  /* 0x000000147804723c */ /* 0x090ff00000041804 */
[C---:B------:R-:W-:Y:S07]  /*10a20*/  HMMA.16816.F32.BF16 R8, R116.reuse, R20, R8 ;  /* 0x000000147408723c */ /* 0x040fee0000041808 */
[----:B------:R-:W-:Y:S01]  /*10a30*/  FFMA.FTZ R20, R27, c[0x0][0x2d0], -R3 ;  /* 0x0000b4001b147a23 */ /* 0x000fe20000010803 */
[-C--:B------:R-:W-:Y:S03]  /*10a40*/  HMMA.16816.F32.BF16 R12, R116, R22.reuse, R12 ;  /* 0x00000016740c723c */ /* 0x080fe6000004180c */
[----:B------:R1:W4:Y:S01]  /*10a50*/  MUFU.EX2 R165, R20 ;  /* 0x0000001400a57308 */ /* 0x0003220000000800 */
[C---:B------:R-:W-:Y:S02]  /*10a60*/  FMUL.FTZ R21, R113.reuse, R133 ;  /* 0x0000008571157220 */ /* 0x040fe40000410000 */
[C---:B------:R-:W-:Y:S02]  /*10a70*/  FMUL.FTZ R27, R0.reuse, R139 ;  /* 0x0000008b001b7220 */ /* 0x040fe40000410000 */
[C---:B------:R-:W-:Y:S04]  /*10a80*/  HMMA.16816.F32.BF16 R16, R120.reuse, R22, R16 ;  /* 0x000000167810723c */ /* 0x040fe80000041810 */
[----:B------:R-:W-:Y:S03]  /*10a90*/  FFMA.FTZ R0, R0, R244, R167 ;  /* 0x000000f400007223 */ /* 0x000fe600000100a7 */
[C---:B------:R-:W-:Y:S02]  /*10aa0*/  FMUL.FTZ R22, R112.reuse, R134 ;  /* 0x0000008670167220 */ /* 0x040fe40000410000 */
[----:B------:R-:W-:Y:S03]  /*10ab0*/  FMUL.FTZ R23, R112, R135 ;  /* 0x0000008770177220 */ /* 0x000fe60000410000 */
[----:B------:R-:W-:Y:S02]  /*10ac0*/  FADD.FTZ R0, R168, R0 ;  /* 0x00000000a8007221 */ /* 0x000fe40000010000 */
[----:B-1----:R-:W-:Y:S07]  /*10ad0*/  FMUL.FTZ R20, R113, R132 ;  /* 0x0000008471147220 */ /* 0x002fee0000410000 */
[-C--:B------:R-:W-:Y:S08]  /*10ae0*/  HMMA.16816.F32.BF16 R20, R120, R156.reuse, R20 ;  /* 0x0000009c7814723c */ /* 0x080ff00000041814 */
[C---:B------:R-:W-:Y:S08]  /*10af0*/  HMMA.16816.F32.BF16 R24, R116.reuse, R156, R24 ;  /* 0x0000009c7418723c */ /* 0x040ff00000041818 */
[-C--:B------:R-:W-:Y:S08]  /*10b00*/  HMMA.16816.F32.BF16 R28, R116, R158.reuse, R28 ;  /* 0x0000009e741c723c */ /* 0x080ff0000004181c */
[C---:B------:R-:W-:Y:S01]  /*10b10*/  HMMA.16816.F32.BF16 R32, R120.reuse, R158, R32 ;  /* 0x0000009e7820723c */ /* 0x040fe20000041820 */
[----:B------:R1:W1:Y:S07]  /*10b20*/  MUFU.EX2 R159, R47 ;  /* 0x0000002f009f7308 */ /* 0x00026e0000000800 */
[-C--:B---3--:R-:W-:Y:S03]  /*10b30*/  HMMA.16816.F32.BF16 R84, R120, R124.reuse, R84 ;  /* 0x0000007c7854723c */ /* 0x088fe60000041854 */
[----:B------:R-:W-:Y:S05]  /*10b40*/  MUFU.EX2 R158, R58 ;  /* 0x0000003a009e7308 */ /* 0x000fea0000000800 */
[C---:B------:R-:W-:Y:S08]  /*10b50*/  HMMA.16816.F32.BF16 R88, R116.reuse, R124, R88 ;  /* 0x0000007c7458723c */ /* 0x040ff00000041858 */
[-C--:B------:R-:W-:Y:S01]  /*10b60*/  HMMA.16816.F32.BF16 R92, R116, R126.reuse, R92 ;  /* 0x0000007e745c723c */ /* 0x080fe2000004185c */
[----:B-1----:R-:W-:Y:S07]  /*10b70*/  LDSM.16.MT88.4 R44, [R203+0x800] ;  /* 0x00080000cb2c783b */ /* 0x002fee0000004200 */
[C---:B------:R-:W-:Y:S01]  /*10b80*/  HMMA.16816.F32.BF16 R96, R120.reuse, R126, R96 ;  /* 0x0000007e7860723c */ /* 0x040fe20000041860 */
[----:B------:R-:W1:Y:S07]  /*10b90*/  LDSM.16.MT88.4 R124, [R200+0x800] ;  /* 0x00080000c87c783b */ /* 0x000e6e0000004200 */
[-C--:B------:R-:W-:Y:S08]  /*10ba0*/  HMMA.16816.F32.BF16 R36, R120, R128.reuse, R36 ;  /* 0x000000807824723c */ /* 0x080ff00000041824 */
[C---:B------:R-:W-:Y:S08]  /*10bb0*/  HMMA.16816.F32.BF16 R100, R116.reuse, R128, R100 ;  /* 0x000000807464723c */ /* 0x040ff00000041864 */
[-C--:B------:R-:W-:Y:S07]  /*10bc0*/  HMMA.16816.F32.BF16 R48, R116, R130.reuse, R48 ;  /* 0x000000827430723c */ /* 0x080fee0000041830 */
[----:B------:R-:W-:Y:S01]  /*10bd0*/  F2FP.BF16.PACK_AB R116, R228, R229 ;  /* 0x000000e5e474723e */ /* 0x000fe200000010ff */
[----:B------:R-:W-:Y:S01]  /*10be0*/  HMMA.16816.F32.BF16 R104, R120, R130, R104 ;  /* 0x000000827868723c */ /* 0x000fe20000041868 */
[----:B------:R-:W3:Y:S03]  /*10bf0*/  LDSM.16.MT88.4 R128, [R204+0x800] ;  /* 0x00080000cc80783b */ /* 0x000ee60000004200 */
[----:B------:R-:W-:Y:S02]  /*10c00*/  F2FP.BF16.PACK_AB R118, R224, R225 ;  /* 0x000000e1e076723e */ /* 0x000fe400000010ff */
[----:B------:R-:W-:Y:S02]  /*10c10*/  F2FP.BF16.PACK_AB R117, R222, R223 ;  /* 0x000000dfde75723e */ /* 0x000fe400000010ff */
[----:B------:R-:W-:Y:S04]  /*10c20*/  F2FP.BF16.PACK_AB R119, R221, R220 ;  /* 0x000000dcdd77723e */ /* 0x000fe800000010ff */
[----:B-----5:R-:W-:Y:S02]  /*10c30*/  F2FP.BF16.PACK_AB R120, R218, R199 ;  /* 0x000000c7da78723e */ /* 0x020fe400000010ff */
[----:B--2---:R-:W-:Y:S01]  /*10c40*/  F2FP.BF16.PACK_AB R122, R217, R219 ;  /* 0x000000dbd97a723e */ /* 0x004fe200000010ff */
[-C--:B-1----:R-:W-:Y:S05]  /*10c50*/  HMMA.16816.F32.BF16 R4, R116, R124.reuse, R4 ;  /* 0x0000007c7404723c */ /* 0x082fea0000041804 */
[----:B----4-:R-:W-:Y:S02]  /*10c60*/  F2FP.BF16.PACK_AB R121, R165, R166 ;  /* 0x000000a6a579723e */ /* 0x010fe400000010ff */
[----:B------:R-:W-:Y:S07]  /*10c70*/  F2FP.BF16.PACK_AB R123, R163, R164 ;  /* 0x000000a4a37b723e */ /* 0x000fee00000010ff */
[C---:B------:R-:W-:Y:S08]  /*10c80*/  HMMA.16816.F32.BF16 R8, R120.reuse, R124, R8 ;  /* 0x0000007c7808723c */ /* 0x040ff00000041808 */
[-C--:B------:R-:W-:Y:S08]  /*10c90*/  HMMA.16816.F32.BF16 R12, R120, R126.reuse, R12 ;  /* 0x0000007e780c723c */ /* 0x080ff0000004180c */
[C---:B------:R-:W-:Y:S08]  /*10ca0*/  HMMA.16816.F32.BF16 R16, R116.reuse, R126, R16 ;  /* 0x0000007e7410723c */ /* 0x040ff00000041810 */
[-C--:B---3--:R-:W-:Y:S08]  /*10cb0*/  HMMA.16816.F32.BF16 R20, R116, R128.reuse, R20 ;  /* 0x000000807414723c */ /* 0x088ff00000041814 */
[C---:B------:R-:W-:Y:S08]  /*10cc0*/  HMMA.16816.F32.BF16 R24, R120.reuse, R128, R24 ;  /* 0x000000807818723c */ /* 0x040ff00000041818 */
[-C--:B------:R-:W-:Y:S08]  /*10cd0*/  HMMA.16816.F32.BF16 R28, R120, R130.reuse, R28 ;  /* 0x00000082781c723c */ /* 0x080ff0000004181c */
[C---:B------:R-:W-:Y:S01]  /*10ce0*/  HMMA.16816.F32.BF16 R32, R116.reuse, R130, R32 ;  /* 0x000000827420723c */ /* 0x040fe20000041820 */
[----:B------:R-:W-:Y:S07]  /*10cf0*/  LDSM.16.MT88.4 R128, [R200+0x2000] ;  /* 0x00200000c880783b */ /* 0x000fee0000004200 */
[-C--:B------:R-:W-:Y:S08]  /*10d00*/  HMMA.16816.F32.BF16 R84, R116, R40.reuse, R84 ;  /* 0x000000287454723c */ /* 0x080ff00000041854 */
[C---:B------:R-:W-:Y:S07]  /*10d10*/  HMMA.16816.F32.BF16 R88, R120.reuse, R40, R88 ;  /* 0x000000287858723c */ /* 0x040fee0000041858 */
[--C-:B------:R-:W-:Y:S01]  /*10d20*/  FFMA.FTZ R40, R64, c[0x0][0x2d0], -R161.reuse ;  /* 0x0000b40040287a23 */ /* 0x100fe200000108a1 */
[-C--:B------:R-:W-:Y:S03]  /*10d30*/  HMMA.16816.F32.BF16 R92, R120, R42.reuse, R92 ;  /* 0x0000002a785c723c */ /* 0x080fe6000004185c */
[----:B------:R1:W-:Y:S01]  /*10d40*/  MUFU.EX2 R183, R40 ;  /* 0x0000002800b77308 */ /* 0x0003e20000000800 */
[----:B------:R-:W-:Y:S04]  /*10d50*/  F2FP.BF16.PACK_AB R41, R193, R194 ;  /* 0x000000c2c129723e */ /* 0x000fe800000010ff */
[C---:B------:R-:W-:Y:S07]  /*10d60*/  HMMA.16816.F32.BF16 R96, R116.reuse, R42, R96 ;  /* 0x0000002a7460723c */ /* 0x040fee0000041860 */
[----:B------:R-:W-:Y:S01]  /*10d70*/  F2FP.BF16.PACK_AB R42, R195, R196 ;  /* 0x000000c4c32a723e */ /* 0x000fe200000010ff */
[-C--:B------:R-:W-:Y:S04]  /*10d80*/  HMMA.16816.F32.BF16 R36, R116, R44.reuse, R36 ;  /* 0x0000002c7424723c */ /* 0x080fe80000041824 */
[----:B------:R-:W-:Y:S04]  /*10d90*/  F2FP.BF16.PACK_AB R43, R191, R192 ;  /* 0x000000c0bf2b723e */ /* 0x000fe800000010ff */
[C---:B------:R-:W-:Y:S04]  /*10da0*/  HMMA.16816.F32.BF16 R100, R120.reuse, R44, R100 ;  /* 0x0000002c7864723c */ /* 0x040fe80000041864 */
[----:B-1----:R-:W-:Y:S03]  /*10db0*/  FFMA.FTZ R40, R65, c[0x0][0x2d0], -R161 ;  /* 0x0000b40041287a23 */ /* 0x002fe600000108a1 */
[----:B------:R-:W-:Y:S01]  /*10dc0*/  FFMA.FTZ R44, R57, c[0x0][0x2d0], -R162 ;  /* 0x0000b400392c7a23 */ /* 0x000fe200000108a2 */
[-C--:B------:R-:W-:Y:S01]  /*10dd0*/  HMMA.16816.F32.BF16 R48, R120, R46.reuse, R48 ;  /* 0x0000002e7830723c */ /* 0x080fe20000041830 */
[----:B------:R1:W-:Y:S03]  /*10de0*/  MUFU.EX2 R182, R40 ;  /* 0x0000002800b67308 */ /* 0x0003e60000000800 */
[----:B------:R-:W-:Y:S04]  /*10df0*/  F2FP.BF16.PACK_AB R45, R149, R150 ;  /* 0x00000096952d723e */ /* 0x000fe800000010ff */
[----:B------:R-:W-:Y:S03]  /*10e00*/  HMMA.16816.F32.BF16 R104, R116, R46, R104 ;  /* 0x0000002e7468723c */ /* 0x000fe60000041868 */
[----:B------:R2:W-:Y:S04]  /*10e10*/  MUFU.EX2 R178, R44 ;  /* 0x0000002c00b27308 */ /* 0x0005e80000000800 */
[----:B------:R-:W-:Y:S02]  /*10e20*/  F2FP.BF16.PACK_AB R46, R151, R188 ;  /* 0x000000bc972e723e */ /* 0x000fe400000010ff */
[----:B------:R-:W-:Y:S03]  /*10e30*/  F2FP.BF16.PACK_AB R47, R159, R148 ;  /* 0x000000949f2f723e */ /* 0x000fe600000010ff */
[--C-:B-1----:R-:W-:Y:S04]  /*10e40*/  FFMA.FTZ R40, R66, c[0x0][0x2d0], -R160.reuse ;  /* 0x0000b40042287a23 */ /* 0x102fe800000108a0 */
[----:B------:R1:W-:Y:S01]  /*10e50*/  MUFU.EX2 R181, R40 ;  /* 0x0000002800b57308 */ /* 0x0003e20000000800 */
[----:B--2---:R-:W-:Y:S01]  /*10e60*/  F2FP.BF16.PACK_AB R44, R189, R190 ;  /* 0x000000bebd2c723e */ /* 0x004fe200000010ff */
[----:B-1----:R-:W-:Y:S02]  /*10e70*/  FFMA.FTZ R40, R67, c[0x0][0x2d0], -R160 ;  /* 0x0000b40043287a23 */ /* 0x002fe400000108a0 */
[----:B------:R-:W1:Y:S06]  /*10e80*/  LDSM.16.MT88.4 R64, [R204+0x1000] ;  /* 0x00100000cc40783b */ /* 0x000e6c0000004200 */
[----:B------:R2:W-:Y:S02]  /*10e90*/  MUFU.EX2 R180, R40 ;  /* 0x0000002800b47308 */ /* 0x0005e40000000800 */
[--C-:B--2---:R-:W-:Y:S08]  /*10ea0*/  FFMA.FTZ R40, R56, c[0x0][0x2d0], -R162.reuse ;  /* 0x0000b40038287a23 */ /* 0x104ff000000108a2 */
[----:B------:R2:W-:Y:S02]  /*10eb0*/  MUFU.EX2 R179, R40 ;  /* 0x0000002800b37308 */ /* 0x0005e40000000800 */
[----:B--2---:R-:W-:Y:S07]  /*10ec0*/  F2FP.BF16.PACK_AB R40, R197, R198 ;  /* 0x000000c6c528723e */ /* 0x004fee00000010ff */
[-C--:B------:R-:W-:Y:S08]  /*10ed0*/  HMMA.16816.F32.BF16 R4, R40, R52.reuse, R4 ;  /* 0x000000342804723c */ /* 0x080ff00000041804 */
[C---:B------:R-:W-:Y:S07]  /*10ee0*/  HMMA.16816.F32.BF16 R8, R44.reuse, R52, R8 ;  /* 0x000000342c08723c */ /* 0x040fee0000041808 */
[----:B------:R-:W-:Y:S01]  /*10ef0*/  FFMA.FTZ R52, R59, c[0x0][0x2d0], -R3 ;  /* 0x0000b4003b347a23 */ /* 0x000fe20000010803 */
[-C--:B------:R-:W-:Y:S01]  /*10f00*/  HMMA.16816.F32.BF16 R12, R44, R54.reuse, R12 ;  /* 0x000000362c0c723c */ /* 0x080fe2000004180c */
[----:B------:R-:W2:Y:S02]  /*10f10*/  LDSM.16.MT88.4 R56, [R201+0x1000] ;  /* 0x00100000c938783b */ /* 0x000ea40000004200 */
[----:B------:R3:W4:Y:S05]  /*10f20*/  MUFU.EX2 R157, R52 ;  /* 0x00000034009d7308 */ /* 0x00072a0000000800 */
[C---:B------:R-:W-:Y:S08]  /*10f30*/  HMMA.16816.F32.BF16 R16, R40.reuse, R54, R16 ;  /* 0x000000362810723c */ /* 0x040ff00000041810 */
[-C--:B-1----:R-:W-:Y:S08]  /*10f40*/  HMMA.16816.F32.BF16 R20, R40, R64.reuse, R20 ;  /* 0x000000402814723c */ /* 0x082ff00000041814 */
[C---:B------:R-:W-:Y:S04]  /*10f50*/  HMMA.16816.F32.BF16 R24, R44.reuse, R64, R24 ;  /* 0x000000402c18723c */ /* 0x040fe80000041818 */
[--C-:B---3--:R-:W-:Y:S02]  /*10f60*/  FFMA.FTZ R52, R60, c[0x0][0x2d0], -R162.reuse ;  /* 0x0000b4003c347a23 */ /* 0x108fe400000108a2 */
[--C-:B------:R-:W-:Y:S02]  /*10f70*/  FFMA.FTZ R60, R68, c[0x0][0x2d0], -R161.reuse ;  /* 0x0000b400443c7a23 */ /* 0x100fe400000108a1 */
[-C--:B------:R-:W-:Y:S01]  /*10f80*/  HMMA.16816.F32.BF16 R28, R44, R66.reuse, R28 ;  /* 0x000000422c1c723c */ /* 0x080fe2000004181c */
[----:B------:R1:W-:Y:S03]  /*10f90*/  MUFU.EX2 R177, R52 ;  /* 0x0000003400b17308 */ /* 0x0003e60000000800 */
[--C-:B------:R-:W-:Y:S04]  /*10fa0*/  FFMA.FTZ R64, R76, c[0x0][0x2d0], -R162.reuse ;  /* 0x0000b4004c407a23 */ /* 0x100fe800000108a2 */
[C---:B------:R-:W-:Y:S03]  /*10fb0*/  HMMA.16816.F32.BF16 R32, R40.reuse, R66, R32 ;  /* 0x000000422820723c */ /* 0x040fe60000041820 */
[----:B------:R3:W-:Y:S05]  /*10fc0*/  MUFU.EX2 R175, R60 ;  /* 0x0000003c00af7308 */ /* 0x0007ea0000000800 */
[-C--:B--2---:R-:W-:Y:S05]  /*10fd0*/  HMMA.16816.F32.BF16 R84, R40, R56.reuse, R84 ;  /* 0x000000382854723c */ /* 0x084fea0000041854 */
[----:B------:R-:W-:Y:S03]  /*10fe0*/  MUFU.EX2 R67, R64 ;  /* 0x0000004000437308 */ /* 0x000fe60000000800 */
[C---:B------:R-:W-:Y:S04]  /*10ff0*/  HMMA.16816.F32.BF16 R88, R44.reuse, R56, R88 ;  /* 0x000000382c58723c */ /* 0x040fe80000041858 */
[----:B-1----:R-:W-:Y:S03]  /*11000*/  FFMA.FTZ R52, R61, c[0x0][0x2d0], -R162 ;  /* 0x0000b4003d347a23 */ /* 0x002fe600000108a2 */
[--C-:B------:R-:W-:Y:S01]  /*11010*/  FFMA.FTZ R56, R71, c[0x0][0x2d0], -R160.reuse ;  /* 0x0000b40047387a23 */ /* 0x100fe200000108a0 */
[-C--:B------:R-:W-:Y:S01]  /*11020*/  HMMA.16816.F32.BF16 R92, R44, R58.reuse, R92 ;  /* 0x0000003a2c5c723c */ /* 0x080fe2000004185c */
[----:B------:R1:W2:Y:S03]  /*11030*/  MUFU.EX2 R176, R52 ;  /* 0x0000003400b07308 */ /* 0x0002a60000000800 */
[----:B---3--:R-:W-:Y:S04]  /*11040*/  FFMA.FTZ R60, R69, c[0x0][0x2d0], -R161 ;  /* 0x0000b400453c7a23 */ /* 0x008fe800000108a1 */
[C---:B------:R-:W-:Y:S03]  /*11050*/  HMMA.16816.F32.BF16 R96, R40.reuse, R58, R96 ;  /* 0x0000003a2860723c */ /* 0x040fe60000041860 */
[----:B------:R3:W-:Y:S10]  /*11060*/  MUFU.EX2 R174, R60 ;  /* 0x0000003c00ae7308 */ /* 0x0007f40000000800 */
[----:B------:R5:W-:Y:S01]  /*11070*/  MUFU.EX2 R172, R56 ;  /* 0x0000003800ac7308 */ /* 0x000be20000000800 */
[----:B-1----:R-:W-:Y:S09]  /*11080*/  FFMA.FTZ R52, R62, c[0x0][0x2d0], -R3 ;  /* 0x0000b4003e347a23 */ /* 0x002ff20000010803 */
[----:B------:R1:W1:Y:S01]  /*11090*/  MUFU.EX2 R156, R52 ;  /* 0x00000034009c7308 */ /* 0x0002620000000800 */
[----:B---3--:R-:W-:Y:S09]  /*110a0*/  FFMA.FTZ R60, R70, c[0x0][0x2d0], -R160 ;  /* 0x0000b400463c7a23 */ /* 0x008ff200000108a0 */
[----:B------:R3:W-:Y:S01]  /*110b0*/  MUFU.EX2 R173, R60 ;  /* 0x0000003c00ad7308 */ /* 0x0007e20000000800 */
[--C-:B-----5:R-:W-:Y:S09]  /*110c0*/  FFMA.FTZ R56, R80, c[0x0][0x2d0], -R161.reuse ;  /* 0x0000b40050387a23 */ /* 0x120ff200000108a1 */
[----:B------:R5:W-:Y:S01]  /*110d0*/  MUFU.EX2 R171, R56 ;  /* 0x0000003800ab7308 */ /* 0x000be20000000800 */
[----:B-1----:R-:W1:Y:S08]  /*110e0*/  LDSM.16.MT88.4 R52, [R203+0x1000] ;  /* 0x00100000cb34783b */ /* 0x002e700000004200 */
[----:B---3--:R-:W3:Y:S01]  /*110f0*/  LDSM.16.MT88.4 R60, [R200+0x1800] ;  /* 0x00180000c83c783b */ /* 0x008ee20000004200 */
[----:B-----5:R-:W-:Y:S04]  /*11100*/  FFMA.FTZ R56, R81, c[0x0][0x2d0], -R161 ;  /* 0x0000b40051387a23 */ /* 0x020fe800000108a1 */
[----:B------:R5:W-:Y:S01]  /*11110*/  MUFU.EX2 R80, R56 ;  /* 0x0000003800507308 */ /* 0x000be20000000800 */
[-C--:B-1----:R-:W-:Y:S08]  /*11120*/  HMMA.16816.F32.BF16 R36, R40, R52.reuse, R36 ;  /* 0x000000342824723c */ /* 0x082ff00000041824 */
[C---:B------:R-:W-:Y:S04]  /*11130*/  HMMA.16816.F32.BF16 R100, R44.reuse, R52, R100 ;  /* 0x000000342c64723c */ /* 0x040fe80000041864 */
[----:B-----5:R-:W-:Y:S03]  /*11140*/  FFMA.FTZ R56, R73, c[0x0][0x2d0], -R162 ;  /* 0x0000b40049387a23 */ /* 0x020fe600000108a2 */
[--C-:B------:R-:W-:Y:S01]  /*11150*/  FFMA.FTZ R52, R82, c[0x0][0x2d0], -R160.reuse ;  /* 0x0000b40052347a23 */ /* 0x100fe200000108a0 */
[-C--:B------:R-:W-:Y:S01]  /*11160*/  HMMA.16816.F32.BF16 R48, R44, R54.reuse, R48 ;  /* 0x000000362c30723c */ /* 0x080fe20000041830 */
[----:B------:R1:W-:Y:S06]  /*11170*/  MUFU.EX2 R68, R56 ;  /* 0x0000003800447308 */ /* 0x0003ec0000000800 */
[----:B------:R-:W-:Y:S01]  /*11180*/  FFMA.FTZ R44, R83, c[0x0][0x2d0], -R160 ;  /* 0x0000b400532c7a23 */ /* 0x000fe200000108a0 */
[----:B------:R-:W-:Y:S03]  /*11190*/  HMMA.16816.F32.BF16 R104, R40, R54, R104 ;  /* 0x000000362868723c */ /* 0x000fe60000041868 */
[----:B------:R5:W-:Y:S01]  /*111a0*/  MUFU.EX2 R70, R44 ;  /* 0x0000002c00467308 */ /* 0x000be20000000800 */
[----:B----4-:R-:W-:Y:S02]  /*111b0*/  F2FP.BF16.PACK_AB R45, R157, R158 ;  /* 0x0000009e9d2d723e */ /* 0x010fe400000010ff */
[----:B--2---:R-:W-:Y:S02]  /*111c0*/  F2FP.BF16.PACK_AB R46, R176, R177 ;  /* 0x000000b1b02e723e */ /* 0x004fe400000010ff */
[----:B------:R-:W-:Y:S04]  /*111d0*/  F2FP.BF16.PACK_AB R40, R186, R187 ;  /* 0x000000bbba28723e */ /* 0x000fe800000010ff */
[----:B------:R-:W-:Y:S01]  /*111e0*/  F2FP.BF16.PACK_AB R41, R184, R185 ;  /* 0x000000b9b829723e */ /* 0x000fe200000010ff */
[----:B------:R2:W-:Y:S01]  /*111f0*/  MUFU.EX2 R71, R52 ;  /* 0x0000003400477308 */ /* 0x0005e20000000800 */
[----:B------:R-:W-:Y:S02]  /*11200*/  F2FP.BF16.PACK_AB R42, R182, R183 ;  /* 0x000000b7b62a723e */ /* 0x000fe400000010ff */
[----:B------:R-:W-:Y:S01]  /*11210*/  F2FP.BF16.PACK_AB R43, R180, R181 ;  /* 0x000000b5b42b723e */ /* 0x000fe200000010ff */
[----:B-1----:R-:W-:Y:S01]  /*11220*/  LDSM.16.MT88.4 R56, [R201+0x1800] ;  /* 0x00180000c938783b */ /* 0x002fe20000004200 */
[----:B------:R-:W-:Y:S05]  /*11230*/  F2FP.BF16.PACK_AB R47, R114, R156 ;  /* 0x0000009c722f723e */ /* 0x000fea00000010ff */
[-C--:B---3--:R-:W-:Y:S03]  /*11240*/  HMMA.16816.F32.BF16 R4, R40, R60.reuse, R4 ;  /* 0x0000003c2804723c */ /* 0x088fe60000041804 */
[--C-:B-----5:R-:W-:Y:S04]  /*11250*/  FFMA.FTZ R44, R72, c[0x0][0x2d0], -R162.reuse ;  /* 0x0000b400482c7a23 */ /* 0x120fe800000108a2 */
[----:B------:R1:W3:Y:S01]  /*11260*/  MUFU.EX2 R69, R44 ;  /* 0x0000002c00457308 */ /* 0x0002e20000000800 */
[----:B--2---:R-:W2:Y:S01]  /*11270*/  LDSM.16.MT88.4 R52, [R204+0x1800] ;  /* 0x00180000cc34783b */ /* 0x004ea20000004200 */
[----:B-1----:R-:W-:Y:S03]  /*11280*/  F2FP.BF16.PACK_AB R44, R178, R179 ;  /* 0x000000b3b22c723e */ /* 0x002fe600000010ff */
[----:B---3--:R-:W-:Y:S04]  /*11290*/  F2FP.BF16.PACK_AB R152, R68, R69 ;  /* 0x000000454498723e */ /* 0x008fe800000010ff */
[C---:B------:R-:W-:Y:S07]  /*112a0*/  HMMA.16816.F32.BF16 R8, R44.reuse, R60, R8 ;  /* 0x0000003c2c08723c */ /* 0x040fee0000041808 */
[--C-:B------:R-:W-:Y:S01]  /*112b0*/  FFMA.FTZ R60, R74, c[0x0][0x2d0], -R3.reuse ;  /* 0x0000b4004a3c7a23 */ /* 0x100fe20000010803 */
[-C--:B------:R-:W-:Y:S03]  /*112c0*/  HMMA.16816.F32.BF16 R12, R44, R62.reuse, R12 ;  /* 0x0000003e2c0c723c */ /* 0x080fe6000004180c */
[----:B------:R1:W-:Y:S05]  /*112d0*/  MUFU.EX2 R66, R60 ;  /* 0x0000003c00427308 */ /* 0x0003ea0000000800 */
[C---:B------:R-:W-:Y:S08]  /*112e0*/  HMMA.16816.F32.BF16 R16, R40.reuse, R62, R16 ;  /* 0x0000003e2810723c */ /* 0x040ff00000041810 */
[-C--:B--2---:R-:W-:Y:S08]  /*112f0*/  HMMA.16816.F32.BF16 R20, R40, R52.reuse, R20 ;  /* 0x000000342814723c */ /* 0x084ff00000041814 */
[C---:B------:R-:W-:Y:S04]  /*11300*/  HMMA.16816.F32.BF16 R24, R44.reuse, R52, R24 ;  /* 0x000000342c18723c */ /* 0x040fe80000041818 */
[--C-:B-1----:R-:W-:Y:S03]  /*11310*/  FFMA.FTZ R60, R75, c[0x0][0x2d0], -R3.reuse ;  /* 0x0000b4004b3c7a23 */ /* 0x102fe60000010803 */
[----:B------:R-:W-:Y:S01]  /*11320*/  FFMA.FTZ R52, R77, c[0x0][0x2d0], -R162 ;  /* 0x0000b4004d347a23 */ /* 0x000fe200000108a2 */
[-C--:B------:R-:W-:Y:S01]  /*11330*/  HMMA.16816.F32.BF16 R28, R44, R54.reuse, R28 ;  /* 0x000000362c1c723c */ /* 0x080fe2000004181c */
[----:B------:R1:W2:Y:S07]  /*11340*/  MUFU.EX2 R65, R60 ;  /* 0x0000003c00417308 */ /* 0x0002ae0000000800 */
[C---:B------:R-:W-:Y:S03]  /*11350*/  HMMA.16816.F32.BF16 R32, R40.reuse, R54, R32 ;  /* 0x000000362820723c */ /* 0x040fe60000041820 */
[----:B------:R-:W3:Y:S05]  /*11360*/  MUFU.EX2 R64, R52 ;  /* 0x0000003400407308 */ /* 0x000eea0000000800 */
[-C--:B------:R-:W-:Y:S08]  /*11370*/  HMMA.16816.F32.BF16 R84, R40, R56.reuse, R84 ;  /* 0x000000382854723c */ /* 0x080ff00000041854 */
[C---:B------:R-:W-:Y:S01]  /*11380*/  HMMA.16816.F32.BF16 R88, R44.reuse, R56, R88 ;  /* 0x000000382c58723c */ /* 0x040fe20000041858 */
[----:B-1----:R-:W1:Y:S03]  /*11390*/  LDSM.16.MT88.4 R60, [R203+0x1800] ;  /* 0x00180000cb3c783b */ /* 0x002e660000004200 */
[----:B--2---:R-:W-:Y:S04]  /*113a0*/  F2FP.BF16.PACK_AB R153, R65, R66 ;  /* 0x000000424199723e */ /* 0x004fe800000010ff */
[-C--:B------:R-:W-:Y:S04]  /*113b0*/  HMMA.16816.F32.BF16 R92, R44, R58.reuse, R92 ;  /* 0x0000003a2c5c723c */ /* 0x080fe8000004185c */
[----:B---3--:R-:W-:Y:S01]  /*113c0*/  F2FP.BF16.PACK_AB R154, R64, R67 ;  /* 0x00000043409a723e */ /* 0x008fe200000010ff */
[--C-:B------:R-:W-:Y:S02]  /*113d0*/  FFMA.FTZ R52, R78, c[0x0][0x2d0], -R3.reuse ;  /* 0x0000b4004e347a23 */ /* 0x100fe40000010803 */
[----:B------:R-:W-:Y:S01]  /*113e0*/  FFMA.FTZ R3, R79, c[0x0][0x2d0], -R3 ;  /* 0x0000b4004f037a23 */ /* 0x000fe20000010803 */
[C---:B------:R-:W-:Y:S01]  /*113f0*/  HMMA.16816.F32.BF16 R96, R40.reuse, R58, R96 ;  /* 0x0000003a2860723c */ /* 0x040fe20000041860 */
[----:B------:R-:W-:Y:S10]  /*11400*/  MUFU.EX2 R53, R52 ;  /* 0x0000003400357308 */ /* 0x000ff40000000800 */
[----:B------:R2:W3:Y:S01]  /*11410*/  MUFU.EX2 R52, R3 ;  /* 0x0000000300347308 */ /* 0x0004e20000000800 */
[-C--:B-1----:R-:W-:Y:S08]  /*11420*/  HMMA.16816.F32.BF16 R36, R40, R60.reuse, R36 ;  /* 0x0000003c2824723c */ /* 0x082ff00000041824 */
[C---:B------:R-:W-:Y:S04]  /*11430*/  HMMA.16816.F32.BF16 R100, R44.reuse, R60, R100 ;  /* 0x0000003c2c64723c */ /* 0x040fe80000041864 */
[----:B--2---:R-:W-:Y:S01]  /*11440*/  FFMA.FTZ R3, R113, R241, R236 ;  /* 0x000000f171037223 */ /* 0x004fe200000100ec */
[----:B---3--:R-:W-:Y:S03]  /*11450*/  F2FP.BF16.PACK_AB R155, R52, R53 ;  /* 0x00000035349b723e */ /* 0x008fe600000010ff */
[----:B------:R-:W-:Y:S01]  /*11460*/  FADD.FTZ R3, R238, R3 ;  /* 0x00000003ee037221 */ /* 0x000fe20000010000 */
[-C--:B------:R-:W-:Y:S01]  /*11470*/  HMMA.16816.F32.BF16 R48, R44, R62.reuse, R48 ;  /* 0x0000003e2c30723c */ /* 0x080fe20000041830 */
[----:B------:R-:W1:Y:S02]  /*11480*/  LDSM.16.MT88.4 R44, [R201+0x2000] ;  /* 0x00200000c92c783b */ /* 0x000e640000004200 */
[----:B------:R-:W-:Y:S05]  /*11490*/  FADD.FTZ R3, R237, R3 ;  /* 0x00000003ed037221 */ /* 0x000fea0000010000 */
[----:B------:R-:W-:Y:S07]  /*114a0*/  HMMA.16816.F32.BF16 R104, R40, R62, R104 ;  /* 0x0000003e2868723c */ /* 0x000fee0000041868 */
[----:B------:R-:W-:Y:S02]  /*114b0*/  F2FP.BF16.PACK_AB R40, R174, R175 ;  /* 0x000000afae28723e */ /* 0x000fe400000010ff */
[----:B------:R-:W-:Y:S03]  /*114c0*/  F2FP.BF16.PACK_AB R41, R172, R173 ;  /* 0x000000adac29723e */ /* 0x000fe600000010ff */
[----:B------:R-:W-:Y:S02]  /*114d0*/  F2FP.BF16.PACK_AB R42, R80, R171 ;  /* 0x000000ab502a723e */ /* 0x000fe400000010ff */
[----:B------:R-:W-:Y:S07]  /*114e0*/  F2FP.BF16.PACK_AB R43, R70, R71 ;  /* 0x00000047462b723e */ /* 0x000fee00000010ff */
[-C--:B------:R-:W-:Y:S07]  /*114f0*/  HMMA.16816.F32.BF16 R120, R40, R128.reuse, R4 ;  /* 0x000000802878723c */ /* 0x080fee0000041804 */
[----:B------:R-:W-:Y:S01]  /*11500*/  FFMA.FTZ R5, R112, R242, R232 ;  /* 0x000000f270057223 */ /* 0x000fe200000100e8 */
[C---:B------:R-:W-:Y:S04]  /*11510*/  HMMA.16816.F32.BF16 R116, R152.reuse, R128, R8 ;  /* 0x000000809874723c */ /* 0x040fe80000041808 */
[----:B------:R-:W-:Y:S01]  /*11520*/  FFMA.FTZ R4, R111, R243, R226 ;  /* 0x000000f36f047223 */ /* 0x000fe200000100e2 */
[----:B------:R-:W-:Y:S01]  /*11530*/  MOV R111, R108 ;  /* 0x0000006c006f7202 */ /* 0x000fe20000000f00 */
[----:B------:R-:W-:Y:S02]  /*11540*/  FADD.FTZ R5, R233, R5 ;  /* 0x00000005e9057221 */ /* 0x000fe40000010000 */
[----:B------:R-:W-:Y:S01]  /*11550*/  FADD.FTZ R4, R227, R4 ;  /* 0x00000004e3047221 */ /* 0x000fe20000010000 */
[-C--:B------:R-:W-:Y:S03]  /*11560*/  HMMA.16816.F32.BF16 R124, R152, R130.reuse, R12 ;  /* 0x00000082987c723c */ /* 0x080fe6000004180c */
[----:B------:R-:W-:Y:S02]  /*11570*/  FADD.FTZ R9, R234, R5 ;  /* 0x00000005ea097221 */ /* 0x000fe40000010000 */
[----:B------:R-:W-:Y:S02]  /*11580*/  FADD.FTZ R11, R230, R4 ;  /* 0x00000004e60b7221 */ /* 0x000fe40000010000 */
[----:B------:R-:W-:Y:S01]  /*11590*/  FADD.FTZ R10, R169, R0 ;  /* 0x00000000a90a7221 */ /* 0x000fe20000010000 */
[----:B------:R-:W2:Y:S01]  /*115a0*/  LDSM.16.MT88.4 R4, [R203+0x2000] ;  /* 0x00200000cb04783b */ /* 0x000ea20000004200 */
        /* <DEDUP_REMOVED lines=38> */
[----:B------:R-:W-:Y:S02]  /*11810*/  FADD.FTZ R8, R196, R12 ;  /* 0x0000000cc4087221 */ /* 0x000fe40000010000 */
        /* <DEDUP_REMOVED lines=46> */
.L_x_313:
        /* <DEDUP_REMOVED lines=16> */
.L_x_397:
[----:B------:R-:W-:Y:S01]  /*11c00*/  FSETP.NE.FTZ.AND P3, PT, R3, RZ, PT ;  /* 0x000000ff0300720b */ /* 0x000fe20003f75000 */
[----:B----4-:R-:W-:Y:S01]  /*11c10*/  FADD.FTZ R7, R9, R7 ;  /* 0x0000000709077221 */ /* 0x010fe20000010000 */
[----:B------:R-:W-:-:S02]  /*11c20*/  MOV R0, RZ ;  /* 0x000000ff00007202 */ /* 0x000fc40000000f00 */
[----:B------:R-:W-:Y:S02]  /*11c30*/  FSETP.NE.FTZ.AND P1, PT, R6, RZ, PT ;  /* 0x000000ff0600720b */ /* 0x000fe40003f35000 */
[----:B------:R-:W-:Y:S02]  /*11c40*/  FSETP.NE.FTZ.AND P2, PT, R5, RZ, PT ;  /* 0x000000ff0500720b */ /* 0x000fe40003f55000 */
[----:B------:R-:W-:Y:S02]  /*11c50*/  MOV R4, RZ ;  /* 0x000000ff00047202 */ /* 0x000fe40000000f00 */
[----:B------:R-:W-:Y:S02]  /*11c60*/  FSETP.NE.FTZ.AND P0, PT, R7, RZ, PT ;  /* 0x000000ff0700720b */ /* 0x000fe40003f15000 */
[----:B------:R-:W-:Y:S01]  /*11c70*/  MOV R32, 0xff800000 ;  /* 0xff80000000207802 */ /* 0x000fe20000000f00 */
[----:B------:R-:W1:Y:S01]  /*11c80*/  @P3 MUFU.RCP R0, R3 ;  /* 0x0000000300003308 */ /* 0x000e620000001000 */
[----:B------:R-:W-:-:S02]  /*11c90*/  MOV R31, 0xff800000 ;  /* 0xff800000001f7802 */ /* 0x000fc40000000f00 */
[----:B------:R-:W-:Y:S02]  /*11ca0*/  MOV R30, 0xff800000 ;  /* 0xff800000001e7802 */ /* 0x000fe40000000f00 */
[----:B------:R-:W-:-:S03]  /*11cb0*/  MOV R27, 0xff800000 ;  /* 0xff800000001b7802 */ /* 0x000fc60000000f00 */
[----:B------:R2:W-:Y:S01]  /*11cc0*/  @P3 MUFU.LG2 R10, R3 ;  /* 0x00000003000a3308 */ /* 0x0005e20000000c00 */
[----:B-1----:R-:W-:-:S07]  /*11cd0*/  FMUL.FTZ R72, R0, R120 ;  /* 0x0000007800487220 */ /* 0x002fce0000410000 */
[----:B------:R-:W1:Y:S01]  /*11ce0*/  @P2 MUFU.RCP R4, R5 ;  /* 0x0000000500042308 */ /* 0x000e620000001000 */
[C---:B------:R-:W-:Y:S02]  /*11cf0*/  FMUL.FTZ R73, R0.reuse, R121 ;  /* 0x0000007900497220 */ /* 0x040fe40000410000 */
[C---:B------:R-:W-:Y:S02]  /*11d00*/  FMUL.FTZ R74, R0.reuse, R128 ;  /* 0x00000080004a7220 */ /* 0x040fe40000410000 */
[C---:B------:R-:W-:Y:S01]  /*11d10*/  FMUL.FTZ R75, R0.reuse, R129 ;  /* 0x00000081004b7220 */ /* 0x040fe20000410000 */
[----:B--2---:R-:W-:Y:S01]  /*11d20*/  MOV R3, RZ ;  /* 0x000000ff00037202 */ /* 0x004fe20000000f00 */
[C---:B------:R-:W-:Y:S01]  /*11d30*/  FMUL.FTZ R76, R0.reuse, R132 ;  /* 0x00000084004c7220 */ /* 0x040fe20000410000 */
[----:B------:R2:W-:Y:S01]  /*11d40*/  @P2 MUFU.LG2 R9, R5 ;  /* 0x0000000500092308 */ /* 0x0005e20000000c00 */
[C---:B------:R-:W-:Y:S02]  /*11d50*/  FMUL.FTZ R77, R0.reuse, R133 ;  /* 0x00000085004d7220 */ /* 0x040fe40000410000 */
[----:B------:R-:W-:-:S02]  /*11d60*/  FMUL.FTZ R78, R0, R144 ;  /* 0x00000090004e7220 */ /* 0x000fc40000410000 */
[C---:B------:R-:W-:Y:S02]  /*11d70*/  FMUL.FTZ R79, R0.reuse, R145 ;  /* 0x00000091004f7220 */ /* 0x040fe40000410000 */
[C---:B------:R-:W-:Y:S01]  /*11d80*/  FMUL.FTZ R66, R0.reuse, R84 ;  /* 0x0000005400427220 */ /* 0x040fe20000410000 */
[----:B------:R-:W3:Y:S01]  /*11d90*/  @P1 MUFU.RCP R3, R6 ;  /* 0x0000000600031308 */ /* 0x000ee20000001000 */
[C---:B------:R-:W-:Y:S02]  /*11da0*/  FMUL.FTZ R67, R0.reuse, R85 ;  /* 0x0000005500437220 */ /* 0x040fe40000410000 */
[C---:B------:R-:W-:Y:S02]  /*11db0*/  FMUL.FTZ R96, R0.reuse, R96 ;  /* 0x0000006000607220 */ /* 0x040fe40000410000 */
[C---:B------:R-:W-:Y:S02]  /*11dc0*/  FMUL.FTZ R97, R0.reuse, R97 ;  /* 0x0000006100617220 */ /* 0x040fe40000410000 */
[C---:B------:R-:W-:Y:S01]  /*11dd0*/  FMUL.FTZ R82, R0.reuse, R148 ;  /* 0x0000009400527220 */ /* 0x040fe20000410000 */
[----:B--2---:R-:W-:Y:S01]  /*11de0*/  @P2 MOV R5, 0x3f317218 ;  /* 0x3f31721800052802 */ /* 0x004fe20000000f00 */
[----:B------:R-:W-:-:S02]  /*11df0*/  FMUL.FTZ R83, R0, R149 ;  /* 0x0000009500537220 */ /* 0x000fc40000410000 */
[C---:B------:R-:W-:Y:S02]  /*11e00*/  FMUL.FTZ R64, R0.reuse, R104 ;  /* 0x0000006800407220 */ /* 0x040fe40000410000 */
[----:B------:R-:W-:Y:S02]  /*11e10*/  FMUL.FTZ R65, R0, R105 ;  /* 0x0000006900417220 */ /* 0x000fe40000410000 */
[----:B------:R2:W4:Y:S01]  /*11e20*/  @P1 MUFU.LG2 R0, R6 ;  /* 0x0000000600001308 */ /* 0x0005220000000c00 */
[C---:B-1----:R-:W-:Y:S02]  /*11e30*/  FMUL.FTZ R104, R4.reuse, R122 ;  /* 0x0000007a04687220 */ /* 0x042fe40000410000 */
[C---:B------:R-:W-:Y:S02]  /*11e40*/  FMUL.FTZ R105, R4.reuse, R123 ;  /* 0x0000007b04697220 */ /* 0x040fe40000410000 */
[C---:B------:R-:W-:Y:S02]  /*11e50*/  FMUL.FTZ R128, R4.reuse, R86 ;  /* 0x0000005604807220 */ /* 0x040fe40000410000 */
[----:B------:R-:W-:-:S02]  /*11e60*/  FMUL.FTZ R129, R4, R87 ;  /* 0x0000005704817220 */ /* 0x000fc40000410000 */
[C---:B---3--:R-:W-:Y:S02]  /*11e70*/  FMUL.FTZ R52, R3.reuse, R116 ;  /* 0x0000007403347220 */ /* 0x048fe40000410000 */
[C---:B------:R-:W-:Y:S02]  /*11e80*/  FMUL.FTZ R53, R3.reuse, R117 ;  /* 0x0000007503357220 */ /* 0x040fe40000410000 */
[C---:B------:R-:W-:Y:S02]  /*11e90*/  FMUL.FTZ R40, R3.reuse, R124 ;  /* 0x0000007c03287220 */ /* 0x040fe40000410000 */
[C---:B------:R-:W-:Y:S01]  /*11ea0*/  FMUL.FTZ R41, R3.reuse, R125 ;  /* 0x0000007d03297220 */ /* 0x040fe20000410000 */
[----:B--2---:R-:W-:Y:S01]  /*11eb0*/  @P3 MOV R6, 0x3f317218 ;  /* 0x3f31721800063802 */ /* 0x004fe20000000f00 */
[----:B----4-:R-:W-:Y:S01]  /*11ec0*/  @P1 FMUL.FTZ R8, R0, 0.69314718246459960938 ;  /* 0x3f31721800081820 */ /* 0x010fe20000410000 */
[----:B------:R-:W-:Y:S01]  /*11ed0*/  MOV R0, RZ ;  /* 0x000000ff00007202 */ /* 0x000fe20000000f00 */
[----:B------:R-:W-:-:S02]  /*11ee0*/  FMUL.FTZ R42, R3, R136 ;  /* 0x00000088032a7220 */ /* 0x000fc40000410000 */
[C---:B------:R-:W-:Y:S02]  /*11ef0*/  FMUL.FTZ R43, R3.reuse, R137 ;  /* 0x00000089032b7220 */ /* 0x040fe40000410000 */
[C---:B------:R-:W-:Y:S01]  /*11f00*/  FMUL.FTZ R44, R3.reuse, R140 ;  /* 0x0000008c032c7220 */ /* 0x040fe20000410000 */
[----:B------:R-:W-:Y:S01]  /*11f10*/  @P0 MUFU.RCP R0, R7 ;  /* 0x0000000700000308 */ /* 0x000fe20000001000 */
        /* <DEDUP_REMOVED lines=9> */
[C---:B------:R-:W-:Y:S01]  /*11fb0*/  FMUL.FTZ R112, R4.reuse, R130 ;  /* 0x0000008204707220 */ /* 0x040fe20000410000 */
[----:B------:R-:W1:Y:S01]  /*11fc0*/  @P0 MUFU.LG2 R3, R7 ;  /* 0x0000000700030308 */ /* 0x000e620000000c00 */
        /* <DEDUP_REMOVED lines=10> */
[----:B------:R-:W-:Y:S01]  /*12070*/  FMUL.FTZ R71, R4, R107 ;  /* 0x0000006b04477220 */ /* 0x000fe20000410000 */
[----:B------:R-:W-:Y:S01]  /*12080*/  @P1 MOV R4, 0x3f317218 ;  /* 0x3f31721800041802 */ /* 0x000fe20000000f00 */
[----:B------:R-:W-:Y:S02]  /*12090*/  @P2 FMUL.FTZ R9, R9, 0.69314718246459960938 ;  /* 0x3f31721809092820 */ /* 0x000fe40000410000 */
[----:B------:R-:W-:-:S02]  /*120a0*/  @P2 FMUL.FTZ R5, R5, c[0x0][0x2d0] ;  /* 0x0000b40005052a20 */ /* 0x000fc40000410000 */
[----:B------:R-:W-:Y:S02]  /*120b0*/  @P1 FMUL.FTZ R4, R4, c[0x0][0x2d0] ;  /* 0x0000b40004041a20 */ /* 0x000fe40000410000 */
[----:B------:R-:W-:Y:S01]  /*120c0*/  @P2 FFMA.FTZ R31, R5, R109, R9 ;  /* 0x0000006d051f2223 */ /* 0x000fe20000010009 */
[----:B------:R-:W-:Y:S01]  /*120d0*/  MOV R5, 0x1 ;  /* 0x0000000100057802 */ /* 0x000fe20000000f00 */
[----:B------:R-:W-:Y:S01]  /*120e0*/  @P1 FFMA.FTZ R32, R4, R108, R8 ;  /* 0x0000006c04201223 */ /* 0x000fe20000010008 */
[----:B------:R-:W-:Y:S01]  /*120f0*/  @P0 MOV R4, 0x3f317218 ;  /* 0x3f31721800040802 */ /* 0x000fe20000000f00 */
[----:B------:R-:W-:Y:S02]  /*12100*/  @P3 FMUL.FTZ R10, R10, 0.69314718246459960938 ;  /* 0x3f3172180a0a3820 */ /* 0x000fe40000410000 */
[----:B------:R-:W-:Y:S02]  /*12110*/  @P3 FMUL.FTZ R6, R6, c[0x0][0x2d0] ;  /* 0x0000b40006063a20 */ /* 0x000fe40000410000 */
[----:B-1----:R-:W-:-:S02]  /*12120*/  @P0 FMUL.FTZ R3, R3, 0.69314718246459960938 ;  /* 0x3f31721803030820 */ /* 0x002fc40000410000 */
[----:B------:R-:W-:Y:S02]  /*12130*/  @P0 FMUL.FTZ R4, R4, c[0x0][0x2d0] ;  /* 0x0000b40004040a20 */ /* 0x000fe40000410000 */
        /* <DEDUP_REMOVED lines=19> */
.L_x_254:
[----:B------:R2:W5:Y:S01]  /*12270*/  LDL R6, [R1] ;  /* 0x0000000001067983 */ /* 0x0005620000100800 */
[----:B------:R-:W-:Y:S03]  /*12280*/  BSSY B0, `(.L_x_316) ;  /* 0x0000012000007945 */ /* 0x000fe60003800000 */
[----:B------:R-:W3:Y:S02]  /*12290*/  S2R R17, SR_TID.X ;  /* 0x0000000000117919 */ /* 0x000ee40000002100 */
[----:B---3--:R-:W-:-:S13]  /*122a0*/  LOP3.LUT P0, RZ, R17, 0x7f, RZ, 0xc0, !PT ;  /* 0x0000007f11ff7812 */ /* 0x008fda000780c0ff */
[----:B------:R-:W-:Y:S05]  /*122b0*/  @P0 BRA `(.L_x_317) ;  /* 0x000000e000000947 */ /* 0x000fea0003800000 */
[----:B--2---:R-:W2:Y:S01]  /*122c0*/  S2R R4, SR_LANEID ;  /* 0x0000000000047919 */ /* 0x004ea20000000000 */
[----:B------:R-:W-:Y:S01]  /*122d0*/  VOTEU.ANY UR4, UPT, PT ;  /* 0x0000000000047886 */ /* 0x000fe200038e0100 */
[----:B------:R-:W-:Y:S01]  /*122e0*/  IMAD.MOV.U32 R5, RZ, RZ, c[0x0][0x564] ;  /* 0x00015900ff057624 */ /* 0x000fe200078e00ff */
[----:B------:R-:W2:Y:S08]  /*122f0*/  FLO.U32 R3, UR4 ;  /* 0x0000000400037d00 */ /* 0x000eb000080e0000 */
[----:B------:R-:W3:Y:S01]  /*12300*/  POPC R2, UR4 ;  /* 0x0000000400027d09 */ /* 0x000ee20008000000 */
[----:B--2---:R-:W-:Y:S01]  /*12310*/  ISETP.EQ.U32.AND P0, PT, R3, R4, PT ;  /* 0x000000040300720c */ /* 0x004fe20003f02070 */
[----:B------:R-:W-:-:S12]  /*12320*/  IMAD.MOV.U32 R4, RZ, RZ, c[0x0][0x560] ;  /* 0x00015800ff047624 */ /* 0x000fd800078e00ff */
[----:B---3--:R2:W3:Y:S04]  /*12330*/  @P0 ATOMG.E.ADD.STRONG.GPU PT, R2, [R4.64], R2 ;  /* 0x00000002040209a8 */ /* 0x0084e800081ee1c8 */
[----:B--2---:R-:W2:Y:S04]  /*12340*/  S2R R4, SR_LTMASK ;  /* 0x0000000000047919 */ /* 0x004ea80000003900 */
[----:B---3--:R2:W3:Y:S02]  /*12350*/  SHFL.IDX PT, R3, R2, R3, 0x1f ;  /* 0x00001f0302037589 */ /* 0x0084e400000e0000 */
[----:B--2---:R-:W-:-:S06]  /*12360*/  LOP3.LUT R2, R4, UR4, RZ, 0xc0, !PT ;  /* 0x0000000404027c12 */ /* 0x004fcc000f8ec0ff */
[----:B------:R-:W3:Y:S02]  /*12370*/  POPC R2, R2 ;  /* 0x0000000200027309 */ /* 0x000ee40000000000 */
[----:B---3-5:R-:W-:-:S05]  /*12380*/  IADD3 R6, R3, c[0x0][0xc], R2 ;  /* 0x0000030003067a10 */ /* 0x028fca0007ffe002 */
[----:B------:R2:W-:Y:S02]  /*12390*/  STL [R1], R6 ;  /* 0x0000000601007387 */ /* 0x0005e40000100800 */
.L_x_317:
[----:B--2---:R-:W-:Y:S05]  /*123a0*/  BSYNC B0 ;  /* 0x0000000000007941 */ /* 0x004fea0003800000 */
.L_x_316:
[----:B------:R-:W-:Y:S01]  /*123b0*/  SHF.R.S32.HI R14, RZ, 0x1f, R17 ;  /* 0x0000001fff0e7819 */ /* 0x000fe20000011411 */
[----:B------:R-:W-:Y:S01]  /*123c0*/  BSSY B1, `(.L_x_318) ;  /* 0x00002d0000017945 */ /* 0x000fe20003800000 */
[----:B------:R-:W-:Y:S01]  /*123d0*/  PRMT R0, R0, 0x9910, RZ ;  /* 0x0000991000007816 */ /* 0x000fe200000000ff */
[----:B-----5:R-:W-:Y:S01]  /*123e0*/  IMAD.MOV.U32 R49, RZ, RZ, R6 ;  /* 0x000000ffff317224 */ /* 0x020fe200078e0006 */
[----:B------:R-:W-:Y:S02]  /*123f0*/  LEA.HI R3, R14, R17, RZ, 0x3 ;  /* 0x000000110e037211 */ /* 0x000fe400078f18ff */
[----:B------:R-:W-:Y:S02]  /*12400*/  ISETP.NE.AND P0, PT, R0, RZ, PT ;  /* 0x000000ff0000720c */ /* 0x000fe40003f05270 */
[----:B------:R-:W-:Y:S02]  /*12410*/  LOP3.LUT R2, R3, 0xfffffff8, RZ, 0xc0, !PT ;  /* 0xfffffff803027812 */ /* 0x000fe400078ec0ff */
[----:B------:R-:W-:-:S02]  /*12420*/  SHF.R.S32.HI R48, RZ, 0x3, R3 ;  /* 0x00000003ff307819 */ /* 0x000fc40000011403 */
[----:B------:R-:W-:Y:S01]  /*12430*/  SHF.R.S32.HI R11, RZ, 0x1f, R246 ;  /* 0x0000001fff0b7819 */ /* 0x000fe200000114f6 */
[----:B------:R-:W-:-:S04]  /*12440*/  IMAD.IADD R2, R17, 0x1, -R2 ;  /* 0x0000000111027824 */ /* 0x000fc800078e0a02 */
[C---:B------:R-:W-:Y:S02]  /*12450*/  IMAD.SHL.U32 R0, R2.reuse, 0x8, RZ ;  /* 0x0000000802007824 */ /* 0x040fe400078e00ff */
[----:B------:R-:W-:-:S03]  /*12460*/  IMAD R28, R2, 0x10, R48 ;  /* 0x00000010021c7824 */ /* 0x000fc600078e0230 */
[----:B------:R-:W-:Y:S01]  /*12470*/  SHF.R.S32.HI R80, RZ, 0x1f, R0 ;  /* 0x0000001fff507819 */ /* 0x000fe20000011400 */
[----:B------:R-:W-:Y:S05]  /*12480*/  @!P0 BRA `(.L_x_319) ;  /* 0x000020d000008947 */ /* 0x000fea0003800000 */
[----:B------:R-:W2:Y:S04]  /*12490*/  LDL R7, [R1+0x20] ;  /* 0x0000200001077983 */ /* 0x000ea80000100800 */
[----:B------:R-:W3:Y:S01]  /*124a0*/  LDL R15, [R1+0x28] ;  /* 0x00002800010f7983 */ /* 0x000ee20000100800 */
[----:B------:R-:W-:Y:S01]  /*124b0*/  LEA.HI R10, R14, R17, RZ, 0x2 ;  /* 0x000000110e0a7211 */ /* 0x000fe200078f10ff */
[----:B------:R-:W-:Y:S01]  /*124c0*/  WARPSYNC 0xffffffff ;  /* 0xffffffff00007948 */ /* 0x000fe20003800000 */
[----:B------:R-:W-:Y:S01]  /*124d0*/  IMAD.MOV.U32 R9, RZ, RZ, -0x10 ;  /* 0xfffffff0ff097424 */ /* 0x000fe200078e00ff */
[----:B------:R-:W4:Y:S01]  /*124e0*/  LDL R13, [R1+0x30] ;  /* 0x00003000010d7983 */ /* 0x000f220000100800 */
[----:B------:R-:W-:Y:S01]  /*124f0*/  SHF.R.S32.HI R4, RZ, 0x1f, R10 ;  /* 0x0000001fff047819 */ /* 0x000fe2000001140a */
[----:B------:R-:W-:Y:S01]  /*12500*/  IMAD.MOV.U32 R8, RZ, RZ, 0x20 ;  /* 0x00000020ff087424 */ /* 0x000fe200078e00ff */
[----:B------:R-:W-:Y:S01]  /*12510*/  F2FP.BF16.PACK_AB R3, R73, R72 ;  /* 0x000000484903723e */ /* 0x000fe200000010ff */
[----:B------:R-:W3:Y:S01]  /*12520*/  LDL R12, [R1+0x34] ;  /* 0x00003400010c7983 */ /* 0x000ee20000100800 */
[----:B------:R-:W-:-:S02]  /*12530*/  LEA.HI R4, R4, R240, RZ, 0x3 ;  /* 0x000000f004047211 */ /* 0x000fc400078f18ff */
[----:B------:R-:W-:Y:S01]  /*12540*/  F2FP.BF16.PACK_AB R6, R105, R104 ;  /* 0x000000686906723e */ /* 0x000fe200000010ff */
[----:B------:R-:W-:Y:S01]  /*12550*/  BAR.SYNC.DEFER_BLOCKING 0x1, 0x80 ;  /* 0x0042000000007b1d */ /* 0x000fe20000010000 */
[----:B------:R-:W-:Y:S02]  /*12560*/  LOP3.LUT R4, R4, 0xfffffff8, RZ, 0xc0, !PT ;  /* 0xfffffff804047812 */ /* 0x000fe400078ec0ff */
[----:B------:R-:W-:-:S03]  /*12570*/  F2FP.BF16.PACK_AB R5, R75, R74 ;  /* 0x0000004a4b05723e */ /* 0x000fc600000010ff */
[----:B------:R-:W-:-:S05]  /*12580*/  IMAD.IADD R4, R240, 0x1, -R4 ;  /* 0x00000001f0047824 */ /* 0x000fca00078e0a04 */
[----:B------:R-:W-:-:S04]  /*12590*/  LOP3.LUT R2, R4, 0x1, RZ, 0xc0, !PT ;  /* 0x0000000104027812 */ /* 0x000fc800078ec0ff */
[----:B------:R-:W-:-:S04]  /*125a0*/  ISETP.NE.U32.AND P0, PT, R2, 0x1, PT ;  /* 0x000000010200780c */ /* 0x000fc80003f05070 */
[----:B------:R-:W-:Y:S02]  /*125b0*/  SEL R9, R9, 0x10, !P0 ;  /* 0x0000001009097807 */ /* 0x000fe40004000000 */
[----:B------:R-:W-:Y:S02]  /*125c0*/  LOP3.LUT P0, RZ, R4, 0x2, RZ, 0xc0, !PT ;  /* 0x0000000204ff7812 */ /* 0x000fe4000780c0ff */
[----:B------:R-:W-:Y:S02]  /*125d0*/  F2FP.BF16.PACK_AB R4, R39, R38 ;  /* 0x000000262704723e */ /* 0x000fe400000010ff */
[----:B------:R-:W-:Y:S02]  /*125e0*/  SEL R8, R8, 0xffffffe0, !P0 ;  /* 0xffffffe008087807 */ /* 0x000fe40004000000 */
[----:B------:R-:W-:-:S04]  /*125f0*/  ISETP.NE.U32.AND P2, PT, RZ, c[0x0][0x500], PT ;  /* 0x00014000ff007a0c */ /* 0x000fc80003f45070 */
[----:B------:R-:W-:Y:S01]  /*12600*/  ISETP.NE.AND.EX P2, PT, RZ, c[0x0][0x504], PT, P2 ;  /* 0x00014100ff007a0c */ /* 0x000fe20003f45320 */
[----:B--2---:R-:W-:Y:S01]  /*12610*/  IMAD.IADD R2, R7, 0x1, R9 ;  /* 0x0000000107027824 */ /* 0x004fe200078e0209 */
[----:B------:R2:W-:Y:S04]  /*12620*/  STS [R7], R3 ;  /* 0x0000000307007388 */ /* 0x0005e80000000800 */
[----:B------:R-:W-:Y:S04]  /*12630*/  STS [R7+0x400], R6 ;  /* 0x0004000607007388 */ /* 0x000fe80000000800 */
[----:B------:R1:W-:Y:S01]  /*12640*/  STS [R2], R5 ;  /* 0x0000000502007388 */ /* 0x0003e20000000800 */
[----:B--2---:R-:W-:-:S05]  /*12650*/  F2FP.BF16.PACK_AB R3, R113, R112 ;  /* 0x000000707103723e */ /* 0x004fca00000010ff */
[----:B------:R2:W-:Y:S01]  /*12660*/  STS [R2+0x400], R3 ;  /* 0x0004000302007388 */ /* 0x0005e20000000800 */
[----:B-1----:R-:W-:-:S05]  /*12670*/  F2FP.BF16.PACK_AB R5, R53, R52 ;  /* 0x000000343505723e */ /* 0x002fca00000010ff */
[----:B------:R1:W-:Y:S01]  /*12680*/  STS [R7+0x2000], R5 ;  /* 0x0020000507007388 */ /* 0x0003e20000000800 */
[----:B------:R-:W-:-:S03]  /*12690*/  F2FP.BF16.PACK_AB R6, R121, R120 ;  /* 0x000000787906723e */ /* 0x000fc600000010ff */
[----:B------:R3:W-:Y:S01]  /*126a0*/  STS [R7+0x2400], R4 ;  /* 0x0024000407007388 */ /* 0x0007e20000000800 */
[----:B--2---:R-:W-:-:S05]  /*126b0*/  F2FP.BF16.PACK_AB R3, R41, R40 ;  /* 0x000000282903723e */ /* 0x004fca00000010ff */
[----:B------:R2:W-:Y:S01]  /*126c0*/  STS [R2+0x2000], R3 ;  /* 0x0020000302007388 */ /* 0x0005e20000000800 */
[----:B-1----:R-:W-:Y:S02]  /*126d0*/  F2FP.BF16.PACK_AB R5, R85, R84 ;  /* 0x000000545505723e */ /* 0x002fe400000010ff */
[----:B---3--:R-:W-:-:S03]  /*126e0*/  F2FP.BF16.PACK_AB R4, R77, R76 ;  /* 0x0000004c4d04723e */ /* 0x008fc600000010ff */
[----:B------:R1:W-:Y:S01]  /*126f0*/  STS [R2+0x2400], R5 ;  /* 0x0024000502007388 */ /* 0x0003e20000000800 */
[----:B--2---:R-:W-:Y:S01]  /*12700*/  IMAD.IADD R3, R7, 0x1, R8 ;  /* 0x0000000107037824 */ /* 0x004fe200078e0208 */
[----:B------:R-:W-:-:S04]  /*12710*/  F2FP.BF16.PACK_AB R7, R43, R42 ;  /* 0x0000002a2b07723e */ /* 0x000fc800000010ff */
[----:B------:R2:W-:Y:S01]  /*12720*/  STS [R3], R4 ;  /* 0x0000000403007388 */ /* 0x0005e20000000800 */
[----:B-1----:R-:W-:Y:S01]  /*12730*/  F2FP.BF16.PACK_AB R5, R79, R78 ;  /* 0x0000004e4f05723e */ /* 0x002fe200000010ff */
[----:B------:R-:W-:Y:S02]  /*12740*/  IMAD.IADD R2, R2, 0x1, R8 ;  /* 0x0000000102027824 */ /* 0x000fe400078e0208 */
[----:B------:R1:W-:Y:S04]  /*12750*/  STS [R3+0x400], R6 ;  /* 0x0004000603007388 */ /* 0x0003e80000000800 */
[----:B------:R3:W-:Y:S01]  /*12760*/  STS [R2], R5 ;  /* 0x0000000502007388 */ /* 0x0007e20000000800 */
[----:B--2---:R-:W-:Y:S02]  /*12770*/  F2FP.BF16.PACK_AB R4, R123, R122 ;  /* 0x0000007a7b04723e */ /* 0x004fe400000010ff */
[----:B-1----:R-:W-:-:S03]  /*12780*/  F2FP.BF16.PACK_AB R6, R69, R68 ;  /* 0x000000444506723e */ /* 0x002fc600000010ff */
[----:B------:R1:W-:Y:S01]  /*12790*/  STS [R2+0x400], R4 ;  /* 0x0004000402007388 */ /* 0x0003e20000000800 */
[----:B---3--:R-:W-:-:S03]  /*127a0*/  F2FP.BF16.PACK_AB R5, R45, R44 ;  /* 0x0000002c2d05723e */ /* 0x008fc600000010ff */
[----:B------:R-:W-:Y:S04]  /*127b0*/  STS [R3+0x2000], R7 ;  /* 0x0020000703007388 */ /* 0x000fe80000000800 */
[----:B------:R2:W-:Y:S04]  /*127c0*/  STS [R3+0x2400], R6 ;  /* 0x0024000603007388 */ /* 0x0005e80000000800 */
[----:B------:R3:W-:Y:S01]  /*127d0*/  STS [R2+0x2000], R5 ;  /* 0x0020000502007388 */ /* 0x0007e20000000800 */
[----:B-1----:R-:W-:Y:S02]  /*127e0*/  F2FP.BF16.PACK_AB R4, R63, R62 ;  /* 0x0000003e3f04723e */ /* 0x002fe400000010ff */
[----:B--2---:R-:W-:-:S03]  /*127f0*/  F2FP.BF16.PACK_AB R3, R67, R66 ;  /* 0x000000424303723e */ /* 0x004fc600000010ff */
[----:B------:R1:W-:Y:S01]  /*12800*/  STS [R2+0x2400], R4 ;  /* 0x0024000402007388 */ /* 0x0003e20000000800 */
[----:B------:R-:W-:-:S03]  /*12810*/  F2FP.BF16.PACK_AB R7, R97, R96 ;  /* 0x000000606107723e */ /* 0x000fc600000010ff */
[----:B------:R2:W-:Y:S01]  /*12820*/  STS [R15], R3 ;  /* 0x000000030f007388 */ /* 0x0005e20000000800 */
[----:B------:R-:W-:Y:S02]  /*12830*/  F2FP.BF16.PACK_AB R6, R59, R58 ;  /* 0x0000003a3b06723e */ /* 0x000fe400000010ff */
[----:B---3--:R-:W-:Y:S02]  /*12840*/  F2FP.BF16.PACK_AB R5, R61, R60 ;  /* 0x0000003c3d05723e */ /* 0x008fe400000010ff */
[----:B-1----:R-:W-:Y:S01]  /*12850*/  F2FP.BF16.PACK_AB R4, R129, R128 ;  /* 0x000000808104723e */ /* 0x002fe200000010ff */
[----:B------:R-:W-:Y:S02]  /*12860*/  IMAD.IADD R2, R9, 0x1, R15 ;  /* 0x0000000109027824 */ /* 0x000fe400078e020f */
[----:B------:R-:W3:Y:S01]  /*12870*/  LDL.LU R9, [R1+0x18] ;  /* 0x0000180001097983 */ /* 0x000ee20000300800 */
[----:B--2---:R-:W-:-:S03]  /*12880*/  F2FP.BF16.PACK_AB R3, R99, R98 ;  /* 0x000000626303723e */ /* 0x004fc600000010ff */
[----:B------:R1:W-:Y:S04]  /*12890*/  STS [R15+0x400], R4 ;  /* 0x000400040f007388 */ /* 0x0003e80000000800 */
[----:B------:R2:W-:Y:S04]  /*128a0*/  STS [R2+0x400], R3 ;  /* 0x0004000302007388 */ /* 0x0005e80000000800 */
[----:B------:R-:W-:Y:S04]  /*128b0*/  STS [R2], R7 ;  /* 0x0000000702007388 */ /* 0x000fe80000000800 */
[----:B------:R4:W-:Y:S04]  /*128c0*/  STS [R15+0x2000], R6 ;  /* 0x002000060f007388 */ /* 0x0009e80000000800 */
[----:B------:R4:W-:Y:S01]  /*128d0*/  STS [R15+0x2400], R5 ;  /* 0x002400050f007388 */ /* 0x0009e20000000800 */
[----:B-1----:R-:W-:-:S02]  /*128e0*/  F2FP.BF16.PACK_AB R4, R55, R54 ;  /* 0x000000363704723e */ /* 0x002fc400000010ff */
[----:B--2---:R-:W-:-:S03]  /*128f0*/  F2FP.BF16.PACK_AB R3, R57, R56 ;  /* 0x000000383903723e */ /* 0x004fc600000010ff */
[----:B------:R1:W-:Y:S04]  /*12900*/  STS [R2+0x2000], R4 ;  /* 0x0020000402007388 */ /* 0x0003e80000000800 */
[----:B------:R2:W-:Y:S01]  /*12910*/  STS [R2+0x2400], R3 ;  /* 0x0024000302007388 */ /* 0x0005e20000000800 */
[----:B----4-:R-:W-:Y:S01]  /*12920*/  IMAD.IADD R6, R8, 0x1, R2 ;  /* 0x0000000108067824 */ /* 0x010fe200078e0202 */
[----:B------:R-:W-:Y:S02]  /*12930*/  F2FP.BF16.PACK_AB R5, R35, R34 ;  /* 0x000000222305723e */ /* 0x000fe400000010ff */
[----:B-1----:R-:W-:Y:S02]  /*12940*/  F2FP.BF16.PACK_AB R4, R83, R82 ;  /* 0x000000525304723e */ /* 0x002fe400000010ff */
[----:B--2---:R-:W-:-:S02]  /*12950*/  F2FP.BF16.PACK_AB R3, R87, R86 ;  /* 0x000000565703723e */ /* 0x004fc400000010ff */
[----:B------:R-:W-:Y:S01]  /*12960*/  F2FP.BF16.PACK_AB R2, R65, R64 ;  /* 0x000000404102723e */ /* 0x000fe200000010ff */
[----:B------:R1:W-:Y:S04]  /*12970*/  STS [R13], R4 ;  /* 0x000000040d007388 */ /* 0x0003e80000000800 */
[----:B------:R2:W-:Y:S04]  /*12980*/  STS [R13+0x400], R3 ;  /* 0x000400030d007388 */ /* 0x0005e80000000800 */
[----:B------:R4:W-:Y:S01]  /*12990*/  STS [R6], R2 ;  /* 0x0000000206007388 */ /* 0x0009e20000000800 */
[----:B-1----:R-:W-:-:S02]  /*129a0*/  F2FP.BF16.PACK_AB R4, R71, R70 ;  /* 0x000000464704723e */ /* 0x002fc400000010ff */
[----:B--2---:R-:W-:-:S03]  /*129b0*/  F2FP.BF16.PACK_AB R3, R47, R46 ;  /* 0x0000002e2f03723e */ /* 0x004fc600000010ff */
[----:B------:R-:W-:Y:S01]  /*129c0*/  STS [R12+0x400], R4 ;  /* 0x000400040c007388 */ /* 0x000fe20000000800 */
[----:B----4-:R-:W-:-:S03]  /*129d0*/  F2FP.BF16.PACK_AB R2, R51, R50 ;  /* 0x000000323302723e */ /* 0x010fc600000010ff */
[----:B------:R-:W-:Y:S04]  /*129e0*/  STS [R13+0x2000], R3 ;  /* 0x002000030d007388 */ /* 0x000fe80000000800 */
[----:B------:R1:W-:Y:S04]  /*129f0*/  STS [R13+0x2400], R2 ;  /* 0x002400020d007388 */ /* 0x0003e80000000800 */
[----:B------:R2:W-:Y:S01]  /*12a00*/  STS [R6+0x2000], R5 ;  /* 0x0020000506007388 */ /* 0x0005e20000000800 */
[----:B-1----:R-:W-:-:S05]  /*12a10*/  F2FP.BF16.PACK_AB R2, R37, R36 ;  /* 0x000000242502723e */ /* 0x002fca00000010ff */
[----:B------:R1:W-:Y:S01]  /*12a20*/  STS [R12+0x2400], R2 ;  /* 0x002400020c007388 */ /* 0x0003e20000000800 */
[----:B--2---:R-:W-:Y:S02]  /*12a30*/  IMAD.MOV.U32 R6, RZ, RZ, 0x4 ;  /* 0x00000004ff067424 */ /* 0x004fe400078e00ff */
[----:B------:R-:W-:Y:S02]  /*12a40*/  IMAD.MOV.U32 R3, RZ, RZ, RZ ;  /* 0x000000ffff037224 */ /* 0x000fe400078e00ff */
[----:B------:R-:W-:Y:S01]  /*12a50*/  IMAD.WIDE R6, R246, R6, c[0x0][0x500] ;  /* 0x00014000f6067625 */ /* 0x000fe200078e0206 */
[----:B------:R-:W-:Y:S06]  /*12a60*/  BAR.SYNC.DEFER_BLOCKING 0x1, 0x80 ;  /* 0x0042000000007b1d */ /* 0x000fec0000010000 */
[----:B------:R1:W5:Y:S01]  /*12a70*/  @P2 LDG.E R3, [R6.64] ;  /* 0x0000000806032981 */ /* 0x000362000c1e1900 */
[----:B------:R-:W-:-:S04]  /*12a80*/  ISETP.NE.U32.AND P0, PT, RZ, c[0x0][0x508], PT ;  /* 0x00014200ff007a0c */ /* 0x000fc80003f05070 */
[----:B------:R-:W-:Y:S01]  /*12a90*/  ISETP.NE.AND.EX P1, PT, RZ, c[0x0][0x50c], PT, P0 ;  /* 0x00014300ff007a0c */ /* 0x000fe20003f25300 */
[----:B------:R-:W-:-:S12]  /*12aa0*/  IMAD.MOV.U32 R15, RZ, RZ, c[0x0][0x388] ;  /* 0x0000e200ff0f7624 */ /* 0x000fd800078e00ff */
[----:B------:R-:W-:-:S04]  /*12ab0*/  @P1 LEA R4, P0, R246, c[0x0][0x508], 0x2 ;  /* 0x00014200f6041a11 */ /* 0x000fc800078010ff */
[----:B------:R-:W-:-:S05]  /*12ac0*/  @P1 LEA.HI.X R5, R246, c[0x0][0x50c], R11, 0x2, P0 ;  /* 0x00014300f6051a11 */ /* 0x000fca00000f140b */
[----:B------:R2:W5:Y:S01]  /*12ad0*/  @P1 LDG.E R15, [R4.64] ;  /* 0x00000008040f1981 */ /* 0x000562000c1e1900 */
[----:B---3--:R-:W-:-:S04]  /*12ae0*/  ISETP.NE.AND P0, PT, R9, RZ, PT ;  /* 0x000000ff0900720c */ /* 0x008fc80003f05270 */
[----:B--2---:R-:W-:Y:S01]  /*12af0*/  SEL R4, R9, c[0x0][0x3d4], P0 ;  /* 0x0000f50009047a07 */ /* 0x004fe20000000000 */
[----:B------:R-:W-:Y:S05]  /*12b00*/  @P1 BRA `(.L_x_320) ;  /* 0x0000004000001947 */ /* 0x000fea0003800000 */
[----:B-1----:R-:W-:Y:S05]  /*12b10*/  @!P2 BRA `(.L_x_320) ;  /* 0x000000300000a947 */ /* 0x002fea0003800000 */
[----:B------:R1:W2:Y:S04]  /*12b20*/  LDG.E R2, [R6.64] ;  /* 0x0000000806027981 */ /* 0x0002a8000c1e1900 */
[----:B-1----:R-:W2:Y:S02]  /*12b30*/  LDG.E R6, [R6.64+0x4] ;  /* 0x0000040806067981 */ /* 0x002ea4000c1e1900 */
[----:B--2--5:R-:W-:Y:S02]  /*12b40*/  IADD3 R15, -R2, R6, RZ ;  /* 0x00000006020f7210 */ /* 0x024fe40007ffe1ff */
.L_x_320:
[----:B-1----:R-:W2:Y:S04]  /*12b50*/  LDL R81, [R1+0x4] ;  /* 0x0000040001517983 */ /* 0x002ea80000100800 */
[----:B------:R-:W3:Y:S04]  /*12b60*/  LDL R29, [R1+0x10] ;  /* 0x00001000011d7983 */ /* 0x000ee80000100800 */
[----:B------:R-:W4:Y:S01]  /*12b70*/  LDL R16, [R1+0x1c] ;  /* 0x00001c0001107983 */ /* 0x000f220000100800 */
[----:B------:R-:W-:Y:S01]  /*12b80*/  IMAD.MOV.U32 R9, RZ, RZ, 0x368 ;  /* 0x00000368ff097424 */ /* 0x000fe200078e00ff */
[----:B------:R-:W-:-:S04]  /*12b90*/  ISETP.GT.AND P2, PT, R4, 0x1, PT ;  /* 0x000000010400780c */ /* 0x000fc80003f44270 */
[----:B------:R-:W-:-:S04]  /*12ba0*/  SEL R9, R9, 0x328, P2 ;  /* 0x0000032809097807 */ /* 0x000fc80001000000 */
[----:B------:R-:W1:Y:S01]  /*12bb0*/  LDC.64 R12, c[0x0][R9+0x170] ;  /* 0x00005c00090c7b82 */ /* 0x000e620000000a00 */
[----:B------:R-:W-:-:S07]  /*12bc0*/  LEA.HI R8, R14, R17, RZ, 0x5 ;  /* 0x000000110e087211 */ /* 0x000fce00078f28ff */
[----:B------:R1:W3:Y:S01]  /*12bd0*/  LDC.64 R22, c[0x0][R9+0x168] ;  /* 0x00005a0009167b82 */ /* 0x0002e20000000a00 */
[----:B------:R-:W-:Y:S02]  /*12be0*/  LOP3.LUT R4, R10, 0xfffffffc, RZ, 0xc0, !PT ;  /* 0xfffffffc0a047812 */ /* 0x000fe400078ec0ff */
[--C-:B------:R-:W-:Y:S02]  /*12bf0*/  SHF.R.S32.HI R5, RZ, 0x5, R8.reuse ;  /* 0x00000005ff057819 */ /* 0x100fe40000011408 */
[----:B------:R-:W-:-:S03]  /*12c00*/  SHF.R.S32.HI R6, RZ, 0x1f, R8 ;  /* 0x0000001fff067819 */ /* 0x000fc60000011408 */
[----:B------:R1:W2:Y:S01]  /*12c10*/  LDC.64 R24, c[0x0][R9+0x178] ;  /* 0x00005e0009187b82 */ /* 0x0002a20000000a00 */
[----:B------:R-:W-:Y:S01]  /*12c20*/  LOP3.LUT R8, R8, 0xffffffe0, RZ, 0xc0, !PT ;  /* 0xffffffe008087812 */ /* 0x000fe200078ec0ff */
[----:B------:R-:W-:Y:S01]  /*12c30*/  IMAD.IADD R4, R17, 0x1, -R4 ;  /* 0x0000000111047824 */ /* 0x000fe200078e0a04 */
[----:B------:R-:W-:-:S03]  /*12c40*/  LEA.HI R6, R6, R5, RZ, 0x2 ;  /* 0x0000000506067211 */ /* 0x000fc600078f10ff */
[----:B------:R-:W-:Y:S01]  /*12c50*/  IMAD.IADD R19, R17, 0x1, -R8 ;  /* 0x0000000111137824 */ /* 0x000fe200078e0a08 */
[----:B------:R-:W-:Y:S01]  /*12c60*/  LEA.HI R2, R4, R4, RZ, 0x1 ;  /* 0x0000000404027211 */ /* 0x000fe200078f08ff */
[----:B------:R1:W2:Y:S01]  /*12c70*/  LDC.64 R20, c[0x0][R9+0x160] ;  /* 0x0000580009147b82 */ /* 0x0002a20000000a00 */
[----:B------:R-:W-:Y:S02]  /*12c80*/  LOP3.LUT R6, R6, 0xffffffc, RZ, 0xc0, !PT ;  /* 0x0ffffffc06067812 */ /* 0x000fe400078ec0ff */
[----:B------:R-:W-:Y:S02]  /*12c90*/  SHF.R.S32.HI R26, RZ, 0x1f, R19 ;  /* 0x0000001fff1a7819 */ /* 0x000fe40000011413 */
[C---:B------:R-:W-:Y:S01]  /*12ca0*/  LOP3.LUT R7, R2.reuse, 0x1ffffffe, RZ, 0xc0, !PT ;  /* 0x1ffffffe02077812 */ /* 0x040fe200078ec0ff */
[----:B------:R-:W-:Y:S01]  /*12cb0*/  IMAD.SHL.U32 R2, R2, 0x20, RZ ;  /* 0x0000002002027824 */ /* 0x000fe200078e00ff */
[----:B------:R-:W-:Y:S01]  /*12cc0*/  LEA.HI R26, R26, R19, RZ, 0x2 ;  /* 0x000000131a1a7211 */ /* 0x000fe200078f10ff */
[----:B------:R-:W-:Y:S01]  /*12cd0*/  IMAD.IADD R6, R5, 0x1, -R6 ;  /* 0x0000000105067824 */ /* 0x000fe200078e0a06 */
[----:B------:R-:W-:Y:S01]  /*12ce0*/  ISETP.NE.U32.AND P0, PT, RZ, c[0x0][0x500], PT ;  /* 0x00014000ff007a0c */ /* 0x000fe20003f05070 */
[----:B------:R-:W-:Y:S01]  /*12cf0*/  IMAD.IADD R7, R4, 0x1, -R7 ;  /* 0x0000000104077824 */ /* 0x000fe200078e0a07 */
[----:B------:R-:W-:Y:S01]  /*12d00*/  LOP3.LUT R2, R2, 0xffffffc0, RZ, 0xc0, !PT ;  /* 0xffffffc002027812 */ /* 0x000fe200078ec0ff */
[----:B------:R-:W-:Y:S01]  /*12d10*/  IMAD.MOV.U32 R5, RZ, RZ, c[0x0][0x4e8] ;  /* 0x00013a00ff057624 */ /* 0x000fe200078e00ff */
[----:B------:R-:W-:-:S02]  /*12d20*/  SHF.R.S32.HI R4, RZ, 0x2, R26 ;  /* 0x00000002ff047819 */ /* 0x000fc4000001141a */
[----:B------:R-:W-:Y:S01]  /*12d30*/  ISETP.NE.AND.EX P0, PT, RZ, c[0x0][0x504], PT, P0 ;  /* 0x00014100ff007a0c */ /* 0x000fe20003f05300 */
[----:B------:R-:W-:Y:S01]  /*12d40*/  IMAD R7, R7, 0x8, R2 ;  /* 0x0000000807077824 */ /* 0x000fe200078e0202 */
[----:B------:R-:W-:Y:S01]  /*12d50*/  ISETP.NE.AND P5, PT, R5, 0x1, PT ;  /* 0x000000010500780c */ /* 0x000fe20003fa5270 */
[----:B------:R-:W-:Y:S01]  /*12d60*/  IMAD R17, R6, 0x10, R4 ;  /* 0x0000001006117824 */ /* 0x000fe200078e0204 */
[----:B------:R-:W-:-:S03]  /*12d70*/  SEL R2, R246, RZ, !P0 ;  /* 0x000000fff6027207 */ /* 0x000fc60004000000 */
[----:B------:R-:W-:Y:S01]  /*12d80*/  IMAD.IADD R7, R17, 0x1, R7 ;  /* 0x0000000111077824 */ /* 0x000fe200078e0207 */
[----:B------:R-:W-:Y:S01]  /*12d90*/  SEL R5, R11, RZ, !P0 ;  /* 0x000000ff0b057207 */ /* 0x000fe20004000000 */
[----:B-1----:R-:W-:-:S04]  /*12da0*/  IMAD R4, R13, R2, RZ ;  /* 0x000000020d047224 */ /* 0x002fc800078e02ff */
[C---:B------:R-:W-:Y:S02]  /*12db0*/  IMAD R6, R12.reuse, R5, R4 ;  /* 0x000000050c067224 */ /* 0x040fe400078e0204 */
[----:B------:R-:W-:-:S04]  /*12dc0*/  IMAD.WIDE.U32 R8, R12, R2, RZ ;  /* 0x000000020c087225 */ /* 0x000fc800078e00ff */
[----:B------:R-:W-:Y:S01]  /*12dd0*/  IMAD.IADD R13, R9, 0x1, R6 ;  /* 0x00000001090d7824 */ /* 0x000fe200078e0206 */
[----:B------:R-:W-:-:S04]  /*12de0*/  LOP3.LUT R245, R245, 0xfffffffd, RZ, 0xc0, !PT ;  /* 0xfffffffdf5f57812 */ /* 0x000fc800078ec0ff */
[----:B------:R-:W-:Y:S01]  /*12df0*/  LOP3.LUT R245, R245, 0xfffffffe, RZ, 0xc0, !PT ;  /* 0xfffffffef5f57812 */ /* 0x000fe200078ec0ff */
[----:B--2---:R-:W-:-:S04]  /*12e00*/  IMAD R7, R81, 0x80, R7 ;  /* 0x0000008051077824 */ /* 0x004fc800078e0207 */
[----:B------:R-:W-:-:S04]  /*12e10*/  @P5 IMAD.HI.U32 R5, R7, c[0x0][0x4ec], RZ ;  /* 0x00013b0007055a27 */ /* 0x000fc800078e00ff */
[----:B---3--:R-:W-:-:S04]  /*12e20*/  IMAD.WIDE.U32 R10, R22, R29, RZ ;  /* 0x0000001d160a7225 */ /* 0x008fc800078e00ff */
[----:B------:R-:W-:Y:S01]  /*12e30*/  IMAD.MOV.U32 R4, RZ, RZ, R7 ;  /* 0x000000ffff047224 */ /* 0x000fe200078e0007 */
[----:B------:R-:W-:Y:S01]  /*12e40*/  @P5 SHF.R.U32.HI R4, RZ, c[0x0][0x4f0], R5 ;  /* 0x00013c00ff045a19 */ /* 0x000fe20000011605 */
[----:B------:R-:W-:Y:S01]  /*12e50*/  IMAD R12, R23, R29, RZ ;  /* 0x0000001d170c7224 */ /* 0x000fe200078e02ff */
[----:B----4-:R-:W-:Y:S02]  /*12e60*/  SEL R5, R16, RZ, P2 ;  /* 0x000000ff10057207 */ /* 0x010fe40001000000 */
[--C-:B-----5:R-:W-:Y:S01]  /*12e70*/  IADD3 R14, P1, P0, R8, R10, R3.reuse ;  /* 0x0000000a080e7210 */ /* 0x120fe2000783e003 */
[----:B------:R-:W-:Y:S01]  /*12e80*/  IMAD.IADD R10, R11, 0x1, R12 ;  /* 0x000000010b0a7824 */ /* 0x000fe200078e020c */
[----:B------:R-:W-:Y:S01]  /*12e90*/  SHF.R.S32.HI R16, RZ, 0x1f, R3 ;  /* 0x0000001fff107819 */ /* 0x000fe20000011403 */
[-C--:B------:R-:W-:Y:S02]  /*12ea0*/  IMAD R6, R25, R5.reuse, RZ ;  /* 0x0000000519067224 */ /* 0x080fe400078e02ff */
[----:B------:R-:W-:Y:S01]  /*12eb0*/  IMAD.WIDE.U32 R8, R24, R5, RZ ;  /* 0x0000000518087225 */ /* 0x000fe200078e00ff */
[----:B------:R-:W-:-:S02]  /*12ec0*/  IADD3.X R11, R13, R10, R16, P1, P0 ;  /* 0x0000000a0d0b7210 */ /* 0x000fc40000fe0410 */
[--C-:B------:R-:W-:Y:S01]  /*12ed0*/  SHF.R.S32.HI R5, RZ, 0x1f, R4.reuse ;  /* 0x0000001fff057819 */ /* 0x100fe20000011404 */
[----:B------:R-:W-:Y:S01]  /*12ee0*/  IMAD.MOV R10, RZ, RZ, -R4 ;  /* 0x000000ffff0a7224 */ /* 0x000fe200078e0a04 */
[----:B------:R-:W-:Y:S01]  /*12ef0*/  IADD3 R8, P1, P0, R4, R14, R8 ;  /* 0x0000000e04087210 */ /* 0x000fe2000783e008 */
[----:B------:R-:W-:Y:S02]  /*12f00*/  IMAD.IADD R6, R9, 0x1, R6 ;  /* 0x0000000109067824 */ /* 0x000fe400078e0206 */
[----:B------:R-:W-:-:S03]  /*12f10*/  IMAD R4, R10, c[0x0][0x4e8], R7 ;  /* 0x00013a000a047a24 */ /* 0x000fc600078e0207 */
[----:B------:R-:W-:Y:S01]  /*12f20*/  IADD3.X R9, R5, R11, R6, P1, P0 ;  /* 0x0000000b05097210 */ /* 0x000fe20000fe0406 */
[----:B------:R-:W-:Y:S01]  /*12f30*/  IMAD R6, R21, R4, RZ ;  /* 0x0000000415067224 */ /* 0x000fe200078e02ff */
[----:B------:R-:W-:-:S03]  /*12f40*/  SHF.R.S32.HI R10, RZ, 0x1f, R4 ;  /* 0x0000001fff0a7819 */ /* 0x000fc60000011404 */
[----:B------:R-:W-:-:S04]  /*12f50*/  IMAD.WIDE.U32 R4, R20, R4, R8 ;  /* 0x0000000414047225 */ /* 0x000fc800078e0008 */
[----:B------:R-:W-:Y:S02]  /*12f60*/  IMAD.MOV.U32 R8, RZ, RZ, c[0x0][0x4a8] ;  /* 0x00012a00ff087624 */ /* 0x000fe400078e00ff */
[----:B------:R-:W-:Y:S02]  /*12f70*/  IMAD R6, R20, R10, R6 ;  /* 0x0000000a14067224 */ /* 0x000fe400078e0206 */
[----:B------:R-:W-:Y:S01]  /*12f80*/  IMAD.MOV.U32 R9, RZ, RZ, c[0x0][0x4ac] ;  /* 0x00012b00ff097624 */ /* 0x000fe200078e00ff */
[----:B------:R-:W-:Y:S01]  /*12f90*/  SEL R8, R8, c[0x0][0x450], P2 ;  /* 0x0001140008087a07 */ /* 0x000fe20001000000 */
[----:B------:R-:W-:-:S03]  /*12fa0*/  IMAD.IADD R5, R5, 0x1, R6 ;  /* 0x0000000105057824 */ /* 0x000fc600078e0206 */
[----:B------:R-:W-:Y:S02]  /*12fb0*/  SEL R9, R9, c[0x0][0x454], P2 ;  /* 0x0001150009097a07 */ /* 0x000fe40001000000 */
[----:B------:R-:W-:-:S04]  /*12fc0*/  LEA R6, P0, R4, R8, 0x2 ;  /* 0x0000000804067211 */ /* 0x000fc800078010ff */
[----:B------:R-:W-:Y:S01]  /*12fd0*/  LEA.HI.X R5, R4, R9, R5, 0x2, P0 ;  /* 0x0000000904057211 */ /* 0x000fe200000f1405 */
[----:B------:R-:W-:Y:S01]  /*12fe0*/  IMAD R4, R15, c[0x0][0x4e8], RZ ;  /* 0x00013a000f047a24 */ /* 0x000fe200078e02ff */
[----:B------:R-:W-:Y:S04]  /*12ff0*/  SHFL.IDX PT, R14, R6, RZ, 0x1c1f ;  /* 0x001c1fff060e7589 */ /* 0x000fe800000e0000 */
[----:B------:R-:W1:Y:S04]  /*13000*/  SHFL.IDX PT, R15, R5, RZ, 0x1c1f ;  /* 0x001c1fff050f7589 */ /* 0x000e6800000e0000 */
[----:B------:R-:W-:Y:S04]  /*13010*/  SHFL.IDX PT, R12, R6, 0x1, 0x1c1f ;  /* 0x003c1f00060c7f89 */ /* 0x000fe800000e0000 */
[----:B------:R-:W2:Y:S04]  /*13020*/  SHFL.IDX PT, R13, R5, 0x1, 0x1c1f ;  /* 0x003c1f00050d7f89 */ /* 0x000ea800000e0000 */
[----:B------:R-:W-:Y:S04]  /*13030*/  SHFL.IDX PT, R11, R5, 0x2, 0x1c1f ;  /* 0x005c1f00050b7f89 */ /* 0x000fe800000e0000 */
[----:B------:R3:W-:Y:S01]  /*13040*/  SHFL.IDX PT, R9, R5, 0x3, 0x1c1f ;  /* 0x007c1f0005097f89 */ /* 0x0007e200000e0000 */
[----:B------:R-:W-:-:S03]  /*13050*/  LOP3.LUT P0, RZ, R19, 0x3, RZ, 0xc0, !PT ;  /* 0x0000000313ff7812 */ /* 0x000fc6000780c0ff */
[----:B------:R-:W4:Y:S04]  /*13060*/  SHFL.IDX PT, R10, R6, 0x2, 0x1c1f ;  /* 0x005c1f00060a7f89 */ /* 0x000f2800000e0000 */
[----:B------:R1:W1:Y:S01]  /*13070*/  SHFL.IDX PT, R8, R6, 0x3, 0x1c1f ;  /* 0x007c1f0006087f89 */ /* 0x00026200000e0000 */
[----:B---3--:R-:W-:-:S05]  /*13080*/  IMAD R5, R81, 0x80, R17 ;  /* 0x0000008051057824 */ /* 0x008fca00078e0211 */
[C---:B------:R-:W-:Y:S02]  /*13090*/  IADD3 R18, R5.reuse, 0x8, RZ ;  /* 0x0000000805127810 */ /* 0x040fe40007ffe0ff */
[CC--:B------:R-:W-:Y:S02]  /*130a0*/  ISETP.GE.OR P4, PT, R5.reuse, R4.reuse, P0 ;  /* 0x000000040500720c */ /* 0x0c0fe40000786670 */
[----:B------:R-:W-:Y:S02]  /*130b0*/  IADD3 R17, R5, 0x40, RZ ;  /* 0x0000004005117810 */ /* 0x000fe40007ffe0ff */
[-C--:B------:R-:W-:Y:S02]  /*130c0*/  ISETP.GE.OR P3, PT, R18, R4.reuse, P0 ;  /* 0x000000041200720c */ /* 0x080fe40000766670 */
[----:B------:R-:W-:Y:S02]  /*130d0*/  ISETP.GE.OR P1, PT, R17, R4, P0 ;  /* 0x000000041100720c */ /* 0x000fe40000726670 */
[----:B-1----:R-:W-:-:S05]  /*130e0*/  IADD3 R6, R5, 0x48, RZ ;  /* 0x0000004805067810 */ /* 0x002fca0007ffe0ff */
[----:B------:R1:W-:Y:S04]  /*130f0*/  @!P4 ST.E [R14.64], R30 ;  /* 0x0000001e0e00c985 */ /* 0x0003e8000c101908 */
[----:B--2---:R1:W-:Y:S01]  /*13100*/  @!P3 ST.E [R12.64], R31 ;  /* 0x0000001f0c00b985 */ /* 0x0043e2000c101908 */
[-C--:B------:R-:W-:Y:S02]  /*13110*/  ISETP.GE.AND P3, PT, R17, R4.reuse, PT ;  /* 0x000000041100720c */ /* 0x080fe40003f66270 */
[CC--:B------:R-:W-:Y:S01]  /*13120*/  ISETP.GE.OR P0, PT, R6.reuse, R4.reuse, P0 ;  /* 0x000000040600720c */ /* 0x0c0fe20000706670 */
[----:B----4-:R1:W-:Y:S01]  /*13130*/  @!P1 ST.E [R10.64], R32 ;  /* 0x000000200a009985 */ /* 0x0103e2000c101908 */
[-C--:B------:R-:W-:Y:S02]  /*13140*/  ISETP.GE.AND P1, PT, R6, R4.reuse, PT ;  /* 0x000000040600720c */ /* 0x080fe40003f26270 */
[----:B------:R-:W-:-:S07]  /*13150*/  ISETP.GE.AND P6, PT, R18, R4, PT ;  /* 0x000000041200720c */ /* 0x000fce0003fc6270 */
[----:B------:R-:W-:Y:S02]  /*13160*/  @P3 LOP3.LUT R245, R245, 0x1, RZ, 0xfc, !PT ;  /* 0x00000001f5f53812 */ /* 0x000fe400078efcff */
[----:B------:R1:W-:Y:S01]  /*13170*/  @!P0 ST.E [R8.64], R27 ;  /* 0x0000001b08008985 */ /* 0x0003e2000c101908 */
[----:B------:R-:W-:Y:S02]  /*13180*/  ISETP.GE.AND P0, PT, R5, R4, PT ;  /* 0x000000040500720c */ /* 0x000fe40003f06270 */
[----:B------:R-:W-:Y:S01]  /*13190*/  @P1 LOP3.LUT R245, R245, 0x2, RZ, 0xfc, !PT ;  /* 0x00000002f5f51812 */ /* 0x000fe200078efcff */
[----:B------:R-:W-:Y:S05]  /*131a0*/  @P2 BRA `(.L_x_321) ;  /* 0x000006c000002947 */ /* 0x000fea0003800000 */
[----:B------:R-:W-:Y:S01]  /*131b0*/  IMAD R16, R16, c[0x0][0x3a0], RZ ;  /* 0x0000e80010107a24 */ /* 0x000fe200078e02ff */
[----:B------:R-:W-:Y:S01]  /*131c0*/  LEA R5, R81, R28, 0x7 ;  /* 0x0000001c51057211 */ /* 0x000fe200078e38ff */
[C---:B------:R-:W-:Y:S01]  /*131d0*/  IMAD.WIDE.U32 R6, R3.reuse, c[0x0][0x3a0], RZ ;  /* 0x0000e80003067a25 */ /* 0x040fe200078e00ff */
[----:B-1----:R-:W-:Y:S01]  /*131e0*/  SHF.R.S32.HI R8, RZ, 0x1f, R2 ;  /* 0x0000001fff087819 */ /* 0x002fe20000011402 */
[----:B------:R1:W2:Y:S02]  /*131f0*/  LDS.128 R20, [R215+0x880] ;  /* 0x00088000d7147984 */ /* 0x0002a40000000c00 */
[----:B------:R-:W-:-:S02]  /*13200*/  IMAD R3, R3, c[0x0][0x3a4], R16 ;  /* 0x0000e90003037a24 */ /* 0x000fc400078e0210 */
[----:B------:R-:W-:Y:S01]  /*13210*/  @P5 IMAD.HI.U32 R9, R5, c[0x0][0x4ec], RZ ;  /* 0x00013b0005095a27 */ /* 0x000fe200078e00ff */
[----:B------:R1:W3:Y:S02]  /*13220*/  LDS.128 R16, [R215+0x80] ;  /* 0x00008000d7107984 */ /* 0x0002e40000000c00 */
[----:B------:R-:W-:Y:S01]  /*13230*/  IADD3 R7, R7, R3, RZ ;  /* 0x0000000307077210 */ /* 0x000fe20007ffe0ff */
[----:B------:R-:W-:Y:S01]  /*13240*/  IMAD R8, R8, c[0x0][0x3f0], RZ ;  /* 0x0000fc0008087a24 */ /* 0x000fe200078e02ff */
[----:B------:R1:W4:Y:S01]  /*13250*/  LDS.128 R24, [R215+0x1080] ;  /* 0x00108000d7187984 */ /* 0x0003220000000c00 */
[----:B------:R-:W-:Y:S02]  /*13260*/  MOV R3, R5 ;  /* 0x0000000500037202 */ /* 0x000fe40000000f00 */
[----:B------:R-:W-:Y:S01]  /*13270*/  IMAD.WIDE.U32 R6, R29, c[0x0][0x3e8], R6 ;  /* 0x0000fa001d067a25 */ /* 0x000fe200078e0006 */
[----:B------:R1:W1:Y:S01]  /*13280*/  LDS.128 R32, [R215+0x2080] ;  /* 0x00208000d7207984 */ /* 0x0002620000000c00 */
[----:B------:R-:W-:-:S02]  /*13290*/  @P5 SHF.R.U32.HI R3, RZ, c[0x0][0x4f0], R9 ;  /* 0x00013c00ff035a19 */ /* 0x000fc40000011609 */
[----:B------:R-:W-:Y:S01]  /*132a0*/  IMAD R7, R29, c[0x0][0x3ec], R7 ;  /* 0x0000fb001d077a24 */ /* 0x000fe200078e0207 */
[----:B------:R1:W1:Y:S01]  /*132b0*/  LDS.128 R36, [R215+0x2880] ;  /* 0x00288000d7247984 */ /* 0x0002620000000c00 */
[C---:B------:R-:W-:Y:S01]  /*132c0*/  IMAD R9, R2.reuse, c[0x0][0x3f4], R8 ;  /* 0x0000fd0002097a24 */ /* 0x040fe200078e0208 */
[----:B------:R-:W-:Y:S01]  /*132d0*/  SHF.R.S32.HI R8, RZ, 0x1f, R3 ;  /* 0x0000001fff087819 */ /* 0x000fe20000011403 */
[----:B------:R-:W-:Y:S01]  /*132e0*/  IMAD.WIDE.U32 R6, R2, c[0x0][0x3f0], R6 ;  /* 0x0000fc0002067a25 */ /* 0x000fe200078e0006 */
[----:B------:R1:W1:Y:S01]  /*132f0*/  LDS.128 R28, [R215+0x1880] ;  /* 0x00188000d71c7984 */ /* 0x0002620000000c00 */
[----:B------:R-:W-:Y:S02]  /*13300*/  IADD3 R2, -R3, RZ, RZ ;  /* 0x000000ff03027210 */ /* 0x000fe40007ffe1ff */
[----:B------:R-:W-:Y:S01]  /*13310*/  IMAD R8, R8, c[0x0][0x3e0], RZ ;  /* 0x0000f80008087a24 */ /* 0x000fe200078e02ff */
[----:B------:R1:W1:Y:S01]  /*13320*/  LDS.128 R40, [R215+0x3080] ;  /* 0x00308000d7287984 */ /* 0x0002620000000c00 */
[----:B------:R-:W-:Y:S01]  /*13330*/  IADD3 R7, R7, R9, RZ ;  /* 0x0000000907077210 */ /* 0x000fe20007ffe0ff */
[----:B------:R-:W-:-:S02]  /*13340*/  IMAD R5, R2, c[0x0][0x4e8], R5 ;  /* 0x00013a0002057a24 */ /* 0x000fc400078e0205 */
[----:B------:R1:W1:Y:S01]  /*13350*/  LDS.128 R44, [R215+0x3880] ;  /* 0x00388000d72c7984 */ /* 0x0002620000000c00 */
        /* <DEDUP_REMOVED lines=8> */
[----:B------:R-:W-:Y:S02]  /*133e0*/  IADD3 R3, R3, R5, RZ ;  /* 0x0000000503037210 */ /* 0x000fe40007ffe0ff */
[----:B------:R-:W-:Y:S02]  /*133f0*/  LEA R5, R81, R48, 0x7 ;  /* 0x0000003051057211 */ /* 0x000fe400078e38ff */
[----:B------:R-:W-:Y:S01]  /*13400*/  LEA.HI.X R6, R2, c[0x0][0x384], R3, 0x1, P0 ;  /* 0x0000e10002067a11 */ /* 0x000fe200000f0c03 */
[----:B------:R-:W-:Y:S05]  /*13410*/  BRA.DIV ~URZ, `(.L_x_322) ;  /* 0x000036427f007947 */ /* 0x000fea000b800000 */
[----:B--234-:R2:W3:Y:S02]  /*13420*/  SHFL.IDX PT, R8, R6, RZ, 0x181f ;  /* 0x00181fff06087589 */ /* 0x01c4e400000e0000 */
.L_x_398:
[----:B------:R-:W-:Y:S05]  /*13430*/  BRA.DIV ~URZ, `(.L_x_323) ;  /* 0x000036927f007947 */ /* 0x000fea000b800000 */
[----:B------:R4:W2:Y:S02]  /*13440*/  SHFL.IDX PT, R2, R7, RZ, 0x181f ;  /* 0x00181fff07027589 */ /* 0x0008a400000e0000 */
.L_x_399:
[----:B------:R-:W-:-:S04]  /*13450*/  ISETP.GE.AND P2, PT, R0, c[0x0][0x3c8], PT ;  /* 0x0000f20000007a0c */ /* 0x000fc80003f46270 */
[----:B------:R-:W-:-:S13]  /*13460*/  ISETP.GE.OR P0, PT, R5, R4, P2 ;  /* 0x000000040500720c */ /* 0x000fda0001706670 */
[----:B--2---:R-:W-:-:S04]  /*13470*/  @!P0 LEA R2, P1, R0, R2, 0x1 ;  /* 0x0000000200028211 */ /* 0x004fc800078208ff */
[----:B---3--:R-:W-:-:S05]  /*13480*/  @!P0 LEA.HI.X R3, R0, R8, R80, 0x1, P1 ;  /* 0x0000000800038211 */ /* 0x008fca00008f0c50 */
[----:B------:R2:W-:Y:S01]  /*13490*/  @!P0 ST.E.128 [R2.64], R16 ;  /* 0x0000001002008985 */ /* 0x0005e2000c101d08 */
[----:B------:R-:W-:Y:S05]  /*134a0*/  BRA.DIV ~URZ, `(.L_x_324) ;  /* 0x000036927f007947 */ /* 0x000fea000b800000 */
[----:B------:R3:W2:Y:S04]  /*134b0*/  SHFL.IDX PT, R8, R6, 0x1, 0x181f ;  /* 0x00381f0006087f89 */ /* 0x0006a800000e0000 */
[----:B--2---:R3:W2:Y:S02]  /*134c0*/  SHFL.IDX PT, R2, R7, 0x1, 0x181f ;  /* 0x00381f0007027f89 */ /* 0x0046a400000e0000 */
.L_x_400:
[----:B------:R-:W-:-:S04]  /*134d0*/  IADD3 R3, R5, 0x10, RZ ;  /* 0x0000001005037810 */ /* 0x000fc80007ffe0ff */
[----:B------:R-:W-:-:S13]  /*134e0*/  ISETP.GE.OR P0, PT, R3, R4, P2 ;  /* 0x000000040300720c */ /* 0x000fda0001706670 */
[----:B--2---:R-:W-:-:S04]  /*134f0*/  @!P0 LEA R2, P1, R0, R2, 0x1 ;  /* 0x0000000200028211 */ /* 0x004fc800078208ff */
[----:B------:R-:W-:-:S05]  /*13500*/  @!P0 LEA.HI.X R3, R0, R8, R80, 0x1, P1 ;  /* 0x0000000800038211 */ /* 0x000fca00008f0c50 */
[----:B------:R2:W-:Y:S01]  /*13510*/  @!P0 ST.E.128 [R2.64], R20 ;  /* 0x0000001402008985 */ /* 0x0005e2000c101d08 */
[----:B------:R-:W-:Y:S05]  /*13520*/  BRA.DIV ~URZ, `(.L_x_325) ;  /* 0x000036e27f007947 */ /* 0x000fea000b800000 */
[----:B------:R2:W3:Y:S02]  /*13530*/  SHFL.IDX PT, R8, R6, 0x2, 0x181f ;  /* 0x00581f0006087f89 */ /* 0x0004e400000e0000 */
.L_x_401:
[----:B------:R-:W-:Y:S05]  /*13540*/  BRA.DIV ~URZ, `(.L_x_326) ;  /* 0x000037327f007947 */ /* 0x000fea000b800000 */
[----:B--2---:R2:W4:Y:S02]  /*13550*/  SHFL.IDX PT, R2, R7, 0x2, 0x181f ;  /* 0x00581f0007027f89 */ /* 0x00452400000e0000 */
.L_x_402:
[----:B------:R-:W-:-:S04]  /*13560*/  IADD3 R3, R5, 0x20, RZ ;  /* 0x0000002005037810 */ /* 0x000fc80007ffe0ff */
[----:B------:R-:W-:-:S13]  /*13570*/  ISETP.GE.OR P0, PT, R3, R4, P2 ;  /* 0x000000040300720c */ /* 0x000fda0001706670 */
[----:B----4-:R-:W-:-:S04]  /*13580*/  @!P0 LEA R2, P1, R0, R2, 0x1 ;  /* 0x0000000200028211 */ /* 0x010fc800078208ff */
[----:B---3--:R-:W-:-:S05]  /*13590*/  @!P0 LEA.HI.X R3, R0, R8, R80, 0x1, P1 ;  /* 0x0000000800038211 */ /* 0x008fca00008f0c50 */
[----:B------:R3:W-:Y:S01]  /*135a0*/  @!P0 ST.E.128 [R2.64], R24 ;  /* 0x0000001802008985 */ /* 0x0007e2000c101d08 */
[----:B------:R-:W-:Y:S05]  /*135b0*/  BRA.DIV ~URZ, `(.L_x_327) ;  /* 0x000037327f007947 */ /* 0x000fea000b800000 */
[----:B------:R4:W2:Y:S04]  /*135c0*/  SHFL.IDX PT, R8, R6, 0x3, 0x181f ;  /* 0x00781f0006087f89 */ /* 0x0008a800000e0000 */
[----:B---3--:R4:W3:Y:S02]  /*135d0*/  SHFL.IDX PT, R2, R7, 0x3, 0x181f ;  /* 0x00781f0007027f89 */ /* 0x0088e400000e0000 */
.L_x_403:
[----:B------:R-:W-:-:S04]  /*135e0*/  IADD3 R3, R5, 0x30, RZ ;  /* 0x0000003005037810 */ /* 0x000fc80007ffe0ff */
[----:B------:R-:W-:-:S13]  /*135f0*/  ISETP.GE.OR P0, PT, R3, R4, P2 ;  /* 0x000000040300720c */ /* 0x000fda0001706670 */
[----:B---3--:R-:W-:-:S04]  /*13600*/  @!P0 LEA R2, P1, R0, R2, 0x1 ;  /* 0x0000000200028211 */ /* 0x008fc800078208ff */
[----:B--2---:R-:W-:-:S05]  /*13610*/  @!P0 LEA.HI.X R3, R0, R8, R80, 0x1, P1 ;  /* 0x0000000800038211 */ /* 0x004fca00008f0c50 */
[----:B-1----:R1:W-:Y:S01]  /*13620*/  @!P0 ST.E.128 [R2.64], R28 ;  /* 0x0000001c02008985 */ /* 0x0023e2000c101d08 */
[----:B------:R-:W-:Y:S05]  /*13630*/  BRA.DIV ~URZ, `(.L_x_328) ;  /* 0x000037827f007947 */ /* 0x000fea000b800000 */
[----:B------:R2:W3:Y:S02]  /*13640*/  SHFL.IDX PT, R8, R6, 0x4, 0x181f ;  /* 0x00981f0006087f89 */ /* 0x0004e400000e0000 */
.L_x_404:
[----:B------:R-:W-:Y:S05]  /*13650*/  BRA.DIV ~URZ, `(.L_x_329) ;  /* 0x000037d27f007947 */ /* 0x000fea000b800000 */
[----:B-1----:R1:W2:Y:S02]  /*13660*/  SHFL.IDX PT, R2, R7, 0x4, 0x181f ;  /* 0x00981f0007027f89 */ /* 0x0022a400000e0000 */
.L_x_405:
[----:B------:R-:W-:-:S04]  /*13670*/  IADD3 R3, R5, 0x40, RZ ;  /* 0x0000004005037810 */ /* 0x000fc80007ffe0ff */
[----:B------:R-:W-:-:S13]  /*13680*/  ISETP.GE.OR P0, PT, R3, R4, P2 ;  /* 0x000000040300720c */ /* 0x000fda0001706670 */
[----:B--2---:R-:W-:-:S04]  /*13690*/  @!P0 LEA R2, P1, R0, R2, 0x1 ;  /* 0x0000000200028211 */ /* 0x004fc800078208ff */
[----:B---3--:R-:W-:-:S05]  /*136a0*/  @!P0 LEA.HI.X R3, R0, R8, R80, 0x1, P1 ;  /* 0x0000000800038211 */ /* 0x008fca00008f0c50 */
[----:B------:R2:W-:Y:S01]  /*136b0*/  @!P0 ST.E.128 [R2.64], R32 ;  /* 0x0000002002008985 */ /* 0x0005e2000c101d08 */
[----:B------:R-:W-:Y:S05]  /*136c0*/  BRA.DIV ~URZ, `(.L_x_330) ;  /* 0x000037d27f007947 */ /* 0x000fea000b800000 */
[----:B------:R3:W1:Y:S04]  /*136d0*/  SHFL.IDX PT, R8, R6, 0x5, 0x181f ;  /* 0x00b81f0006087f89 */ /* 0x00066800000e0000 */
[----:B--2---:R3:W2:Y:S02]  /*136e0*/  SHFL.IDX PT, R2, R7, 0x5, 0x181f ;  /* 0x00b81f0007027f89 */ /* 0x0046a400000e0000 */
.L_x_406:
[----:B------:R-:W-:-:S04]  /*136f0*/  IADD3 R3, R5, 0x50, RZ ;  /* 0x0000005005037810 */ /* 0x000fc80007ffe0ff */
[----:B------:R-:W-:-:S13]  /*13700*/  ISETP.GE.OR P0, PT, R3, R4, P2 ;  /* 0x000000040300720c */ /* 0x000fda0001706670 */
[----:B--2---:R-:W-:-:S04]  /*13710*/  @!P0 LEA R2, P1, R0, R2, 0x1 ;  /* 0x0000000200028211 */ /* 0x004fc800078208ff */
[----:B-1----:R-:W-:-:S05]  /*13720*/  @!P0 LEA.HI.X R3, R0, R8, R80, 0x1, P1 ;  /* 0x0000000800038211 */ /* 0x002fca00008f0c50 */
[----:B------:R1:W-:Y:S01]  /*13730*/  @!P0 ST.E.128 [R2.64], R36 ;  /* 0x0000002402008985 */ /* 0x0003e2000c101d08 */
[----:B------:R-:W-:Y:S05]  /*13740*/  BRA.DIV ~URZ, `(.L_x_331) ;  /* 0x000038227f007947 */ /* 0x000fea000b800000 */
[----:B------:R2:W1:Y:S02]  /*13750*/  SHFL.IDX PT, R8, R6, 0x6, 0x181f ;  /* 0x00d81f0006087f89 */ /* 0x00046400000e0000 */
.L_x_407:
[----:B------:R-:W-:Y:S05]  /*13760*/  BRA.DIV ~URZ, `(.L_x_332) ;  /* 0x000038727f007947 */ /* 0x000fea000b800000 */
[----:B-1----:R1:W2:Y:S02]  /*13770*/  SHFL.IDX PT, R2, R7, 0x6, 0x181f ;  /* 0x00d81f0007027f89 */ /* 0x0022a400000e0000 */
.L_x_408:
[----:B------:R-:W-:-:S04]  /*13780*/  IADD3 R3, R5, 0x60, RZ ;  /* 0x0000006005037810 */ /* 0x000fc80007ffe0ff */
[----:B------:R-:W-:-:S13]  /*13790*/  ISETP.GE.OR P0, PT, R3, R4, P2 ;  /* 0x000000040300720c */ /* 0x000fda0001706670 */
[----:B--2---:R-:W-:-:S04]  /*137a0*/  @!P0 LEA R2, P1, R0, R2, 0x1 ;  /* 0x0000000200028211 */ /* 0x004fc800078208ff */
[----:B------:R-:W-:-:S05]  /*137b0*/  @!P0 LEA.HI.X R3, R0, R8, R80, 0x1, P1 ;  /* 0x0000000800038211 */ /* 0x000fca00008f0c50 */
[----:B------:R2:W-:Y:S01]  /*137c0*/  @!P0 ST.E.128 [R2.64], R40 ;  /* 0x0000002802008985 */ /* 0x0005e2000c101d08 */
[----:B------:R-:W-:Y:S05]  /*137d0*/  BRA.DIV ~URZ, `(.L_x_333) ;  /* 0x000038727f007947 */ /* 0x000fea000b800000 */
[----:B---34-:R-:W3:Y:S04]  /*137e0*/  SHFL.IDX PT, R6, R6, 0x7, 0x181f ;  /* 0x00f81f0006067f89 */ /* 0x018ee800000e0000 */
[----:B--2---:R2:W4:Y:S02]  /*137f0*/  SHFL.IDX PT, R3, R7, 0x7, 0x181f ;  /* 0x00f81f0007037f89 */ /* 0x00452400000e0000 */
.L_x_409:
[----:B------:R-:W-:-:S04]  /*13800*/  IADD3 R2, R5, 0x70, RZ ;  /* 0x0000007005027810 */ /* 0x000fc80007ffe0ff */
[----:B------:R-:W-:-:S13]  /*13810*/  ISETP.GE.OR P0, PT, R2, R4, P2 ;  /* 0x000000040200720c */ /* 0x000fda0001706670 */
[----:B------:R-:W-:Y:S05]  /*13820*/  @P0 BRA `(.L_x_334) ;  /* 0x0000189000000947 */ /* 0x000fea0003800000 */
[----:B----4-:R-:W-:-:S04]  /*13830*/  LEA R2, P0, R0, R3, 0x1 ;  /* 0x0000000300027211 */ /* 0x010fc800078008ff */
[----:B---3--:R-:W-:-:S05]  /*13840*/  LEA.HI.X R3, R0, R6, R80, 0x1, P0 ;  /* 0x0000000600037211 */ /* 0x008fca00000f0c50 */
[----:B------:R3:W-:Y:S01]  /*13850*/  ST.E.128 [R2.64], R44 ;  /* 0x0000002c02007985 */ /* 0x0007e2000c101d08 */
[----:B------:R-:W-:Y:S05]  /*13860*/  BRA `(.L_x_334) ;  /* 0x0000185000007947 */ /* 0x000fea0003800000 */
.L_x_321:
        /* <DEDUP_REMOVED lines=34> */
.L_x_410:
[----:B------:R-:W-:Y:S05]  /*13a90*/  BRA.DIV ~URZ, `(.L_x_336) ;  /* 0x000036f27f007947 */ /* 0x000fea000b800000 */
[----:B------:R3:W4:Y:S02]  /*13aa0*/  SHFL.IDX PT, R2, R21, RZ, 0x1c1f ;  /* 0x001c1fff15027589 */ /* 0x00072400000e0000 */
.L_x_411:
[----:B------:R-:W-:Y:S01]  /*13ab0*/  LOP3.LUT R0, R26, 0x7ffffffc, RZ, 0xc0, !PT ;  /* 0x7ffffffc1a007812 */ /* 0x000fe200078ec0ff */
[----:B------:R-:W-:Y:S04]  /*13ac0*/  BSSY B0, `(.L_x_337) ;  /* 0x0000032000007945 */ /* 0x000fe80003800000 */
[----:B------:R-:W-:-:S04]  /*13ad0*/  IMAD.IADD R0, R19, 0x1, -R0 ;  /* 0x0000000113007824 */ /* 0x000fc800078e0a00 */
[----:B------:R-:W-:-:S05]  /*13ae0*/  IMAD.SHL.U32 R0, R0, 0x2, RZ ;  /* 0x0000000200007824 */ /* 0x000fca00078e00ff */
[C---:B------:R-:W-:Y:S02]  /*13af0*/  IADD3 R10, R0.reuse, 0x38, RZ ;  /* 0x00000038000a7810 */ /* 0x040fe40007ffe0ff */
[C---:B------:R-:W-:Y:S02]  /*13b00*/  IADD3 R9, R0.reuse, 0x10, RZ ;  /* 0x0000001000097810 */ /* 0x040fe40007ffe0ff */
[C---:B------:R-:W-:Y:S02]  /*13b10*/  IADD3 R8, R0.reuse, 0x18, RZ ;  /* 0x0000001800087810 */ /* 0x040fe40007ffe0ff */
[C---:B------:R-:W-:Y:S02]  /*13b20*/  IADD3 R7, R0.reuse, 0x20, RZ ;  /* 0x0000002000077810 */ /* 0x040fe40007ffe0ff */
[C---:B------:R-:W-:Y:S02]  /*13b30*/  IADD3 R6, R0.reuse, 0x28, RZ ;  /* 0x0000002800067810 */ /* 0x040fe40007ffe0ff */
[----:B------:R-:W-:-:S02]  /*13b40*/  IADD3 R5, R0, 0x30, RZ ;  /* 0x0000003000057810 */ /* 0x000fc40007ffe0ff */
[----:B------:R-:W-:Y:S02]  /*13b50*/  IADD3 R4, R0, 0x8, RZ ;  /* 0x0000000800047810 */ /* 0x000fe40007ffe0ff */
[----:B------:R-:W-:Y:S02]  /*13b60*/  SHF.R.S32.HI R24, RZ, 0x1f, R9 ;  /* 0x0000001fff187819 */ /* 0x000fe40000011409 */
[----:B------:R-:W-:Y:S02]  /*13b70*/  SHF.R.S32.HI R23, RZ, 0x1f, R8 ;  /* 0x0000001fff177819 */ /* 0x000fe40000011408 */
[----:B------:R-:W-:Y:S02]  /*13b80*/  SHF.R.S32.HI R26, RZ, 0x1f, R6 ;  /* 0x0000001fff1a7819 */ /* 0x000fe40000011406 */
[----:B------:R-:W-:Y:S02]  /*13b90*/  SHF.R.S32.HI R27, RZ, 0x1f, R5 ;  /* 0x0000001fff1b7819 */ /* 0x000fe40000011405 */
[----:B------:R-:W-:-:S02]  /*13ba0*/  SHF.R.S32.HI R25, RZ, 0x1f, R7 ;  /* 0x0000001fff197819 */ /* 0x000fc40000011407 */
[----:B------:R-:W-:Y:S02]  /*13bb0*/  SHF.R.S32.HI R28, RZ, 0x1f, R10 ;  /* 0x0000001fff1c7819 */ /* 0x000fe4000001140a */
[----:B------:R-:W-:Y:S01]  /*13bc0*/  SHF.R.S32.HI R22, RZ, 0x1f, R4 ;  /* 0x0000001fff167819 */ /* 0x000fe20000011404 */
[----:B------:R-:W-:Y:S05]  /*13bd0*/  @P0 BRA `(.L_x_338) ;  /* 0x0000020000000947 */ /* 0x000fea0003800000 */
[----:B------:R-:W-:Y:S02]  /*13be0*/  ISETP.GE.AND P0, PT, R0, c[0x0][0x3c8], PT ;  /* 0x0000f20000007a0c */ /* 0x000fe40003f06270 */
[----:B------:R-:W-:Y:S02]  /*13bf0*/  ISETP.GE.AND P1, PT, R4, c[0x0][0x3c8], PT ;  /* 0x0000f20004007a0c */ /* 0x000fe40003f26270 */
[----:B------:R-:W-:Y:S02]  /*13c00*/  ISETP.GE.AND P2, PT, R9, c[0x0][0x3c8], PT ;  /* 0x0000f20009007a0c */ /* 0x000fe40003f46270 */
[----:B------:R-:W-:Y:S02]  /*13c10*/  ISETP.GE.AND P5, PT, R8, c[0x0][0x3c8], PT ;  /* 0x0000f20008007a0c */ /* 0x000fe40003fa6270 */
[----:B------:R-:W-:-:S05]  /*13c20*/  ISETP.GE.AND P4, PT, R7, c[0x0][0x3c8], PT ;  /* 0x0000f20007007a0c */ /* 0x000fca0003f86270 */
[----:B--2---:R-:W-:Y:S02]  /*13c30*/  @!P0 IMAD.MOV.U32 R3, RZ, RZ, R13 ;  /* 0x000000ffff038224 */ /* 0x004fe400078e000d */
[-C--:B----4-:R-:W-:Y:S02]  /*13c40*/  @!P1 LEA R14, P3, R4, R2.reuse, 0x2 ;  /* 0x00000002040e9211 */ /* 0x090fe400078610ff */
[----:B------:R-:W-:Y:S02]  /*13c50*/  @!P0 IMAD.WIDE R16, R0, 0x4, R2 ;  /* 0x0000000400108825 */ /* 0x000fe400078e0202 */
[----:B------:R-:W-:Y:S02]  /*13c60*/  @!P1 LEA.HI.X R15, R4, R13, R22, 0x2, P3 ;  /* 0x0000000d040f9211 */ /* 0x000fe400018f1416 */
[----:B------:R-:W-:Y:S01]  /*13c70*/  ISETP.GE.AND P3, PT, R6, c[0x0][0x3c8], PT ;  /* 0x0000f20006007a0c */ /* 0x000fe20003f66270 */
[----:B------:R2:W-:Y:S01]  /*13c80*/  @!P0 ST.E.64 [R16.64], R72 ;  /* 0x0000004810008985 */ /* 0x0005e2000c101b08 */
[----:B------:R-:W-:-:S03]  /*13c90*/  @!P2 LEA R18, P0, R9, R2, 0x2 ;  /* 0x000000020912a211 */ /* 0x000fc600078010ff */
[----:B------:R4:W-:Y:S01]  /*13ca0*/  @!P1 ST.E.64 [R14.64], R74 ;  /* 0x0000004a0e009985 */ /* 0x0009e2000c101b08 */
[----:B------:R-:W-:Y:S02]  /*13cb0*/  @!P2 LEA.HI.X R19, R9, R13, R24, 0x2, P0 ;  /* 0x0000000d0913a211 */ /* 0x000fe400000f1418 */
[----:B------:R-:W-:-:S03]  /*13cc0*/  ISETP.GE.AND P1, PT, R10, c[0x0][0x3c8], PT ;  /* 0x0000f2000a007a0c */ /* 0x000fc60003f26270 */
[----:B------:R-:W-:Y:S01]  /*13cd0*/  @!P2 ST.E.64 [R18.64], R76 ;  /* 0x0000004c1200a985 */ /* 0x000fe2000c101b08 */
[----:B------:R-:W-:Y:S02]  /*13ce0*/  ISETP.GE.AND P2, PT, R5, c[0x0][0x3c8], PT ;  /* 0x0000f20005007a0c */ /* 0x000fe40003f46270 */
[----:B--2---:R-:W-:-:S04]  /*13cf0*/  @!P5 LEA R16, P0, R8, R2, 0x2 ;  /* 0x000000020810d211 */ /* 0x004fc800078010ff */
[----:B------:R-:W-:Y:S02]  /*13d00*/  @!P5 LEA.HI.X R17, R8, R13, R23, 0x2, P0 ;  /* 0x0000000d0811d211 */ /* 0x000fe400000f1417 */
[----:B----4-:R-:W-:-:S03]  /*13d10*/  @!P4 LEA R14, P0, R7, R2, 0x2 ;  /* 0x00000002070ec211 */ /* 0x010fc600078010ff */
[----:B------:R2:W-:Y:S01]  /*13d20*/  @!P5 ST.E.64 [R16.64], R78 ;  /* 0x0000004e1000d985 */ /* 0x0005e2000c101b08 */
[----:B------:R-:W-:-:S05]  /*13d30*/  @!P4 LEA.HI.X R15, R7, R13, R25, 0x2, P0 ;  /* 0x0000000d070fc211 */ /* 0x000fca00000f1419 */
        /* <DEDUP_REMOVED lines=10> */
.L_x_338:
[----:B------:R-:W-:Y:S05]  /*13de0*/  BSYNC B0 ;  /* 0x0000000000007941 */ /* 0x000fea0003800000 */
.L_x_337:
[----:B------:R-:W-:Y:S05]  /*13df0*/  BRA.DIV ~URZ, `(.L_x_339) ;  /* 0x000034027f007947 */ /* 0x000fea000b800000 */
[----:B--2---:R2:W1:Y:S04]  /*13e00*/  SHFL.IDX PT, R13, R20, 0x1, 0x1c1f ;  /* 0x003c1f00140d7f89 */ /* 0x00446800000e0000 */
[----:B----4-:R2:W4:Y:S02]  /*13e10*/  SHFL.IDX PT, R2, R21, 0x1, 0x1c1f ;  /* 0x003c1f0015027f89 */ /* 0x01052400000e0000 */
.L_x_412:
[----:B------:R-:W-:Y:S01]  /*13e20*/  BSSY B0, `(.L_x_340) ;  /* 0x0000022000007945 */ /* 0x000fe20003800000 */
[----:B------:R-:W-:Y:S05]  /*13e30*/  @P6 BRA `(.L_x_341) ;  /* 0x0000020000006947 */ /* 0x000fea0003800000 */
[----:B------:R-:W-:Y:S02]  /*13e40*/  ISETP.GE.AND P1, PT, R0, c[0x0][0x3c8], PT ;  /* 0x0000f20000007a0c */ /* 0x000fe40003f26270 */
[----:B------:R-:W-:Y:S02]  /*13e50*/  ISETP.GE.AND P0, PT, R4, c[0x0][0x3c8], PT ;  /* 0x0000f20004007a0c */ /* 0x000fe40003f06270 */
[----:B------:R-:W-:Y:S02]  /*13e60*/  ISETP.GE.AND P2, PT, R9, c[0x0][0x3c8], PT ;  /* 0x0000f20009007a0c */ /* 0x000fe40003f46270 */
[----:B------:R-:W-:-:S02]  /*13e70*/  ISETP.GE.AND P4, PT, R8, c[0x0][0x3c8], PT ;  /* 0x0000f20008007a0c */ /* 0x000fc40003f86270 */
[----:B------:R-:W-:-:S05]  /*13e80*/  ISETP.GE.AND P5, PT, R7, c[0x0][0x3c8], PT ;  /* 0x0000f20007007a0c */ /* 0x000fca0003fa6270 */
[----:B-1----:R-:W-:Y:S02]  /*13e90*/  @!P1 IMAD.MOV.U32 R3, RZ, RZ, R13 ;  /* 0x000000ffff039224 */ /* 0x002fe400078e000d */
[-C--:B----4-:R-:W-:Y:S02]  /*13ea0*/  @!P0 LEA R14, P3, R4, R2.reuse, 0x2 ;  /* 0x00000002040e8211 */ /* 0x090fe400078610ff */
[----:B------:R-:W-:Y:S02]  /*13eb0*/  @!P1 IMAD.WIDE R16, R0, 0x4, R2 ;  /* 0x0000000400109825 */ /* 0x000fe400078e0202 */
[----:B------:R-:W-:Y:S02]  /*13ec0*/  @!P0 LEA.HI.X R15, R4, R13, R22, 0x2, P3 ;  /* 0x0000000d040f8211 */ /* 0x000fe400018f1416 */
[----:B------:R-:W-:Y:S01]  /*13ed0*/  ISETP.GE.AND P3, PT, R6, c[0x0][0x3c8], PT ;  /* 0x0000f20006007a0c */ /* 0x000fe20003f66270 */
[----:B------:R1:W-:Y:S04]  /*13ee0*/  @!P1 ST.E.64 [R16.64], R104 ;  /* 0x0000006810009985 */ /* 0x0003e8000c101b08 */
[----:B------:R4:W-:Y:S01]  /*13ef0*/  @!P0 ST.E.64 [R14.64], R112 ;  /* 0x000000700e008985 */ /* 0x0009e2000c101b08 */
[----:B-1----:R-:W-:-:S04]  /*13f00*/  @!P2 LEA R16, P1, R9, R2, 0x2 ;  /* 0x000000020910a211 */ /* 0x002fc800078210ff */
[-C--:B------:R-:W-:Y:S02]  /*13f10*/  @!P2 LEA.HI.X R17, R9, R13.reuse, R24, 0x2, P1 ;  /* 0x0000000d0911a211 */ /* 0x080fe400008f1418 */
[-C--:B----4-:R-:W-:Y:S02]  /*13f20*/  @!P4 LEA R14, P0, R8, R2.reuse, 0x2 ;  /* 0x00000002080ec211 */ /* 0x090fe400078010ff */
[----:B------:R-:W-:Y:S01]  /*13f30*/  ISETP.GE.AND P1, PT, R10, c[0x0][0x3c8], PT ;  /* 0x0000f2000a007a0c */ /* 0x000fe20003f26270 */
[----:B------:R1:W-:Y:S01]  /*13f40*/  @!P2 ST.E.64 [R16.64], R120 ;  /* 0x000000781000a985 */ /* 0x0003e2000c101b08 */
[----:B------:R-:W-:Y:S02]  /*13f50*/  ISETP.GE.AND P2, PT, R5, c[0x0][0x3c8], PT ;  /* 0x0000f20005007a0c */ /* 0x000fe40003f46270 */
[----:B------:R-:W-:Y:S02]  /*13f60*/  @!P4 LEA.HI.X R15, R8, R13, R23, 0x2, P0 ;  /* 0x0000000d080fc211 */ /* 0x000fe400000f1417 */
[----:B------:R-:W-:-:S03]  /*13f70*/  @!P5 LEA R18, P0, R7, R2, 0x2 ;  /* 0x000000020712d211 */ /* 0x000fc600078010ff */
[----:B------:R4:W-:Y:S01]  /*13f80*/  @!P4 ST.E.64 [R14.64], R122 ;  /* 0x0000007a0e00c985 */ /* 0x0009e2000c101b08 */
        /* <DEDUP_REMOVED lines=11> */
.L_x_341:
[----:B------:R-:W-:Y:S05]  /*14040*/  BSYNC B0 ;  /* 0x0000000000007941 */ /* 0x000fea0003800000 */
.L_x_340:
[----:B------:R-:W-:Y:S05]  /*14050*/  BRA.DIV ~URZ, `(.L_x_342) ;  /* 0x000032727f007947 */ /* 0x000fea000b800000 */
[----:B-1----:R1:W2:Y:S02]  /*14060*/  SHFL.IDX PT, R13, R20, 0x2, 0x1c1f ;  /* 0x005c1f00140d7f89 */ /* 0x0022a400000e0000 */
.L_x_413:
[----:B------:R-:W-:Y:S05]  /*14070*/  BRA.DIV ~URZ, `(.L_x_343) ;  /* 0x000032c27f007947 */ /* 0x000fea000b800000 */
[----:B--2-4-:R2:W4:Y:S02]  /*14080*/  SHFL.IDX PT, R2, R21, 0x2, 0x1c1f ;  /* 0x005c1f0015027f89 */ /* 0x01452400000e0000 */
.L_x_414:
[----:B------:R-:W-:Y:S01]  /*14090*/  LOP3.LUT P0, RZ, R245, 0x1, RZ, 0xc0, !PT ;  /* 0x00000001f5ff7812 */ /* 0x000fe2000780c0ff */
[----:B------:R-:W-:-:S12]  /*140a0*/  BSSY B0, `(.L_x_344) ;  /* 0x0000022000007945 */ /* 0x000fd80003800000 */
[----:B------:R-:W-:Y:S05]  /*140b0*/  @P0 BRA `(.L_x_345) ;  /* 0x0000020000000947 */ /* 0x000fea0003800000 */
[----:B------:R-:W-:Y:S02]  /*140c0*/  ISETP.GE.AND P1, PT, R0, c[0x0][0x3c8], PT ;  /* 0x0000f20000007a0c */ /* 0x000fe40003f26270 */
[----:B------:R-:W-:Y:S02]  /*140d0*/  ISETP.GE.AND P0, PT, R4, c[0x0][0x3c8], PT ;  /* 0x0000f20004007a0c */ /* 0x000fe40003f06270 */
[----:B------:R-:W-:Y:S02]  /*140e0*/  ISETP.GE.AND P4, PT, R9, c[0x0][0x3c8], PT ;  /* 0x0000f20009007a0c */ /* 0x000fe40003f86270 */
[----:B------:R-:W-:Y:S02]  /*140f0*/  ISETP.GE.AND P5, PT, R8, c[0x0][0x3c8], PT ;  /* 0x0000f20008007a0c */ /* 0x000fe40003fa6270 */
[----:B------:R-:W-:-:S05]  /*14100*/  ISETP.GE.AND P3, PT, R7, c[0x0][0x3c8], PT ;  /* 0x0000f20007007a0c */ /* 0x000fca0003f66270 */
[----:B------:R-:W-:Y:S02]  /*14110*/  @!P1 IMAD.MOV.U32 R3, RZ, RZ, R13 ;  /* 0x000000ffff039224 */ /* 0x000fe400078e000d */
[-C--:B----4-:R-:W-:Y:S02]  /*14120*/  @!P0 LEA R14, P2, R4, R2.reuse, 0x2 ;  /* 0x00000002040e8211 */ /* 0x090fe400078410ff */
[----:B------:R-:W-:Y:S01]  /*14130*/  @!P1 IMAD.WIDE R18, R0, 0x4, R2 ;  /* 0x0000000400129825 */ /* 0x000fe200078e0202 */
[----:B------:R-:W-:Y:S02]  /*14140*/  @!P4 LEA R16, P6, R9, R2, 0x2 ;  /* 0x000000020910c211 */ /* 0x000fe400078c10ff */
[----:B------:R-:W-:Y:S02]  /*14150*/  @!P0 LEA.HI.X R15, R4, R13, R22, 0x2, P2 ;  /* 0x0000000d040f8211 */ /* 0x000fe400010f1416 */
[----:B------:R-:W-:Y:S01]  /*14160*/  ISETP.GE.AND P2, PT, R6, c[0x0][0x3c8], PT ;  /* 0x0000f20006007a0c */ /* 0x000fe20003f46270 */
[----:B------:R-:W-:Y:S01]  /*14170*/  @!P1 ST.E.64 [R18.64], R52 ;  /* 0x0000003412009985 */ /* 0x000fe2000c101b08 */
[----:B------:R-:W-:-:S02]  /*14180*/  ISETP.GE.AND P1, PT, R5, c[0x0][0x3c8], PT ;  /* 0x0000f20005007a0c */ /* 0x000fc40003f26270 */
[----:B------:R-:W-:Y:S01]  /*14190*/  @!P4 LEA.HI.X R17, R9, R13, R24, 0x2, P6 ;  /* 0x0000000d0911c211 */ /* 0x000fe200030f1418 */
[----:B------:R4:W-:Y:S01]  /*141a0*/  @!P0 ST.E.64 [R14.64], R40 ;  /* 0x000000280e008985 */ /* 0x0009e2000c101b08 */
[----:B------:R-:W-:-:S03]  /*141b0*/  ISETP.GE.AND P0, PT, R10, c[0x0][0x3c8], PT ;  /* 0x0000f2000a007a0c */ /* 0x000fc60003f06270 */
[----:B------:R5:W-:Y:S01]  /*141c0*/  @!P4 ST.E.64 [R16.64], R42 ;  /* 0x0000002a1000c985 */ /* 0x000be2000c101b08 */
[----:B----4-:R-:W-:-:S04]  /*141d0*/  @!P5 LEA R14, P6, R8, R2, 0x2 ;  /* 0x00000002080ed211 */ /* 0x010fc800078c10ff */
[-C--:B------:R-:W-:Y:S02]  /*141e0*/  @!P5 LEA.HI.X R15, R8, R13.reuse, R23, 0x2, P6 ;  /* 0x0000000d080fd211 */ /* 0x080fe400030f1417 */
[CC--:B-----5:R-:W-:Y:S02]  /*141f0*/  @!P2 LEA R16, P4, R6.reuse, R2.reuse, 0x2 ;  /* 0x000000020610a211 */ /* 0x0e0fe400078810ff */
[C---:B------:R-:W-:Y:S01]  /*14200*/  @!P3 LEA R18, P6, R7.reuse, R2, 0x2 ;  /* 0x000000020712b211 */ /* 0x040fe200078c10ff */
[----:B------:R4:W-:Y:S01]  /*14210*/  @!P5 ST.E.64 [R14.64], R44 ;  /* 0x0000002c0e00d985 */ /* 0x0009e2000c101b08 */
[-C--:B------:R-:W-:Y:S02]  /*14220*/  @!P2 LEA.HI.X R17, R6, R13.reuse, R26, 0x2, P4 ;  /* 0x0000000d0611a211 */ /* 0x080fe400020f141a */
[----:B------:R-:W-:-:S05]  /*14230*/  @!P3 LEA.HI.X R19, R7, R13, R25, 0x2, P6 ;  /* 0x0000000d0713b211 */ /* 0x000fca00030f1419 */
[----:B------:R1:W-:Y:S04]  /*14240*/  @!P3 ST.E.64 [R18.64], R58 ;  /* 0x0000003a1200b985 */ /* 0x0003e8000c101b08 */
[----:B------:R1:W-:Y:S01]  /*14250*/  @!P2 ST.E.64 [R16.64], R54 ;  /* 0x000000361000a985 */ /* 0x0003e2000c101b08 */
[CC--:B----4-:R-:W-:Y:S02]  /*14260*/  @!P1 LEA R14, P5, R5.reuse, R2.reuse, 0x2 ;  /* 0x00000002050e9211 */ /* 0x0d0fe400078a10ff */
[C---:B------:R-:W-:Y:S02]  /*14270*/  @!P0 LEA R2, P4, R10.reuse, R2, 0x2 ;  /* 0x000000020a028211 */ /* 0x040fe400078810ff */
[-C--:B------:R-:W-:Y:S02]  /*14280*/  @!P1 LEA.HI.X R15, R5, R13.reuse, R27, 0x2, P5 ;  /* 0x0000000d050f9211 */ /* 0x080fe400028f141b */
[----:B------:R-:W-:-:S03]  /*14290*/  @!P0 LEA.HI.X R3, R10, R13, R28, 0x2, P4 ;  /* 0x0000000d0a038211 */ /* 0x000fc600020f141c */
[----:B------:R1:W-:Y:S04]  /*142a0*/  @!P1 ST.E.64 [R14.64], R46 ;  /* 0x0000002e0e009985 */ /* 0x0003e8000c101b08 */
[----:B------:R1:W-:Y:S02]  /*142b0*/  @!P0 ST.E.64 [R2.64], R34 ;  /* 0x0000002202008985 */ /* 0x0003e4000c101b08 */
.L_x_345:
[----:B------:R-:W-:Y:S05]  /*142c0*/  BSYNC B0 ;  /* 0x0000000000007941 */ /* 0x000fea0003800000 */
.L_x_344:
[----:B------:R-:W-:Y:S05]  /*142d0*/  BRA.DIV ~URZ, `(.L_x_346) ;  /* 0x000030d27f007947 */ /* 0x000fea000b800000 */
[----:B------:R1:W2:Y:S04]  /*142e0*/  SHFL.IDX PT, R13, R20, 0x3, 0x1c1f ;  /* 0x007c1f00140d7f89 */ /* 0x0002a800000e0000 */
[----:B-1--4-:R1:W4:Y:S02]  /*142f0*/  SHFL.IDX PT, R2, R21, 0x3, 0x1c1f ;  /* 0x007c1f0015027f89 */ /* 0x01232400000e0000 */
.L_x_415:
[----:B------:R-:W-:-:S13]  /*14300*/  LOP3.LUT P0, RZ, R245, 0x2, RZ, 0xc0, !PT ;  /* 0x00000002f5ff7812 */ /* 0x000fda000780c0ff */
[----:B------:R-:W-:Y:S05]  /*14310*/  @P0 BRA `(.L_x_334) ;  /* 0x00000da000000947 */ /* 0x000fea0003800000 */
[----:B------:R-:W-:Y:S02]  /*14320*/  ISETP.GE.AND P4, PT, R9, c[0x0][0x3c8], PT ;  /* 0x0000f20009007a0c */ /* 0x000fe40003f86270 */
[----:B------:R-:W-:Y:S02]  /*14330*/  ISETP.GE.AND P0, PT, R0, c[0x0][0x3c8], PT ;  /* 0x0000f20000007a0c */ /* 0x000fe40003f06270 */
[----:B------:R-:W-:Y:S02]  /*14340*/  ISETP.GE.AND P5, PT, R4, c[0x0][0x3c8], PT ;  /* 0x0000f20004007a0c */ /* 0x000fe40003fa6270 */
[----:B------:R-:W-:Y:S02]  /*14350*/  ISETP.GE.AND P3, PT, R8, c[0x0][0x3c8], PT ;  /* 0x0000f20008007a0c */ /* 0x000fe40003f66270 */
[----:B------:R-:W-:Y:S02]  /*14360*/  ISETP.GE.AND P2, PT, R7, c[0x0][0x3c8], PT ;  /* 0x0000f20007007a0c */ /* 0x000fe40003f46270 */
[----:B------:R-:W-:-:S03]  /*14370*/  ISETP.GE.AND P1, PT, R6, c[0x0][0x3c8], PT ;  /* 0x0000f20006007a0c */ /* 0x000fc60003f26270 */
[----:B----4-:R-:W-:Y:S02]  /*14380*/  @!P4 LEA R18, P6, R9, R2, 0x2 ;  /* 0x000000020912c211 */ /* 0x010fe400078c10ff */
[----:B--2---:R-:W-:-:S04]  /*14390*/  @!P0 IMAD.MOV.U32 R3, RZ, RZ, R13 ;  /* 0x000000ffff038224 */ /* 0x004fc800078e000d */
[----:B------:R-:W-:-:S05]  /*143a0*/  @!P0 IMAD.WIDE R14, R0, 0x4, R2 ;  /* 0x00000004000e8825 */ /* 0x000fca00078e0202 */
[----:B------:R2:W-:Y:S01]  /*143b0*/  @!P0 ST.E.64 [R14.64], R38 ;  /* 0x000000260e008985 */ /* 0x0005e2000c101b08 */
[CC--:B------:R-:W-:Y:S02]  /*143c0*/  @!P5 LEA R20, P0, R4.reuse, R2.reuse, 0x2 ;  /* 0x000000020414d211 */ /* 0x0c0fe400078010ff */
[----:B------:R-:W-:Y:S02]  /*143d0*/  P2R R0, PR, RZ, 0x40 ;  /* 0x00000040ff007803 */ /* 0x000fe40000000000 */
[-C--:B-1-3--:R-:W-:Y:S02]  /*143e0*/  @!P5 LEA.HI.X R21, R4, R13.reuse, R22, 0x2, P0 ;  /* 0x0000000d0415d211 */ /* 0x08afe400000f1416 */
[----:B------:R-:W-:Y:S02]  /*143f0*/  ISETP.NE.AND P0, PT, R0, RZ, PT ;  /* 0x000000ff0000720c */ /* 0x000fe40003f05270 */
[----:B------:R-:W-:Y:S01]  /*14400*/  @!P3 LEA R16, P6, R8, R2, 0x2 ;  /* 0x000000020810b211 */ /* 0x000fe200078c10ff */
[----:B------:R1:W-:Y:S01]  /*14410*/  @!P5 ST.E.64 [R20.64], R84 ;  /* 0x000000541400d985 */ /* 0x0003e2000c101b08 */
[----:B------:R-:W-:-:S02]  /*14420*/  @!P4 LEA.HI.X R19, R9, R13, R24, 0x2, P0 ;  /* 0x0000000d0913c211 */ /* 0x000fc400000f1418 */
[----:B------:R-:W-:Y:S02]  /*14430*/  ISETP.GE.AND P0, PT, R5, c[0x0][0x3c8], PT ;  /* 0x0000f20005007a0c */ /* 0x000fe40003f06270 */
[----:B------:R-:W-:Y:S01]  /*14440*/  @!P3 LEA.HI.X R17, R8, R13, R23, 0x2, P6 ;  /* 0x0000000d0811b211 */ /* 0x000fe200030f1417 */
[----:B------:R1:W-:Y:S04]  /*14450*/  @!P4 ST.E.64 [R18.64], R68 ;  /* 0x000000441200c985 */ /* 0x0003e8000c101b08 */
[----:B------:R1:W-:Y:S01]  /*14460*/  @!P3 ST.E.64 [R16.64], R62 ;  /* 0x0000003e1000b985 */ /* 0x0003e2000c101b08 */
[----:B--2---:R-:W-:-:S04]  /*14470*/  @!P2 LEA R14, P6, R7, R2, 0x2 ;  /* 0x00000002070ea211 */ /* 0x004fc800078c10ff */
        /* <DEDUP_REMOVED lines=14> */
.L_x_319:
        /* <DEDUP_REMOVED lines=8> */
[----:B------:R-:W-:-:S08]  /*145e0*/  IMAD.WIDE R6, R246, R6, c[0x0][0x500] ;  /* 0x00014000f6067625 */ /* 0x000fd000078e0206 */
[C---:B------:R-:W-:Y:S02]  /*145f0*/  @P1 LEA R4, P0, R246.reuse, c[0x0][0x508], 0x2 ;  /* 0x00014200f6041a11 */ /* 0x040fe400078010ff */
[----:B------:R3:W5:Y:S02]  /*14600*/  @P2 LDG.E R2, [R6.64] ;  /* 0x0000000806022981 */ /* 0x000764000c1e1900 */
[----:B------:R-:W-:-:S05]  /*14610*/  @P1 LEA.HI.X R5, R246, c[0x0][0x50c], R11, 0x2, P0 ;  /* 0x00014300f6051a11 */ /* 0x000fca00000f140b */
[----:B------:R3:W5:Y:S01]  /*14620*/  @P1 LDG.E R20, [R4.64] ;  /* 0x0000000804141981 */ /* 0x000762000c1e1900 */
[----:B--2---:R-:W-:-:S04]  /*14630*/  ISETP.NE.AND P0, PT, R3, RZ, PT ;  /* 0x000000ff0300720c */ /* 0x004fc80003f05270 */
[----:B------:R-:W-:Y:S01]  /*14640*/  SEL R19, R3, c[0x0][0x3d4], P0 ;  /* 0x0000f50003137a07 */ /* 0x000fe20000000000 */
[----:B------:R-:W-:Y:S05]  /*14650*/  @P1 BRA `(.L_x_347) ;  /* 0x0000004000001947 */ /* 0x000fea0003800000 */
[----:B---3--:R-:W-:Y:S05]  /*14660*/  @!P2 BRA `(.L_x_347) ;  /* 0x000000300000a947 */ /* 0x008fea0003800000 */
[----:B------:R2:W3:Y:S04]  /*14670*/  LDG.E R3, [R6.64] ;  /* 0x0000000806037981 */ /* 0x0004e8000c1e1900 */
[----:B--2---:R-:W3:Y:S02]  /*14680*/  LDG.E R6, [R6.64+0x4] ;  /* 0x0000040806067981 */ /* 0x004ee4000c1e1900 */
[----:B---3-5:R-:W-:Y:S02]  /*14690*/  IADD3 R20, -R3, R6, RZ ;  /* 0x0000000603147210 */ /* 0x028fe40007ffe1ff */
.L_x_347:
[----:B---3--:R-:W2:Y:S01]  /*146a0*/  S2R R5, SR_TID.X ;  /* 0x0000000000057919 */ /* 0x008ea20000002100 */
[----:B------:R-:W-:Y:S01]  /*146b0*/  BSSY B0, `(.L_x_348) ;  /* 0x0000038000007945 */ /* 0x000fe20003800000 */
[----:B------:R-:W-:Y:S02]  /*146c0*/  SEL R10, R246, RZ, !P2 ;  /* 0x000000fff60a7207 */ /* 0x000fe40005000000 */
[----:B------:R-:W-:-:S02]  /*146d0*/  SEL R21, R11, RZ, !P2 ;  /* 0x000000ff0b157207 */ /* 0x000fc40005000000 */
[----:B-1---5:R-:W-:Y:S02]  /*146e0*/  SHF.R.S32.HI R18, RZ, 0x1f, R2 ;  /* 0x0000001fff127819 */ /* 0x022fe40000011402 */
[----:B--2---:R-:W-:-:S13]  /*146f0*/  ISETP.GT.AND P0, PT, R5, 0x7f, PT ;  /* 0x0000007f0500780c */ /* 0x004fda0003f04270 */
[----:B------:R-:W-:Y:S05]  /*14700*/  @P0 BRA `(.L_x_349) ;  /* 0x0000032000000947 */ /* 0x000fea0003800000 */
[----:B------:R-:W2:Y:S01]  /*14710*/  LDL R4, [R1+0x4] ;  /* 0x0000040001047983 */ /* 0x000ea20000100800 */
[----:B------:R-:W-:Y:S01]  /*14720*/  IMAD R3, R20, c[0x0][0x4e8], RZ ;  /* 0x00013a0014037a24 */ /* 0x000fe200078e02ff */
[----:B--2---:R-:W-:-:S04]  /*14730*/  LEA R11, R4, R5, 0x7 ;  /* 0x00000005040b7211 */ /* 0x004fc800078e38ff */
        /* <DEDUP_REMOVED lines=13> */
[----:B------:R-:W-:Y:S01]  /*14810*/  ISETP.NE.AND P0, PT, R3, 0x1, PT ;  /* 0x000000010300780c */ /* 0x000fe20003f05270 */
[----:B------:R-:W-:Y:S01]  /*14820*/  IMAD R9, R8, R21, R9 ;  /* 0x0000001508097224 */ /* 0x000fe200078e0209 */
[----:B------:R-:W-:-:S11]  /*14830*/  MOV R3, R11 ;  /* 0x0000000b00037202 */ /* 0x000fd60000000f00 */
[----:B------:R-:W-:-:S05]  /*14840*/  @P0 IMAD.HI.U32 R17, R11, c[0x0][0x4ec], RZ ;  /* 0x00013b000b110a27 */ /* 0x000fca00078e00ff */
[----:B------:R-:W-:Y:S01]  /*14850*/  @P0 SHF.R.U32.HI R3, RZ, c[0x0][0x4f0], R17 ;  /* 0x00013c00ff030a19 */ /* 0x000fe20000011611 */
[-C--:B--2---:R-:W-:Y:S02]  /*14860*/  IMAD R16, R7, R4.reuse, RZ ;  /* 0x0000000407107224 */ /* 0x084fe400078e02ff */
[----:B------:R-:W-:-:S04]  /*14870*/  IMAD.WIDE.U32 R6, R6, R4, RZ ;  /* 0x0000000406067225 */ /* 0x000fc800078e00ff */
[----:B------:R-:W-:Y:S01]  /*14880*/  IMAD.WIDE.U32 R4, R8, R10, RZ ;  /* 0x0000000a08047225 */ /* 0x000fe200078e00ff */
[----:B---3--:R-:W-:-:S03]  /*14890*/  SEL R8, R22, RZ, P2 ;  /* 0x000000ff16087207 */ /* 0x008fc60001000000 */
[----:B------:R-:W-:Y:S01]  /*148a0*/  IMAD.IADD R16, R7, 0x1, R16 ;  /* 0x0000000107107824 */ /* 0x000fe200078e0210 */
[----:B------:R-:W-:Y:S01]  /*148b0*/  IADD3 R17, P1, P0, R4, R6, R2 ;  /* 0x0000000604117210 */ /* 0x000fe2000783e002 */
[----:B------:R-:W-:Y:S01]  /*148c0*/  IMAD.MOV R4, RZ, RZ, -R3 ;  /* 0x000000ffff047224 */ /* 0x000fe200078e0a03 */
[----:B------:R-:W-:Y:S01]  /*148d0*/  IADD3 R5, R5, R9, RZ ;  /* 0x0000000905057210 */ /* 0x000fe20007ffe0ff */
[-C--:B-----5:R-:W-:Y:S02]  /*148e0*/  IMAD R9, R15, R8.reuse, RZ ;  /* 0x000000080f097224 */ /* 0x0a0fe400078e02ff */
[----:B------:R-:W-:-:S04]  /*148f0*/  IMAD.WIDE.U32 R6, R14, R8, RZ ;  /* 0x000000080e067225 */ /* 0x000fc800078e00ff */
[----:B------:R-:W-:Y:S01]  /*14900*/  IMAD R4, R4, c[0x0][0x4e8], R11 ;  /* 0x00013a0004047a24 */ /* 0x000fe200078e020b */
[----:B------:R-:W-:Y:S02]  /*14910*/  IADD3.X R11, R5, R16, R18, P1, P0 ;  /* 0x00000010050b7210 */ /* 0x000fe40000fe0412 */
[----:B------:R-:W-:Y:S01]  /*14920*/  IADD3 R7, R7, R9, RZ ;  /* 0x0000000907077210 */ /* 0x000fe20007ffe0ff */
[----:B------:R-:W-:Y:S01]  /*14930*/  IMAD.MOV.U32 R9, RZ, RZ, c[0x0][0x4a8] ;  /* 0x00012a00ff097624 */ /* 0x000fe200078e00ff */
[----:B------:R-:W-:Y:S02]  /*14940*/  IADD3 R6, P1, P0, R3, R17, R6 ;  /* 0x0000001103067210 */ /* 0x000fe4000783e006 */
[----:B------:R-:W-:Y:S01]  /*14950*/  SHF.R.S32.HI R5, RZ, 0x1f, R3 ;  /* 0x0000001fff057819 */ /* 0x000fe20000011403 */
[----:B------:R-:W-:Y:S01]  /*14960*/  IMAD R3, R13, R4, RZ ;  /* 0x000000040d037224 */ /* 0x000fe200078e02ff */
[----:B------:R-:W-:Y:S02]  /*14970*/  SHF.R.S32.HI R8, RZ, 0x1f, R4 ;  /* 0x0000001fff087819 */ /* 0x000fe40000011404 */
[----:B------:R-:W-:-:S03]  /*14980*/  IADD3.X R7, R5, R11, R7, P1, P0 ;  /* 0x0000000b05077210 */ /* 0x000fc60000fe0407 */
        /* <DEDUP_REMOVED lines=10> */
.L_x_349:
[----:B------:R-:W-:Y:S05]  /*14a30*/  BSYNC B0 ;  /* 0x0000000000007941 */ /* 0x000fea0003800000 */
.L_x_348:
[----:B------:R-:W-:-:S13]  /*14a40*/  ISETP.GT.AND P0, PT, R19, 0x1, PT ;  /* 0x000000011300780c */ /* 0x000fda0003f04270 */
[----:B------:R-:W-:Y:S05]  /*14a50*/  @P0 BRA `(.L_x_334) ;  /* 0x0000066000000947 */ /* 0x000fea0003800000 */
[----:B------:R-:W2:Y:S04]  /*14a60*/  LDL.LU R8, [R1+0x10] ;  /* 0x0000100001087983 */ /* 0x000ea80000300800 */
[----:B------:R-:W3:Y:S01]  /*14a70*/  LDL.LU R9, [R1+0x4] ;  /* 0x0000040001097983 */ /* 0x000ee20000300800 */
[----:B------:R-:W-:Y:S01]  /*14a80*/  MOV R4, c[0x0][0x4e8] ;  /* 0x00013a0000047a02 */ /* 0x000fe20000000f00 */
[----:B-1----:R-:W-:Y:S01]  /*14a90*/  IMAD R3, R18, c[0x0][0x3a0], RZ ;  /* 0x0000e80012037a24 */ /* 0x002fe200078e02ff */
[----:B------:R-:W-:Y:S01]  /*14aa0*/  ISETP.GE.AND P2, PT, R0, c[0x0][0x3c8], PT ;  /* 0x0000f20000007a0c */ /* 0x000fe20003f46270 */
[----:B------:R-:W-:Y:S01]  /*14ab0*/  IMAD R6, R21, c[0x0][0x3f0], RZ ;  /* 0x0000fc0015067a24 */ /* 0x000fe200078e02ff */
[----:B------:R-:W-:Y:S01]  /*14ac0*/  ISETP.NE.AND P0, PT, R4, 0x1, PT ;  /* 0x000000010400780c */ /* 0x000fe20003f05270 */
[----:B------:R-:W-:-:S04]  /*14ad0*/  IMAD.WIDE.U32 R4, R2, c[0x0][0x3a0], RZ ;  /* 0x0000e80002047a25 */ /* 0x000fc800078e00ff */
[----:B------:R-:W-:-:S05]  /*14ae0*/  IMAD R2, R2, c[0x0][0x3a4], R3 ;  /* 0x0000e90002027a24 */ /* 0x000fca00078e0203 */
[----:B------:R-:W-:-:S05]  /*14af0*/  IADD3 R5, R5, R2, RZ ;  /* 0x0000000205057210 */ /* 0x000fca0007ffe0ff */
[----:B--2---:R-:W-:Y:S01]  /*14b00*/  IMAD.WIDE.U32 R4, R8, c[0x0][0x3e8], R4 ;  /* 0x0000fa0008047a25 */ /* 0x004fe200078e0004 */
[----:B---3--:R-:W-:-:S03]  /*14b10*/  LEA R3, R9, R28, 0x7 ;  /* 0x0000001c09037211 */ /* 0x008fc600078e38ff */
[----:B------:R-:W-:Y:S02]  /*14b20*/  IMAD R5, R8, c[0x0][0x3ec], R5 ;  /* 0x0000fb0008057a24 */ /* 0x000fe400078e0205 */
[----:B------:R-:W-:Y:S01]  /*14b30*/  IMAD R8, R10, c[0x0][0x3f4], R6 ;  /* 0x0000fd000a087a24 */ /* 0x000fe200078e0206 */
[----:B------:R-:W-:Y:S01]  /*14b40*/  MOV R2, R3 ;  /* 0x0000000300027202 */ /* 0x000fe20000000f00 */
[----:B------:R-:W-:-:S04]  /*14b50*/  @P0 IMAD.HI.U32 R7, R3, c[0x0][0x4ec], RZ ;  /* 0x00013b0003070a27 */ /* 0x000fc800078e00ff */
[----:B------:R-:W-:Y:S01]  /*14b60*/  IMAD.WIDE.U32 R4, R10, c[0x0][0x3f0], R4 ;  /* 0x0000fc000a047a25 */ /* 0x000fe200078e0004 */
[----:B------:R-:W-:-:S04]  /*14b70*/  @P0 SHF.R.U32.HI R2, RZ, c[0x0][0x4f0], R7 ;  /* 0x00013c00ff020a19 */ /* 0x000fc80000011607 */
        /* <DEDUP_REMOVED lines=18> */
.L_x_416:
[----:B------:R-:W-:Y:S05]  /*14ca0*/  BRA.DIV ~URZ, `(.L_x_351) ;  /* 0x000028427f007947 */ /* 0x000fea000b800000 */
[----:B------:R3:W4:Y:S02]  /*14cb0*/  SHFL.IDX PT, R2, R7, RZ, 0x181f ;  /* 0x00181fff07027589 */ /* 0x00072400000e0000 */
.L_x_417:
        /* <DEDUP_REMOVED lines=8> */
.L_x_418:
[----:B------:R-:W-:-:S04]  /*14d40*/  IADD3 R3, R4, 0x10, RZ ;  /* 0x0000001004037810 */ /* 0x000fc80007ffe0ff */
[----:B------:R-:W-:-:S13]  /*14d50*/  ISETP.GE.OR P0, PT, R3, R5, P2 ;  /* 0x000000050300720c */ /* 0x000fda0001706670 */
[----:B--2---:R-:W-:-:S04]  /*14d60*/  @!P0 LEA R2, P1, R0, R2, 0x1 ;  /* 0x0000000200028211 */ /* 0x004fc800078208ff */
[----:B-1----:R-:W-:-:S05]  /*14d70*/  @!P0 LEA.HI.X R3, R0, R8, R80, 0x1, P1 ;  /* 0x0000000800038211 */ /* 0x002fca00008f0c50 */
[----:B------:R1:W-:Y:S01]  /*14d80*/  @!P0 ST.E.128 [R2.64], RZ ;  /* 0x000000ff02008985 */ /* 0x0003e2000c101d08 */
[----:B------:R-:W-:Y:S05]  /*14d90*/  BRA.DIV ~URZ, `(.L_x_353) ;  /* 0x000028927f007947 */ /* 0x000fea000b800000 */
[----:B------:R2:W1:Y:S02]  /*14da0*/  SHFL.IDX PT, R8, R6, 0x2, 0x181f ;  /* 0x00581f0006087f89 */ /* 0x00046400000e0000 */
.L_x_419:
[----:B------:R-:W-:Y:S05]  /*14db0*/  BRA.DIV ~URZ, `(.L_x_354) ;  /* 0x000028e27f007947 */ /* 0x000fea000b800000 */
[----:B-1----:R1:W2:Y:S02]  /*14dc0*/  SHFL.IDX PT, R2, R7, 0x2, 0x181f ;  /* 0x00581f0007027f89 */ /* 0x0022a400000e0000 */
.L_x_420:
        /* <DEDUP_REMOVED lines=8> */
.L_x_421:
[----:B------:R-:W-:-:S04]  /*14e50*/  IADD3 R3, R4, 0x30, RZ ;  /* 0x0000003004037810 */ /* 0x000fc80007ffe0ff */
[----:B------:R-:W-:-:S13]  /*14e60*/  ISETP.GE.OR P0, PT, R3, R5, P2 ;  /* 0x000000050300720c */ /* 0x000fda0001706670 */
[----:B--2---:R-:W-:-:S04]  /*14e70*/  @!P0 LEA R2, P1, R0, R2, 0x1 ;  /* 0x0000000200028211 */ /* 0x004fc800078208ff */
[----:B------:R-:W-:-:S05]  /*14e80*/  @!P0 LEA.HI.X R3, R0, R8, R80, 0x1, P1 ;  /* 0x0000000800038211 */ /* 0x000fca00008f0c50 */
[----:B------:R2:W-:Y:S01]  /*14e90*/  @!P0 ST.E.128 [R2.64], RZ ;  /* 0x000000ff02008985 */ /* 0x0005e2000c101d08 */
[----:B------:R-:W-:Y:S05]  /*14ea0*/  BRA.DIV ~URZ, `(.L_x_356) ;  /* 0x000029327f007947 */ /* 0x000fea000b800000 */
[----:B------:R1:W2:Y:S02]  /*14eb0*/  SHFL.IDX PT, R8, R6, 0x4, 0x181f ;  /* 0x00981f0006087f89 */ /* 0x0002a400000e0000 */
.L_x_422:
[----:B------:R-:W-:Y:S05]  /*14ec0*/  BRA.DIV ~URZ, `(.L_x_357) ;  /* 0x000029827f007947 */ /* 0x000fea000b800000 */
[----:B--2---:R2:W1:Y:S02]  /*14ed0*/  SHFL.IDX PT, R2, R7, 0x4, 0x181f ;  /* 0x00981f0007027f89 */ /* 0x00446400000e0000 */
.L_x_423:
        /* <DEDUP_REMOVED lines=8> */
.L_x_424:
[----:B------:R-:W-:-:S04]  /*14f60*/  IADD3 R3, R4, 0x50, RZ ;  /* 0x0000005004037810 */ /* 0x000fc80007ffe0ff */
[----:B------:R-:W-:-:S13]  /*14f70*/  ISETP.GE.OR P0, PT, R3, R5, P2 ;  /* 0x000000050300720c */ /* 0x000fda0001706670 */
[----:B---3--:R-:W-:-:S04]  /*14f80*/  @!P0 LEA R2, P1, R0, R2, 0x1 ;  /* 0x0000000200028211 */ /* 0x008fc800078208ff */
[----:B--2---:R-:W-:-:S05]  /*14f90*/  @!P0 LEA.HI.X R3, R0, R8, R80, 0x1, P1 ;  /* 0x0000000800038211 */ /* 0x004fca00008f0c50 */
[----:B------:R2:W-:Y:S01]  /*14fa0*/  @!P0 ST.E.128 [R2.64], RZ ;  /* 0x000000ff02008985 */ /* 0x0005e2000c101d08 */
[----:B------:R-:W-:Y:S05]  /*14fb0*/  BRA.DIV ~URZ, `(.L_x_359) ;  /* 0x000029d27f007947 */ /* 0x000fea000b800000 */
[----:B------:R3:W1:Y:S02]  /*14fc0*/  SHFL.IDX PT, R8, R6, 0x6, 0x181f ;  /* 0x00d81f0006087f89 */ /* 0x00066400000e0000 */
.L_x_425:
[----:B------:R-:W-:Y:S05]  /*14fd0*/  BRA.DIV ~URZ, `(.L_x_360) ;  /* 0x00002a227f007947 */ /* 0x000fea000b800000 */
[----:B--2---:R2:W3:Y:S02]  /*14fe0*/  SHFL.IDX PT, R2, R7, 0x6, 0x181f ;  /* 0x00d81f0007027f89 */ /* 0x0044e400000e0000 */
.L_x_426:
        /* <DEDUP_REMOVED lines=8> */
.L_x_427:
[----:B------:R-:W-:-:S04]  /*15070*/  IADD3 R4, R4, 0x70, RZ ;  /* 0x0000007004047810 */ /* 0x000fc80007ffe0ff */
[----:B------:R-:W-:-:S13]  /*15080*/  ISETP.GE.OR P0, PT, R4, R5, P2 ;  /* 0x000000050400720c */ /* 0x000fda0001706670 */
[----:B----4-:R-:W-:-:S04]  /*15090*/  @!P0 LEA R2, P1, R0, R2, 0x1 ;  /* 0x0000000200028211 */ /* 0x010fc800078208ff */
[----:B---3--:R-:W-:-:S05]  /*150a0*/  @!P0 LEA.HI.X R3, R0, R6, R80, 0x1, P1 ;  /* 0x0000000600038211 */ /* 0x008fca00008f0c50 */
[----:B------:R3:W-:Y:S04]  /*150b0*/  @!P0 ST.E.128 [R2.64], RZ ;  /* 0x000000ff02008985 */ /* 0x0007e8000c101d08 */
.L_x_334:
[----:B------:R-:W-:Y:S05]  /*150c0*/  BSYNC B1 ;  /* 0x0000000000017941 */ /* 0x000fea0003800000 */
.L_x_318:
[----:B------:R-:W5:Y:S02]  /*150d0*/  LDL R0, [R1+0x38] ;  /* 0x0000380001007983 */ /* 0x000f640000100800 */
[----:B-----5:R-:W-:-:S13]  /*150e0*/  ISETP.NE.AND P0, PT, R0, RZ, PT ;  /* 0x000000ff0000720c */ /* 0x020fda0003f05270 */
[----:B------:R-:W-:Y:S01]  /*150f0*/  @P0 WARPSYNC 0xffffffff ;  /* 0xffffffff00000948 */ /* 0x000fe20003800000 */
[----:B------:R-:W-:Y:S06]  /*15100*/  @P0 BAR.SYNC.DEFER_BLOCKING 0x5, 0x80 ;  /* 0x0142000000000b1d */ /* 0x000fec0000010000 */
[----:B-123--:R-:W1:Y:S04]  /*15110*/  @P0 LDS.128 R4, [0x9100] ;  /* 0x00910000ff040984 */ /* 0x00ee680000000c00 */
[----:B-1----:R1:W-:Y:S04]  /*15120*/  @P0 STL.64 [R1], R4 ;  /* 0x0000000401000387 */ /* 0x0023e80000100a00 */
[----:B------:R1:W-:Y:S04]  /*15130*/  @P0 STL.64 [R1+0x8], R6 ;  /* 0x0000080601000387 */ /* 0x0003e80000100a00 */
[----:B------:R-:W-:Y:S06]  /*15140*/  @P0 BAR.ARV 0x4, 0x80 ;  /* 0x0102000000000b1d */ /* 0x000fec0000002000 */
[----:B------:R-:W-:Y:S05]  /*15150*/  @P0 BRA `(.L_x_362) ;  /* 0x00000ba000000947 */ /* 0x000fea0003800000 */
[----:B------:R-:W2:Y:S01]  /*15160*/  S2R R0, SR_TID.X ;  /* 0x0000000000007919 */ /* 0x000ea20000002100 */
[----:B-1----:R-:W-:Y:S01]  /*15170*/  IMAD.MOV.U32 R7, RZ, RZ, RZ ;  /* 0x000000ffff077224 */ /* 0x002fe200078e00ff */
[----:B--2---:R-:W-:-:S04]  /*15180*/  LOP3.LUT R15, R0, 0x1f, RZ, 0xc0, !PT ;  /* 0x0000001f000f7812 */ /* 0x004fc800078ec0ff */
[----:B------:R-:W-:Y:S01]  /*15190*/  ISETP.NE.AND P6, PT, R15, 0x1f, PT ;  /* 0x0000001f0f00780c */ /* 0x000fe20003fc5270 */
[----:B------:R-:W-:Y:S10]  /*151a0*/  BRA.DIV ~URZ, `(.L_x_363) ;  /* 0x000029927f007947 */ /* 0x000ff4000b800000 */
[----:B------:R1:W2:Y:S02]  /*151b0*/  SHFL.IDX PT, R9, R49, RZ, 0x1f ;  /* 0x00001fff31097589 */ /* 0x0002a400000e0000 */
.L_x_428:
[----:B------:R-:W-:Y:S05]  /*151c0*/  BRA.DIV ~URZ, `(.L_x_364) ;  /* 0x000029e27f007947 */ /* 0x000fea000b800000 */
[----:B------:R3:W1:Y:S02]  /*151d0*/  SHFL.IDX PT, R8, R49, 0x1, 0x1f ;  /* 0x00201f0031087f89 */ /* 0x00066400000e0000 */
.L_x_429:
[----:B------:R-:W5:Y:S01]  /*151e0*/  LDL R0, [R1+0xc] ;  /* 0x00000c0001007983 */ /* 0x000f620000100800 */
[----:B------:R-:W-:Y:S02]  /*151f0*/  IMAD.MOV.U32 R6, RZ, RZ, RZ ;  /* 0x000000ffff067224 */ /* 0x000fe400078e00ff */
[----:B-----5:R-:W-:-:S05]  /*15200*/  IMAD.IADD R0, R0, 0x1, R15 ;  /* 0x0000000100007824 */ /* 0x020fca00078e020f */
[----:B------:R-:W-:-:S13]  /*15210*/  ISETP.GE.OR P0, PT, R0, c[0x0][0x53c], !P6 ;  /* 0x00014f0000007a0c */ /* 0x000fda0007706670 */
[----:B----4-:R-:W-:Y:S01]  /*15220*/  @!P0 IMAD.MOV.U32 R2, RZ, RZ, 0x4 ;  /* 0x00000004ff028424 */ /* 0x010fe200078e00ff */
[----:B------:R-:W-:-:S03]  /*15230*/  @!P0 MOV R3, 0x4 ;  /* 0x0000000400038802 */ /* 0x000fc60000000f00 */
[----:B------:R-:W-:-:S04]  /*15240*/  @!P0 IMAD.WIDE R4, R0, R2, c[0x0][0x580] ;  /* 0x0001600000048625 */ /* 0x000fc800078e0202 */
[----:B------:R-:W-:Y:S01]  /*15250*/  @!P0 IMAD.WIDE R2, R0, R3, c[0x0][0x578] ;  /* 0x00015e0000028625 */ /* 0x000fe200078e0203 */
[----:B------:R-:W4:Y:S04]  /*15260*/  @!P0 LDG.E R6, [R4.64] ;  /* 0x0000000804068981 */ /* 0x000f28000c1e1900 */
[----:B------:R-:W4:Y:S01]  /*15270*/  @!P0 LDG.E R7, [R2.64] ;  /* 0x0000000802078981 */ /* 0x000f22000c1e1900 */
[C---:B------:R-:W-:Y:S02]  /*15280*/  ISETP.GE.U32.AND P4, PT, R15.reuse, 0x10, PT ;  /* 0x000000100f00780c */ /* 0x040fe40003f86070 */
[C---:B------:R-:W-:Y:S02]  /*15290*/  ISETP.GE.U32.AND P3, PT, R15.reuse, 0x8, PT ;  /* 0x000000080f00780c */ /* 0x040fe40003f66070 */
[----:B------:R-:W-:-:S02]  /*152a0*/  ISETP.GE.U32.AND P2, PT, R15, 0x4, PT ;  /* 0x000000040f00780c */ /* 0x000fc40003f46070 */
[C---:B------:R-:W-:Y:S02]  /*152b0*/  ISETP.GE.U32.AND P1, PT, R15.reuse, 0x2, PT ;  /* 0x000000020f00780c */ /* 0x040fe40003f26070 */
[----:B------:R-:W-:Y:S02]  /*152c0*/  ISETP.NE.AND P5, PT, R15, RZ, PT ;  /* 0x000000ff0f00720c */ /* 0x000fe40003fa5270 */
[----:B------:R-:W-:Y:S01]  /*152d0*/  MOV R14, RZ ;  /* 0x000000ff000e7202 */ /* 0x000fe20000000f00 */
[----:B----4-:R-:W-:Y:S01]  /*152e0*/  IMAD R0, R7, R6, RZ ;  /* 0x0000000607007224 */ /* 0x010fe200078e02ff */
[----:B------:R-:W-:Y:S07]  /*152f0*/  BRA.DIV ~URZ, `(.L_x_365) ;  /* 0x000029227f007947 */ /* 0x000fee000b800000 */
[----:B------:R4:W3:Y:S02]  /*15300*/  SHFL.UP PT, R4, R0, 0x1, RZ ;  /* 0x0420000000047989 */ /* 0x0008e400000e00ff */
.L_x_430:
[----:B---3--:R-:W-:-:S04]  /*15310*/  SEL R4, R4, RZ, P5 ;  /* 0x000000ff04047207 */ /* 0x008fc80002800000 */
[----:B----4-:R-:W-:Y:S01]  /*15320*/  IADD3 R0, R0, R4, RZ ;  /* 0x0000000400007210 */ /* 0x010fe20007ffe0ff */
        /* <DEDUP_REMOVED lines=14> */
.L_x_431:
[----:B----4-:R-:W-:Y:S01]  /*15410*/  IMAD R0, R0, c[0x0][0x538], RZ ;  /* 0x00014e0000007a24 */ /* 0x010fe200078e02ff */
[----:B------:R-:W-:Y:S04]  /*15420*/  BSSY B1, `(.L_x_367) ;  /* 0x0000084000017945 */ /* 0x000fe80003800000 */
[----:B-1----:R-:W-:-:S04]  /*15430*/  IADD3 R8, R0, R8, RZ ;  /* 0x0000000800087210 */ /* 0x002fc80007ffe0ff */
[----:B--2---:R-:W-:-:S13]  /*15440*/  ISETP.GT.AND P0, PT, R8, R9, PT ;  /* 0x000000090800720c */ /* 0x004fda0003f04270 */
[----:B------:R-:W-:Y:S05]  /*15450*/  @P0 BRA `(.L_x_368) ;  /* 0x0000025000000947 */ /* 0x000fea0003800000 */
.L_x_372:
[----:B------:R-:W2:Y:S02]  /*15460*/  LDL.LU R0, [R1+0xc] ;  /* 0x00000c0001007983 */ /* 0x000ea40000300800 */
[----:B--2---:R-:W-:-:S04]  /*15470*/  IADD3 R0, R0, 0x1f, RZ ;  /* 0x0000001f00007810 */ /* 0x004fc80007ffe0ff */
[----:B------:R-:W-:-:S13]  /*15480*/  ISETP.GE.AND P0, PT, R0, c[0x0][0x53c], PT ;  /* 0x00014f0000007a0c */ /* 0x000fda0003f06270 */
[----:B------:R-:W-:Y:S05]  /*15490*/  @P0 BRA `(.L_x_369) ;  /* 0x0000077000000947 */ /* 0x000fea0003800000 */
[----:B------:R1:W-:Y:S01]  /*154a0*/  STL [R1+0xc], R0 ;  /* 0x00000c0001007387 */ /* 0x0003e20000100800 */
[----:B------:R-:W-:Y:S01]  /*154b0*/  CS2R R6, SRZ ;  /* 0x0000000000067805 */ /* 0x000fe2000001ff00 */
[----:B-1----:R-:W-:-:S04]  /*154c0*/  IADD3 R0, R0, R15, RZ ;  /* 0x0000000f00007210 */ /* 0x002fc80007ffe0ff */
        /* <DEDUP_REMOVED lines=9> */
[----:B------:R1:W2:Y:S02]  /*15560*/  SHFL.UP PT, R2, R0, 0x1, RZ ;  /* 0x0420000000027989 */ /* 0x0002a400000e00ff */
.L_x_432:
        /* <DEDUP_REMOVED lines=16> */
.L_x_433:
[----:B--2---:R-:W-:-:S05]  /*15670*/  IMAD R0, R0, c[0x0][0x538], RZ ;  /* 0x00014e0000007a24 */ /* 0x004fca00078e02ff */
[----:B------:R-:W-:-:S04]  /*15680*/  IADD3 R8, R0, R8, RZ ;  /* 0x0000000800087210 */ /* 0x000fc80007ffe0ff */
[----:B------:R-:W-:-:S13]  /*15690*/  ISETP.GT.AND P0, PT, R8, R9, PT ;  /* 0x000000090800720c */ /* 0x000fda0003f04270 */
[----:B-1----:R-:W-:Y:S05]  /*156a0*/  @!P0 BRA `(.L_x_372) ;  /* 0xfffffdb000008947 */ /* 0x002fea000383ffff */
.L_x_368:
[----:B------:R-:W-:-:S05]  /*156b0*/  IADD3 R10, -R0, R8, RZ ;  /* 0x00000008000a7210 */ /* 0x000fca0007ffe1ff */
[----:B------:R-:W-:-:S05]  /*156c0*/  IMAD R0, R4, c[0x0][0x538], R10 ;  /* 0x00014e0004007a24 */ /* 0x000fca00078e020a */
[----:B------:R-:W-:Y:S01]  /*156d0*/  ISETP.GT.AND P0, PT, R0, R9, PT ;  /* 0x000000090000720c */ /* 0x000fe20003f04270 */
[----:B------:R-:W-:-:S12]  /*156e0*/  BRA.DIV ~URZ, `(.L_x_373) ;  /* 0x000029227f007947 */ /* 0x000fd8000b800000 */
[----:B------:R-:W-:-:S04]  /*156f0*/  VOTE.ANY R0, PT, !P0 ;  /* 0x0000000000007806 */ /* 0x000fc800040e0100 */
.L_x_434:
[----:B------:R1:W2:Y:S01]  /*15700*/  POPC R13, R0 ;  /* 0x00000000000d7309 */ /* 0x0002a20000000000 */
[----:B------:R-:W-:Y:S05]  /*15710*/  BRA.DIV ~URZ, `(.L_x_374) ;  /* 0x000029327f007947 */ /* 0x000fea000b800000 */
[----:B--2---:R2:W4:Y:S04]  /*15720*/  SHFL.IDX PT, R8, R6, R13, 0x1f ;  /* 0x00001f0d06087589 */ /* 0x00452800000e0000 */
[----:B------:R2:W1:Y:S02]  /*15730*/  SHFL.IDX PT, R7, R7, R13, 0x1f ;  /* 0x00001f0d07077589 */ /* 0x00046400000e0000 */
.L_x_435:
[----:B------:R-:W-:Y:S01]  /*15740*/  ISETP.NE.AND P0, PT, R0, RZ, PT ;  /* 0x000000ff0000720c */ /* 0x000fe20003f05270 */
[----:B------:R-:W-:-:S12]  /*15750*/  BSSY B0, `(.L_x_375) ;  /* 0x0000005000007945 */ /* 0x000fd80003800000 */
[----:B------:R-:W-:Y:S05]  /*15760*/  @!P0 BRA `(.L_x_376) ;  /* 0x0000003000008947 */ /* 0x000fea0003800000 */
[----:B------:R-:W-:Y:S01]  /*15770*/  IADD3 R11, R13, -0x1, RZ ;  /* 0xffffffff0d0b7810 */ /* 0x000fe20007ffe0ff */
[----:B------:R-:W-:Y:S05]  /*15780*/  BRA.DIV ~URZ, `(.L_x_377) ;  /* 0x000029927f007947 */ /* 0x000fea000b800000 */
[----:B------:R2:W3:Y:S02]  /*15790*/  SHFL.IDX PT, R14, R4, R11, 0x1f ;  /* 0x00001f0b040e7589 */ /* 0x0004e400000e0000 */
.L_x_376:
[----:B------:R-:W-:Y:S05]  /*157a0*/  BSYNC B0 ;  /* 0x0000000000007941 */ /* 0x000fea0003800000 */
.L_x_375:
[----:B--23--:R-:W-:Y:S01]  /*157b0*/  IMAD R6, R14, c[0x0][0x538], R10 ;  /* 0x00014e000e067a24 */ /* 0x00cfe200078e020a */
[----:B----4-:R-:W-:Y:S02]  /*157c0*/  IABS R2, R8 ;  /* 0x0000000800027213 */ /* 0x010fe40000000000 */
[----:B-1----:R-:W-:Y:S01]  /*157d0*/  IABS R3, R7 ;  /* 0x0000000700037213 */ /* 0x002fe20000000000 */
[----:B------:R-:W-:Y:S01]  /*157e0*/  IMAD.IADD R9, R9, 0x1, -R6 ;  /* 0x0000000109097824 */ /* 0x000fe200078e0a06 */
[----:B------:R1:W-:Y:S01]  /*157f0*/  STL [R1], R6 ;  /* 0x0000000601007387 */ /* 0x0003e20000100800 */
[----:B------:R-:W2:Y:S03]  /*15800*/  I2F.RP R4, R2 ;  /* 0x0000000200047306 */ /* 0x000ea60000209400 */
[----:B------:R-:W3:Y:S05]  /*15810*/  LDL.LU R12, [R1+0xc] ;  /* 0x00000c00010c7983 */ /* 0x000eea0000300800 */
[----:B--2---:R-:W2:Y:S02]  /*15820*/  MUFU.RCP R4, R4 ;  /* 0x0000000400047308 */ /* 0x004ea40000001000 */
[----:B--2---:R-:W-:-:S06]  /*15830*/  IADD3 R4, R4, 0xffffffe, RZ ;  /* 0x0ffffffe04047810 */ /* 0x004fcc0007ffe0ff */
[----:B------:R-:W2:Y:S01]  /*15840*/  F2I.FTZ.U32.TRUNC.NTZ R5, R4 ;  /* 0x0000000400057305 */ /* 0x000ea2000021f000 */
[----:B-1----:R-:W-:Y:S02]  /*15850*/  MOV R6, R3 ;  /* 0x0000000300067202 */ /* 0x002fe40000000f00 */
[----:B------:R-:W-:Y:S01]  /*15860*/  IABS R10, R9 ;  /* 0x00000009000a7213 */ /* 0x000fe20000000000 */
[----:B--2---:R-:W-:-:S04]  /*15870*/  IMAD.MOV R0, RZ, RZ, -R5 ;  /* 0x000000ffff007224 */ /* 0x004fc800078e0a05 */
[----:B------:R-:W-:Y:S01]  /*15880*/  IMAD.MOV.U32 R4, RZ, RZ, R0 ;  /* 0x000000ffff047224 */ /* 0x000fe200078e0000 */
[----:B------:R-:W-:-:S03]  /*15890*/  IABS R0, R8 ;  /* 0x0000000800007213 */ /* 0x000fc60000000000 */
[----:B------:R-:W-:Y:S02]  /*158a0*/  IMAD R3, R4, R2, RZ ;  /* 0x0000000204037224 */ /* 0x000fe400078e02ff */
[----:B------:R-:W-:Y:S01]  /*158b0*/  IMAD.MOV.U32 R4, RZ, RZ, RZ ;  /* 0x000000ffff047224 */ /* 0x000fe200078e00ff */
[----:B------:R-:W1:Y:S01]  /*158c0*/  I2F.RP R11, R6 ;  /* 0x00000006000b7306 */ /* 0x000e620000209400 */
[----:B------:R-:W-:Y:S02]  /*158d0*/  IMAD.MOV R0, RZ, RZ, -R0 ;  /* 0x000000ffff007224 */ /* 0x000fe400078e0a00 */
[----:B------:R-:W-:-:S04]  /*158e0*/  IMAD.HI.U32 R5, R5, R3, R4 ;  /* 0x0000000305057227 */ /* 0x000fc800078e0004 */
[----:B------:R-:W-:Y:S01]  /*158f0*/  IMAD.MOV.U32 R3, RZ, RZ, R10 ;  /* 0x000000ffff037224 */ /* 0x000fe200078e000a */
[----:B------:R-:W-:-:S03]  /*15900*/  MOV R4, R0 ;  /* 0x0000000000047202 */ /* 0x000fc60000000f00 */
[----:B------:R-:W-:-:S04]  /*15910*/  IMAD.HI.U32 R0, R5, R3, RZ ;  /* 0x0000000305007227 */ /* 0x000fc800078e00ff */
[----:B------:R-:W-:Y:S02]  /*15920*/  IMAD R3, R0, R4, R3 ;  /* 0x0000000400037224 */ /* 0x000fe400078e0203 */
[----:B-1----:R-:W1:Y:S03]  /*15930*/  MUFU.RCP R4, R11 ;  /* 0x0000000b00047308 */ /* 0x002e660000001000 */
[----:B------:R-:W-:-:S13]  /*15940*/  ISETP.GT.U32.AND P0, PT, R2, R3, PT ;  /* 0x000000030200720c */ /* 0x000fda0003f04070 */
[----:B------:R-:W-:Y:S01]  /*15950*/  @!P0 IMAD.IADD R3, R3, 0x1, -R2 ;  /* 0x0000000103038824 */ /* 0x000fe200078e0a02 */
[----:B-1----:R-:W-:-:S04]  /*15960*/  IADD3 R4, R4, 0xffffffe, RZ ;  /* 0x0ffffffe04047810 */ /* 0x002fc80007ffe0ff */
[----:B------:R-:W-:Y:S02]  /*15970*/  ISETP.GE.U32.AND P2, PT, R3, R2, PT ;  /* 0x000000020300720c */ /* 0x000fe40003f46070 */
[----:B------:R-:W1:Y:S01]  /*15980*/  F2I.FTZ.U32.TRUNC.NTZ R3, R4 ;  /* 0x0000000400037305 */ /* 0x000e62000021f000 */
[----:B------:R-:W-:Y:S02]  /*15990*/  LOP3.LUT R2, R9, R8, RZ, 0x3c, !PT ;  /* 0x0000000809027212 */ /* 0x000fe400078e3cff */
[----:B------:R-:W-:Y:S02]  /*159a0*/  @!P0 IADD3 R0, R0, 0x1, RZ ;  /* 0x0000000100008810 */ /* 0x000fe40007ffe0ff */
[----:B------:R-:W-:Y:S02]  /*159b0*/  ISETP.GE.AND P1, PT, R2, RZ, PT ;  /* 0x000000ff0200720c */ /* 0x000fe40003f26270 */
[----:B------:R-:W-:-:S04]  /*159c0*/  ISETP.NE.AND P0, PT, R8, RZ, PT ;  /* 0x000000ff0800720c */ /* 0x000fc80003f05270 */
[----:B------:R-:W-:Y:S01]  /*159d0*/  @P2 IADD3 R0, R0, 0x1, RZ ;  /* 0x0000000100002810 */ /* 0x000fe20007ffe0ff */
[----:B-1----:R-:W-:-:S06]  /*159e0*/  IMAD.MOV R2, RZ, RZ, -R3 ;  /* 0x000000ffff027224 */ /* 0x002fcc00078e0a03 */
[----:B------:R-:W-:Y:S01]  /*159f0*/  @!P1 IMAD.MOV R0, RZ, RZ, -R0 ;  /* 0x000000ffff009224 */ /* 0x000fe200078e0a00 */
[----:B------:R-:W-:Y:S02]  /*15a00*/  MOV R4, R2 ;  /* 0x0000000200047202 */ /* 0x000fe40000000f00 */
[----:B------:R-:W-:Y:S02]  /*15a10*/  IABS R2, R7 ;  /* 0x0000000700027213 */ /* 0x000fe40000000000 */
[----:B------:R-:W-:Y:S01]  /*15a20*/  @!P0 LOP3.LUT R0, RZ, R8, RZ, 0x33, !PT ;  /* 0x00000008ff008212 */ /* 0x000fe200078e33ff */
[----:B------:R-:W-:Y:S02]  /*15a30*/  IMAD R4, R4, R6, RZ ;  /* 0x0000000604047224 */ /* 0x000fe400078e02ff */
[----:B------:R-:W-:Y:S01]  /*15a40*/  IMAD.MOV R5, RZ, RZ, -R2 ;  /* 0x000000ffff057224 */ /* 0x000fe200078e0a02 */
[----:B------:R-:W-:Y:S01]  /*15a50*/  IABS R10, R0 ;  /* 0x00000000000a7213 */ /* 0x000fe20000000000 */
[----:B------:R-:W-:-:S04]  /*15a60*/  IMAD.MOV.U32 R2, RZ, RZ, RZ ;  /* 0x000000ffff027224 */ /* 0x000fc800078e00ff */
[----:B------:R-:W-:Y:S01]  /*15a70*/  IMAD.HI.U32 R2, R3, R4, R2 ;  /* 0x0000000403027227 */ /* 0x000fe200078e0002 */
[----:B------:R-:W-:-:S03]  /*15a80*/  MOV R4, R5 ;  /* 0x0000000500047202 */ /* 0x000fc60000000f00 */
[----:B------:R-:W-:-:S04]  /*15a90*/  IMAD.MOV.U32 R3, RZ, RZ, R10 ;  /* 0x000000ffff037224 */ /* 0x000fc800078e000a */
[----:B------:R-:W-:-:S04]  /*15aa0*/  IMAD.HI.U32 R2, R2, R3, RZ ;  /* 0x0000000302027227 */ /* 0x000fc800078e00ff */
[----:B------:R-:W-:-:S05]  /*15ab0*/  IMAD R3, R2, R4, R3 ;  /* 0x0000000402037224 */ /* 0x000fca00078e0203 */
[----:B------:R-:W-:-:S13]  /*15ac0*/  ISETP.GT.U32.AND P0, PT, R6, R3, PT ;  /* 0x000000030600720c */ /* 0x000fda0003f04070 */
[----:B------:R-:W-:-:S05]  /*15ad0*/  @!P0 IMAD.IADD R3, R3, 0x1, -R6 ;  /* 0x0000000103038824 */ /* 0x000fca00078e0a06 */
[----:B------:R-:W-:Y:S02]  /*15ae0*/  ISETP.GE.U32.AND P2, PT, R3, R6, PT ;  /* 0x000000060300720c */ /* 0x000fe40003f46070 */
[----:B------:R-:W-:Y:S02]  /*15af0*/  LOP3.LUT R3, R0, R7, RZ, 0x3c, !PT ;  /* 0x0000000700037212 */ /* 0x000fe400078e3cff */
[----:B------:R-:W-:Y:S02]  /*15b00*/  @!P0 IADD3 R2, R2, 0x1, RZ ;  /* 0x0000000102028810 */ /* 0x000fe40007ffe0ff */
[----:B------:R-:W-:Y:S02]  /*15b10*/  ISETP.GE.AND P1, PT, R3, RZ, PT ;  /* 0x000000ff0300720c */ /* 0x000fe40003f26270 */
[----:B------:R-:W-:-:S05]  /*15b20*/  ISETP.NE.AND P0, PT, R7, RZ, PT ;  /* 0x000000ff0700720c */ /* 0x000fca0003f05270 */
[----:B------:R-:W-:-:S06]  /*15b30*/  @P2 IADD3 R2, R2, 0x1, RZ ;  /* 0x0000000102022810 */ /* 0x000fcc0007ffe0ff */
[----:B------:R-:W-:Y:S02]  /*15b40*/  @!P1 IMAD.MOV R2, RZ, RZ, -R2 ;  /* 0x000000ffff029224 */ /* 0x000fe400078e0a02 */
[----:B------:R-:W-:-:S04]  /*15b50*/  @!P0 LOP3.LUT R2, RZ, R7, RZ, 0x33, !PT ;  /* 0x00000007ff028212 */ /* 0x000fc800078e33ff */
[----:B------:R-:W-:Y:S01]  /*15b60*/  IADD3 R3, -R2, RZ, RZ ;  /* 0x000000ff02037210 */ /* 0x000fe20007ffe1ff */
[----:B------:R-:W-:Y:S02]  /*15b70*/  IMAD R4, R0, R8, RZ ;  /* 0x0000000800047224 */ /* 0x000fe400078e02ff */
[C---:B------:R-:W-:Y:S02]  /*15b80*/  IMAD R2, R7.reuse, 0x1000000, R2 ;  /* 0x0100000007027824 */ /* 0x040fe400078e0202 */
[----:B------:R-:W-:Y:S01]  /*15b90*/  IMAD R0, R7, R3, R0 ;  /* 0x0000000307007224 */ /* 0x000fe200078e0200 */
[----:B------:R-:W-:-:S03]  /*15ba0*/  IADD3 R3, R9, -R4, RZ ;  /* 0x8000000409037210 */ /* 0x000fc60007ffe0ff */
[----:B------:R-:W-:-:S05]  /*15bb0*/  IMAD R0, R0, 0x10000, R2 ;  /* 0x0001000000007824 */ /* 0x000fca00078e0202 */
[----:B------:R1:W-:Y:S01]  /*15bc0*/  STL [R1+0x8], R0 ;  /* 0x0000080001007387 */ /* 0x0003e20000100800 */
[----:B---3--:R-:W-:-:S05]  /*15bd0*/  IMAD.IADD R12, R13, 0x1, R12 ;  /* 0x000000010d0c7824 */ /* 0x008fca00078e020c */
[----:B------:R1:W-:Y:S04]  /*15be0*/  STL [R1+0xc], R12 ;  /* 0x00000c0c01007387 */ /* 0x0003e80000100800 */
[----:B------:R1:W-:Y:S01]  /*15bf0*/  STL [R1+0x4], R3 ;  /* 0x0000040301007387 */ /* 0x0003e20000100800 */
[----:B------:R-:W-:Y:S05]  /*15c00*/  BRA `(.L_x_378) ;  /* 0x0000005000007947 */ /* 0x000fea0003800000 */
.L_x_369:
[----:B------:R-:W-:Y:S01]  /*15c10*/  MOV R0, c[0x0][0x53c] ;  /* 0x00014f0000007a02 */ /* 0x000fe20000000f00 */
[----:B------:R1:W-:Y:S04]  /*15c20*/  STL [R1], R9 ;  /* 0x0000000901007387 */ /* 0x0003e80000100800 */
[----:B------:R1:W-:Y:S04]  /*15c30*/  STL [R1+0x4], RZ ;  /* 0x000004ff01007387 */ /* 0x0003e80000100800 */
[----:B------:R1:W-:Y:S04]  /*15c40*/  STL [R1+0x8], RZ ;  /* 0x000008ff01007387 */ /* 0x0003e80000100800 */
[----:B------:R1:W-:Y:S02]  /*15c50*/  STL [R1+0xc], R0 ;  /* 0x00000c0001007387 */ /* 0x0003e40000100800 */
.L_x_378:
[----:B------:R-:W-:Y:S05]  /*15c60*/  BSYNC B1 ;  /* 0x0000000000017941 */ /* 0x000fea0003800000 */
.L_x_367:
[----:B---3--:R-:W2:Y:S04]  /*15c70*/  LDL R4, [R1] ;  /* 0x0000000001047983 */ /* 0x008ea80000100800 */
[----:B------:R-:W2:Y:S04]  /*15c80*/  LDL R5, [R1+0x4] ;  /* 0x0000040001057983 */ /* 0x000ea80000100800 */
[----:B------:R-:W2:Y:S04]  /*15c90*/  LDL R6, [R1+0x8] ;  /* 0x0000080001067983 */ /* 0x000ea80000100800 */
[----:B------:R-:W2:Y:S01]  /*15ca0*/  LDL R7, [R1+0xc] ;  /* 0x00000c0001077983 */ /* 0x000ea20000100800 */
[----:B------:R-:W-:Y:S03]  /*15cb0*/  WARPSYNC 0xffffffff ;  /* 0xffffffff00007948 */ /* 0x000fe60003800000 */
[----:B------:R-:W-:Y:S01]  /*15cc0*/  BAR.SYNC.DEFER_BLOCKING 0x4, 0x80 ;  /* 0x0102000000007b1d */ /* 0x000fe20000010000 */
[----:B------:R-:W-:-:S13]  /*15cd0*/  ISETP.NE.AND P0, PT, R15, RZ, PT ;  /* 0x000000ff0f00720c */ /* 0x000fda0003f05270 */
[----:B--2---:R2:W-:Y:S04]  /*15ce0*/  @!P0 STS.128 [0x9100], R4 ;  /* 0x00910004ff008388 */ /* 0x0045e80000000c00 */
[----:B------:R-:W-:Y:S06]  /*15cf0*/  BAR.ARV 0x5, 0x80 ;  /* 0x0142000000007b1d */ /* 0x000fec0000002000 */
.L_x_362:
[----:B-1----:R-:W3:Y:S02]  /*15d00*/  LDL R0, [R1+0xc] ;  /* 0x00000c0001007983 */ /* 0x002ee40000100800 */
[----:B---3--:R-:W-:-:S13]  /*15d10*/  ISETP.GE.AND P0, PT, R0, c[0x0][0x53c], PT ;  /* 0x00014f0000007a0c */ /* 0x008fda0003f06270 */
[----:B--2-4-:R-:W-:Y:S01]  /*15d20*/  @P0 CALL.REL.NOINC `(.L_x_379) ;  /* 0x0000001000000944 */ /* 0x014fe20003c00000 */
[----:B------:R-:W-:Y:S05]  /*15d30*/  BRA `(.L_x_380) ;  /* 0xfffeb56000007947 */ /* 0x000fea000383ffff */
.L_x_379:
[----:B------:R-:W-:Y:S05]  /*15d40*/  EXIT ;  /* 0x000000000000794d */ /* 0x000fea0003800000 */
.L_x_202:
[----:B------:R-:W-:Y:S01]  /*15d50*/  IMAD.MOV.U32 R0, RZ, RZ, R5 ;  /* 0x000000ffff007224 */ /* 0x000fe200078e0005 */
[----:B------:R-:W-:Y:S02]  /*15d60*/  MOV R2, 0x1 ;  /* 0x0000000100027802 */ /* 0x000fe40000000f00 */
[----:B------:R-:W-:Y:S02]  /*15d70*/  MOV R3, 0x15d90 ;  /* 0x00015d9000037802 */ /* 0x000fe40000000f00 */
[----:B------:R-:W-:Y:S05]  /*15d80*/  CALL.REL.NOINC `($__internal_6_$__cuda_sm70_shflsync_up_p) ;  /* 0x0000249000007944 */ /* 0x000fea0003c00000 */
[----:B------:R-:W-:Y:S01]  /*15d90*/  MOV R0, R4 ;  /* 0x0000000400007202 */ /* 0x000fe20000000f00 */
[----:B------:R-:W-:Y:S05]  /*15da0*/  BRA `(.L_x_381) ;  /* 0xfffea6c000007947 */ /* 0x000fea000383ffff */
.L_x_203:
[----:B------:R-:W-:Y:S01]  /*15db0*/  IMAD.MOV.U32 R0, RZ, RZ, R5 ;  /* 0x000000ffff007224 */ /* 0x000fe200078e0005 */
[----:B------:R-:W-:Y:S02]  /*15dc0*/  MOV R2, 0x2 ;  /* 0x0000000200027802 */ /* 0x000fe40000000f00 */
[----:B------:R-:W-:Y:S02]  /*15dd0*/  MOV R3, 0x15df0 ;  /* 0x00015df000037802 */ /* 0x000fe40000000f00 */
[----:B------:R-:W-:Y:S05]  /*15de0*/  CALL.REL.NOINC `($__internal_6_$__cuda_sm70_shflsync_up_p) ;  /* 0x0000243000007944 */ /* 0x000fea0003c00000 */
[----:B------:R-:W-:Y:S01]  /*15df0*/  SEL R0, R4, RZ, P4 ;  /* 0x000000ff04007207 */ /* 0x000fe20002000000 */
[----:B------:R-:W-:Y:S01]  /*15e00*/  IMAD.MOV.U32 R2, RZ, RZ, 0x4 ;  /* 0x00000004ff027424 */ /* 0x000fe200078e00ff */
[----:B------:R-:W-:-:S03]  /*15e10*/  MOV R3, 0x15e40 ;  /* 0x00015e4000037802 */ /* 0x000fc60000000f00 */
[----:B------:R-:W-:Y:S02]  /*15e20*/  IMAD.IADD R0, R5, 0x1, R0 ;  /* 0x0000000105007824 */ /* 0x000fe400078e0200 */
        /* <DEDUP_REMOVED lines=13> */
[----:B------:R-:W-:Y:S02]  /*15f00*/  MOV R3, 0x1f ;  /* 0x0000001f00037802 */ /* 0x000fe40000000f00 */
[----:B------:R-:W-:Y:S01]  /*15f10*/  MOV R2, 0x15f50 ;  /* 0x00015f5000027802 */ /* 0x000fe20000000f00 */
[----:B------:R-:W-:-:S04]  /*15f20*/  IMAD.IADD R4, R0, 0x1, R4 ;  /* 0x0000000100047824 */ /* 0x000fc800078e0204 */
[----:B------:R-:W-:Y:S02]  /*15f30*/  IMAD.MOV.U32 R12, RZ, RZ, R4 ;  /* 0x000000ffff0c7224 */ /* 0x000fe400078e0004 */
[----:B------:R-:W-:Y:S05]  /*15f40*/  CALL.REL.NOINC `($__internal_5_$__cuda_sm70_shflsync_idx_p) ;  /* 0x0000228000007944 */ /* 0x000fea0003c00000 */
[----:B------:R-:W-:Y:S01]  /*15f50*/  MOV R0, R11 ;  /* 0x0000000b00007202 */ /* 0x000fe20000000f00 */
[----:B------:R-:W-:Y:S05]  /*15f60*/  BRA `(.L_x_382) ;  /* 0xfffea60000007947 */ /* 0x000fea000383ffff */
.L_x_205:
[----:B------:R-:W-:Y:S02]  /*15f70*/  SEL R0, RZ, 0x1, P0 ;  /* 0x00000001ff007807 */ /* 0x000fe40000000000 */
[----:B------:R-:W-:Y:S02]  /*15f80*/  MOV R2, 0x15fa0 ;  /* 0x00015fa000027802 */ /* 0x000fe40000000f00 */
[----:B------:R-:W-:Y:S05]  /*15f90*/  CALL.REL.NOINC `($__internal_7_$__cuda_sm70_votesync_ballot) ;  /* 0x000022f000007944 */ /* 0x000fea0003c00000 */
[----:B------:R-:W-:Y:S05]  /*15fa0*/  BRA `(.L_x_383) ;  /* 0xfffea65000007947 */ /* 0x000fea000383ffff */
.L_x_206:
[----:B------:R-:W-:Y:S01]  /*15fb0*/  IMAD.MOV.U32 R12, RZ, RZ, R8 ;  /* 0x000000ffff0c7224 */ /* 0x000fe200078e0008 */
[----:B--2---:R-:W-:Y:S01]  /*15fc0*/  MOV R11, R15 ;  /* 0x0000000f000b7202 */ /* 0x004fe20000000f00 */
[----:B------:R-:W-:Y:S01]  /*15fd0*/  IMAD.MOV.U32 R3, RZ, RZ, 0x1f ;  /* 0x0000001fff037424 */ /* 0x000fe200078e00ff */
[----:B------:R-:W-:Y:S02]  /*15fe0*/  MOV R2, 0x16000 ;  /* 0x0001600000027802 */ /* 0x000fe40000000f00 */
[----:B-1----:R-:W-:Y:S05]  /*15ff0*/  CALL.REL.NOINC `($__internal_5_$__cuda_sm70_shflsync_idx_p) ;  /* 0x000021d000007944 */ /* 0x002fea0003c00000 */
[----:B------:R-:W-:Y:S01]  /*16000*/  IMAD.MOV.U32 R13, RZ, RZ, R11 ;  /* 0x000000ffff0d7224 */ /* 0x000fe200078e000b */
[----:B------:R-:W-:Y:S01]  /*16010*/  MOV R12, R7 ;  /* 0x00000007000c7202 */ /* 0x000fe20000000f00 */
[----:B------:R-:W-:Y:S01]  /*16020*/  IMAD.MOV.U32 R6, RZ, RZ, RZ ;  /* 0x000000ffff067224 */ /* 0x000fe200078e00ff */
[----:B------:R-:W-:Y:S01]  /*16030*/  MOV R11, R15 ;  /* 0x0000000f000b7202 */ /* 0x000fe20000000f00 */
[----:B------:R-:W-:Y:S01]  /*16040*/  IMAD.MOV.U32 R3, RZ, RZ, 0x1f ;  /* 0x0000001fff037424 */ /* 0x000fe200078e00ff */
[----:B------:R-:W-:-:S02]  /*16050*/  MOV R2, 0x16070 ;  /* 0x0001607000027802 */ /* 0x000fc40000000f00 */
[----:B------:R-:W-:Y:S05]  /*16060*/  CALL.REL.NOINC `($__internal_5_$__cuda_sm70_shflsync_idx_p) ;  /* 0x0000216000007944 */ /* 0x000fea0003c00000 */
[----:B------:R-:W-:Y:S01]  /*16070*/  MOV R10, R11 ;  /* 0x0000000b000a7202 */ /* 0x000fe20000000f00 */
[----:B------:R-:W-:Y:S05]  /*16080*/  BRA `(.L_x_384) ;  /* 0xfffea5c000007947 */ /* 0x000fea000383ffff */
.L_x_209:
[----:B------:R-:W-:Y:S01]  /*16090*/  IMAD.MOV.U32 R12, RZ, RZ, R4 ;  /* 0x000000ffff0c7224 */ /* 0x000fe200078e0004 */
[----:B------:R-:W-:-:S02]  /*160a0*/  MOV R3, 0x1f ;  /* 0x0000001f00037802 */ /* 0x000fc40000000f00 */
[----:B------:R-:W-:Y:S02]  /*160b0*/  MOV R2, 0x160d0 ;  /* 0x000160d000027802 */ /* 0x000fe40000000f00 */
[----:B-1234-:R-:W-:Y:S05]  /*160c0*/  CALL.REL.NOINC `($__internal_5_$__cuda_sm70_shflsync_idx_p) ;  /* 0x0000210000007944 */ /* 0x01efea0003c00000 */
[----:B------:R-:W-:Y:S01]  /*160d0*/  MOV R6, R11 ;  /* 0x0000000b00067202 */ /* 0x000fe20000000f00 */
[----:B------:R-:W-:Y:S05]  /*160e0*/  BRA `(.L_x_208) ;  /* 0xfffea5c000007947 */ /* 0x000fea000383ffff */
.L_x_255:
[----:B------:R-:W-:Y:S01]  /*160f0*/  IMAD.MOV.U32 R12, RZ, RZ, R4 ;  /* 0x000000ffff0c7224 */ /* 0x000fe200078e0004 */
[----:B------:R-:W-:Y:S01]  /*16100*/  MOV R11, RZ ;  /* 0x000000ff000b7202 */ /* 0x000fe20000000f00 */
[----:B------:R-:W-:Y:S01]  /*16110*/  IMAD.MOV.U32 R3, RZ, RZ, 0x181f ;  /* 0x0000181fff037424 */ /* 0x000fe200078e00ff */
[----:B--2---:R-:W-:Y:S02]  /*16120*/  MOV R2, 0x16140 ;  /* 0x0001614000027802 */ /* 0x004fe40000000f00 */
[----:B-1---5:R-:W-:Y:S05]  /*16130*/  CALL.REL.NOINC `($__internal_5_$__cuda_sm70_shflsync_idx_p) ;  /* 0x0000209000007944 */ /* 0x022fea0003c00000 */
[----:B------:R-:W-:Y:S01]  /*16140*/  MOV R6, R11 ;  /* 0x0000000b00067202 */ /* 0x000fe20000000f00 */
[----:B------:R-:W-:Y:S05]  /*16150*/  BRA `(.L_x_385) ;  /* 0xffff1b6000007947 */ /* 0x000fea000383ffff */
.L_x_256:
[----:B------:R-:W-:Y:S01]  /*16160*/  IMAD.MOV.U32 R12, RZ, RZ, R5 ;  /* 0x000000ffff0c7224 */ /* 0x000fe200078e0005 */
[----:B------:R-:W-:Y:S01]  /*16170*/  MOV R11, RZ ;  /* 0x000000ff000b7202 */ /* 0x000fe20000000f00 */
[----:B------:R-:W-:Y:S01]  /*16180*/  IMAD.MOV.U32 R3, RZ, RZ, 0x181f ;  /* 0x0000181fff037424 */ /* 0x000fe200078e00ff */
[----:B--2---:R-:W-:Y:S02]  /*16190*/  MOV R2, 0x161b0 ;  /* 0x000161b000027802 */ /* 0x004fe40000000f00 */
[----:B-1-345:R-:W-:Y:S05]  /*161a0*/  CALL.REL.NOINC `($__internal_5_$__cuda_sm70_shflsync_idx_p) ;  /* 0x0000202000007944 */ /* 0x03afea0003c00000 */
[----:B------:R-:W-:Y:S01]  /*161b0*/  MOV R2, R11 ;  /* 0x0000000b00027202 */ /* 0x000fe20000000f00 */
[----:B------:R-:W-:Y:S05]  /*161c0*/  BRA `(.L_x_386) ;  /* 0xffff1b1000007947 */ /* 0x000fea000383ffff */
.L_x_259:
[----:B------:R-:W-:Y:S01]  /*161d0*/  IMAD.MOV.U32 R12, RZ, RZ, R4 ;  /* 0x000000ffff0c7224 */ /* 0x000fe200078e0004 */
[----:B------:R-:W-:Y:S01]  /*161e0*/  MOV R11, 0x1 ;  /* 0x00000001000b7802 */ /* 0x000fe20000000f00 */
[----:B-1----:R-:W-:Y:S01]  /*161f0*/  IMAD.MOV.U32 R3, RZ, RZ, 0x181f ;  /* 0x0000181fff037424 */ /* 0x002fe200078e00ff */
[----:B------:R-:W-:-:S02]  /*16200*/  MOV R2, 0x16220 ;  /* 0x0001622000027802 */ /* 0x000fc40000000f00 */
[----:B--2345:R-:W-:Y:S05]  /*16210*/  CALL.REL.NOINC `($__internal_5_$__cuda_sm70_shflsync_idx_p) ;  /* 0x00001fb000007944 */ /* 0x03cfea0003c00000 */
[----:B------:R-:W-:Y:S01]  /*16220*/  IMAD.MOV.U32 R6, RZ, RZ, R11 ;  /* 0x000000ffff067224 */ /* 0x000fe200078e000b */
[----:B------:R-:W-:Y:S01]  /*16230*/  MOV R11, 0x1 ;  /* 0x00000001000b7802 */ /* 0x000fe20000000f00 */
[----:B------:R-:W-:Y:S01]  /*16240*/  IMAD.MOV.U32 R12, RZ, RZ, R5 ;  /* 0x000000ffff0c7224 */ /* 0x000fe200078e0005 */
[----:B------:R-:W-:-:S02]  /*16250*/  MOV R3, 0x181f ;  /* 0x0000181f00037802 */ /* 0x000fc40000000f00 */
[----:B------:R-:W-:Y:S02]  /*16260*/  MOV R2, 0x16280 ;  /* 0x0001628000027802 */ /* 0x000fe40000000f00 */
[----:B------:R-:W-:Y:S05]  /*16270*/  CALL.REL.NOINC `($__internal_5_$__cuda_sm70_shflsync_idx_p) ;  /* 0x00001f5000007944 */ /* 0x000fea0003c00000 */
[----:B------:R-:W-:Y:S01]  /*16280*/  MOV R2, R11 ;  /* 0x0000000b00027202 */ /* 0x000fe20000000f00 */
[----:B------:R-:W-:Y:S05]  /*16290*/  BRA `(.L_x_387) ;  /* 0xffff1b2000007947 */ /* 0x000fea000383ffff */
.L_x_262:
[----:B------:R-:W-:Y:S01]  /*162a0*/  IMAD.MOV.U32 R12, RZ, RZ, R4 ;  /* 0x000000ffff0c7224 */ /* 0x000fe200078e0004 */
[----:B------:R-:W-:Y:S01]  /*162b0*/  MOV R11, 0x2 ;  /* 0x00000002000b7802 */ /* 0x000fe20000000f00 */
[----:B-1----:R-:W-:Y:S01]  /*162c0*/  IMAD.MOV.U32 R3, RZ, RZ, 0x181f ;  /* 0x0000181fff037424 */ /* 0x002fe200078e00ff */
[----:B------:R-:W-:Y:S02]  /*162d0*/  MOV R2, 0x162f0 ;  /* 0x000162f000027802 */ /* 0x000fe40000000f00 */
[----:B--2345:R-:W-:Y:S05]  /*162e0*/  CALL.REL.NOINC `($__internal_5_$__cuda_sm70_shflsync_idx_p) ;  /* 0x00001ee000007944 */ /* 0x03cfea0003c00000 */
[----:B------:R-:W-:Y:S01]  /*162f0*/  MOV R6, R11 ;  /* 0x0000000b00067202 */ /* 0x000fe20000000f00 */
[----:B------:R-:W-:Y:S05]  /*16300*/  BRA `(.L_x_388) ;  /* 0xffff1b8000007947 */ /* 0x000fea000383ffff */
.L_x_263:
[----:B------:R-:W-:Y:S01]  /*16310*/  IMAD.MOV.U32 R12, RZ, RZ, R5 ;  /* 0x000000ffff0c7224 */ /* 0x000fe200078e0005 */
[----:B------:R-:W-:Y:S01]  /*16320*/  MOV R11, 0x2 ;  /* 0x00000002000b7802 */ /* 0x000fe20000000f00 */
[----:B-1----:R-:W-:Y:S01]  /*16330*/  IMAD.MOV.U32 R3, RZ, RZ, 0x181f ;  /* 0x0000181fff037424 */ /* 0x002fe200078e00ff */
[----:B------:R-:W-:Y:S02]  /*16340*/  MOV R2, 0x16360 ;  /* 0x0001636000027802 */ /* 0x000fe40000000f00 */
[----:B--2345:R-:W-:Y:S05]  /*16350*/  CALL.REL.NOINC `($__internal_5_$__cuda_sm70_shflsync_idx_p) ;  /* 0x00001e7000007944 */ /* 0x03cfea0003c00000 */
[----:B------:R-:W-:Y:S01]  /*16360*/  MOV R2, R11 ;  /* 0x0000000b00027202 */ /* 0x000fe20000000f00 */
[----:B------:R-:W-:Y:S05]  /*16370*/  BRA `(.L_x_389) ;  /* 0xffff1b3000007947 */ /* 0x000fea000383ffff */
.L_x_266:
[----:B------:R-:W-:Y:S01]  /*16380*/  IMAD.MOV.U32 R12, RZ, RZ, R4 ;  /* 0x000000ffff0c7224 */ /* 0x000fe200078e0004 */
[----:B------:R-:W-:Y:S01]  /*16390*/  MOV R11, 0x3 ;  /* 0x00000003000b7802 */ /* 0x000fe20000000f00 */
[----:B--2---:R-:W-:Y:S01]  /*163a0*/  IMAD.MOV.U32 R3, RZ, RZ, 0x181f ;  /* 0x0000181fff037424 */ /* 0x004fe200078e00ff */
[----:B------:R-:W-:-:S02]  /*163b0*/  MOV R2, 0x163d0 ;  /* 0x000163d000027802 */ /* 0x000fc40000000f00 */
[----:B-1-345:R-:W-:Y:S05]  /*163c0*/  CALL.REL.NOINC `($__internal_5_$__cuda_sm70_shflsync_idx_p) ;  /* 0x00001e0000007944 */ /* 0x03afea0003c00000 */
        /* <DEDUP_REMOVED lines=8> */
.L_x_269:
[----:B------:R-:W-:Y:S01]  /*16450*/  IMAD.MOV.U32 R12, RZ, RZ, R4 ;  /* 0x000000ffff0c7224 */ /* 0x000fe200078e0004 */
[----:B------:R-:W-:Y:S01]  /*16460*/  MOV R11, 0x4 ;  /* 0x00000004000b7802 */ /* 0x000fe20000000f00 */
[----:B-1----:R-:W-:Y:S01]  /*16470*/  IMAD.MOV.U32 R3, RZ, RZ, 0x181f ;  /* 0x0000181fff037424 */ /* 0x002fe200078e00ff */
[----:B--2---:R-:W-:Y:S02]  /*16480*/  MOV R2, 0x164a0 ;  /* 0x000164a000027802 */ /* 0x004fe40000000f00 */
[----:B---345:R-:W-:Y:S05]  /*16490*/  CALL.REL.NOINC `($__internal_5_$__cuda_sm70_shflsync_idx_p) ;  /* 0x00001d3000007944 */ /* 0x038fea0003c00000 */
[----:B------:R-:W-:Y:S01]  /*164a0*/  MOV R6, R11 ;  /* 0x0000000b00067202 */ /* 0x000fe20000000f00 */
[----:B------:R-:W-:Y:S05]  /*164b0*/  BRA `(.L_x_391) ;  /* 0xffff1ba000007947 */ /* 0x000fea000383ffff */
.L_x_270:
[----:B------:R-:W-:Y:S01]  /*164c0*/  IMAD.MOV.U32 R12, RZ, RZ, R5 ;  /* 0x000000ffff0c7224 */ /* 0x000fe200078e0005 */
[----:B------:R-:W-:Y:S01]  /*164d0*/  MOV R11, 0x4 ;  /* 0x00000004000b7802 */ /* 0x000fe20000000f00 */
[----:B------:R-:W-:Y:S01]  /*164e0*/  IMAD.MOV.U32 R3, RZ, RZ, 0x181f ;  /* 0x0000181fff037424 */ /* 0x000fe200078e00ff */
[----:B--2---:R-:W-:Y:S02]  /*164f0*/  MOV R2, 0x16510 ;  /* 0x0001651000027802 */ /* 0x004fe40000000f00 */
[----:B-1-345:R-:W-:Y:S05]  /*16500*/  CALL.REL.NOINC `($__internal_5_$__cuda_sm70_shflsync_idx_p) ;  /* 0x00001cc000007944 */ /* 0x03afea0003c00000 */
[----:B------:R-:W-:Y:S01]  /*16510*/  MOV R2, R11 ;  /* 0x0000000b00027202 */ /* 0x000fe20000000f00 */
[----:B------:R-:W-:Y:S05]  /*16520*/  BRA `(.L_x_392) ;  /* 0xffff1b5000007947 */ /* 0x000fea000383ffff */
.L_x_273:
        /* <DEDUP_REMOVED lines=13> */
.L_x_276:
[----:B------:R-:W-:Y:S01]  /*16600*/  IMAD.MOV.U32 R12, RZ, RZ, R4 ;  /* 0x000000ffff0c7224 */ /* 0x000fe200078e0004 */
[----:B------:R-:W-:Y:S01]  /*16610*/  MOV R11, 0x6 ;  /* 0x00000006000b7802 */ /* 0x000fe20000000f00 */
[----:B-1----:R-:W-:Y:S01]  /*16620*/  IMAD.MOV.U32 R3, RZ, RZ, 0x181f ;  /* 0x0000181fff037424 */ /* 0x002fe200078e00ff */
[----:B------:R-:W-:Y:S02]  /*16630*/  MOV R2, 0x16650 ;  /* 0x0001665000027802 */ /* 0x000fe40000000f00 */
[----:B--2345:R-:W-:Y:S05]  /*16640*/  CALL.REL.NOINC `($__internal_5_$__cuda_sm70_shflsync_idx_p) ;  /* 0x00001b8000007944 */ /* 0x03cfea0003c00000 */
[----:B------:R-:W-:Y:S01]  /*16650*/  MOV R6, R11 ;  /* 0x0000000b00067202 */ /* 0x000fe20000000f00 */
[----:B------:R-:W-:Y:S05]  /*16660*/  BRA `(.L_x_394) ;  /* 0xffff1bc000007947 */ /* 0x000fea000383ffff */
.L_x_277:
[----:B------:R-:W-:Y:S01]  /*16670*/  IMAD.MOV.U32 R12, RZ, RZ, R5 ;  /* 0x000000ffff0c7224 */ /* 0x000fe200078e0005 */
[----:B------:R-:W-:Y:S01]  /*16680*/  MOV R11, 0x6 ;  /* 0x00000006000b7802 */ /* 0x000fe20000000f00 */
[----:B-1----:R-:W-:Y:S01]  /*16690*/  IMAD.MOV.U32 R3, RZ, RZ, 0x181f ;  /* 0x0000181fff037424 */ /* 0x002fe200078e00ff */
[----:B------:R-:W-:Y:S02]  /*166a0*/  MOV R2, 0x166c0 ;  /* 0x000166c000027802 */ /* 0x000fe40000000f00 */
[----:B--2345:R-:W-:Y:S05]  /*166b0*/  CALL.REL.NOINC `($__internal_5_$__cuda_sm70_shflsync_idx_p) ;  /* 0x00001b1000007944 */ /* 0x03cfea0003c00000 */
[----:B------:R-:W-:Y:S01]  /*166c0*/  MOV R2, R11 ;  /* 0x0000000b00027202 */ /* 0x000fe20000000f00 */
[----:B------:R-:W-:Y:S05]  /*166d0*/  BRA `(.L_x_395) ;  /* 0xffff1b7000007947 */ /* 0x000fea000383ffff */
.L_x_280:
        /* <DEDUP_REMOVED lines=13> */
.L_x_315:
[----:B------:R-:W-:Y:S01]  /*167b0*/  IMAD.MOV.U32 R0, RZ, RZ, R241 ;  /* 0x000000ffff007224 */ /* 0x000fe200078e00f1 */
[----:B------:R-:W-:Y:S01]  /*167c0*/  MOV R11, 0x1f ;  /* 0x0000001f000b7802 */ /* 0x000fe20000000f00 */
[----:B------:R-:W-:Y:S01]  /*167d0*/  IMAD.MOV.U32 R8, RZ, RZ, 0x2 ;  /* 0x00000002ff087424 */ /* 0x000fe200078e00ff */
[----:B------:R-:W-:Y:S02]  /*167e0*/  MOV R10, 0xffffffff ;  /* 0xffffffff000a7802 */ /* 0x000fe40000000f00 */
[----:B------:R-:W-:Y:S02]  /*167f0*/  MOV R4, 0x16810 ;  /* 0x0001681000047802 */ /* 0x000fe40000000f00 */
[----:B------:R-:W-:Y:S05]  /*16800*/  CALL.REL.NOINC `($__internal_4_$__cuda_sm70_shflsync_bfly_p) ;  /* 0x0000197000007944 */ /* 0x000fea0003c00000 */
[----:B------:R-:W-:Y:S01]  /*16810*/  FADD.FTZ R3, R241, R0 ;  /* 0x00000000f1037221 */ /* 0x000fe20000010000 */
[----:B------:R-:W-:Y:S02]  /*16820*/  MOV R8, 0x1 ;  /* 0x0000000100087802 */ /* 0x000fe40000000f00 */
[----:B------:R-:W-:Y:S02]  /*16830*/  MOV R4, 0x16860 ;  /* 0x0001686000047802 */ /* 0x000fe40000000f00 */
[----:B------:R-:W-:-:S02]  /*16840*/  MOV R0, R3 ;  /* 0x0000000300007202 */ /* 0x000fc40000000f00 */
[----:B------:R-:W-:Y:S05]  /*16850*/  CALL.REL.NOINC `($__internal_4_$__cuda_sm70_shflsync_bfly_p) ;  /* 0x0000192000007944 */ /* 0x000fea0003c00000 */
[----:B------:R-:W-:Y:S01]  /*16860*/  FADD.FTZ R3, R3, R0 ;  /* 0x0000000003037221 */ /* 0x000fe20000010000 */
[----:B------:R-:W-:-:S02]  /*16870*/  MOV R0, R242 ;  /* 0x000000f200007202 */ /* 0x000fc40000000f00 */
[----:B------:R-:W-:Y:S02]  /*16880*/  MOV R8, 0x2 ;  /* 0x0000000200087802 */ /* 0x000fe40000000f00 */
[----:B------:R-:W-:Y:S02]  /*16890*/  MOV R4, 0x168b0 ;  /* 0x000168b000047802 */ /* 0x000fe40000000f00 */
[----:B------:R-:W-:Y:S05]  /*168a0*/  CALL.REL.NOINC `($__internal_4_$__cuda_sm70_shflsync_bfly_p) ;  /* 0x000018d000007944 */ /* 0x000fea0003c00000 */
[----:B------:R-:W-:Y:S01]  /*168b0*/  FADD.FTZ R5, R242, R0 ;  /* 0x00000000f2057221 */ /* 0x000fe20000010000 */
[----:B------:R-:W-:Y:S02]  /*168c0*/  MOV R8, 0x1 ;  /* 0x0000000100087802 */ /* 0x000fe40000000f00 */
[----:B------:R-:W-:Y:S02]  /*168d0*/  MOV R4, 0x16900 ;  /* 0x0001690000047802 */ /* 0x000fe40000000f00 */
[----:B------:R-:W-:Y:S02]  /*168e0*/  MOV R0, R5 ;  /* 0x0000000500007202 */ /* 0x000fe40000000f00 */
[----:B------:R-:W-:Y:S05]  /*168f0*/  CALL.REL.NOINC `($__internal_4_$__cuda_sm70_shflsync_bfly_p) ;  /* 0x0000188000007944 */ /* 0x000fea0003c00000 */
[----:B------:R-:W-:Y:S01]  /*16900*/  FADD.FTZ R5, R5, R0 ;  /* 0x0000000005057221 */ /* 0x000fe20000010000 */
[----:B------:R-:W-:Y:S02]  /*16910*/  MOV R0, R243 ;  /* 0x000000f300007202 */ /* 0x000fe40000000f00 */
[----:B------:R-:W-:-:S02]  /*16920*/  MOV R8, 0x2 ;  /* 0x0000000200087802 */ /* 0x000fc40000000f00 */
        /* <DEDUP_REMOVED lines=9> */
[----:B------:R-:W-:Y:S02]  /*169c0*/  MOV R8, 0x2 ;  /* 0x0000000200087802 */ /* 0x000fe40000000f00 */
[----:B------:R-:W-:-:S02]  /*169d0*/  MOV R4, 0x169f0 ;  /* 0x000169f000047802 */ /* 0x000fc40000000f00 */
[----:B------:R-:W-:Y:S05]  /*169e0*/  CALL.REL.NOINC `($__internal_4_$__cuda_sm70_shflsync_bfly_p) ;  /* 0x0000179000007944 */ /* 0x000fea0003c00000 */
[----:B------:R-:W-:Y:S01]  /*169f0*/  FADD.FTZ R7, R244, R0 ;  /* 0x00000000f4077221 */ /* 0x000fe20000010000 */
[----:B------:R-:W-:-:S02]  /*16a00*/  MOV R8, 0x1 ;  /* 0x0000000100087802 */ /* 0x000fc40000000f00 */
[----:B------:R-:W-:Y:S02]  /*16a10*/  MOV R4, 0x16a40 ;  /* 0x00016a4000047802 */ /* 0x000fe40000000f00 */
[----:B------:R-:W-:Y:S02]  /*16a20*/  MOV R0, R7 ;  /* 0x0000000700007202 */ /* 0x000fe40000000f00 */
[----:B------:R-:W-:Y:S05]  /*16a30*/  CALL.REL.NOINC `($__internal_4_$__cuda_sm70_shflsync_bfly_p) ;  /* 0x0000174000007944 */ /* 0x000fea0003c00000 */
[----:B------:R-:W-:Y:S01]  /*16a40*/  MOV R9, R0 ;  /* 0x0000000000097202 */ /* 0x000fe20000000f00 */
[----:B------:R-:W-:Y:S05]  /*16a50*/  BRA `(.L_x_397) ;  /* 0xffffb1a000007947 */ /* 0x000fea000383ffff */
.L_x_322:
[----:B--234-:R-:W-:Y:S01]  /*16a60*/  IMAD.MOV.U32 R12, RZ, RZ, R6 ;  /* 0x000000ffff0c7224 */ /* 0x01cfe200078e0006 */
[----:B------:R-:W-:Y:S01]  /*16a70*/  MOV R11, RZ ;  /* 0x000000ff000b7202 */ /* 0x000fe20000000f00 */
[----:B------:R-:W-:Y:S01]  /*16a80*/  IMAD.MOV.U32 R3, RZ, RZ, 0x181f ;  /* 0x0000181fff037424 */ /* 0x000fe200078e00ff */
[----:B------:R-:W-:Y:S02]  /*16a90*/  MOV R2, 0x16ab0 ;  /* 0x00016ab000027802 */ /* 0x000fe40000000f00 */
[----:B-1----:R-:W-:Y:S05]  /*16aa0*/  CALL.REL.NOINC `($__internal_5_$__cuda_sm70_shflsync_idx_p) ;  /* 0x0000172000007944 */ /* 0x002fea0003c00000 */
[----:B------:R-:W-:Y:S01]  /*16ab0*/  MOV R8, R11 ;  /* 0x0000000b00087202 */ /* 0x000fe20000000f00 */
[----:B------:R-:W-:Y:S05]  /*16ac0*/  BRA `(.L_x_398) ;  /* 0xffffc96000007947 */ /* 0x000fea000383ffff */
.L_x_323:
[----:B------:R-:W-:Y:S01]  /*16ad0*/  IMAD.MOV.U32 R12, RZ, RZ, R7 ;  /* 0x000000ffff0c7224 */ /* 0x000fe200078e0007 */
[----:B------:R-:W-:Y:S01]  /*16ae0*/  MOV R11, RZ ;  /* 0x000000ff000b7202 */ /* 0x000fe20000000f00 */
[----:B------:R-:W-:Y:S01]  /*16af0*/  IMAD.MOV.U32 R3, RZ, RZ, 0x181f ;  /* 0x0000181fff037424 */ /* 0x000fe200078e00ff */
[----:B------:R-:W-:-:S02]  /*16b00*/  MOV R2, 0x16b20 ;  /* 0x00016b2000027802 */ /* 0x000fc40000000f00 */
[----:B-123--:R-:W-:Y:S05]  /*16b10*/  CALL.REL.NOINC `($__internal_5_$__cuda_sm70_shflsync_idx_p) ;  /* 0x000016b000007944 */ /* 0x00efea0003c00000 */
[----:B------:R-:W-:Y:S01]  /*16b20*/  MOV R2, R11 ;  /* 0x0000000b00027202 */ /* 0x000fe20000000f00 */
[----:B------:R-:W-:Y:S05]  /*16b30*/  BRA `(.L_x_399) ;  /* 0xffffc91000007947 */ /* 0x000fea000383ffff */
.L_x_324:
[----:B------:R-:W-:Y:S01]  /*16b40*/  IMAD.MOV.U32 R12, RZ, RZ, R6 ;  /* 0x000000ffff0c7224 */ /* 0x000fe200078e0006 */
[----:B------:R-:W-:Y:S01]  /*16b50*/  MOV R11, 0x1 ;  /* 0x00000001000b7802 */ /* 0x000fe20000000f00 */
[----:B--2---:R-:W-:Y:S01]  /*16b60*/  IMAD.MOV.U32 R3, RZ, RZ, 0x181f ;  /* 0x0000181fff037424 */ /* 0x004fe200078e00ff */
[----:B------:R-:W-:-:S02]  /*16b70*/  MOV R2, 0x16b90 ;  /* 0x00016b9000027802 */ /* 0x000fc40000000f00 */
[----:B-1--4-:R-:W-:Y:S05]  /*16b80*/  CALL.REL.NOINC `($__internal_5_$__cuda_sm70_shflsync_idx_p) ;  /* 0x0000164000007944 */ /* 0x012fea0003c00000 */
        /* <DEDUP_REMOVED lines=8> */
.L_x_325:
[----:B------:R-:W-:Y:S01]  /*16c10*/  IMAD.MOV.U32 R12, RZ, RZ, R6 ;  /* 0x000000ffff0c7224 */ /* 0x000fe200078e0006 */
[----:B------:R-:W-:Y:S01]  /*16c20*/  MOV R11, 0x2 ;  /* 0x00000002000b7802 */ /* 0x000fe20000000f00 */
[----:B--2---:R-:W-:Y:S01]  /*16c30*/  IMAD.MOV.U32 R3, RZ, RZ, 0x181f ;  /* 0x0000181fff037424 */ /* 0x004fe200078e00ff */
[----:B------:R-:W-:Y:S02]  /*16c40*/  MOV R2, 0x16c60 ;  /* 0x00016c6000027802 */ /* 0x000fe40000000f00 */
[----:B-1-34-:R-:W-:Y:S05]  /*16c50*/  CALL.REL.NOINC `($__internal_5_$__cuda_sm70_shflsync_idx_p) ;  /* 0x0000157000007944 */ /* 0x01afea0003c00000 */
[----:B------:R-:W-:Y:S01]  /*16c60*/  MOV R8, R11 ;  /* 0x0000000b00087202 */ /* 0x000fe20000000f00 */
[----:B------:R-:W-:Y:S05]  /*16c70*/  BRA `(.L_x_401) ;  /* 0xffffc8c000007947 */ /* 0x000fea000383ffff */
.L_x_326:
[----:B------:R-:W-:Y:S01]  /*16c80*/  IMAD.MOV.U32 R12, RZ, RZ, R7 ;  /* 0x000000ffff0c7224 */ /* 0x000fe200078e0007 */
[----:B------:R-:W-:Y:S01]  /*16c90*/  MOV R11, 0x2 ;  /* 0x00000002000b7802 */ /* 0x000fe20000000f00 */
[----:B--2---:R-:W-:Y:S01]  /*16ca0*/  IMAD.MOV.U32 R3, RZ, RZ, 0x181f ;  /* 0x0000181fff037424 */ /* 0x004fe200078e00ff */
[----:B------:R-:W-:Y:S02]  /*16cb0*/  MOV R2, 0x16cd0 ;  /* 0x00016cd000027802 */ /* 0x000fe40000000f00 */
[----:B-1-34-:R-:W-:Y:S05]  /*16cc0*/  CALL.REL.NOINC `($__internal_5_$__cuda_sm70_shflsync_idx_p) ;  /* 0x0000150000007944 */ /* 0x01afea0003c00000 */
[----:B------:R-:W-:Y:S01]  /*16cd0*/  MOV R2, R11 ;  /* 0x0000000b00027202 */ /* 0x000fe20000000f00 */
[----:B------:R-:W-:Y:S05]  /*16ce0*/  BRA `(.L_x_402) ;  /* 0xffffc87000007947 */ /* 0x000fea000383ffff */
.L_x_327:
[----:B------:R-:W-:Y:S01]  /*16cf0*/  IMAD.MOV.U32 R12, RZ, RZ, R6 ;  /* 0x000000ffff0c7224 */ /* 0x000fe200078e0006 */
[----:B------:R-:W-:Y:S01]  /*16d00*/  MOV R11, 0x3 ;  /* 0x00000003000b7802 */ /* 0x000fe20000000f00 */
[----:B---3--:R-:W-:Y:S01]  /*16d10*/  IMAD.MOV.U32 R3, RZ, RZ, 0x181f ;  /* 0x0000181fff037424 */ /* 0x008fe200078e00ff */
[----:B------:R-:W-:-:S02]  /*16d20*/  MOV R2, 0x16d40 ;  /* 0x00016d4000027802 */ /* 0x000fc40000000f00 */
[----:B-12---:R-:W-:Y:S05]  /*16d30*/  CALL.REL.NOINC `($__internal_5_$__cuda_sm70_shflsync_idx_p) ;  /* 0x0000149000007944 */ /* 0x006fea0003c00000 */
        /* <DEDUP_REMOVED lines=8> */
.L_x_328:
[----:B------:R-:W-:Y:S01]  /*16dc0*/  IMAD.MOV.U32 R12, RZ, RZ, R6 ;  /* 0x000000ffff0c7224 */ /* 0x000fe200078e0006 */
[----:B------:R-:W-:Y:S01]  /*16dd0*/  MOV R11, 0x4 ;  /* 0x00000004000b7802 */ /* 0x000fe20000000f00 */
[----:B-1----:R-:W-:Y:S01]  /*16de0*/  IMAD.MOV.U32 R3, RZ, RZ, 0x181f ;  /* 0x0000181fff037424 */ /* 0x002fe200078e00ff */
[----:B------:R-:W-:Y:S02]  /*16df0*/  MOV R2, 0x16e10 ;  /* 0x00016e1000027802 */ /* 0x000fe40000000f00 */
[----:B----4-:R-:W-:Y:S05]  /*16e00*/  CALL.REL.NOINC `($__internal_5_$__cuda_sm70_shflsync_idx_p) ;  /* 0x000013c000007944 */ /* 0x010fea0003c00000 */
[----:B------:R-:W-:Y:S01]  /*16e10*/  MOV R8, R11 ;  /* 0x0000000b00087202 */ /* 0x000fe20000000f00 */
[----:B------:R-:W-:Y:S05]  /*16e20*/  BRA `(.L_x_404) ;  /* 0xffffc82000007947 */ /* 0x000fea000383ffff */
.L_x_329:
[----:B------:R-:W-:Y:S01]  /*16e30*/  IMAD.MOV.U32 R12, RZ, RZ, R7 ;  /* 0x000000ffff0c7224 */ /* 0x000fe200078e0007 */
[----:B------:R-:W-:Y:S01]  /*16e40*/  MOV R11, 0x4 ;  /* 0x00000004000b7802 */ /* 0x000fe20000000f00 */
[----:B-1----:R-:W-:Y:S01]  /*16e50*/  IMAD.MOV.U32 R3, RZ, RZ, 0x181f ;  /* 0x0000181fff037424 */ /* 0x002fe200078e00ff */
[----:B------:R-:W-:Y:S02]  /*16e60*/  MOV R2, 0x16e80 ;  /* 0x00016e8000027802 */ /* 0x000fe40000000f00 */
[----:B--234-:R-:W-:Y:S05]  /*16e70*/  CALL.REL.NOINC `($__internal_5_$__cuda_sm70_shflsync_idx_p) ;  /* 0x0000135000007944 */ /* 0x01cfea0003c00000 */
[----:B------:R-:W-:Y:S01]  /*16e80*/  MOV R2, R11 ;  /* 0x0000000b00027202 */ /* 0x000fe20000000f00 */
[----:B------:R-:W-:Y:S05]  /*16e90*/  BRA `(.L_x_405) ;  /* 0xffffc7d000007947 */ /* 0x000fea000383ffff */
.L_x_330:
        /* <DEDUP_REMOVED lines=13> */
.L_x_331:
[----:B------:R-:W-:Y:S01]  /*16f70*/  IMAD.MOV.U32 R12, RZ, RZ, R6 ;  /* 0x000000ffff0c7224 */ /* 0x000fe200078e0006 */
[----:B------:R-:W-:Y:S01]  /*16f80*/  MOV R11, 0x6 ;  /* 0x00000006000b7802 */ /* 0x000fe20000000f00 */
[----:B-1----:R-:W-:Y:S01]  /*16f90*/  IMAD.MOV.U32 R3, RZ, RZ, 0x181f ;  /* 0x0000181fff037424 */ /* 0x002fe200078e00ff */
[----:B------:R-:W-:Y:S02]  /*16fa0*/  MOV R2, 0x16fc0 ;  /* 0x00016fc000027802 */ /* 0x000fe40000000f00 */
[----:B---34-:R-:W-:Y:S05]  /*16fb0*/  CALL.REL.NOINC `($__internal_5_$__cuda_sm70_shflsync_idx_p) ;  /* 0x0000121000007944 */ /* 0x018fea0003c00000 */
[----:B------:R-:W-:Y:S01]  /*16fc0*/  MOV R8, R11 ;  /* 0x0000000b00087202 */ /* 0x000fe20000000f00 */
[----:B------:R-:W-:Y:S05]  /*16fd0*/  BRA `(.L_x_407) ;  /* 0xffffc78000007947 */ /* 0x000fea000383ffff */
.L_x_332:
[----:B------:R-:W-:Y:S01]  /*16fe0*/  IMAD.MOV.U32 R12, RZ, RZ, R7 ;  /* 0x000000ffff0c7224 */ /* 0x000fe200078e0007 */
[----:B------:R-:W-:Y:S01]  /*16ff0*/  MOV R11, 0x6 ;  /* 0x00000006000b7802 */ /* 0x000fe20000000f00 */
[----:B-1----:R-:W-:Y:S01]  /*17000*/  IMAD.MOV.U32 R3, RZ, RZ, 0x181f ;  /* 0x0000181fff037424 */ /* 0x002fe200078e00ff */
[----:B------:R-:W-:Y:S02]  /*17010*/  MOV R2, 0x17030 ;  /* 0x0001703000027802 */ /* 0x000fe40000000f00 */
[----:B--234-:R-:W-:Y:S05]  /*17020*/  CALL.REL.NOINC `($__internal_5_$__cuda_sm70_shflsync_idx_p) ;  /* 0x000011a000007944 */ /* 0x01cfea0003c00000 */
[----:B------:R-:W-:Y:S01]  /*17030*/  MOV R2, R11 ;  /* 0x0000000b00027202 */ /* 0x000fe20000000f00 */
[----:B------:R-:W-:Y:S05]  /*17040*/  BRA `(.L_x_408) ;  /* 0xffffc73000007947 */ /* 0x000fea000383ffff */
.L_x_333:
[----:B------:R-:W-:Y:S01]  /*17050*/  IMAD.MOV.U32 R12, RZ, RZ, R6 ;  /* 0x000000ffff0c7224 */ /* 0x000fe200078e0006 */
[----:B------:R-:W-:Y:S01]  /*17060*/  MOV R11, 0x7 ;  /* 0x00000007000b7802 */ /* 0x000fe20000000f00 */
[----:B--2---:R-:W-:Y:S01]  /*17070*/  IMAD.MOV.U32 R3, RZ, RZ, 0x181f ;  /* 0x0000181fff037424 */ /* 0x004fe200078e00ff */
[----:B------:R-:W-:-:S02]  /*17080*/  MOV R2, 0x170a0 ;  /* 0x000170a000027802 */ /* 0x000fc40000000f00 */
[----:B-1-34-:R-:W-:Y:S05]  /*17090*/  CALL.REL.NOINC `($__internal_5_$__cuda_sm70_shflsync_idx_p) ;  /* 0x0000113000007944 */ /* 0x01afea0003c00000 */
        /* <DEDUP_REMOVED lines=8> */
.L_x_335:
[----:B------:R-:W-:Y:S01]  /*17120*/  IMAD.MOV.U32 R12, RZ, RZ, R20 ;  /* 0x000000ffff0c7224 */ /* 0x000fe200078e0014 */
[----:B------:R-:W-:Y:S01]  /*17130*/  MOV R11, RZ ;  /* 0x000000ff000b7202 */ /* 0x000fe20000000f00 */
[----:B------:R-:W-:Y:S01]  /*17140*/  IMAD.MOV.U32 R3, RZ, RZ, 0x1c1f ;  /* 0x00001c1fff037424 */ /* 0x000fe200078e00ff */
[----:B------:R-:W-:Y:S02]  /*17150*/  MOV R2, 0x17170 ;  /* 0x0001717000027802 */ /* 0x000fe40000000f00 */
[----:B------:R-:W-:Y:S05]  /*17160*/  CALL.REL.NOINC `($__internal_5_$__cuda_sm70_shflsync_idx_p) ;  /* 0x0000106000007944 */ /* 0x000fea0003c00000 */
[----:B------:R-:W-:Y:S01]  /*17170*/  MOV R13, R11 ;  /* 0x0000000b000d7202 */ /* 0x000fe20000000f00 */
[----:B------:R-:W-:Y:S05]  /*17180*/  BRA `(.L_x_410) ;  /* 0xffffc90000007947 */ /* 0x000fea000383ffff */
.L_x_336:
[----:B------:R-:W-:Y:S01]  /*17190*/  IMAD.MOV.U32 R12, RZ, RZ, R21 ;  /* 0x000000ffff0c7224 */ /* 0x000fe200078e0015 */
[----:B------:R-:W-:Y:S01]  /*171a0*/  MOV R11, RZ ;  /* 0x000000ff000b7202 */ /* 0x000fe20000000f00 */
[----:B------:R-:W-:Y:S01]  /*171b0*/  IMAD.MOV.U32 R3, RZ, RZ, 0x1c1f ;  /* 0x00001c1fff037424 */ /* 0x000fe200078e00ff */
[----:B------:R-:W-:Y:S02]  /*171c0*/  MOV R2, 0x171e0 ;  /* 0x000171e000027802 */ /* 0x000fe40000000f00 */
[----:B-12---:R-:W-:Y:S05]  /*171d0*/  CALL.REL.NOINC `($__internal_5_$__cuda_sm70_shflsync_idx_p) ;  /* 0x00000ff000007944 */ /* 0x006fea0003c00000 */
[----:B------:R-:W-:Y:S01]  /*171e0*/  MOV R2, R11 ;  /* 0x0000000b00027202 */ /* 0x000fe20000000f00 */
[----:B------:R-:W-:Y:S05]  /*171f0*/  BRA `(.L_x_411) ;  /* 0xffffc8b000007947 */ /* 0x000fea000383ffff */
.L_x_339:
[----:B------:R-:W-:Y:S01]  /*17200*/  IMAD.MOV.U32 R12, RZ, RZ, R20 ;  /* 0x000000ffff0c7224 */ /* 0x000fe200078e0014 */
[----:B------:R-:W-:Y:S01]  /*17210*/  MOV R11, 0x1 ;  /* 0x00000001000b7802 */ /* 0x000fe20000000f00 */
[----:B--2---:R-:W-:Y:S01]  /*17220*/  IMAD.MOV.U32 R3, RZ, RZ, 0x1c1f ;  /* 0x00001c1fff037424 */ /* 0x004fe200078e00ff */
[----:B----4-:R-:W-:-:S02]  /*17230*/  MOV R2, 0x17250 ;  /* 0x0001725000027802 */ /* 0x010fc40000000f00 */
[----:B-1-3--:R-:W-:Y:S05]  /*17240*/  CALL.REL.NOINC `($__internal_5_$__cuda_sm70_shflsync_idx_p) ;  /* 0x00000f8000007944 */ /* 0x00afea0003c00000 */
        /* <DEDUP_REMOVED lines=8> */
.L_x_342:
[----:B------:R-:W-:Y:S01]  /*172d0*/  IMAD.MOV.U32 R12, RZ, RZ, R20 ;  /* 0x000000ffff0c7224 */ /* 0x000fe200078e0014 */
[----:B------:R-:W-:Y:S01]  /*172e0*/  MOV R11, 0x2 ;  /* 0x00000002000b7802 */ /* 0x000fe20000000f00 */
[----:B--2---:R-:W-:Y:S01]  /*172f0*/  IMAD.MOV.U32 R3, RZ, RZ, 0x1c1f ;  /* 0x00001c1fff037424 */ /* 0x004fe200078e00ff */
[----:B----4-:R-:W-:Y:S02]  /*17300*/  MOV R2, 0x17320 ;  /* 0x0001732000027802 */ /* 0x010fe40000000f00 */
[----:B-1-3--:R-:W-:Y:S05]  /*17310*/  CALL.REL.NOINC `($__internal_5_$__cuda_sm70_shflsync_idx_p) ;  /* 0x00000eb000007944 */ /* 0x00afea0003c00000 */
[----:B------:R-:W-:Y:S01]  /*17320*/  MOV R13, R11 ;  /* 0x0000000b000d7202 */ /* 0x000fe20000000f00 */
[----:B------:R-:W-:Y:S05]  /*17330*/  BRA `(.L_x_413) ;  /* 0xffffcd3000007947 */ /* 0x000fea000383ffff */
.L_x_343:
[----:B------:R-:W-:Y:S01]  /*17340*/  IMAD.MOV.U32 R12, RZ, RZ, R21 ;  /* 0x000000ffff0c7224 */ /* 0x000fe200078e0015 */
[----:B------:R-:W-:Y:S01]  /*17350*/  MOV R11, 0x2 ;  /* 0x00000002000b7802 */ /* 0x000fe20000000f00 */
[----:B--2---:R-:W-:Y:S01]  /*17360*/  IMAD.MOV.U32 R3, RZ, RZ, 0x1c1f ;  /* 0x00001c1fff037424 */ /* 0x004fe200078e00ff */
[----:B----4-:R-:W-:Y:S02]  /*17370*/  MOV R2, 0x17390 ;  /* 0x0001739000027802 */ /* 0x010fe40000000f00 */
[----:B-1-3--:R-:W-:Y:S05]  /*17380*/  CALL.REL.NOINC `($__internal_5_$__cuda_sm70_shflsync_idx_p) ;  /* 0x00000e4000007944 */ /* 0x00afea0003c00000 */
[----:B------:R-:W-:Y:S01]  /*17390*/  MOV R2, R11 ;  /* 0x0000000b00027202 */ /* 0x000fe20000000f00 */
[----:B------:R-:W-:Y:S05]  /*173a0*/  BRA `(.L_x_414) ;  /* 0xffffcce000007947 */ /* 0x000fea000383ffff */
.L_x_346:
[----:B------:R-:W-:Y:S01]  /*173b0*/  IMAD.MOV.U32 R12, RZ, RZ, R20 ;  /* 0x000000ffff0c7224 */ /* 0x000fe200078e0014 */
[----:B------:R-:W-:Y:S01]  /*173c0*/  MOV R11, 0x3 ;  /* 0x00000003000b7802 */ /* 0x000fe20000000f00 */
[----:B-1----:R-:W-:Y:S01]  /*173d0*/  IMAD.MOV.U32 R3, RZ, RZ, 0x1c1f ;  /* 0x00001c1fff037424 */ /* 0x002fe200078e00ff */
[----:B----4-:R-:W-:-:S02]  /*173e0*/  MOV R2, 0x17400 ;  /* 0x0001740000027802 */ /* 0x010fc40000000f00 */
[----:B--23--:R-:W-:Y:S05]  /*173f0*/  CALL.REL.NOINC `($__internal_5_$__cuda_sm70_shflsync_idx_p) ;  /* 0x00000dd000007944 */ /* 0x00cfea0003c00000 */
        /* <DEDUP_REMOVED lines=8> */
.L_x_350:
[----:B------:R-:W-:Y:S01]  /*17480*/  IMAD.MOV.U32 R12, RZ, RZ, R6 ;  /* 0x000000ffff0c7224 */ /* 0x000fe200078e0006 */
[----:B------:R-:W-:Y:S01]  /*17490*/  MOV R11, RZ ;  /* 0x000000ff000b7202 */ /* 0x000fe20000000f00 */
[----:B------:R-:W-:Y:S01]  /*174a0*/  IMAD.MOV.U32 R3, RZ, RZ, 0x181f ;  /* 0x0000181fff037424 */ /* 0x000fe200078e00ff */
[----:B------:R-:W-:Y:S02]  /*174b0*/  MOV R2, 0x174d0 ;  /* 0x000174d000027802 */ /* 0x000fe40000000f00 */
[----:B------:R-:W-:Y:S05]  /*174c0*/  CALL.REL.NOINC `($__internal_5_$__cuda_sm70_shflsync_idx_p) ;  /* 0x00000d0000007944 */ /* 0x000fea0003c00000 */
[----:B------:R-:W-:Y:S01]  /*174d0*/  MOV R8, R11 ;  /* 0x0000000b00087202 */ /* 0x000fe20000000f00 */
[----:B------:R-:W-:Y:S05]  /*174e0*/  BRA `(.L_x_416) ;  /* 0xffffd7b000007947 */ /* 0x000fea000383ffff */
.L_x_351:
[----:B------:R-:W-:Y:S01]  /*174f0*/  IMAD.MOV.U32 R12, RZ, RZ, R7 ;  /* 0x000000ffff0c7224 */ /* 0x000fe200078e0007 */
[----:B------:R-:W-:Y:S01]  /*17500*/  MOV R11, RZ ;  /* 0x000000ff000b7202 */ /* 0x000fe20000000f00 */
[----:B------:R-:W-:Y:S01]  /*17510*/  IMAD.MOV.U32 R3, RZ, RZ, 0x181f ;  /* 0x0000181fff037424 */ /* 0x000fe200078e00ff */
[----:B------:R-:W-:Y:S02]  /*17520*/  MOV R2, 0x17540 ;  /* 0x0001754000027802 */ /* 0x000fe40000000f00 */
[----:B-12---:R-:W-:Y:S05]  /*17530*/  CALL.REL.NOINC `($__internal_5_$__cuda_sm70_shflsync_idx_p) ;  /* 0x00000c9000007944 */ /* 0x006fea0003c00000 */
[----:B------:R-:W-:Y:S01]  /*17540*/  MOV R2, R11 ;  /* 0x0000000b00027202 */ /* 0x000fe20000000f00 */
[----:B------:R-:W-:Y:S05]  /*17550*/  BRA `(.L_x_417) ;  /* 0xffffd76000007947 */ /* 0x000fea000383ffff */
.L_x_352:
[----:B------:R-:W-:Y:S01]  /*17560*/  IMAD.MOV.U32 R12, RZ, RZ, R6 ;  /* 0x000000ffff0c7224 */ /* 0x000fe200078e0006 */
[----:B------:R-:W-:Y:S01]  /*17570*/  MOV R11, 0x1 ;  /* 0x00000001000b7802 */ /* 0x000fe20000000f00 */
[----:B--2---:R-:W-:Y:S01]  /*17580*/  IMAD.MOV.U32 R3, RZ, RZ, 0x181f ;  /* 0x0000181fff037424 */ /* 0x004fe200078e00ff */
[----:B------:R-:W-:-:S02]  /*17590*/  MOV R2, 0x175b0 ;  /* 0x000175b000027802 */ /* 0x000fc40000000f00 */
        /* <DEDUP_REMOVED lines=9> */
.L_x_353:
[----:B------:R-:W-:Y:S01]  /*17630*/  IMAD.MOV.U32 R12, RZ, RZ, R6 ;  /* 0x000000ffff0c7224 */ /* 0x000fe200078e0006 */
[----:B------:R-:W-:Y:S01]  /*17640*/  MOV R11, 0x2 ;  /* 0x00000002000b7802 */ /* 0x000fe20000000f00 */
[----:B-1----:R-:W-:Y:S01]  /*17650*/  IMAD.MOV.U32 R3, RZ, RZ, 0x181f ;  /* 0x0000181fff037424 */ /* 0x002fe200078e00ff */
[----:B------:R-:W-:Y:S02]  /*17660*/  MOV R2, 0x17680 ;  /* 0x0001768000027802 */ /* 0x000fe40000000f00 */
[----:B---34-:R-:W-:Y:S05]  /*17670*/  CALL.REL.NOINC `($__internal_5_$__cuda_sm70_shflsync_idx_p) ;  /* 0x00000b5000007944 */ /* 0x018fea0003c00000 */
[----:B------:R-:W-:Y:S01]  /*17680*/  MOV R8, R11 ;  /* 0x0000000b00087202 */ /* 0x000fe20000000f00 */
[----:B------:R-:W-:Y:S05]  /*17690*/  BRA `(.L_x_419) ;  /* 0xffffd71000007947 */ /* 0x000fea000383ffff */
.L_x_354:
[----:B------:R-:W-:Y:S01]  /*176a0*/  IMAD.MOV.U32 R12, RZ, RZ, R7 ;  /* 0x000000ffff0c7224 */ /* 0x000fe200078e0007 */
[----:B------:R-:W-:Y:S01]  /*176b0*/  MOV R11, 0x2 ;  /* 0x00000002000b7802 */ /* 0x000fe20000000f00 */
[----:B-1----:R-:W-:Y:S01]  /*176c0*/  IMAD.MOV.U32 R3, RZ, RZ, 0x181f ;  /* 0x0000181fff037424 */ /* 0x002fe200078e00ff */
[----:B------:R-:W-:Y:S02]  /*176d0*/  MOV R2, 0x176f0 ;  /* 0x000176f000027802 */ /* 0x000fe40000000f00 */
[----:B--234-:R-:W-:Y:S05]  /*176e0*/  CALL.REL.NOINC `($__internal_5_$__cuda_sm70_shflsync_idx_p) ;  /* 0x00000ae000007944 */ /* 0x01cfea0003c00000 */
[----:B------:R-:W-:Y:S01]  /*176f0*/  MOV R2, R11 ;  /* 0x0000000b00027202 */ /* 0x000fe20000000f00 */
[----:B------:R-:W-:Y:S05]  /*17700*/  BRA `(.L_x_420) ;  /* 0xffffd6c000007947 */ /* 0x000fea000383ffff */
.L_x_355:
        /* <DEDUP_REMOVED lines=13> */
.L_x_356:
[----:B------:R-:W-:Y:S01]  /*177e0*/  IMAD.MOV.U32 R12, RZ, RZ, R6 ;  /* 0x000000ffff0c7224 */ /* 0x000fe200078e0006 */
[----:B------:R-:W-:Y:S01]  /*177f0*/  MOV R11, 0x4 ;  /* 0x00000004000b7802 */ /* 0x000fe20000000f00 */
[----:B--2---:R-:W-:Y:S01]  /*17800*/  IMAD.MOV.U32 R3, RZ, RZ, 0x181f ;  /* 0x0000181fff037424 */ /* 0x004fe200078e00ff */
[----:B------:R-:W-:Y:S02]  /*17810*/  MOV R2, 0x17830 ;  /* 0x0001783000027802 */ /* 0x000fe40000000f00 */
[----:B-1-34-:R-:W-:Y:S05]  /*17820*/  CALL.REL.NOINC `($__internal_5_$__cuda_sm70_shflsync_idx_p) ;  /* 0x000009a000007944 */ /* 0x01afea0003c00000 */
[----:B------:R-:W-:Y:S01]  /*17830*/  MOV R8, R11 ;  /* 0x0000000b00087202 */ /* 0x000fe20000000f00 */
[----:B------:R-:W-:Y:S05]  /*17840*/  BRA `(.L_x_422) ;  /* 0xffffd67000007947 */ /* 0x000fea000383ffff */
.L_x_357:
[----:B------:R-:W-:Y:S01]  /*17850*/  IMAD.MOV.U32 R12, RZ, RZ, R7 ;  /* 0x000000ffff0c7224 */ /* 0x000fe200078e0007 */
[----:B------:R-:W-:Y:S01]  /*17860*/  MOV R11, 0x4 ;  /* 0x00000004000b7802 */ /* 0x000fe20000000f00 */
[----:B--2---:R-:W-:Y:S01]  /*17870*/  IMAD.MOV.U32 R3, RZ, RZ, 0x181f ;  /* 0x0000181fff037424 */ /* 0x004fe200078e00ff */
[----:B------:R-:W-:Y:S02]  /*17880*/  MOV R2, 0x178a0 ;  /* 0x000178a000027802 */ /* 0x000fe40000000f00 */
[----:B-1-34-:R-:W-:Y:S05]  /*17890*/  CALL.REL.NOINC `($__internal_5_$__cuda_sm70_shflsync_idx_p) ;  /* 0x0000093000007944 */ /* 0x01afea0003c00000 */
[----:B------:R-:W-:Y:S01]  /*178a0*/  MOV R2, R11 ;  /* 0x0000000b00027202 */ /* 0x000fe20000000f00 */
[----:B------:R-:W-:Y:S05]  /*178b0*/  BRA `(.L_x_423) ;  /* 0xffffd62000007947 */ /* 0x000fea000383ffff */
.L_x_358:
[----:B------:R-:W-:Y:S01]  /*178c0*/  IMAD.MOV.U32 R12, RZ, RZ, R6 ;  /* 0x000000ffff0c7224 */ /* 0x000fe200078e0006 */
[----:B------:R-:W-:Y:S01]  /*178d0*/  MOV R11, 0x5 ;  /* 0x00000005000b7802 */ /* 0x000fe20000000f00 */
[----:B-1----:R-:W-:Y:S01]  /*178e0*/  IMAD.MOV.U32 R3, RZ, RZ, 0x181f ;  /* 0x0000181fff037424 */ /* 0x002fe200078e00ff */
[----:B------:R-:W-:-:S02]  /*178f0*/  MOV R2, 0x17910 ;  /* 0x0001791000027802 */ /* 0x000fc40000000f00 */
[----:B--234-:R-:W-:Y:S05]  /*17900*/  CALL.REL.NOINC `($__internal_5_$__cuda_sm70_shflsync_idx_p) ;  /* 0x000008c000007944 */ /* 0x01cfea0003c00000 */
        /* <DEDUP_REMOVED lines=8> */
.L_x_359:
[----:B------:R-:W-:Y:S01]  /*17990*/  IMAD.MOV.U32 R12, RZ, RZ, R6 ;  /* 0x000000ffff0c7224 */ /* 0x000fe200078e0006 */
[----:B------:R-:W-:Y:S01]  /*179a0*/  MOV R11, 0x6 ;  /* 0x00000006000b7802 */ /* 0x000fe20000000f00 */
[----:B--2---:R-:W-:Y:S01]  /*179b0*/  IMAD.MOV.U32 R3, RZ, RZ, 0x181f ;  /* 0x0000181fff037424 */ /* 0x004fe200078e00ff */
[----:B------:R-:W-:Y:S02]  /*179c0*/  MOV R2, 0x179e0 ;  /* 0x000179e000027802 */ /* 0x000fe40000000f00 */
[----:B-1--4-:R-:W-:Y:S05]  /*179d0*/  CALL.REL.NOINC `($__internal_5_$__cuda_sm70_shflsync_idx_p) ;  /* 0x000007f000007944 */ /* 0x012fea0003c00000 */
[----:B------:R-:W-:Y:S01]  /*179e0*/  MOV R8, R11 ;  /* 0x0000000b00087202 */ /* 0x000fe20000000f00 */
[----:B------:R-:W-:Y:S05]  /*179f0*/  BRA `(.L_x_425) ;  /* 0xffffd5d000007947 */ /* 0x000fea000383ffff */
.L_x_360:
[----:B------:R-:W-:Y:S01]  /*17a00*/  IMAD.MOV.U32 R12, RZ, RZ, R7 ;  /* 0x000000ffff0c7224 */ /* 0x000fe200078e0007 */
[----:B------:R-:W-:Y:S01]  /*17a10*/  MOV R11, 0x6 ;  /* 0x00000006000b7802 */ /* 0x000fe20000000f00 */
[----:B--2---:R-:W-:Y:S01]  /*17a20*/  IMAD.MOV.U32 R3, RZ, RZ, 0x181f ;  /* 0x0000181fff037424 */ /* 0x004fe200078e00ff */
[----:B------:R-:W-:Y:S02]  /*17a30*/  MOV R2, 0x17a50 ;  /* 0x00017a5000027802 */ /* 0x000fe40000000f00 */
[----:B-1-34-:R-:W-:Y:S05]  /*17a40*/  CALL.REL.NOINC `($__internal_5_$__cuda_sm70_shflsync_idx_p) ;  /* 0x0000078000007944 */ /* 0x01afea0003c00000 */
[----:B------:R-:W-:Y:S01]  /*17a50*/  MOV R2, R11 ;  /* 0x0000000b00027202 */ /* 0x000fe20000000f00 */
[----:B------:R-:W-:Y:S05]  /*17a60*/  BRA `(.L_x_426) ;  /* 0xffffd58000007947 */ /* 0x000fea000383ffff */
.L_x_361:
[----:B------:R-:W-:Y:S01]  /*17a70*/  IMAD.MOV.U32 R12, RZ, RZ, R6 ;  /* 0x000000ffff0c7224 */ /* 0x000fe200078e0006 */
[----:B------:R-:W-:Y:S01]  /*17a80*/  MOV R11, 0x7 ;  /* 0x00000007000b7802 */ /* 0x000fe20000000f00 */
[----:B-1----:R-:W-:Y:S01]  /*17a90*/  IMAD.MOV.U32 R3, RZ, RZ, 0x181f ;  /* 0x0000181fff037424 */ /* 0x002fe200078e00ff */
[----:B------:R-:W-:-:S02]  /*17aa0*/  MOV R2, 0x17ac0 ;  /* 0x00017ac000027802 */ /* 0x000fc40000000f00 */
[----:B--2-4-:R-:W-:Y:S05]  /*17ab0*/  CALL.REL.NOINC `($__internal_5_$__cuda_sm70_shflsync_idx_p) ;  /* 0x0000071000007944 */ /* 0x014fea0003c00000 */
        /* <DEDUP_REMOVED lines=8> */
.L_x_363:
[----:B------:R-:W-:Y:S01]  /*17b40*/  IMAD.MOV.U32 R12, RZ, RZ, R49 ;  /* 0x000000ffff0c7224 */ /* 0x000fe200078e0031 */
[----:B------:R-:W-:Y:S01]  /*17b50*/  MOV R11, RZ ;  /* 0x000000ff000b7202 */ /* 0x000fe20000000f00 */
[----:B----4-:R-:W-:Y:S01]  /*17b60*/  IMAD.MOV.U32 R3, RZ, RZ, 0x1f ;  /* 0x0000001fff037424 */ /* 0x010fe200078e00ff */
[----:B------:R-:W-:Y:S02]  /*17b70*/  MOV R2, 0x17b90 ;  /* 0x00017b9000027802 */ /* 0x000fe40000000f00 */
[----:B------:R-:W-:Y:S05]  /*17b80*/  CALL.REL.NOINC `($__internal_5_$__cuda_sm70_shflsync_idx_p) ;  /* 0x0000064000007944 */ /* 0x000fea0003c00000 */
[----:B------:R-:W-:Y:S01]  /*17b90*/  MOV R9, R11 ;  /* 0x0000000b00097202 */ /* 0x000fe20000000f00 */
[----:B------:R-:W-:Y:S05]  /*17ba0*/  BRA `(.L_x_428) ;  /* 0xffffd61000007947 */ /* 0x000fea000383ffff */
.L_x_364:
[----:B------:R-:W-:Y:S01]  /*17bb0*/  IMAD.MOV.U32 R12, RZ, RZ, R49 ;  /* 0x000000ffff0c7224 */ /* 0x000fe200078e0031 */
[----:B------:R-:W-:Y:S01]  /*17bc0*/  MOV R11, 0x1 ;  /* 0x00000001000b7802 */ /* 0x000fe20000000f00 */
[----:B----4-:R-:W-:Y:S01]  /*17bd0*/  IMAD.MOV.U32 R3, RZ, RZ, 0x1f ;  /* 0x0000001fff037424 */ /* 0x010fe200078e00ff */
[----:B------:R-:W-:Y:S02]  /*17be0*/  MOV R2, 0x17c00 ;  /* 0x00017c0000027802 */ /* 0x000fe40000000f00 */
[----:B-12---:R-:W-:Y:S05]  /*17bf0*/  CALL.REL.NOINC `($__internal_5_$__cuda_sm70_shflsync_idx_p) ;  /* 0x000005d000007944 */ /* 0x006fea0003c00000 */
[----:B------:R-:W-:Y:S01]  /*17c00*/  MOV R8, R11 ;  /* 0x0000000b00087202 */ /* 0x000fe20000000f00 */
[----:B------:R-:W-:Y:S05]  /*17c10*/  BRA `(.L_x_429) ;  /* 0xffffd5c000007947 */ /* 0x000fea000383ffff */
.L_x_365:
[----:B------:R-:W-:Y:S02]  /*17c20*/  MOV R2, 0x1 ;  /* 0x0000000100027802 */ /* 0x000fe40000000f00 */
[----:B------:R-:W-:-:S02]  /*17c30*/  MOV R3, 0x17c50 ;  /* 0x00017c5000037802 */ /* 0x000fc40000000f00 */
[----:B-123--:R-:W-:Y:S05]  /*17c40*/  CALL.REL.NOINC `($__internal_6_$__cuda_sm70_shflsync_up_p) ;  /* 0x000005d000007944 */ /* 0x00efea0003c00000 */
[----:B------:R-:W-:Y:S05]  /*17c50*/  BRA `(.L_x_430) ;  /* 0xffffd6b000007947 */ /* 0x000fea000383ffff */
.L_x_366:
[----:B------:R-:W-:Y:S02]  /*17c60*/  MOV R2, 0x2 ;  /* 0x0000000200027802 */ /* 0x000fe40000000f00 */
[----:B------:R-:W-:-:S02]  /*17c70*/  MOV R3, 0x17c90 ;  /* 0x00017c9000037802 */ /* 0x000fc40000000f00 */
[----:B-12---:R-:W-:Y:S05]  /*17c80*/  CALL.REL.NOINC `($__internal_6_$__cuda_sm70_shflsync_up_p) ;  /* 0x0000059000007944 */ /* 0x006fea0003c00000 */
        /* <DEDUP_REMOVED lines=24> */
.L_x_370:
[----:B------:R-:W-:Y:S02]  /*17e10*/  MOV R2, 0x1 ;  /* 0x0000000100027802 */ /* 0x000fe40000000f00 */
[----:B------:R-:W-:Y:S02]  /*17e20*/  MOV R3, 0x17e40 ;  /* 0x00017e4000037802 */ /* 0x000fe40000000f00 */
[----:B------:R-:W-:Y:S05]  /*17e30*/  CALL.REL.NOINC `($__internal_6_$__cuda_sm70_shflsync_up_p) ;  /* 0x000003e000007944 */ /* 0x000fea0003c00000 */
[----:B------:R-:W-:Y:S01]  /*17e40*/  MOV R2, R4 ;  /* 0x0000000400027202 */ /* 0x000fe20000000f00 */
[----:B------:R-:W-:Y:S05]  /*17e50*/  BRA `(.L_x_432) ;  /* 0xffffd71000007947 */ /* 0x000fea000383ffff */
.L_x_371:
        /* <DEDUP_REMOVED lines=27> */
.L_x_373:
[----:B------:R-:W-:Y:S02]  /*18010*/  SEL R0, RZ, 0x1, P0 ;  /* 0x00000001ff007807 */ /* 0x000fe40000000000 */
[----:B------:R-:W-:Y:S02]  /*18020*/  MOV R2, 0x18040 ;  /* 0x0001804000027802 */ /* 0x000fe40000000f00 */
[----:B---3--:R-:W-:Y:S05]  /*18030*/  CALL.REL.NOINC `($__internal_7_$__cuda_sm70_votesync_ballot) ;  /* 0x0000025000007944 */ /* 0x008fea0003c00000 */
[----:B------:R-:W-:Y:S05]  /*18040*/  BRA `(.L_x_434) ;  /* 0xffffd6b000007947 */ /* 0x000fea000383ffff */
.L_x_374:
[----:B------:R-:W-:Y:S01]  /*18050*/  IMAD.MOV.U32 R12, RZ, RZ, R6 ;  /* 0x000000ffff0c7224 */ /* 0x000fe200078e0006 */
[----:B--2---:R-:W-:Y:S01]  /*18060*/  MOV R11, R13 ;  /* 0x0000000d000b7202 */ /* 0x004fe20000000f00 */
[----:B------:R-:W-:Y:S01]  /*18070*/  IMAD.MOV.U32 R3, RZ, RZ, 0x1f ;  /* 0x0000001fff037424 */ /* 0x000fe200078e00ff */
[----:B------:R-:W-:Y:S02]  /*18080*/  MOV R2, 0x180a0 ;  /* 0x000180a000027802 */ /* 0x000fe40000000f00 */
[----:B-1-3--:R-:W-:Y:S05]  /*18090*/  CALL.REL.NOINC `($__internal_5_$__cuda_sm70_shflsync_idx_p) ;  /* 0x0000013000007944 */ /* 0x00afea0003c00000 */
[----:B------:R-:W-:Y:S01]  /*180a0*/  IMAD.MOV.U32 R8, RZ, RZ, R11 ;  /* 0x000000ffff087224 */ /* 0x000fe200078e000b */
[----:B------:R-:W-:Y:S01]  /*180b0*/  MOV R11, R13 ;  /* 0x0000000d000b7202 */ /* 0x000fe20000000f00 */
[----:B------:R-:W-:Y:S01]  /*180c0*/  IMAD.MOV.U32 R12, RZ, RZ, R7 ;  /* 0x000000ffff0c7224 */ /* 0x000fe200078e0007 */
[----:B------:R-:W-:Y:S02]  /*180d0*/  MOV R3, 0x1f ;  /* 0x0000001f00037802 */ /* 0x000fe40000000f00 */
[----:B------:R-:W-:-:S02]  /*180e0*/  MOV R2, 0x18100 ;  /* 0x0001810000027802 */ /* 0x000fc40000000f00 */
[----:B------:R-:W-:Y:S05]  /*180f0*/  CALL.REL.NOINC `($__internal_5_$__cuda_sm70_shflsync_idx_p) ;  /* 0x000000d000007944 */ /* 0x000fea0003c00000 */
[----:B------:R-:W-:Y:S01]  /*18100*/  MOV R7, R11 ;  /* 0x0000000b00077202 */ /* 0x000fe20000000f00 */
[----:B------:R-:W-:Y:S05]  /*18110*/  BRA `(.L_x_435) ;  /* 0xffffd62000007947 */ /* 0x000fea000383ffff */
.L_x_377:
[----:B------:R-:W-:Y:S01]  /*18120*/  IMAD.MOV.U32 R12, RZ, RZ, R4 ;  /* 0x000000ffff0c7224 */ /* 0x000fe200078e0004 */
[----:B------:R-:W-:-:S02]  /*18130*/  MOV R3, 0x1f ;  /* 0x0000001f00037802 */ /* 0x000fc40000000f00 */
[----:B------:R-:W-:Y:S02]  /*18140*/  MOV R2, 0x18160 ;  /* 0x0001816000027802 */ /* 0x000fe40000000f00 */
[----:B-1234-:R-:W-:Y:S05]  /*18150*/  CALL.REL.NOINC `($__internal_5_$__cuda_sm70_shflsync_idx_p) ;  /* 0x0000007000007944 */ /* 0x01efea0003c00000 */
[----:B------:R-:W-:Y:S01]  /*18160*/  MOV R14, R11 ;  /* 0x0000000b000e7202 */ /* 0x000fe20000000f00 */
[----:B------:R-:W-:Y:S05]  /*18170*/  BRA `(.L_x_376) ;  /* 0xffffd62000007947 */ /* 0x000fea000383ffff */
        .weak           $__internal_4_$__cuda_sm70_shflsync_bfly_p
        .type           $__internal_4_$__cuda_sm70_shflsync_bfly_p,@function
        .size           $__internal_4_$__cuda_sm70_shflsync_bfly_p,($__internal_5_$__cuda_sm70_shflsync_idx_p - $__internal_4_$__cuda_sm70_shflsync_bfly_p)
$__internal_4_$__cuda_sm70_shflsync_bfly_p:
[----:B------:R-:W-:Y:S04]  /*18180*/  WARPSYNC R10 ;  /* 0x0000000a00007348 */ /* 0x000fe80003800000 */
[----:B------:R1:W2:Y:S01]  /*18190*/  SHFL.BFLY PT, R0, R0, R8, R11 ;  /* 0x0c00000800007389 */ /* 0x0002a200000e000b */
[----:B------:R-:W-:Y:S02]  /*181a0*/  MOV R9, 0x0 ;  /* 0x0000000000097802 */ /* 0x000fe40000000f00 */
[----:B-1----:R-:W-:-:S04]  /*181b0*/  MOV R8, R4 ;  /* 0x0000000400087202 */ /* 0x002fc80000000f00 */
[----:B--2---:R-:W-:Y:S05]  /*181c0*/  RET.REL.NODEC R8 `(_ZN7cutlass13device_kernelIN5flash19enable_sm80_to_sm89INS1_16FlashAttnFwdSm80INS1_25CollectiveMainloopFwdSm80ILi4ELi1ELb0EN4cute5tupleIJNS5_1CILi128EEENS7_ILi80EEENS7_ILi64EEEEEELi64ENS_10bfloat16_tEfNS_4arch4Sm80ELb0ELb0ELb0ELb1ELb0ELb1ELb1ELb1EEENS1_21CollectiveEpilogueFwdINS6_IJS8_SA_S9_EEENS6_IJNS7_ILi1EEESI_SI_EEESC_SE_Li128ELb1ELb1ELb1ELb0EEENS1_36VarlenDynamicPersistentTileSchedulerILi128ELi80ELi128ELi128ELb1ELb1ELb0ELb0ELb1ELb1EEEEEEEEEvNT_6ParamsE) ;  /* 0xfffe7e3008007950 */ /* 0x004fea0003c3ffff */
        .weak           $__internal_5_$__cuda_sm70_shflsync_idx_p
        .type           $__internal_5_$__cuda_sm70_shflsync_idx_p,@function
        .size           $__internal_5_$__cuda_sm70_shflsync_idx_p,($__internal_6_$__cuda_sm70_shflsync_up_p - $__internal_5_$__cuda_sm70_shflsync_idx_p)
$__internal_5_$__cuda_sm70_shflsync_idx_p:
[----:B------:R-:W-:-:S04]  /*181d0*/  MOV R48, 0xffffffff ;  /* 0xffffffff00307802 */ /* 0x000fc80000000f00 */
[----:B------:R-:W-:Y:S04]  /*181e0*/  WARPSYNC R48 ;  /* 0x0000003000007348 */ /* 0x000fe80003800000 */
[----:B------:R1:W2:Y:S02]  /*181f0*/  SHFL.IDX PT, R11, R12, R11, R3 ;  /* 0x0000000b0c0b7389 */ /* 0x0002a400000e0003 */
[----:B-1----:R-:W-:-:S04]  /*18200*/  MOV R3, 0x0 ;  /* 0x0000000000037802 */ /* 0x002fc80000000f00 */
[----:B--2---:R-:W-:Y:S05]  /*18210*/  RET.REL.NODEC R2 `(_ZN7cutlass13device_kernelIN5flash19enable_sm80_to_sm89INS1_16FlashAttnFwdSm80INS1_25CollectiveMainloopFwdSm80ILi4ELi1ELb0EN4cute5tupleIJNS5_1CILi128EEENS7_ILi80EEENS7_ILi64EEEEEELi64ENS_10bfloat16_tEfNS_4arch4Sm80ELb0ELb0ELb0ELb1ELb0ELb1ELb1ELb1EEENS1_21CollectiveEpilogueFwdINS6_IJS8_SA_S9_EEENS6_IJNS7_ILi1EEESI_SI_EEESC_SE_Li128ELb1ELb1ELb1ELb0EEENS1_36VarlenDynamicPersistentTileSchedulerILi128ELi80ELi128ELi128ELb1ELb1ELb0ELb0ELb1ELb1EEEEEEEEEvNT_6ParamsE) ;  /* 0xfffe7de002007950 */ /* 0x004fea0003c3ffff */
        .weak           $__internal_6_$__cuda_sm70_shflsync_up_p
        .type           $__internal_6_$__cuda_sm70_shflsync_up_p,@function
        .size           $__internal_6_$__cuda_sm70_shflsync_up_p,($__internal_7_$__cuda_sm70_votesync_ballot - $__internal_6_$__cuda_sm70_shflsync_up_p)
$__internal_6_$__cuda_sm70_shflsync_up_p:
[----:B------:R-:W-:Y:S02]  /*18220*/  IMAD.MOV.U32 R4, RZ, RZ, RZ ;  /* 0x000000ffff047224 */ /* 0x000fe400078e00ff */
[----:B------:R-:W-:-:S04]  /*18230*/  IMAD.MOV.U32 R10, RZ, RZ, -0x1 ;  /* 0xffffffffff0a7424 */ /* 0x000fc800078e00ff */
[----:B------:R-:W-:Y:S04]  /*18240*/  WARPSYNC R10 ;  /* 0x0000000a00007348 */ /* 0x000fe80003800000 */
[----:B------:R1:W2:Y:S02]  /*18250*/  SHFL.UP PT, R4, R0, R2, R4 ;  /* 0x0400000200047389 */ /* 0x0002a400000e0004 */
[----:B-1----:R-:W-:Y:S02]  /*18260*/  MOV R2, R3 ;  /* 0x0000000300027202 */ /* 0x002fe40000000f00 */
[----:B------:R-:W-:-:S04]  /*18270*/  MOV R3, 0x0 ;  /* 0x0000000000037802 */ /* 0x000fc80000000f00 */
[----:B--2---:R-:W-:Y:S05]  /*18280*/  RET.REL.NODEC R2 `(_ZN7cutlass13device_kernelIN5flash19enable_sm80_to_sm89INS1_16FlashAttnFwdSm80INS1_25CollectiveMainloopFwdSm80ILi4ELi1ELb0EN4cute5tupleIJNS5_1CILi128EEENS7_ILi80EEENS7_ILi64EEEEEELi64ENS_10bfloat16_tEfNS_4arch4Sm80ELb0ELb0ELb0ELb1ELb0ELb1ELb1ELb1EEENS1_21CollectiveEpilogueFwdINS6_IJS8_SA_S9_EEENS6_IJNS7_ILi1EEESI_SI_EEESC_SE_Li128ELb1ELb1ELb1ELb0EEENS1_36VarlenDynamicPersistentTileSchedulerILi128ELi80ELi128ELi128ELb1ELb1ELb0ELb0ELb1ELb1EEEEEEEEEvNT_6ParamsE) ;  /* 0xfffe7d7002007950 */ /* 0x004fea0003c3ffff */
        .weak           $__internal_7_$__cuda_sm70_votesync_ballot
        .type           $__internal_7_$__cuda_sm70_votesync_ballot,@function
        .size           $__internal_7_$__cuda_sm70_votesync_ballot,(.L_x_1620 - $__internal_7_$__cuda_sm70_votesync_ballot)
$__internal_7_$__cuda_sm70_votesync_ballot:
[----:B------:R-:W-:Y:S01]  /*18290*/  ISETP.NE.U32.AND P0, PT, R0, 0x1, PT ;  /* 0x000000010000780c */ /* 0x000fe20003f05070 */
[----:B------:R-:W-:-:S04]  /*182a0*/  IMAD.MOV.U32 R3, RZ, RZ, -0x1 ;  /* 0xffffffffff037424 */ /* 0x000fc800078e00ff */
[----:B------:R-:W-:Y:S08]  /*182b0*/  WARPSYNC R3 ;  /* 0x0000000300007348 */ /* 0x000ff00003800000 */
[----:B------:R-:W-:-:S04]  /*182c0*/  VOTE.ANY R0, PT, !P0 ;  /* 0x0000000000007806 */ /* 0x000fc800040e0100 */
[----:B------:R-:W-:Y:S01]  /*182d0*/  LOP3.LUT R0, R0, R3, RZ, 0xc0, !PT ;  /* 0x0000000300007212 */ /* 0x000fe200078ec0ff */
[----:B------:R-:W-:-:S04]  /*182e0*/  IMAD.MOV.U32 R3, RZ, RZ, 0x0 ;  /* 0x00000000ff037424 */ /* 0x000fc800078e00ff */
[----:B------:R-:W-:Y:S05]  /*182f0*/  RET.REL.NODEC R2 `(_ZN7cutlass13device_kernelIN5flash19enable_sm80_to_sm89INS1_16FlashAttnFwdSm80INS1_25CollectiveMainloopFwdSm80ILi4ELi1ELb0EN4cute5tupleIJNS5_1CILi128EEENS7_ILi80EEENS7_ILi64EEEEEELi64ENS_10bfloat16_tEfNS_4arch4Sm80ELb0ELb0ELb0ELb1ELb0ELb1ELb1ELb1EEENS1_21CollectiveEpilogueFwdINS6_IJS8_SA_S9_EEENS6_IJNS7_ILi1EEESI_SI_EEESC_SE_Li128ELb1ELb1ELb1ELb0EEENS1_36VarlenDynamicPersistentTileSchedulerILi128ELi80ELi128ELi128ELb1ELb1ELb0ELb0ELb1ELb1EEEEEEEEEvNT_6ParamsE) ;  /* 0xfffe7d0002007950 */ /* 0x000fea0003c3ffff */
.L_x_436:
        /* <DEDUP_REMOVED lines=16> */
.L_x_1620:


//--------------------- .text._ZN7cutlass13device_kernelIN5flash19enable_sm80_to_sm89INS1_16FlashAttnFwdSm80INS1_25CollectiveMainloopFwdSm80ILi4ELi1ELb0EN4cute5tupleIJNS5_1CILi128EEENS7_ILi96EEENS7_ILi64EEEEEELi64ENS_10bfloat16_tEfNS_4arch4Sm80ELb0ELb1ELb0ELb0ELb0ELb0ELb1ELb1EEENS1_21CollectiveEpilogueFwdINS6_IJS8_SA_S9_EEENS6_IJNS7_ILi1EEESI_SI_EEESC_SE_Li128ELb0ELb1ELb1ELb0EEENS1_19SingleTileSchedulerILb0ELb1ELb1ELi128EEEEEEEEEvNT_6ParamsE --------------------------
	.section	.text._ZN7cutlass13device_kernelIN5flash19enable_sm80_to_sm89INS1_16FlashAttnFwdSm80INS1_25CollectiveMainloopFwdSm80ILi4ELi1ELb0EN4cute5tupleIJNS5_1CILi128EEENS7_ILi96EEENS7_ILi64EEEEEELi64ENS_10bfloat16_tEfNS_4arch4Sm80ELb0ELb1ELb0ELb0ELb0ELb0ELb1ELb1EEENS1_21CollectiveEpilogueFwdINS6_IJS8_SA_S9_EEENS6_IJNS7_ILi1EEESI_SI_EEESC_SE_Li128ELb0ELb1ELb1ELb0EEENS1_19SingleTileSchedulerILb0ELb1ELb1ELi128EEEEEEEEEvNT_6ParamsE,"ax",@progbits
	.sectioninfo	@"SHI_REGISTERS=255"
	.align	128
.text._ZN7cutlass13device_kernelIN5flash19enable_sm80_to_sm89INS1_16FlashAttnFwdSm80INS1_25CollectiveMainloopFwdSm80ILi4ELi1ELb0EN4cute5tupleIJNS5_1CILi128EEENS7_ILi96EEENS7_ILi64EEEEEELi64ENS_10bfloat16_tEfNS_4arch4Sm80ELb0ELb1ELb0ELb0ELb0ELb0ELb1ELb1EEENS1_21CollectiveEpilogueFwdINS6_IJS8_SA_S9_EEENS6_IJNS7_ILi1EEESI_SI_EEESC_SE_Li128ELb0ELb1ELb1ELb0EEENS1_19SingleTileSchedulerILb0ELb1ELb1ELi128EEEEEEEEEvNT_6ParamsE:
        .type           _ZN7cutlass13device_kernelIN5flash19enable_sm80_to_sm89INS1_16FlashAttnFwdSm80INS1_25CollectiveMainloopFwdSm80ILi4ELi1ELb0EN4cute5tupleIJNS5_1CILi128EEENS7_ILi96EEENS7_ILi64EEEEEELi64ENS_10bfloat16_tEfNS_4arch4Sm80ELb0ELb1ELb0ELb0ELb0ELb0ELb1ELb1EEENS1_21CollectiveEpilogueFwdINS6_IJS8_SA_S9_EEENS6_IJNS7_ILi1EEESI_SI_EEESC_SE_Li128ELb0ELb1ELb1ELb0EEENS1_19SingleTileSchedulerILb0ELb1ELb1ELi128EEEEEEEEEvNT_6ParamsE,@function
        .size           _ZN7cutlass13device_kernelIN5flash19enable_sm80_to_sm89INS1_16FlashAttnFwdSm80INS1_25CollectiveMainloopFwdSm80ILi4ELi1ELb0EN4cute5tupleIJNS5_1CILi128EEENS7_ILi96EEENS7_ILi64EEEEEELi64ENS_10bfloat16_tEfNS_4arch4Sm80ELb0ELb1ELb0ELb0ELb0ELb0ELb1ELb1EEENS1_21CollectiveEpilogueFwdINS6_IJS8_SA_S9_EEENS6_IJNS7_ILi1EEESI_SI_EEESC_SE_Li128ELb0ELb1ELb1ELb0EEENS1_19SingleTileSchedulerILb0ELb1ELb1ELi128EEEEEEEEEvNT_6ParamsE,(.L_x_1625 - _ZN7cutlass13device_kernelIN5flash19enable_sm80_to_sm89INS1_16FlashAttnFwdSm80INS1_25CollectiveMainloopFwdSm80ILi4ELi1ELb0EN4cute5tupleIJNS5_1CILi128EEENS7_ILi96EEENS7_ILi64EEEEEELi64ENS_10bfloat16_tEfNS_4arch4Sm80ELb0ELb1ELb0ELb0ELb0ELb0ELb1ELb1EEENS1_21CollectiveEpilogueFwdINS6_IJS8_SA_S9_EEENS6_IJNS7_ILi1EEESI_SI_EEESC_SE_Li128ELb0ELb1ELb1ELb0EEENS1_19SingleTileSchedulerILb0ELb1ELb1ELi128EEEEEEEEEvNT_6ParamsE)
        .other          _ZN7cutlass13device_kernelIN5flash19enable_sm80_to_sm89INS1_16FlashAttnFwdSm80INS1_25CollectiveMainloopFwdSm80ILi4ELi1ELb0EN4cute5tupleIJNS5_1CILi128EEENS7_ILi96EEENS7_ILi64EEEEEELi64ENS_10bfloat16_tEfNS_4arch4Sm80ELb0ELb1ELb0ELb0ELb0ELb0ELb1ELb1EEENS1_21CollectiveEpilogueFwdINS6_IJS8_SA_S9_EEENS6_IJNS7_ILi1EEESI_SI_EEESC_SE_Li128ELb0ELb1ELb1ELb0EEENS1_19SingleTileSchedulerILb0ELb1ELb1ELi128EEEEEEEEEvNT_6ParamsE,@"STO_CUDA_ENTRY STV_DEFAULT"
_ZN7cutlass13device_kernelIN5flash19enable_sm80_to_sm89INS1_16FlashAttnFwdSm80INS1_25CollectiveMainloopFwdSm80ILi4ELi1ELb0EN4cute5tupleIJNS5_1CILi128EEENS7_ILi96EEENS7_ILi64EEEEEELi64ENS_10bfloat16_tEfNS_4arch4Sm80ELb0ELb1ELb0ELb0ELb0ELb0ELb1ELb1EEENS1_21CollectiveEpilogueFwdINS6_IJS8_SA_S9_EEENS6_IJNS7_ILi1EEESI_SI_EEESC_SE_Li128ELb0ELb1ELb1ELb0EEENS1_19SingleTileSchedulerILb0ELb1ELb1ELi128EEEEEEEEEvNT_6ParamsE:
[----:B------:R-:W-:Y:S02]  /*0000*/  MOV R1, c[0x0][0x28] ;  /* 0x00000a0000017a02 */ /* 0x000fe40000000f00 */
[----:B------:R-:W1:Y:S01]  /*0010*/  S2R R210, SR_TID.X ;  /* 0x0000000000d27919 */ /* 0x000e620000002100 */
[----:B------:R-:W2:Y:S01]  /*0020*/  S2UR UR6, SR_CTAID.Y ;  /* 0x00000000000679c3 */ /* 0x000ea20000002600 */
[----:B------:R-:W-:Y:S02]  /*0030*/  IADD3 R1, R1, -0x50, RZ ;  /* 0xffffffb001017810 */ /* 0x000fe40007ffe0ff */
[----:B------:R-:W3:Y:S01]  /*0040*/  S2R R19, SR_CTAID.Z ;  /* 0x0000000000137919 */ /* 0x000ee20000002700 */
[----:B-1----:R-:W-:-:S06]  /*0050*/  SHF.R.U32.HI R0, RZ, 0x5, R210 ;  /* 0x00000005ff007819 */ /* 0x002fcc00000116d2 */
[----:B------:R-:W1:Y:S02]  /*0060*/  SHFL.IDX PT, R0, R0, RZ, 0x1f ;  /* 0x00001fff00007589 */ /* 0x000e6400000e0000 */
[----:B-1----:R-:W-:-:S13]  /*0070*/  ISETP.NE.AND P0, PT, R0, RZ, PT ;  /* 0x000000ff0000720c */ /* 0x002fda0003f05270 */
[----:B--2---:R-:W-:Y:S05]  /*0080*/  @!P0 BRA `(.L_x_437) ;  /* 0x0000009000008947 */ /* 0x004fea0003800000 */
[----:B---3--:R-:W-:Y:S01]  /*0090*/  MOV R0, c[0x0][0x550] ;  /* 0x0001540000007a02 */ /* 0x008fe20000000f00 */
[----:B------:R-:W-:-:S03]  /*00a0*/  UMOV UR11, UR6 ;  /* 0x00000006000b7c82 */ /* 0x000fc60008000000 */
[----:B------:R-:W-:-:S13]  /*00b0*/  ISETP.NE.AND P0, PT, R0, 0x1, PT ;  /* 0x000000010000780c */ /* 0x000fda0003f05270 */
[----:B------:R-:W-:Y:S05]  /*00c0*/  @!P0 BRA `(.L_x_438) ;  /* 0x000000b000008947 */ /* 0x000fea0003800000 */
[----:B------:R-:W-:Y:S02]  /*00d0*/  ULDC UR4, c[0x0][0x554] ;  /* 0x0001550000047ab9 */ /* 0x000fe40000000800 */
[----:B------:R-:W-:Y:S02]  /*00e0*/  UIMAD.WIDE.U32 UR4, UR6, UR4, URZ ;  /* 0x00000004060472a5 */ /* 0x000fe4000f8e003f */
[----:B------:R-:W-:Y:S02]  /*00f0*/  ULDC UR11, c[0x0][0x558] ;  /* 0x00015600000b7ab9 */ /* 0x000fe40000000800 */
[----:B------:R-:W-:Y:S01]  /*0100*/  USHF.R.U32.HI UR11, URZ, UR11, UR5 ;  /* 0x0000000b3f0b7299 */ /* 0x000fe20008011605 */
[----:B------:R-:W-:Y:S05]  /*0110*/  BRA `(.L_x_438) ;  /* 0x0000006000007947 */ /* 0x000fea0003800000 */
.L_x_437:
[----:B---3--:R-:W-:Y:S02]  /*0120*/  ULDC.64 UR4, c[0x0][0x550] ;  /* 0x0001540000047ab9 */ /* 0x008fe40000000a00 */
[----:B------:R-:W-:Y:S02]  /*0130*/  UISETP.NE.AND UP0, UPT, UR4, 0x1, UPT ;  /* 0x000000010400788c */ /* 0x000fe4000bf05270 */
[----:B------:R-:W-:-:S02]  /*0140*/  UIMAD.WIDE.U32 UR8, UR6, UR5, URZ ;  /* 0x00000005060872a5 */ /* 0x000fc4000f8e003f */
[----:B------:R-:W-:Y:S02]  /*0150*/  ULDC UR4, c[0x0][0x558] ;  /* 0x0001560000047ab9 */ /* 0x000fe40000000800 */
[----:B------:R-:W-:-:S05]  /*0160*/  UMOV UR11, UR6 ;  /* 0x00000006000b7c82 */ /* 0x000fca0008000000 */
[----:B------:R-:W-:-:S03]  /*0170*/  @UP0 USHF.R.U32.HI UR11, URZ, UR4, UR9 ;  /* 0x000000043f0b0299 */ /* 0x000fc60008011609 */
.L_x_438:
[----:B------:R-:W-:Y:S01]  /*0180*/  ISETP.GE.AND P0, PT, R19, RZ, PT ;  /* 0x000000ff1300720c */ /* 0x000fe20003f06270 */
[----:B------:R-:W-:Y:S02]  /*0190*/  UIADD3 UR4, -UR11, URZ, URZ ;  /* 0x0000003f0b047290 */ /* 0x000fe4000fffe13f */
[----:B------:R-:W-:Y:S02]  /*01a0*/  ULDC UR10, c[0x0][0x550] ;  /* 0x00015400000a7ab9 */ /* 0x000fe40000000800 */
[----:B------:R-:W-:-:S08]  /*01b0*/  UIMAD UR10, UR4, UR10, UR6 ;  /* 0x0000000a040a72a4 */ /* 0x000fd0000f8e0206 */
[----:B------:R-:W-:Y:S05]  /*01c0*/  @!P0 EXIT ;  /* 0x000000000000894d */ /* 0x000fea0003800000 */
[----:B------:R-:W1:Y:S01]  /*01d0*/  S2UR UR7, SR_CTAID.X ;  /* 0x00000000000779c3 */ /* 0x000e620000002500 */
[----:B------:R-:W-:Y:S02]  /*01e0*/  ULDC UR4, c[0x0][0x2c4] ;  /* 0x0000b10000047ab9 */ /* 0x000fe40000000800 */
[----:B------:R-:W-:Y:S02]  /*01f0*/  UISETP.NE.AND UP2, UPT, UR4, 0x1, UPT ;  /* 0x000000010400788c */ /* 0x000fe4000bf45270 */
[----:B------:R-:W-:Y:S02]  /*0200*/  UMOV UR6, 0x1 ;  /* 0x0000000100067882 */ /* 0x000fe40000000000 */
[----:B------:R-:W-:Y:S02]  /*0210*/  ULDC.64 UR4, c[0x0][0x328] ;  /* 0x0000ca0000047ab9 */ /* 0x000fe40000000a00 */
[----:B------:R-:W-:Y:S02]  /*0220*/  UISETP.LE.AND UP1, UPT, UR6, UR5, UPT ;  /* 0x000000050600728c */ /* 0x000fe4000bf23270 */
[----:B------:R-:W-:-:S02]  /*0230*/  ULDC.64 UR8, c[0x0][0x2c8] ;  /* 0x0000b20000087ab9 */ /* 0x000fc40000000a00 */
[----:B------:R-:W-:Y:S02]  /*0240*/  ULDC UR12, c[0x0][0x168] ;  /* 0x00005a00000c7ab9 */ /* 0x000fe40000000800 */
[----:B------:R-:W-:Y:S01]  /*0250*/  PLOP3.LUT P0, PT, PT, PT, UP1, 0x40, 0x0 ;  /* 0x000000000000781c */ /* 0x000fe20003f0e818 */
[----:B------:R-:W-:Y:S02]  /*0260*/  UIADD3 UR12, UR6, -UR12, URZ ;  /* 0x8000000c060c7290 */ /* 0x000fe4000fffe03f */
[----:B------:R-:W-:Y:S02]  /*0270*/  ULDC UR5, c[0x0][0x1d0] ;  /* 0x0000740000057ab9 */ /* 0x000fe40000000800 */
[----:B-1----:R-:W-:-:S04]  /*0280*/  USHF.L.U32 UR7, UR7, 0x7, URZ ;  /* 0x0000000707077899 */ /* 0x002fc8000800063f */
[----:B------:R-:W-:-:S04]  /*0290*/  @UP2 UIADD3 UR14, UR7, 0x7f, URZ ;  /* 0x0000007f070e2890 */ /* 0x000fc8000fffe03f */
[----:B------:R-:W-:Y:S02]  /*02a0*/  UIMAD.WIDE.U32 UR14, UR14, UR8, URZ ;  /* 0x000000080e0e72a5 */ /* 0x000fe4000f8e003f */
[----:B------:R-:W-:Y:S02]  /*02b0*/  UIADD3 UR8, UR7, 0x7f, URZ ;  /* 0x0000007f07087890 */ /* 0x000fe4000fffe03f */
[----:B------:R-:W-:-:S04]  /*02c0*/  @UP2 USHF.R.U32.HI UR8, URZ, UR9, UR15 ;  /* 0x000000093f082299 */ /* 0x000fc8000801160f */
[----:B------:R-:W-:-:S04]  /*02d0*/  UIADD3 UR5, UR8, UR5, UR12 ;  /* 0x0000000508057290 */ /* 0x000fc8000fffe00c */
[----:B------:R-:W-:Y:S01]  /*02e0*/  UIADD3 UR8, UR5, UR4, URZ ;  /* 0x0000000405087290 */ /* 0x000fe2000fffe03f */
[----:B------:R-:W-:Y:S05]  /*02f0*/  @P0 BRA `(.L_x_439) ;  /* 0x0000014000000947 */ /* 0x000fea0003800000 */
[----:B------:R-:W-:Y:S01]  /*0300*/  ISETP.LT.AND P0, PT, RZ, UR5, PT ;  /* 0x00000005ff007c0c */ /* 0x000fe2000bf01270 */
[----:B------:R-:W-:-:S12]  /*0310*/  UIADD3 UR9, UR5, -0x1, URZ ;  /* 0xffffffff05097890 */ /* 0x000fd8000fffe03f */
[----:B------:R-:W-:Y:S05]  /*0320*/  @P0 BRA `(.L_x_440) ;  /* 0x0000008000000947 */ /* 0x000fea0003800000 */
[----:B------:R-:W-:Y:S02]  /*0330*/  ULDC UR4, c[0x0][0x32c] ;  /* 0x0000cb0000047ab9 */ /* 0x000fe40000000800 */
[----:B------:R-:W-:Y:S02]  /*0340*/  UISETP.NE.AND UP0, UPT, UR6, UR4, UPT ;  /* 0x000000040600728c */ /* 0x000fe4000bf05270 */
[----:B------:R-:W-:-:S03]  /*0350*/  UIADD3 UR9, -UR5, URZ, URZ ;  /* 0x0000003f05097290 */ /* 0x000fc6000fffe13f */
[----:B------:R-:W-:Y:S02]  /*0360*/  ULDC.64 UR4, c[0x0][0x330] ;  /* 0x0000cc0000047ab9 */ /* 0x000fe40000000a00 */
[----:B------:R-:W-:-:S04]  /*0370*/  UIMAD.WIDE.U32 UR12, UR9, UR4, URZ ;  /* 0x00000004090c72a5 */ /* 0x000fc8000f8e003f */
[----:B------:R-:W-:-:S04]  /*0380*/  @UP0 USHF.R.U32.HI UR9, URZ, UR5, UR13 ;  /* 0x000000053f090299 */ /* 0x000fc8000801160d */
[----:B------:R-:W-:Y:S01]  /*0390*/  ULOP3.LUT UR9, URZ, UR9, URZ, 0x33, !UPT ;  /* 0x000000093f097292 */ /* 0x000fe2000f8e333f */
[----:B------:R-:W-:Y:S05]  /*03a0*/  BRA `(.L_x_441) ;  /* 0x0000005000007947 */ /* 0x000fea0003800000 */
.L_x_440:
[----:B------:R-:W-:Y:S02]  /*03b0*/  ULDC UR4, c[0x0][0x32c] ;  /* 0x0000cb0000047ab9 */ /* 0x000fe40000000800 */
[----:B------:R-:W-:-:S03]  /*03c0*/  UISETP.NE.AND UP0, UPT, UR6, UR4, UPT ;  /* 0x000000040600728c */ /* 0x000fc6000bf05270 */
[----:B------:R-:W-:Y:S02]  /*03d0*/  ULDC.64 UR4, c[0x0][0x330] ;  /* 0x0000cc0000047ab9 */ /* 0x000fe40000000a00 */
[----:B------:R-:W-:-:S06]  /*03e0*/  UIMAD.WIDE.U32 UR12, UR9, UR4, URZ ;  /* 0x00000004090c72a5 */ /* 0x000fcc000f8e003f */
[----:B------:R-:W-:Y:S02]  /*03f0*/  @UP0 USHF.R.U32.HI UR9, URZ, UR5, UR13 ;  /* 0x000000053f090299 */ /* 0x000fe4000801160d */
.L_x_441:
[----:B------:R-:W-:Y:S02]  /*0400*/  ULDC UR4, c[0x0][0x32c] ;  /* 0x0000cb0000047ab9 */ /* 0x000fe40000000800 */
[----:B------:R-:W-:-:S04]  /*0410*/  UIMAD UR4, UR9, UR4, UR4 ;  /* 0x00000004090472a4 */ /* 0x000fc8000f8e0204 */
[----:B------:R-:W-:-:S04]  /*0420*/  UISETP.LT.AND UP0, UPT, UR8, UR4, UPT ;  /* 0x000000040800728c */ /* 0x000fc8000bf01270 */
[----:B------:R-:W-:-:S03]  /*0430*/  USEL UR8, UR8, UR4, UP0 ;  /* 0x0000000408087287 */ /* 0x000fc60008000000 */
.L_x_439:
[----:B------:R-:W-:Y:S01]  /*0440*/  ULDC.64 UR4, c[0x0][0x2c8] ;  /* 0x0000b20000047ab9 */ /* 0x000fe20000000a00 */
[----:B------:R-:W-:Y:S01]  /*0450*/  PLOP3.LUT P0, PT, PT, PT, UP1, 0x40, 0x0 ;  /* 0x000000000000781c */ /* 0x000fe20003f0e818 */
[----:B------:R-:W-:Y:S02]  /*0460*/  UIMAD.WIDE.U32 UR14, UR7, UR4, URZ ;  /* 0x00000004070e72a5 */ /* 0x000fe4000f8e003f */
[----:B------:R-:W-:Y:S02]  /*0470*/  UMOV UR12, 0x5f ;  /* 0x0000005f000c7882 */ /* 0x000fe40000000000 */
[----:B------:R-:W-:Y:S02]  /*0480*/  ULDC UR6, c[0x0][0x1d0] ;  /* 0x0000740000067ab9 */ /* 0x000fe40000000800 */
[----:B------:R-:W-:Y:S02]  /*0490*/  UIADD3 UR8, UR8, 0x5f, URZ ;  /* 0x0000005f08087890 */ /* 0x000fe4000fffe03f */
[----:B------:R-:W-:-:S02]  /*04a0*/  UIADD3 UR12, UR12, UR6, URZ ;  /* 0x000000060c0c7290 */ /* 0x000fc4000fffe03f */
[----:B------:R-:W-:Y:S02]  /*04b0*/  UIMAD.WIDE UR8, UR8, 0x2aaaaaab, URZ ;  /* 0x2aaaaaab080878a5 */ /* 0x000fe4000f8e023f */
[----:B------:R-:W-:Y:S02]  /*04c0*/  UIMAD.WIDE UR12, UR12, 0x2aaaaaab, URZ ;  /* 0x2aaaaaab0c0c78a5 */ /* 0x000fe4000f8e023f */
[----:B------:R-:W-:Y:S02]  /*04d0*/  ULDC UR14, c[0x0][0x168] ;  /* 0x00005a00000e7ab9 */ /* 0x000fe40000000800 */
[----:B------:R-:W-:Y:S02]  /*04e0*/  UMOV UR4, UR7 ;  /* 0x0000000700047c82 */ /* 0x000fe40008000000 */
[----:B------:R-:W-:Y:S02]  /*04f0*/  @UP2 USHF.R.U32.HI UR4, URZ, UR5, UR15 ;  /* 0x000000053f042299 */ /* 0x000fe4000801160f */
[----:B------:R-:W-:-:S02]  /*0500*/  UIADD3 UR6, UR6, -UR14, URZ ;  /* 0x8000000e06067290 */ /* 0x000fc4000fffe03f */
[----:B------:R-:W-:Y:S02]  /*0510*/  USHF.R.U32.HI UR8, URZ, 0x1f, UR9 ;  /* 0x0000001f3f087899 */ /* 0x000fe40008011609 */
[----:B------:R-:W-:Y:S02]  /*0520*/  USHF.R.U32.HI UR12, URZ, 0x1f, UR13 ;  /* 0x0000001f3f0c7899 */ /* 0x000fe4000801160d */
[----:B------:R-:W-:Y:S02]  /*0530*/  UIADD3 UR4, UR6, UR4, URZ ;  /* 0x0000000406047290 */ /* 0x000fe4000fffe03f */
[----:B------:R-:W-:Y:S02]  /*0540*/  ULDC UR5, c[0x0][0x324] ;  /* 0x0000c90000057ab9 */ /* 0x000fe40000000800 */
[----:B------:R-:W-:Y:S02]  /*0550*/  ULEA.HI.SX32 UR8, UR9, UR8, 0x1c ;  /* 0x0000000809087291 */ /* 0x000fe4000f8fe23f */
[----:B------:R-:W-:-:S02]  /*0560*/  ULEA.HI.SX32 UR12, UR13, UR12, 0x1c ;  /* 0x0000000c0d0c7291 */ /* 0x000fc4000f8fe23f */
[----:B------:R-:W-:Y:S02]  /*0570*/  UIADD3 UR5, UR4, -UR5, URZ ;  /* 0x8000000504057290 */ /* 0x000fe4000fffe03f */
[----:B------:R-:W-:-:S04]  /*0580*/  UISETP.LT.AND UP0, UPT, UR12, UR8, UPT ;  /* 0x000000080c00728c */ /* 0x000fc8000bf01270 */
[----:B------:R-:W-:Y:S01]  /*0590*/  USEL UR8, UR12, UR8, UP0 ;  /* 0x000000080c087287 */ /* 0x000fe20008000000 */
[----:B------:R-:W-:Y:S01]  /*05a0*/  MOV R3, UR5 ;  /* 0x0000000500037c02 */ /* 0x000fe20008000f00 */
[----:B------:R-:W-:Y:S05]  /*05b0*/  @P0 BRA `(.L_x_442) ;  /* 0x0000010000000947 */ /* 0x000fea0003800000 */
[----:B------:R-:W-:-:S04]  /*05c0*/  MOV R0, UR4 ;  /* 0x0000000400007c02 */ /* 0x000fc80008000f00 */
[----:B------:R-:W-:-:S13]  /*05d0*/  ISETP.GT.AND P0, PT, R0, -0x1, PT ;  /* 0xffffffff0000780c */ /* 0x000fda0003f04270 */
[----:B------:R-:W-:Y:S05]  /*05e0*/  @P0 BRA `(.L_x_443) ;  /* 0x0000007000000947 */ /* 0x000fea0003800000 */
[----:B------:R-:W-:Y:S01]  /*05f0*/  IMAD.MOV.U32 R2, RZ, RZ, c[0x0][0x32c] ;  /* 0x0000cb00ff027624 */ /* 0x000fe200078e00ff */
[----:B------:R-:W-:-:S04]  /*0600*/  LOP3.LUT R0, RZ, R0, RZ, 0x33, !PT ;  /* 0x00000000ff007212 */ /* 0x000fc800078e33ff */
[----:B------:R-:W-:-:S13]  /*0610*/  ISETP.NE.AND P0, PT, R2, 0x1, PT ;  /* 0x000000010200780c */ /* 0x000fda0003f05270 */
[----:B------:R-:W-:-:S05]  /*0620*/  @P0 IMAD.HI.U32 R2, R0, c[0x0][0x330], RZ ;  /* 0x0000cc0000020a27 */ /* 0x000fca00078e00ff */
[----:B------:R-:W-:-:S04]  /*0630*/  @P0 SHF.R.U32.HI R0, RZ, c[0x0][0x334], R2 ;  /* 0x0000cd00ff000a19 */ /* 0x000fc80000011602 */
[----:B------:R-:W-:Y:S01]  /*0640*/  LOP3.LUT R0, RZ, R0, RZ, 0x33, !PT ;  /* 0x00000000ff007212 */ /* 0x000fe200078e33ff */
[----:B------:R-:W-:Y:S05]  /*0650*/  BRA `(.L_x_444) ;  /* 0x0000004000007947 */ /* 0x000fea0003800000 */
.L_x_443:
[----:B------:R-:W-:-:S04]  /*0660*/  MOV R2, c[0x0][0x32c] ;  /* 0x0000cb0000027a02 */ /* 0x000fc80000000f00 */
[----:B------:R-:W-:-:S13]  /*0670*/  ISETP.NE.AND P0, PT, R2, 0x1, PT ;  /* 0x000000010200780c */ /* 0x000fda0003f05270 */
[----:B------:R-:W-:-:S05]  /*0680*/  @P0 IMAD.HI.U32 R2, R0, c[0x0][0x330], RZ ;  /* 0x0000cc0000020a27 */ /* 0x000fca00078e00ff */
[----:B------:R-:W-:-:S05]  /*0690*/  @P0 SHF.R.U32.HI R0, RZ, c[0x0][0x334], R2 ;  /* 0x0000cd00ff000a19 */ /* 0x000fca0000011602 */
.L_x_444:
[----:B------:R-:W-:-:S05]  /*06a0*/  IMAD R0, R0, c[0x0][0x32c], RZ ;  /* 0x0000cb0000007a24 */ /* 0x000fca00078e02ff */
[----:B------:R-:W-:-:S05]  /*06b0*/  IMNMX R3, R3, R0, !PT ;  /* 0x0000000003037217 */ /* 0x000fca0007800200 */
.L_x_442:
[----:B------:R-:W-:Y:S01]  /*06c0*/  IMAD.HI R0, R3, 0x2aaaaaab, RZ ;  /* 0x2aaaaaab03007827 */ /* 0x000fe200078e02ff */
[----:B------:R-:W-:Y:S02]  /*06d0*/  USHF.R.U32.HI UR5, URZ, 0x10, UR10 ;  /* 0x000000103f057899 */ /* 0x000fe4000801160a */
[----:B------:R-:W-:Y:S02]  /*06e0*/  ULDC UR4, c[0x0][0x338] ;  /* 0x0000ce0000047ab9 */ /* 0x000fe40000000800 */
[----:B------:R-:W-:Y:S01]  /*06f0*/  SHF.R.U32.HI R2, RZ, 0x1f, R0 ;  /* 0x0000001fff027819 */ /* 0x000fe20000011600 */
[----:B------:R-:W-:-:S03]  /*0700*/  UISETP.NE.AND UP0, UPT, UR5, URZ, UPT ;  /* 0x0000003f0500728c */ /* 0x000fc6000bf05270 */
[----:B------:R-:W-:Y:S01]  /*0710*/  LEA.HI.SX32 R0, R0, R2, 0x1c ;  /* 0x0000000200007211 */ /* 0x000fe200078fe2ff */
[----:B------:R-:W-:-:S03]  /*0720*/  USEL UR4, UR5, UR4, UP0 ;  /* 0x0000000405047287 */ /* 0x000fc60008000000 */
[----:B------:R-:W-:Y:S01]  /*0730*/  IMNMX R9, RZ, R0, !PT ;  /* 0x00000000ff097217 */ /* 0x000fe20007800200 */
[----:B------:R-:W-:-:S03]  /*0740*/  IMAD.MOV.U32 R0, RZ, RZ, RZ ;  /* 0x000000ffff007224 */ /* 0x000fc600078e00ff */
[----:B------:R-:W-:-:S13]  /*0750*/  ISETP.LT.AND P0, PT, R9, UR8, PT ;  /* 0x0000000809007c0c */ /* 0x000fda000bf01270 */
[----:B------:R-:W-:Y:S05]  /*0760*/  @!P0 BRA `(.L_x_445) ;  /* 0x000001f000008947 */ /* 0x000fea0003800000 */
[----:B------:R-:W-:Y:S01]  /*0770*/  IMAD.U32 R5, RZ, RZ, UR4 ;  /* 0x00000004ff057e24 */ /* 0x000fe2000f8e00ff */
[----:B------:R-:W-:-:S04]  /*0780*/  UIADD3 UR5, UR4, -0x1, UR8 ;  /* 0xffffffff04057890 */ /* 0x000fc8000fffe008 */
[----:B------:R-:W-:Y:S02]  /*0790*/  IABS R0, R5 ;  /* 0x0000000500007213 */ /* 0x000fe40000000000 */
[----:B------:R-:W-:-:S03]  /*07a0*/  IADD3 R8, -R9, UR5, RZ ;  /* 0x0000000509087c10 */ /* 0x000fc6000fffe1ff */
[----:B------:R-:W-:Y:S01]  /*07b0*/  IMAD.MOV.U32 R4, RZ, RZ, R0 ;  /* 0x000000ffff047224 */ /* 0x000fe200078e0000 */
[----:B------:R-:W-:-:S03]  /*07c0*/  IABS R7, R8 ;  /* 0x0000000800077213 */ /* 0x000fc60000000000 */
[----:B------:R-:W1:Y:S08]  /*07d0*/  I2F.RP R2, R4 ;  /* 0x0000000400027306 */ /* 0x000e700000209400 */
[----:B-1----:R-:W1:Y:S02]  /*07e0*/  MUFU.RCP R2, R2 ;  /* 0x0000000200027308 */ /* 0x002e640000001000 */
[----:B-1----:R-:W-:-:S06]  /*07f0*/  IADD3 R2, R2, 0xffffffe, RZ ;  /* 0x0ffffffe02027810 */ /* 0x002fcc0007ffe0ff */
[----:B------:R-:W1:Y:S02]  /*0800*/  F2I.FTZ.U32.TRUNC.NTZ R3, R2 ;  /* 0x0000000200037305 */ /* 0x000e64000021f000 */
[----:B-1----:R-:W-:-:S04]  /*0810*/  IMAD.MOV R0, RZ, RZ, -R3 ;  /* 0x000000ffff007224 */ /* 0x002fc800078e0a03 */
[----:B------:R-:W-:Y:S01]  /*0820*/  IMAD.MOV.U32 R2, RZ, RZ, R0 ;  /* 0x000000ffff027224 */ /* 0x000fe200078e0000 */
[----:B------:R-:W-:-:S03]  /*0830*/  IABS R0, R5 ;  /* 0x0000000500007213 */ /* 0x000fc60000000000 */
[----:B------:R-:W-:Y:S01]  /*0840*/  IMAD R5, R2, R4, RZ ;  /* 0x0000000402057224 */ /* 0x000fe200078e02ff */
[----:B------:R-:W-:Y:S01]  /*0850*/  MOV R2, RZ ;  /* 0x000000ff00027202 */ /* 0x000fe20000000f00 */
[----:B------:R-:W-:-:S04]  /*0860*/  IMAD.MOV R6, RZ, RZ, -R0 ;  /* 0x000000ffff067224 */ /* 0x000fc800078e0a00 */
[----:B------:R-:W-:-:S04]  /*0870*/  IMAD.HI.U32 R0, R3, R5, R2 ;  /* 0x0000000503007227 */ /* 0x000fc800078e0002 */
[----:B------:R-:W-:Y:S02]  /*0880*/  IMAD.MOV.U32 R2, RZ, RZ, R7 ;  /* 0x000000ffff027224 */ /* 0x000fe400078e0007 */
[----:B------:R-:W-:Y:S02]  /*0890*/  IMAD.MOV.U32 R3, RZ, RZ, R6 ;  /* 0x000000ffff037224 */ /* 0x000fe400078e0006 */
[----:B------:R-:W-:-:S04]  /*08a0*/  IMAD.HI.U32 R0, R0, R2, RZ ;  /* 0x0000000200007227 */ /* 0x000fc800078e00ff */
[----:B------:R-:W-:-:S05]  /*08b0*/  IMAD R2, R0, R3, R2 ;  /* 0x0000000300027224 */ /* 0x000fca00078e0202 */
[----:B------:R-:W-:-:S13]  /*08c0*/  ISETP.GT.U32.AND P0, PT, R4, R2, PT ;  /* 0x000000020400720c */ /* 0x000fda0003f04070 */
[-C--:B------:R-:W-:Y:S02]  /*08d0*/  @!P0 IADD3 R2, R2, -R4.reuse, RZ ;  /* 0x8000000402028210 */ /* 0x080fe40007ffe0ff */
[----:B------:R-:W-:Y:S02]  /*08e0*/  @!P0 IADD3 R0, R0, 0x1, RZ ;  /* 0x0000000100008810 */ /* 0x000fe40007ffe0ff */
[----:B------:R-:W-:Y:S02]  /*08f0*/  ISETP.GE.U32.AND P2, PT, R2, R4, PT ;  /* 0x000000040200720c */ /* 0x000fe40003f46070 */
[----:B------:R-:W-:Y:S02]  /*0900*/  LOP3.LUT R2, R8, UR4, RZ, 0x3c, !PT ;  /* 0x0000000408027c12 */ /* 0x000fe4000f8e3cff */
[----:B------:R-:W-:Y:S02]  /*0910*/  ISETP.NE.AND P0, PT, RZ, UR4, PT ;  /* 0x00000004ff007c0c */ /* 0x000fe4000bf05270 */
[----:B------:R-:W-:-:S07]  /*0920*/  ISETP.GE.AND P1, PT, R2, RZ, PT ;  /* 0x000000ff0200720c */ /* 0x000fce0003f26270 */
[----:B------:R-:W-:-:S06]  /*0930*/  @P2 IADD3 R0, R0, 0x1, RZ ;  /* 0x0000000100002810 */ /* 0x000fcc0007ffe0ff */
[----:B------:R-:W-:Y:S01]  /*0940*/  @!P1 IMAD.MOV R0, RZ, RZ, -R0 ;  /* 0x000000ffff009224 */ /* 0x000fe200078e0a00 */
[----:B------:R-:W-:Y:S02]  /*0950*/  @!P0 LOP3.LUT R0, RZ, UR4, RZ, 0x33, !PT ;  /* 0x00000004ff008c12 */ /* 0x000fe4000f8e33ff */
.L_x_445:
[----:B------:R-:W-:Y:S01]  /*0960*/  ULOP3.LUT UR10, UR10, 0xffff, URZ, 0xc0, !UPT ;  /* 0x0000ffff0a0a7892 */ /* 0x000fe2000f8ec03f */
[----:B------:R-:W-:Y:S01]  /*0970*/  PLOP3.LUT P4, PT, PT, PT, PT, 0x80, 0x0 ;  /* 0x000000000000781c */ /* 0x000fe20003f8f070 */
[----:B------:R-:W-:Y:S01]  /*0980*/  ULDC.64 UR12, c[0x0][0x118] ;  /* 0x00004600000c7ab9 */ /* 0x000fe20000000a00 */
[----:B------:R-:W-:Y:S01]  /*0990*/  CS2R R22, SRZ ;  /* 0x0000000000167805 */ /* 0x000fe2000001ff00 */
[----:B------:R-:W-:Y:S01]  /*09a0*/  CS2R R20, SRZ ;  /* 0x0000000000147805 */ /* 0x000fe2000001ff00 */
[----:B------:R-:W-:Y:S01]  /*09b0*/  CS2R R126, SRZ ;  /* 0x00000000007e7805 */ /* 0x000fe2000001ff00 */
[----:B------:R-:W-:Y:S01]  /*09c0*/  IMAD R216, R0, UR10, R9 ;  /* 0x0000000a00d87c24 */ /* 0x000fe2000f8e0209 */
[----:B------:R-:W-:Y:S01]  /*09d0*/  CS2R R124, SRZ ;  /* 0x00000000007c7805 */ /* 0x000fe2000001ff00 */
[----:B------:R-:W-:Y:S01]  /*09e0*/  CS2R R130, SRZ ;  /* 0x0000000000827805 */ /* 0x000fe2000001ff00 */
[----:B------:R-:W-:Y:S01]  /*09f0*/  CS2R R128, SRZ ;  /* 0x0000000000807805 */ /* 0x000fe2000001ff00 */
[----:B------:R-:W-:Y:S01]  /*0a00*/  IMAD.IADD R0, R216, 0x1, R0 ;  /* 0x00000001d8007824 */ /* 0x000fe200078e0200 */
[----:B------:R1:W-:Y:S01]  /*0a10*/  STL [R1], R216 ;  /* 0x000000d801007387 */ /* 0x0003e20000100800 */
[----:B------:R-:W-:Y:S01]  /*0a20*/  CS2R R122, SRZ ;  /* 0x00000000007a7805 */ /* 0x000fe2000001ff00 */
[----:B------:R-:W-:Y:S01]  /*0a30*/  CS2R R120, SRZ ;  /* 0x0000000000787805 */ /* 0x000fe2000001ff00 */
[----:B------:R-:W-:Y:S01]  /*0a40*/  CS2R R118, SRZ ;  /* 0x0000000000767805 */ /* 0x000fe2000001ff00 */
[----:B------:R-:W-:Y:S01]  /*0a50*/  IMNMX R229, R0, UR8, PT ;  /* 0x0000000800e57c17 */ /* 0x000fe2000b800200 */
        /* <DEDUP_REMOVED lines=27> */
[----:B-1----:R-:W-:Y:S02]  /*0c10*/  ISETP.NE.U32.AND P0, PT, RZ, c[0x0][0x340], PT ;  /* 0x0000d000ff007a0c */ /* 0x002fe40003f05070 */
[----:B------:R-:W-:Y:S01]  /*0c20*/  SHF.R.S32.HI R209, RZ, 0x1f, R210 ;  /* 0x0000001fffd17819 */ /* 0x000fe200000114d2 */
[----:B------:R-:W-:Y:S01]  /*0c30*/  USHF.R.S32.HI UR8, URZ, 0x1f, UR11 ;  /* 0x0000001f3f087899 */ /* 0x000fe2000801140b */
[----:B------:R-:W-:Y:S01]  /*0c40*/  ISETP.NE.AND.EX P2, PT, RZ, c[0x0][0x344], PT, P0 ;  /* 0x0000d100ff007a0c */ /* 0x000fe20003f45300 */
[----:B------:R-:W-:-:S12]  /*0c50*/  ULDC.64 UR4, c[0x0][0x1b8] ;  /* 0x00006e0000047ab9 */ /* 0x000fd80000000a00 */
[----:B------:R-:W-:-:S04]  /*0c60*/  @P2 IMAD.MOV.U32 R2, RZ, RZ, 0x4 ;  /* 0x00000004ff022424 */ /* 0x000fc800078e00ff */
[----:B------:R-:W-:-:S05]  /*0c70*/  @P2 IMAD.WIDE R2, R19, R2, c[0x0][0x340] ;  /* 0x0000d00013022625 */ /* 0x000fca00078e0202 */
[----:B------:R1:W2:Y:S01]  /*0c80*/  @P2 LDG.E R13, [R2.64] ;  /* 0x0000000c020d2981 */ /* 0x0002a2000c1e1900 */
[----:B------:R-:W-:Y:S01]  /*0c90*/  PLOP3.LUT P1, PT, PT, PT, UP2, 0x80, 0x0 ;  /* 0x000000000000781c */ /* 0x000fe20003f2f028 */
[----:B------:R-:W-:Y:S01]  /*0ca0*/  UIMAD UR9, UR8, UR4, URZ ;  /* 0x00000004080972a4 */ /* 0x000fe2000f8e023f */
[----:B------:R-:W-:Y:S01]  /*0cb0*/  PLOP3.LUT P0, PT, PT, PT, UP2, 0x80, 0x0 ;  /* 0x000000000000781c */ /* 0x000fe20003f0f028 */
[----:B------:R-:W-:Y:S01]  /*0cc0*/  UIMAD.WIDE.U32 UR14, UR11, UR4, URZ ;  /* 0x000000040b0e72a5 */ /* 0x000fe2000f8e003f */
[----:B------:R-:W-:Y:S01]  /*0cd0*/  SHF.R.S32.HI R14, RZ, 0x1f, R19 ;  /* 0x0000001fff0e7819 */ /* 0x000fe20000011413 */
[----:B------:R-:W-:Y:S01]  /*0ce0*/  UIMAD UR4, UR11, UR5, UR9 ;  /* 0x000000050b0472a4 */ /* 0x000fe2000f8e0209 */
[----:B------:R-:W-:Y:S01]  /*0cf0*/  LEA.HI R20, R209, R210, RZ, 0x4 ;  /* 0x000000d2d1147211 */ /* 0x000fe200078f20ff */
[----:B------:R-:W-:Y:S01]  /*0d00*/  IMAD.MOV.U32 R23, RZ, RZ, 0x20 ;  /* 0x00000020ff177424 */ /* 0x000fe200078e00ff */
[----:B------:R-:W-:Y:S01]  /*0d10*/  BSSY B0, `(.L_x_447) ;  /* 0x0000067000007945 */ /* 0x000fe20003800000 */
[----:B------:R-:W-:Y:S01]  /*0d20*/  UIADD3 UR4, UR15, UR4, URZ ;  /* 0x000000040f047290 */ /* 0x000fe2000fffe03f */
[----:B------:R-:W-:-:S04]  /*0d30*/  IMAD R10, R14, c[0x0][0x1c0], RZ ;  /* 0x000070000e0a7a24 */ /* 0x000fc800078e02ff */
[----:B------:R-:W-:Y:S01]  /*0d40*/  IMAD R10, R19, c[0x0][0x1c4], R10 ;  /* 0x00007100130a7a24 */ /* 0x000fe200078e020a */
[----:B-1----:R-:W-:Y:S01]  /*0d50*/  LEA.HI R2, R209, R210, RZ, 0x3 ;  /* 0x000000d2d1027211 */ /* 0x002fe200078f18ff */
[----:B------:R-:W-:Y:S02]  /*0d60*/  IMAD.U32 R3, RZ, RZ, UR15 ;  /* 0x0000000fff037e24 */ /* 0x000fe4000f8e00ff */
[----:B------:R-:W-:Y:S01]  /*0d70*/  IMAD.U32 R3, RZ, RZ, UR4 ;  /* 0x00000004ff037e24 */ /* 0x000fe2000f8e00ff */
[----:B------:R-:W-:Y:S01]  /*0d80*/  LOP3.LUT R0, R2, 0xfffffff8, RZ, 0xc0, !PT ;  /* 0xfffffff802007812 */ /* 0x000fe200078ec0ff */
[----:B------:R-:W-:Y:S01]  /*0d90*/  ULDC.64 UR4, c[0x0][0x1e8] ;  /* 0x00007a0000047ab9 */ /* 0x000fe20000000a00 */
[----:B------:R-:W-:Y:S01]  /*0da0*/  SHF.R.S32.HI R18, RZ, 0x3, R2 ;  /* 0x00000003ff127819 */ /* 0x000fe20000011402 */
[----:B------:R-:W-:Y:S01]  /*0db0*/  UIMAD UR4, UR8, UR4, URZ ;  /* 0x00000004080472a4 */ /* 0x000fe2000f8e023f */
[----:B------:R-:W-:Y:S01]  /*0dc0*/  MOV R2, UR14 ;  /* 0x0000000e00027c02 */ /* 0x000fe20008000f00 */
[----:B------:R-:W-:Y:S01]  /*0dd0*/  IMAD.IADD R25, R210, 0x1, -R0 ;  /* 0x00000001d2197824 */ /* 0x000fe200078e0a00 */
[----:B------:R-:W-:Y:S01]  /*0de0*/  SHF.R.S32.HI R4, RZ, 0x1f, R18 ;  /* 0x0000001fff047819 */ /* 0x000fe20000011412 */
[----:B------:R-:W-:-:S02]  /*0df0*/  UIMAD UR9, UR11, UR5, UR4 ;  /* 0x000000050b0972a4 */ /* 0x000fc4000f8e0204 */
[C---:B------:R-:W-:Y:S01]  /*0e00*/  IMAD R0, R25.reuse, 0x10, R18 ;  /* 0x0000001019007824 */ /* 0x040fe200078e0212 */
[----:B------:R-:W-:Y:S01]  /*0e10*/  ULDC.64 UR4, c[0x0][0x210] ;  /* 0x0000840000047ab9 */ /* 0x000fe20000000a00 */
[----:B------:R-:W-:Y:S01]  /*0e20*/  IMAD.SHL.U32 R16, R25, 0x8, RZ ;  /* 0x0000000819107824 */ /* 0x000fe200078e00ff */
[----:B------:R-:W-:Y:S01]  /*0e30*/  UIMAD UR4, UR8, UR4, URZ ;  /* 0x00000004080472a4 */ /* 0x000fe2000f8e023f */
[----:B------:R-:W-:Y:S01]  /*0e40*/  IMAD.WIDE.U32 R2, R19, c[0x0][0x1c0], R2 ;  /* 0x0000700013027a25 */ /* 0x000fe200078e0002 */
[----:B------:R-:W-:Y:S02]  /*0e50*/  IADD3 R9, R0, UR7, RZ ;  /* 0x0000000700097c10 */ /* 0x000fe4000fffe0ff */
[----:B------:R-:W-:Y:S01]  /*0e60*/  SHF.R.S32.HI R17, RZ, 0x1f, R16 ;  /* 0x0000001fff117819 */ /* 0x000fe20000011410 */
[----:B------:R-:W-:Y:S01]  /*0e70*/  IMAD.IADD R3, R3, 0x1, R10 ;  /* 0x0000000103037824 */ /* 0x000fe200078e020a */
[----:B------:R-:W-:Y:S01]  /*0e80*/  MOV R8, R9 ;  /* 0x0000000900087202 */ /* 0x000fe20000000f00 */
[----:B------:R-:W-:Y:S01]  /*0e90*/  @P1 IMAD.HI.U32 R0, R9, c[0x0][0x2c8], RZ ;  /* 0x0000b20009001a27 */ /* 0x000fe200078e00ff */
[----:B------:R-:W-:Y:S01]  /*0ea0*/  UIMAD UR4, UR11, UR5, UR4 ;  /* 0x000000050b0472a4 */ /* 0x000fe2000f8e0204 */
[----:B------:R-:W-:-:S02]  /*0eb0*/  ISETP.GE.AND P3, PT, R16, c[0x0][0x198], PT ;  /* 0x0000660010007a0c */ /* 0x000fc40003f66270 */
[----:B------:R-:W-:Y:S01]  /*0ec0*/  IMAD.WIDE.U32 R6, R18, c[0x0][0x1e0], R16 ;  /* 0x0000780012067a25 */ /* 0x000fe200078e0010 */
[----:B------:R-:W-:Y:S01]  /*0ed0*/  @P0 SHF.R.U32.HI R8, RZ, c[0x0][0x2cc], R0 ;  /* 0x0000b300ff080a19 */ /* 0x000fe20000011600 */
[----:B------:R-:W-:Y:S02]  /*0ee0*/  ULDC UR5, c[0x0][0x2c4] ;  /* 0x0000b10000057ab9 */ /* 0x000fe40000000800 */
[----:B------:R-:W-:Y:S01]  /*0ef0*/  IMAD R0, R4, c[0x0][0x1e0], RZ ;  /* 0x0000780004007a24 */ /* 0x000fe200078e02ff */
[----:B------:R-:W-:Y:S01]  /*0f00*/  IADD3 R11, -R8, RZ, RZ ;  /* 0x000000ff080b7210 */ /* 0x000fe20007ffe1ff */
[----:B------:R-:W-:Y:S02]  /*0f10*/  IMAD R4, R4, c[0x0][0x208], RZ ;  /* 0x0000820004047a24 */ /* 0x000fe400078e02ff */
[C---:B------:R-:W-:Y:S02]  /*0f20*/  IMAD R12, R18.reuse, c[0x0][0x1e4], R0 ;  /* 0x00007900120c7a24 */ /* 0x040fe400078e0200 */
[----:B------:R-:W-:-:S02]  /*0f30*/  IMAD R0, R18, c[0x0][0x20c], R4 ;  /* 0x0000830012007a24 */ /* 0x000fc400078e0204 */
[----:B------:R-:W-:-:S04]  /*0f40*/  IMAD.WIDE.U32 R4, R18, c[0x0][0x208], R16 ;  /* 0x0000820012047a25 */ /* 0x000fc800078e0010 */
[----:B------:R-:W-:Y:S01]  /*0f50*/  IMAD.IADD R5, R5, 0x1, R0 ;  /* 0x0000000105057824 */ /* 0x000fe200078e0200 */
[----:B------:R-:W-:Y:S01]  /*0f60*/  SHF.R.S32.HI R0, RZ, 0x1f, R8 ;  /* 0x0000001fff007819 */ /* 0x000fe20000011408 */
[----:B------:R-:W-:Y:S01]  /*0f70*/  IMAD R11, R11, c[0x0][0x2c4], R9 ;  /* 0x0000b1000b0b7a24 */ /* 0x000fe200078e0209 */
[----:B------:R-:W-:Y:S01]  /*0f80*/  MOV R9, UR11 ;  /* 0x0000000b00097c02 */ /* 0x000fe20008000f00 */
[----:B------:R-:W-:Y:S02]  /*0f90*/  IMAD.IADD R7, R7, 0x1, R12 ;  /* 0x0000000107077824 */ /* 0x000fe400078e020c */
[----:B------:R-:W-:Y:S02]  /*0fa0*/  IMAD R0, R0, c[0x0][0x1b0], RZ ;  /* 0x00006c0000007a24 */ /* 0x000fe400078e02ff */
[----:B------:R-:W-:-:S04]  /*0fb0*/  IMAD.WIDE.U32 R2, R8, c[0x0][0x1b0], R2 ;  /* 0x00006c0008027a25 */ /* 0x000fc800078e0002 */
[----:B------:R-:W-:-:S04]  /*0fc0*/  IMAD.WIDE.U32 R6, R9, c[0x0][0x1e8], R6 ;  /* 0x00007a0009067a25 */ /* 0x000fc800078e0006 */
[----:B------:R-:W-:Y:S01]  /*0fd0*/  IMAD R8, R8, c[0x0][0x1b4], R0 ;  /* 0x00006d0008087a24 */ /* 0x000fe200078e0200 */
[----:B------:R-:W-:Y:S01]  /*0fe0*/  LOP3.LUT R0, R20, 0xfffffff0, RZ, 0xc0, !PT ;  /* 0xfffffff014007812 */ /* 0x000fe200078ec0ff */
[----:B------:R-:W-:Y:S01]  /*0ff0*/  IMAD.SHL.U32 R9, R18, 0x40, RZ ;  /* 0x0000004012097824 */ /* 0x000fe200078e00ff */
[----:B------:R-:W-:Y:S01]  /*1000*/  IADD3 R7, R7, UR9, RZ ;  /* 0x0000000907077c10 */ /* 0x000fe2000fffe0ff */
[----:B------:R-:W-:Y:S01]  /*1010*/  IMAD.IADD R3, R3, 0x1, R8 ;  /* 0x0000000103037824 */ /* 0x000fe200078e0208 */
[----:B------:R-:W-:Y:S01]  /*1020*/  IADD3 R0, -R0, R210, RZ ;  /* 0x000000d200007210 */ /* 0x000fe20007ffe1ff */
[----:B------:R-:W-:Y:S01]  /*1030*/  IMAD.U32 R10, RZ, RZ, UR11 ;  /* 0x0000000bff0a7e24 */ /* 0x000fe2000f8e00ff */
[----:B------:R-:W-:Y:S01]  /*1040*/  LOP3.LUT R8, R9, 0x1c0, RZ, 0xc0, !PT ;  /* 0x000001c009087812 */ /* 0x000fe200078ec0ff */
[----:B------:R-:W-:Y:S01]  /*1050*/  IMAD.WIDE.U32 R2, R11, c[0x0][0x1a8], R2 ;  /* 0x00006a000b027a25 */ /* 0x000fe200078e0002 */
[----:B------:R-:W-:Y:S02]  /*1060*/  SHF.R.S32.HI R9, RZ, 0x1f, R11 ;  /* 0x0000001fff097819 */ /* 0x000fe4000001140b */
[----:B------:R-:W-:Y:S01]  /*1070*/  LOP3.LUT R12, R8, 0x38, R16, 0xf8, !PT ;  /* 0x00000038080c7812 */ /* 0x000fe200078ef810 */
[----:B------:R-:W-:Y:S01]  /*1080*/  IMAD.WIDE.U32 R4, R10, c[0x0][0x210], R4 ;  /* 0x000084000a047a25 */ /* 0x000fe200078e0004 */
[----:B------:R-:W-:-:S03]  /*1090*/  SHF.R.S32.HI R10, RZ, 0x1f, R0 ;  /* 0x0000001fff0a7819 */ /* 0x000fc60000011400 */
[----:B------:R-:W-:Y:S01]  /*10a0*/  IMAD R9, R9, c[0x0][0x1a8], RZ ;  /* 0x00006a0009097a24 */ /* 0x000fe200078e02ff */
[----:B------:R-:W-:Y:S02]  /*10b0*/  LEA.HI R22, R10, R0, RZ, 0x3 ;  /* 0x000000000a167211 */ /* 0x000fe400078f18ff */
[----:B------:R-:W-:Y:S01]  /*10c0*/  SHF.R.U32.HI R10, RZ, 0x3, R8 ;  /* 0x00000003ff0a7819 */ /* 0x000fe20000011608 */
[----:B------:R-:W-:Y:S01]  /*10d0*/  IMAD R9, R11, c[0x0][0x1ac], R9 ;  /* 0x00006b000b097a24 */ /* 0x000fe200078e0209 */
[----:B------:R-:W-:Y:S02]  /*10e0*/  LOP3.LUT R8, R22, 0xfffffff8, RZ, 0xc0, !PT ;  /* 0xfffffff816087812 */ /* 0x000fe400078ec0ff */
[----:B------:R-:W-:Y:S02]  /*10f0*/  LOP3.LUT R15, R12, R10, RZ, 0x3c, !PT ;  /* 0x0000000a0c0f7212 */ /* 0x000fe400078e3cff */
[----:B------:R-:W-:Y:S01]  /*1100*/  IADD3 R10, R3, R9, RZ ;  /* 0x00000009030a7210 */ /* 0x000fe20007ffe0ff */
[----:B------:R-:W-:Y:S01]  /*1110*/  IMAD.IADD R21, R0, 0x1, -R8 ;  /* 0x0000000100157824 */ /* 0x000fe200078e0a08 */
[----:B------:R-:W-:-:S02]  /*1120*/  LEA R11, P0, R2, c[0x0][0x160], 0x1 ;  /* 0x00005800020b7a11 */ /* 0x000fc400078008ff */
[----:B------:R-:W-:Y:S01]  /*1130*/  IADD3 R5, R5, UR4, RZ ;  /* 0x0000000405057c10 */ /* 0x000fe2000fffe0ff */
[----:B------:R-:W-:Y:S01]  /*1140*/  ULDC UR4, c[0x0][0x168] ;  /* 0x00005a0000047ab9 */ /* 0x000fe20000000800 */
[----:B------:R-:W-:Y:S01]  /*1150*/  LEA.HI.X R10, R2, c[0x0][0x164], R10, 0x1, P0 ;  /* 0x00005900020a7a11 */ /* 0x000fe200000f0c0a */
[----:B------:R-:W-:Y:S01]  /*1160*/  UIMAD UR4, UR5, UR4, URZ ;  /* 0x00000004050472a4 */ /* 0x000fe2000f8e023f */
[----:B------:R-:W-:Y:S02]  /*1170*/  IADD3 R9, R18, UR7, RZ ;  /* 0x0000000712097c10 */ /* 0x000fe4000fffe0ff */
[----:B------:R-:W-:-:S03]  /*1180*/  LEA.HI R12, R209, R210, RZ, 0x6 ;  /* 0x000000d2d10c7211 */ /* 0x000fc600078f30ff */
[----:B------:R-:W-:Y:S02]  /*1190*/  ISETP.GE.AND P0, PT, R9, UR4, PT ;  /* 0x0000000409007c0c */ /* 0x000fe4000bf06270 */
[----:B------:R-:W-:Y:S02]  /*11a0*/  SHF.L.U32 R12, R12, 0x3, RZ ;  /* 0x000000030c0c7819 */ /* 0x000fe400000006ff */
[--C-:B--2---:R-:W-:Y:S01]  /*11b0*/  @P2 SHF.R.S32.HI R3, RZ, 0x1f, R13.reuse ;  /* 0x0000001fff032819 */ /* 0x104fe2000001140d */
[----:B------:R-:W-:Y:S01]  /*11c0*/  @P2 IMAD.MOV.U32 R2, RZ, RZ, R13 ;  /* 0x000000ffff022224 */ /* 0x000fe200078e000d */
[----:B------:R-:W-:Y:S01]  /*11d0*/  @!P2 MOV R3, R14 ;  /* 0x0000000e0003a202 */ /* 0x000fe20000000f00 */
[----:B------:R-:W-:Y:S01]  /*11e0*/  @!P2 IMAD.MOV.U32 R2, RZ, RZ, R19 ;  /* 0x000000ffff02a224 */ /* 0x000fe200078e0013 */
[----:B------:R-:W-:Y:S01]  /*11f0*/  R2P PR, R21, 0x6 ;  /* 0x0000000615007804 */ /* 0x000fe20000000000 */
[----:B------:R-:W-:Y:S01]  /*1200*/  IMAD.MOV.U32 R19, RZ, RZ, 0x10 ;  /* 0x00000010ff137424 */ /* 0x000fe200078e00ff */
[----:B------:R1:W2:Y:S01]  /*1210*/  SHFL.IDX PT, R13, R11, RZ, 0x181f ;  /* 0x00181fff0b0d7589 */ /* 0x0002a200000e0000 */
[----:B------:R-:W-:-:S02]  /*1220*/  IMAD R0, R3, c[0x0][0x218], RZ ;  /* 0x0000860003007a24 */ /* 0x000fc400078e02ff */
[----:B------:R-:W-:Y:S01]  /*1230*/  IMAD R8, R3, c[0x0][0x1f0], RZ ;  /* 0x00007c0003087a24 */ /* 0x000fe200078e02ff */
[----:B------:R1:W3:Y:S01]  /*1240*/  SHFL.IDX PT, R14, R10, RZ, 0x181f ;  /* 0x00181fff0a0e7589 */ /* 0x0002e200000e0000 */
[C---:B------:R-:W-:Y:S02]  /*1250*/  IMAD R0, R2.reuse, c[0x0][0x21c], R0 ;  /* 0x0000870002007a24 */ /* 0x040fe400078e0200 */
[C---:B------:R-:W-:Y:S01]  /*1260*/  IMAD.WIDE.U32 R74, R2.reuse, c[0x0][0x218], R4 ;  /* 0x00008600024a7a25 */ /* 0x040fe200078e0004 */
[----:B------:R-:W-:Y:S02]  /*1270*/  LOP3.LUT R5, R15, 0xfffffe00, R12, 0xf8, !PT ;  /* 0xfffffe000f057812 */ /* 0x000fe400078ef80c */
[----:B------:R-:W-:Y:S01]  /*1280*/  SEL R4, R23, 0xffffffe0, !P2 ;  /* 0xffffffe017047807 */ /* 0x000fe20005000000 */
[C---:B------:R-:W-:Y:S01]  /*1290*/  IMAD R8, R2.reuse, c[0x0][0x1f4], R8 ;  /* 0x00007d0002087a24 */ /* 0x040fe200078e0208 */
[----:B------:R-:W-:Y:S01]  /*12a0*/  IADD3 R29, R75, R0, RZ ;  /* 0x000000004b1d7210 */ /* 0x000fe20007ffe0ff */
[----:B------:R-:W-:Y:S01]  /*12b0*/  IMAD.WIDE.U32 R30, R2, c[0x0][0x1f0], R6 ;  /* 0x00007c00021e7a25 */ /* 0x000fe200078e0006 */
[----:B------:R-:W-:-:S03]  /*12c0*/  SEL R2, R19, 0xfffffff0, !P1 ;  /* 0xfffffff013027807 */ /* 0x000fc60004800000 */
[----:B------:R-:W-:Y:S01]  /*12d0*/  IMAD.IADD R27, R31, 0x1, R8 ;  /* 0x000000011f1b7824 */ /* 0x000fe200078e0208 */
[----:B------:R1:W-:Y:S04]  /*12e0*/  STL.64 [R1+0x38], R30 ;  /* 0x0000381e01007387 */ /* 0x0003e80000100a00 */
[----:B------:R1:W-:Y:S04]  /*12f0*/  STL.64 [R1+0x48], R74 ;  /* 0x0000484a01007387 */ /* 0x0003e80000100a00 */
[----:B------:R1:W-:Y:S04]  /*1300*/  STL [R1+0x44], R29 ;  /* 0x0000441d01007387 */ /* 0x0003e80000100800 */
[----:B------:R1:W-:Y:S01]  /*1310*/  STL [R1+0x2c], R27 ;  /* 0x00002c1b01007387 */ /* 0x0003e20000100800 */
[----:B------:R-:W-:Y:S05]  /*1320*/  @P0 BRA `(.L_x_448) ;  /* 0x0000005000000947 */ /* 0x000fea0003800000 */
[----:B--23--:R-:W-:Y:S01]  /*1330*/  LEA R6, P0, R16, R13, 0x1 ;  /* 0x0000000d10067211 */ /* 0x00cfe200078008ff */
[----:B------:R-:W-:-:S03]  /*1340*/  IMAD.SHL.U32 R0, R5, 0x2, RZ ;  /* 0x0000000205007824 */ /* 0x000fc600078e00ff */
[----:B------:R-:W-:-:S05]  /*1350*/  LEA.HI.X R7, R16, R14, R17, 0x1, P0 ;  /* 0x0000000e10077211 */ /* 0x000fca00000f0c11 */
[----:B------:R-:W-:Y:S01]  /*1360*/  @!PT LDS RZ, [RZ] ;  /* 0x00000000fffff984 */ /* 0x000fe20000000800 */
[----:B------:R2:W-:Y:S04]  /*1370*/  LDGSTS.E.BYPASS.LTC128B.128 [R0+0x6100], [R6.64], !P3 ;  /* 0x0610000006007fae */ /* 0x0005e8000d901d4c */
.L_x_448:
[----:B--23--:R-:W-:Y:S05]  /*1380*/  BSYNC B0 ;  /* 0x0000000000007941 */ /* 0x00cfea0003800000 */
.L_x_447:
[----:B------:R-:W-:Y:S01]  /*1390*/  IADD3 R0, R9, 0x10, RZ ;  /* 0x0000001009007810 */ /* 0x000fe20007ffe0ff */
[----:B------:R2:W3:Y:S01]  /*13a0*/  SHFL.IDX PT, R3, R10, 0x1, 0x181f ;  /* 0x00381f000a037f89 */ /* 0x0004e200000e0000 */
[----:B------:R-:W-:Y:S02]  /*13b0*/  BSSY B0, `(.L_x_449) ;  /* 0x0000009000007945 */ /* 0x000fe40003800000 */
[----:B------:R-:W-:Y:S01]  /*13c0*/  ISETP.GE.AND P0, PT, R0, UR4, PT ;  /* 0x0000000400007c0c */ /* 0x000fe2000bf06270 */
[----:B------:R2:W4:-:S12]  /*13d0*/  SHFL.IDX PT, R6, R11, 0x1, 0x181f ;  /* 0x00381f000b067f89 */ /* 0x00051800000e0000 */
[----:B------:R-:W-:Y:S05]  /*13e0*/  @P0 BRA `(.L_x_450) ;  /* 0x0000005000000947 */ /* 0x000fea0003800000 */
[----:B----4-:R-:W-:Y:S01]  /*13f0*/  LEA R6, P0, R16, R6, 0x1 ;  /* 0x0000000610067211 */ /* 0x010fe200078008ff */
[----:B------:R-:W-:-:S03]  /*1400*/  IMAD.SHL.U32 R0, R5, 0x2, RZ ;  /* 0x0000000205007824 */ /* 0x000fc600078e00ff */
[----:B---3--:R-:W-:-:S05]  /*1410*/  LEA.HI.X R7, R16, R3, R17, 0x1, P0 ;  /* 0x0000000310077211 */ /* 0x008fca00000f0c11 */
[----:B------:R-:W-:Y:S01]  /*1420*/  @!PT LDS RZ, [RZ] ;  /* 0x00000000fffff984 */ /* 0x000fe20000000800 */
[----:B------:R3:W-:Y:S04]  /*1430*/  LDGSTS.E.BYPASS.LTC128B.128 [R0+0x6900], [R6.64], !P3 ;  /* 0x0690000006007fae */ /* 0x0007e8000d901d4c */
.L_x_450:
[----:B------:R-:W-:Y:S05]  /*1440*/  BSYNC B0 ;  /* 0x0000000000007941 */ /* 0x000fea0003800000 */
.L_x_449:
[----:B---3--:R-:W-:Y:S01]  /*1450*/  IADD3 R0, R9, 0x20, RZ ;  /* 0x0000002009007810 */ /* 0x008fe20007ffe0ff */
[----:B------:R3:W1:Y:S01]  /*1460*/  SHFL.IDX PT, R3, R10, 0x2, 0x181f ;  /* 0x00581f000a037f89 */ /* 0x00066200000e0000 */
[----:B------:R-:W-:Y:S02]  /*1470*/  BSSY B0, `(.L_x_451) ;  /* 0x0000009000007945 */ /* 0x000fe40003800000 */
[----:B------:R-:W-:Y:S01]  /*1480*/  ISETP.GE.AND P0, PT, R0, UR4, PT ;  /* 0x0000000400007c0c */ /* 0x000fe2000bf06270 */
[----:B----4-:R3:W4:-:S12]  /*1490*/  SHFL.IDX PT, R6, R11, 0x2, 0x181f ;  /* 0x00581f000b067f89 */ /* 0x01071800000e0000 */
[----:B------:R-:W-:Y:S05]  /*14a0*/  @P0 BRA `(.L_x_452) ;  /* 0x0000005000000947 */ /* 0x000fea0003800000 */
[----:B----4-:R-:W-:Y:S01]  /*14b0*/  LEA R6, P0, R16, R6, 0x1 ;  /* 0x0000000610067211 */ /* 0x010fe200078008ff */
[----:B------:R-:W-:-:S03]  /*14c0*/  IMAD.SHL.U32 R0, R5, 0x2, RZ ;  /* 0x0000000205007824 */ /* 0x000fc600078e00ff */
[----:B-1----:R-:W-:-:S05]  /*14d0*/  LEA.HI.X R7, R16, R3, R17, 0x1, P0 ;  /* 0x0000000310077211 */ /* 0x002fca00000f0c11 */
[----:B------:R-:W-:Y:S01]  /*14e0*/  @!PT LDS RZ, [RZ] ;  /* 0x00000000fffff984 */ /* 0x000fe20000000800 */
[----:B------:R1:W-:Y:S04]  /*14f0*/  LDGSTS.E.BYPASS.LTC128B.128 [R0+0x7100], [R6.64], !P3 ;  /* 0x0710000006007fae */ /* 0x0003e8000d901d4c */
.L_x_452:
[----:B------:R-:W-:Y:S05]  /*1500*/  BSYNC B0 ;  /* 0x0000000000007941 */ /* 0x000fea0003800000 */
.L_x_451:
[----:B-1----:R-:W-:Y:S01]  /*1510*/  IADD3 R0, R9, 0x30, RZ ;  /* 0x0000003009007810 */ /* 0x002fe20007ffe0ff */
[----:B------:R1:W2:Y:S01]  /*1520*/  SHFL.IDX PT, R3, R10, 0x3, 0x181f ;  /* 0x00781f000a037f89 */ /* 0x0002a200000e0000 */
[----:B------:R-:W-:Y:S02]  /*1530*/  BSSY B0, `(.L_x_453) ;  /* 0x0000009000007945 */ /* 0x000fe40003800000 */
[----:B------:R-:W-:Y:S01]  /*1540*/  ISETP.GE.AND P0, PT, R0, UR4, PT ;  /* 0x0000000400007c0c */ /* 0x000fe2000bf06270 */
[----:B----4-:R1:W4:-:S12]  /*1550*/  SHFL.IDX PT, R6, R11, 0x3, 0x181f ;  /* 0x00781f000b067f89 */ /* 0x01031800000e0000 */
[----:B------:R-:W-:Y:S05]  /*1560*/  @P0 BRA `(.L_x_454) ;  /* 0x0000005000000947 */ /* 0x000fea0003800000 */
[----:B----4-:R-:W-:Y:S01]  /*1570*/  LEA R6, P0, R16, R6, 0x1 ;  /* 0x0000000610067211 */ /* 0x010fe200078008ff */
[----:B------:R-:W-:-:S03]  /*1580*/  IMAD.SHL.U32 R0, R5, 0x2, RZ ;  /* 0x0000000205007824 */ /* 0x000fc600078e00ff */
[----:B--2---:R-:W-:-:S05]  /*1590*/  LEA.HI.X R7, R16, R3, R17, 0x1, P0 ;  /* 0x0000000310077211 */ /* 0x004fca00000f0c11 */
[----:B------:R-:W-:Y:S01]  /*15a0*/  @!PT LDS RZ, [RZ] ;  /* 0x00000000fffff984 */ /* 0x000fe20000000800 */
[----:B------:R2:W-:Y:S04]  /*15b0*/  LDGSTS.E.BYPASS.LTC128B.128 [R0+0x7900], [R6.64], !P3 ;  /* 0x0790000006007fae */ /* 0x0005e8000d901d4c */
.L_x_454:
[----:B------:R-:W-:Y:S05]  /*15c0*/  BSYNC B0 ;  /* 0x0000000000007941 */ /* 0x000fea0003800000 */
.L_x_453:
[----:B--2---:R-:W-:Y:S01]  /*15d0*/  IADD3 R0, R9, 0x40, RZ ;  /* 0x0000004009007810 */ /* 0x004fe20007ffe0ff */
        /* <DEDUP_REMOVED lines=10> */
.L_x_456:
[----:B------:R-:W-:Y:S05]  /*1680*/  BSYNC B0 ;  /* 0x0000000000007941 */ /* 0x000fea0003800000 */
.L_x_455:
        /* <DEDUP_REMOVED lines=11> */
.L_x_458:
[----:B------:R-:W-:Y:S05]  /*1740*/  BSYNC B0 ;  /* 0x0000000000007941 */ /* 0x000fea0003800000 */
.L_x_457:
        /* <DEDUP_REMOVED lines=11> */
.L_x_460:
[----:B------:R-:W-:Y:S05]  /*1800*/  BSYNC B0 ;  /* 0x0000000000007941 */ /* 0x000fea0003800000 */
.L_x_459:
[----:B-1--4-:R-:W1:Y:S01]  /*1810*/  SHFL.IDX PT, R6, R11, 0x7, 0x181f ;  /* 0x00f81f000b067f89 */ /* 0x012e6200000e0000 */
[----:B------:R-:W-:Y:S01]  /*1820*/  IADD3 R0, R9, 0x70, RZ ;  /* 0x0000007009007810 */ /* 0x000fe20007ffe0ff */
[----:B------:R-:W-:Y:S01]  /*1830*/  IMAD.SHL.U32 R231, R5, 0x2, RZ ;  /* 0x0000000205e77824 */ /* 0x000fe200078e00ff */
[C---:B------:R-:W-:Y:S01]  /*1840*/  IADD3 R205, R229.reuse, -0x1, RZ ;  /* 0xffffffffe5cd7810 */ /* 0x040fe20007ffe0ff */
[----:B------:R-:W4:Y:S01]  /*1850*/  SHFL.IDX PT, R3, R10, 0x7, 0x181f ;  /* 0x00f81f000a037f89 */ /* 0x000f2200000e0000 */
[----:B------:R-:W-:Y:S01]  /*1860*/  ISETP.GE.AND P0, PT, R0, UR4, PT ;  /* 0x0000000400007c0c */ /* 0x000fe2000bf06270 */
[----:B------:R-:W-:Y:S01]  /*1870*/  IMAD.MOV.U32 R0, RZ, RZ, 0x60 ;  /* 0x00000060ff007424 */ /* 0x000fe200078e00ff */
[----:B------:R-:W-:Y:S01]  /*1880*/  ISETP.GE.AND P6, PT, R16, c[0x0][0x1d4], PT ;  /* 0x0000750010007a0c */ /* 0x000fe20003fc6270 */
[----:B------:R-:W-:Y:S01]  /*1890*/  IMAD.MOV.U32 R232, RZ, RZ, R26 ;  /* 0x000000ffffe87224 */ /* 0x000fe200078e001a */
[----:B------:R-:W-:Y:S01]  /*18a0*/  SHF.R.S32.HI R26, RZ, 0x1f, R205 ;  /* 0x0000001fff1a7819 */ /* 0x000fe200000114cd */
[----:B------:R-:W-:Y:S01]  /*18b0*/  IMAD R24, R229, -0x60, R0 ;  /* 0xffffffa0e5187824 */ /* 0x000fe200078e0200 */
[----:B------:R-:W-:Y:S01]  /*18c0*/  LEA.HI R207, R209, R210, RZ, 0x5 ;  /* 0x000000d2d1cf7211 */ /* 0x000fe200078f28ff */
[C---:B------:R-:W-:Y:S01]  /*18d0*/  IMAD R8, R0.reuse, c[0x0][0x1e4], RZ ;  /* 0x0000790000087a24 */ /* 0x040fe200078e02ff */
[----:B------:R-:W-:Y:S01]  /*18e0*/  ULDC.64 UR4, c[0x0][0x208] ;  /* 0x0000820000047ab9 */ /* 0x000fe20000000a00 */
[----:B------:R-:W-:Y:S01]  /*18f0*/  IMAD.WIDE.U32 R214, R0, c[0x0][0x1e0], RZ ;  /* 0x0000780000d67a25 */ /* 0x000fe200078e00ff */
[----:B------:R-:W-:Y:S01]  /*1900*/  IADD3 R19, R24, c[0x0][0x1d0], -R18 ;  /* 0x0000740018137a10 */ /* 0x000fe20007ffe812 */
[----:B------:R-:W-:Y:S01]  /*1910*/  USHF.L.U32 UR9, UR4, 0x5, URZ ;  /* 0x0000000504097899 */ /* 0x000fe2000800063f */
[----:B------:R-:W-:Y:S01]  /*1920*/  SHF.R.S32.HI R206, RZ, 0x5, R207 ;  /* 0x00000005ffce7819 */ /* 0x000fe200000114cf */
[----:B------:R-:W-:Y:S01]  /*1930*/  IMAD.IADD R208, R215, 0x1, R8 ;  /* 0x00000001d7d07824 */ /* 0x000fe200078e0208 */
[----:B------:R-:W-:Y:S01]  /*1940*/  ISETP.GE.AND P4, PT, R19, 0x11, PT ;  /* 0x000000111300780c */ /* 0x000fe20003f86270 */
[----:B------:R-:W-:Y:S01]  /*1950*/  IMAD.MOV.U32 R233, RZ, RZ, R27 ;  /* 0x000000ffffe97224 */ /* 0x000fe200078e001b */
[----:B------:R-:W-:Y:S01]  /*1960*/  UMOV UR8, 0x5 ;  /* 0x0000000500087882 */ /* 0x000fe20000000000 */
[----:B------:R-:W-:Y:S01]  /*1970*/  IMAD R0, R208, R205, RZ ;  /* 0x000000cdd0007224 */ /* 0x000fe200078e02ff */
[----:B------:R-:W-:Y:S01]  /*1980*/  USHF.L.U64.HI UR8, UR4, UR8, UR5 ;  /* 0x0000000804087299 */ /* 0x000fe20008010205 */
[----:B-1----:R-:W-:Y:S01]  /*1990*/  @!P0 LEA R6, P1, R16, R6, 0x1 ;  /* 0x0000000610068211 */ /* 0x002fe200078208ff */
[----:B------:R-:W-:-:S02]  /*19a0*/  IMAD.MOV.U32 R211, RZ, RZ, c[0x0][0x1e0] ;  /* 0x00007800ffd37624 */ /* 0x000fc400078e00ff */
[----:B------:R-:W-:Y:S01]  /*19b0*/  IMAD.MOV.U32 R232, RZ, RZ, R30 ;  /* 0x000000ffffe87224 */ /* 0x000fe200078e001e */
[----:B----4-:R-:W-:Y:S01]  /*19c0*/  @!P0 LEA.HI.X R7, R16, R3, R17, 0x1, P1 ;  /* 0x0000000310078211 */ /* 0x010fe200008f0c11 */
[----:B------:R-:W-:Y:S01]  /*19d0*/  IMAD R0, R26, R214, R0 ;  /* 0x000000d61a007224 */ /* 0x000fe200078e0200 */
[----:B------:R-:W-:Y:S01]  /*19e0*/  SHF.R.S32.HI R17, RZ, 0x4, R20 ;  /* 0x00000004ff117819 */ /* 0x000fe20000011414 */
[----:B------:R-:W-:Y:S01]  /*19f0*/  IMAD.WIDE.U32 R8, R211, 0x20, RZ ;  /* 0x00000020d3087825 */ /* 0x000fe200078e00ff */
[----:B------:R-:W-:Y:S02]  /*1a00*/  STL.64 [R1+0x28], R232 ;  /* 0x000028e801007387 */ /* 0x000fe40000100a00 */
[----:B------:R-:W-:Y:S01]  /*1a10*/  LEA.HI R20, R20, R17, RZ, 0x1 ;  /* 0x0000001114147211 */ /* 0x000fe200078f08ff */
[----:B------:R-:W-:Y:S01]  /*1a20*/  IMAD.MOV.U32 R213, RZ, RZ, c[0x0][0x1e4] ;  /* 0x00007900ffd57624 */ /* 0x000fe200078e00ff */
[----:B------:R-:W-:Y:S01]  /*1a30*/  @!PT LDS RZ, [RZ] ;  /* 0x00000000fffff984 */ /* 0x000fe20000000800 */
[----:B------:R1:W-:Y:S01]  /*1a40*/  @!P0 LDGSTS.E.BYPASS.LTC128B.128 [R231+0x9900], [R6.64], !P3 ;  /* 0x0990000006e78fae */ /* 0x0003e2000d901d4c */
[C---:B------:R-:W-:Y:S01]  /*1a50*/  ISETP.GE.AND P3, PT, R19.reuse, 0x21, PT ;  /* 0x000000211300780c */ /* 0x040fe20003f66270 */
[----:B------:R-:W-:Y:S01]  /*1a60*/  IMAD.MOV.U32 R72, RZ, RZ, R28 ;  /* 0x000000ffff487224 */ /* 0x000fe200078e001c */
[----:B------:R-:W-:Y:S01]  /*1a70*/  ISETP.GE.AND P0, PT, R19, 0x1, PT ;  /* 0x000000011300780c */ /* 0x000fe20003f06270 */
[----:B------:R-:W0:Y:S01]  /*1a80*/  LDGDEPBAR ;  /* 0x00000000000079af */ /* 0x000e220000000000 */
[----:B--23--:R-:W-:-:S02]  /*1a90*/  IMAD.SHL.U32 R11, R213, 0x20, RZ ;  /* 0x00000020d50b7824 */ /* 0x00cfc400078e00ff */
[----:B------:R-:W-:Y:S02]  /*1aa0*/  IMAD.MOV.U32 R73, RZ, RZ, R29 ;  /* 0x000000ffff497224 */ /* 0x000fe400078e001d */
[----:B------:R-:W-:-:S05]  /*1ab0*/  IMAD.MOV.U32 R72, RZ, RZ, R74 ;  /* 0x000000ffff487224 */ /* 0x000fca00078e004a */
[----:B------:R-:W-:Y:S01]  /*1ac0*/  STL.64 [R1+0x40], R72 ;  /* 0x0000404801007387 */ /* 0x000fe20000100a00 */
[----:B-1----:R-:W-:-:S04]  /*1ad0*/  IMAD.WIDE.U32 R6, R205, R214, R232 ;  /* 0x000000d6cd067225 */ /* 0x002fc800078e00e8 */
[----:B------:R-:W-:Y:S01]  /*1ae0*/  IMAD.IADD R7, R7, 0x1, R0 ;  /* 0x0000000107077824 */ /* 0x000fe200078e0200 */
[----:B------:R-:W-:Y:S01]  /*1af0*/  BAR.SYNC.DEFER_BLOCKING 0x0 ;  /* 0x0000000000007b1d */ /* 0x000fe20000010000 */
[C---:B------:R-:W-:Y:S02]  /*1b00*/  @P3 IADD3 R0, P1, R6.reuse, R8, RZ ;  /* 0x0000000806003210 */ /* 0x040fe40007f3e0ff */
[----:B------:R-:W-:Y:S02]  /*1b10*/  @P0 LEA R8, P5, R6, c[0x0][0x1c8], 0x1 ;  /* 0x0000720006080a11 */ /* 0x000fe400078a08ff */
[----:B------:R-:W-:-:S04]  /*1b20*/  @P4 LEA R3, P2, R211, R6, 0x4 ;  /* 0x00000006d3034211 */ /* 0x000fc800078420ff */
[----:B------:R-:W-:-:S07]  /*1b30*/  @P4 LEA.HI.X R10, R211, R7, R213, 0x4, P2 ;  /* 0x00000007d30a4211 */ /* 0x000fce00010f24d5 */
[----:B------:R-:W-:Y:S02]  /*1b40*/  P2R R5, PR, RZ, 0x20 ;  /* 0x00000020ff057803 */ /* 0x000fe40000000000 */
[----:B------:R-:W-:Y:S02]  /*1b50*/  @P4 LEA R12, P5, R3, c[0x0][0x1c8], 0x1 ;  /* 0x00007200030c4a11 */ /* 0x000fe400078a08ff */
[----:B------:R-:W-:Y:S02]  /*1b60*/  ISETP.NE.AND P2, PT, R5, RZ, PT ;  /* 0x000000ff0500720c */ /* 0x000fe40003f45270 */
[----:B------:R-:W-:Y:S02]  /*1b70*/  @P3 IADD3.X R5, R7, R9, R11, P1, !PT ;  /* 0x0000000907053210 */ /* 0x000fe40000ffe40b */
[----:B------:R-:W-:Y:S02]  /*1b80*/  ISETP.GE.AND P1, PT, R19, 0x41, PT ;  /* 0x000000411300780c */ /* 0x000fe40003f26270 */
[----:B------:R-:W-:-:S02]  /*1b90*/  @P0 LEA.HI.X R9, R6, c[0x0][0x1cc], R7, 0x1, P2 ;  /* 0x0000730006090a11 */ /* 0x000fc400010f0c07 */
[----:B------:R-:W-:Y:S02]  /*1ba0*/  ISETP.GE.AND P2, PT, R19, 0x31, PT ;  /* 0x000000311300780c */ /* 0x000fe40003f46270 */
[----:B------:R-:W-:Y:S01]  /*1bb0*/  @P4 LEA.HI.X R13, R3, c[0x0][0x1cc], R10, 0x1, P5 ;  /* 0x00007300030d4a11 */ /* 0x000fe200028f0c0a */
[----:B------:R-:W-:Y:S01]  /*1bc0*/  @!PT LDS RZ, [RZ] ;  /* 0x00000000fffff984 */ /* 0x000fe20000000800 */
[----:B------:R-:W-:Y:S01]  /*1bd0*/  @!PT LDS RZ, [RZ] ;  /* 0x00000000fffff984 */ /* 0x000fe20000000800 */
[----:B------:R-:W-:Y:S01]  /*1be0*/  @!PT LDS RZ, [RZ] ;  /* 0x00000000fffff984 */ /* 0x000fe20000000800 */
[----:B------:R1:W-:Y:S01]  /*1bf0*/  @P0 LDGSTS.E.BYPASS.LTC128B.128 [R231+0x3100], [R8.64], !P6 ;  /* 0x0310000008e70fae */ /* 0x0003e2000f101d4c */
[C---:B------:R-:W-:Y:S02]  /*1c00*/  @P3 LEA R14, P5, R0.reuse, c[0x0][0x1c8], 0x1 ;  /* 0x00007200000e3a11 */ /* 0x040fe400078a08ff */
[----:B------:R-:W-:Y:S01]  /*1c10*/  ISETP.GE.AND P0, PT, R19, 0x51, PT ;  /* 0x000000511300780c */ /* 0x000fe20003f06270 */
[----:B------:R2:W-:Y:S01]  /*1c20*/  @P4 LDGSTS.E.BYPASS.LTC128B.128 [R231+0x3900], [R12.64], !P6 ;  /* 0x039000000ce74fae */ /* 0x0005e2000f101d4c */
[----:B------:R-:W-:Y:S02]  /*1c30*/  @P3 LEA.HI.X R15, R0, c[0x0][0x1cc], R5, 0x1, P5 ;  /* 0x00007300000f3a11 */ /* 0x000fe400028f0c05 */
[----:B------:R-:W-:-:S03]  /*1c40*/  @P1 LEA R0, P5, R211, R6, 0x6 ;  /* 0x00000006d3001211 */ /* 0x000fc600078a30ff */
[----:B------:R-:W-:Y:S01]  /*1c50*/  @P2 IMAD R3, R213, 0x30, RZ ;  /* 0x00000030d5032824 */ /* 0x000fe200078e02ff */
[----:B------:R3:W-:Y:S01]  /*1c60*/  @P3 LDGSTS.E.BYPASS.LTC128B.128 [R231+0x4100], [R14.64], !P6 ;  /* 0x041000000ee73fae */ /* 0x0007e2000f101d4c */
[----:B------:R-:W-:-:S04]  /*1c70*/  @P2 IMAD.WIDE.U32 R10, R211, 0x30, R6 ;  /* 0x00000030d30a2825 */ /* 0x000fc800078e0006 */
[----:B------:R-:W-:Y:S02]  /*1c80*/  @P2 IMAD.IADD R3, R11, 0x1, R3 ;  /* 0x000000010b032824 */ /* 0x000fe400078e0203 */
[----:B------:R-:W-:Y:S02]  /*1c90*/  @P0 IMAD R11, R213, 0x50, RZ ;  /* 0x00000050d50b0824 */ /* 0x000fe400078e02ff */
[----:B------:R-:W-:Y:S01]  /*1ca0*/  P2R R5, PR, RZ, 0x20 ;  /* 0x00000020ff057803 */ /* 0x000fe20000000000 */
[----:B-1----:R-:W-:Y:S02]  /*1cb0*/  @P0 IMAD.MOV.U32 R8, RZ, RZ, R6 ;  /* 0x000000ffff080224 */ /* 0x002fe400078e0006 */
[----:B------:R-:W-:Y:S01]  /*1cc0*/  @P0 IMAD.MOV.U32 R9, RZ, RZ, R7 ;  /* 0x000000ffff090224 */ /* 0x000fe200078e0007 */
[----:B--2---:R-:W-:-:S03]  /*1cd0*/  @P2 LEA R12, P4, R10, c[0x0][0x1c8], 0x1 ;  /* 0x000072000a0c2a11 */ /* 0x004fc600078808ff */
[----:B------:R-:W-:Y:S01]  /*1ce0*/  @P0 IMAD.WIDE.U32 R8, R211, 0x50, R8 ;  /* 0x00000050d3080825 */ /* 0x000fe200078e0008 */
[----:B------:R-:W-:Y:S02]  /*1cf0*/  @P2 LEA.HI.X R13, R10, c[0x0][0x1cc], R3, 0x1, P4 ;  /* 0x000073000a0d2a11 */ /* 0x000fe400020f0c03 */
[----:B------:R-:W-:Y:S01]  /*1d00*/  ISETP.NE.AND P4, PT, R5, RZ, PT ;  /* 0x000000ff0500720c */ /* 0x000fe20003f85270 */
[----:B------:R-:W-:Y:S01]  /*1d10*/  @P0 IMAD.IADD R3, R9, 0x1, R11 ;  /* 0x0000000109030824 */ /* 0x000fe200078e020b */
[----:B------:R-:W-:Y:S01]  /*1d20*/  @P1 LEA R10, P5, R0, c[0x0][0x1c8], 0x1 ;  /* 0x00007200000a1a11 */ /* 0x000fe200078a08ff */
[----:B------:R3:W-:Y:S01]  /*1d30*/  @P2 LDGSTS.E.BYPASS.LTC128B.128 [R231+0x4900], [R12.64], !P6 ;  /* 0x049000000ce72fae */ /* 0x0007e2000f101d4c */
[----:B------:R-:W-:Y:S02]  /*1d40*/  @P1 LEA.HI.X R7, R211, R7, R213, 0x6, P4 ;  /* 0x00000007d3071211 */ /* 0x000fe400020f34d5 */
[----:B------:R-:W-:Y:S02]  /*1d50*/  @P0 LEA R6, P4, R8, c[0x0][0x1c8], 0x1 ;  /* 0x0000720008060a11 */ /* 0x000fe400078808ff */
[----:B------:R-:W-:Y:S01]  /*1d60*/  @P1 LEA.HI.X R11, R0, c[0x0][0x1cc], R7, 0x1, P5 ;  /* 0x00007300000b1a11 */ /* 0x000fe200028f0c07 */
[----:B------:R-:W-:Y:S01]  /*1d70*/  IMAD.SHL.U32 R0, R25, 0x40, RZ ;  /* 0x0000004019007824 */ /* 0x000fe200078e00ff */
[----:B------:R-:W-:Y:S01]  /*1d80*/  @P0 LEA.HI.X R7, R8, c[0x0][0x1cc], R3, 0x1, P4 ;  /* 0x0000730008070a11 */ /* 0x000fe200020f0c03 */
[----:B------:R-:W-:Y:S01]  /*1d90*/  IMAD.SHL.U32 R3, R21, 0x40, RZ ;  /* 0x0000004015037824 */ /* 0x000fe200078e00ff */
[----:B------:R-:W-:Y:S01]  /*1da0*/  LOP3.LUT R5, R20, 0xfffffffe, RZ, 0xc0, !PT ;  /* 0xfffffffe14057812 */ /* 0x000fe200078ec0ff */
[----:B------:R1:W-:Y:S01]  /*1db0*/  @P1 LDGSTS.E.BYPASS.LTC128B.128 [R231+0x5100], [R10.64], !P6 ;  /* 0x051000000ae71fae */ /* 0x0003e2000f101d4c */
[----:B------:R-:W-:-:S02]  /*1dc0*/  LOP3.LUT R0, R0, 0x1c0, RZ, 0xc0, !PT ;  /* 0x000001c000007812 */ /* 0x000fc400078ec0ff */
[----:B------:R-:W-:Y:S01]  /*1dd0*/  LOP3.LUT R3, R3, 0x1c0, RZ, 0xc0, !PT ;  /* 0x000001c003037812 */ /* 0x000fe200078ec0ff */
[----:B------:R2:W-:Y:S01]  /*1de0*/  @P0 LDGSTS.E.BYPASS.LTC128B.128 [R231+0x5900], [R6.64], !P6 ;  /* 0x0590000006e70fae */ /* 0x0005e2000f101d4c */
[----:B------:R-:W-:Y:S01]  /*1df0*/  IMAD.IADD R9, R17, 0x1, -R5 ;  /* 0x0000000111097824 */ /* 0x000fe200078e0a05 */
[----:B------:R-:W-:Y:S01]  /*1e00*/  LOP3.LUT P0, RZ, R25, 0x2, RZ, 0xc0, !PT ;  /* 0x0000000219ff7812 */ /* 0x000fe2000780c0ff */
[----:B------:R-:W-:Y:S01]  /*1e10*/  IMAD.SHL.U32 R5, R22, 0x40, RZ ;  /* 0x0000004016057824 */ /* 0x000fe200078e00ff */
[----:B------:R-:W0:Y:S01]  /*1e20*/  LDGDEPBAR ;  /* 0x00000000000079af */ /* 0x000e220000000000 */
[----:B------:R-:W-:-:S03]  /*1e30*/  ISETP.GE.AND P1, PT, R16, c[0x0][0x1d4], PT ;  /* 0x0000750010007a0c */ /* 0x000fc60003f26270 */
[----:B------:R-:W-:Y:S02]  /*1e40*/  LOP3.LUT R204, R5, 0xfffffe00, RZ, 0xc0, !PT ;  /* 0xfffffe0005cc7812 */ /* 0x000fe400078ec0ff */
[C---:B------:R-:W-:Y:S02]  /*1e50*/  ISETP.LT.OR P3, PT, R19.reuse, 0x1, P1 ;  /* 0x000000011300780c */ /* 0x040fe40000f61670 */
[C---:B------:R-:W-:Y:S02]  /*1e60*/  ISETP.LT.OR P5, PT, R19.reuse, 0x11, P1 ;  /* 0x000000111300780c */ /* 0x040fe40000fa1670 */
[----:B------:R-:W-:Y:S01]  /*1e70*/  ISETP.LT.OR P4, PT, R19, 0x21, P1 ;  /* 0x000000211300780c */ /* 0x000fe20000f81670 */
[----:B--2---:R-:W-:Y:S01]  /*1e80*/  IMAD.SHL.U32 R7, R18, 0x8, RZ ;  /* 0x0000000812077824 */ /* 0x004fe200078e00ff */
[----:B------:R-:W-:-:S04]  /*1e90*/  DEPBAR.LE SB0, 0x1 ;  /* 0x000080400000791a */ /* 0x000fc80000000000 */
[----:B------:R-:W-:-:S04]  /*1ea0*/  DEPBAR.LE SB0, 0x0 ;  /* 0x000080000000791a */ /* 0x000fc80000000000 */
[----:B------:R-:W-:Y:S01]  /*1eb0*/  IMAD.SHL.U32 R6, R9, 0x8, RZ ;  /* 0x0000000809067824 */ /* 0x000fe200078e00ff */
[----:B------:R-:W-:Y:S02]  /*1ec0*/  LOP3.LUT R7, R0, 0x8, R7, 0xf8, !PT ;  /* 0x0000000800077812 */ /* 0x000fe400078ef807 */
[----:B------:R-:W-:Y:S02]  /*1ed0*/  SHF.R.U32.HI R0, RZ, 0x3, R0 ;  /* 0x00000003ff007819 */ /* 0x000fe40000011600 */
[----:B------:R-:W-:Y:S02]  /*1ee0*/  LOP3.LUT R5, R3, 0x8, R6, 0xf8, !PT ;  /* 0x0000000803057812 */ /* 0x000fe400078ef806 */
[----:B------:R-:W-:Y:S02]  /*1ef0*/  SHF.R.U32.HI R3, RZ, 0x3, R3 ;  /* 0x00000003ff037819 */ /* 0x000fe40000011603 */
[----:B------:R-:W-:Y:S01]  /*1f00*/  LOP3.LUT R0, R7, R0, RZ, 0x3c, !PT ;  /* 0x0000000007007212 */ /* 0x000fe200078e3cff */
[----:B------:R-:W-:Y:S01]  /*1f10*/  IMAD.WIDE.U32 R6, R205, c[0x0][0x208], RZ ;  /* 0x00008200cd067a25 */ /* 0x000fe200078e00ff */
[----:B------:R-:W-:-:S03]  /*1f20*/  LOP3.LUT R27, R5, R3, RZ, 0x3c, !PT ;  /* 0x00000003051b7212 */ /* 0x000fc600078e3cff */
[----:B------:R-:W-:Y:S02]  /*1f30*/  IMAD R3, R206, 0x400, R204 ;  /* 0x00000400ce037824 */ /* 0x000fe400078e02cc */
[----:B------:R-:W-:Y:S02]  /*1f40*/  IMAD R0, R9, 0x200, R0 ;  /* 0x0000020009007824 */ /* 0x000fe400078e0200 */
[----:B------:R-:W-:Y:S02]  /*1f50*/  IMAD.IADD R3, R27, 0x1, R3 ;  /* 0x000000011b037824 */ /* 0x000fe400078e0203 */
        /* <DEDUP_REMOVED lines=13> */
[----:B------:R-:W-:Y:S01]  /*2030*/  IADD3 R226, R223, 0x1800, RZ ;  /* 0x00001800dfe27810 */ /* 0x000fe20007ffe0ff */
[----:B------:R-:W-:Y:S01]  /*2040*/  IMAD.IADD R0, R7, 0x1, R0 ;  /* 0x0000000107007824 */ /* 0x000fe200078e0200 */
[C---:B------:R-:W-:Y:S02]  /*2050*/  IADD3 R225, R223.reuse, 0x2000, RZ ;  /* 0x00002000dfe17810 */ /* 0x040fe40007ffe0ff */
[----:B------:R-:W-:Y:S01]  /*2060*/  IADD3 R224, R223, 0x2800, RZ ;  /* 0x00002800dfe07810 */ /* 0x000fe20007ffe0ff */
[----:B------:R-:W-:Y:S01]  /*2070*/  IMAD R0, R0, 0x60, RZ ;  /* 0x0000006000007824 */ /* 0x000fe200078e02ff */
[----:B------:R-:W-:Y:S04]  /*2080*/  LDSM.16.M88.4 R28, [R212+0x3100] ;  /* 0x00310000d41c783b */ /* 0x000fe80000000200 */
[----:B---3--:R-:W2:Y:S04]  /*2090*/  LDSM.16.M88.4 R12, [R219+0x6100] ;  /* 0x00610000db0c783b */ /* 0x008ea80000000200 */
[----:B-1----:R-:W1:Y:S04]  /*20a0*/  LDSM.16.M88.4 R8, [R219+0x8100] ;  /* 0x00810000db08783b */ /* 0x002e680000000200 */
[----:B------:R-:W3:Y:S04]  /*20b0*/  LDSM.16.M88.4 R20, [R212+0x3900] ;  /* 0x00390000d414783b */ /* 0x000ee80000000200 */
[----:B------:R-:W4:Y:S04]  /*20c0*/  LDSM.16.M88.4 R32, [R212+0x4100] ;  /* 0x00410000d420783b */ /* 0x000f280000000200 */
[----:B------:R-:W5:Y:S04]  /*20d0*/  LDSM.16.M88.4 R36, [R212+0x4900] ;  /* 0x00490000d424783b */ /* 0x000f680000000200 */
[----:B------:R-:W3:Y:S04]  /*20e0*/  LDSM.16.M88.4 R40, [R212+0x5100] ;  /* 0x00510000d428783b */ /* 0x000ee80000000200 */
[----:B------:R-:W-:Y:S04]  /*20f0*/  LDSM.16.M88.4 R68, [R223] ;  /* 0x00000000df44783b */ /* 0x000fe80000000200 */
[----:B------:R-:W-:Y:S04]  /*2100*/  LDSM.16.M88.4 R48, [R223+0x800] ;  /* 0x00080000df30783b */ /* 0x000fe80000000200 */
[----:B------:R-:W-:Y:S01]  /*2110*/  LDSM.16.M88.4 R44, [R223+0x1000] ;  /* 0x00100000df2c783b */ /* 0x000fe20000000200 */
[-C--:B--2---:R-:W-:Y:S08]  /*2120*/  HMMA.16816.F32.BF16 R176, R12, R28.reuse, RZ ;  /* 0x0000001c0cb0723c */ /* 0x084ff000000418ff */
[C---:B-1----:R-:W-:Y:S08]  /*2130*/  HMMA.16816.F32.BF16 R52, R8.reuse, R28, RZ ;  /* 0x0000001c0834723c */ /* 0x042ff000000418ff */
[-C--:B------:R-:W-:Y:S08]  /*2140*/  HMMA.16816.F32.BF16 R92, R8, R30.reuse, RZ ;  /* 0x0000001e085c723c */ /* 0x080ff000000418ff */
[C---:B------:R-:W-:Y:S01]  /*2150*/  HMMA.16816.F32.BF16 R156, R12.reuse, R30, RZ ;  /* 0x0000001e0c9c723c */ /* 0x040fe200000418ff */
[----:B------:R-:W1:Y:S07]  /*2160*/  LDSM.16.M88.4 R28, [R212+0x5900] ;  /* 0x00590000d41c783b */ /* 0x000e6e0000000200 */
[-C--:B---3--:R-:W-:Y:S08]  /*2170*/  HMMA.16816.F32.BF16 R144, R12, R20.reuse, RZ ;  /* 0x000000140c90723c */ /* 0x088ff000000418ff */
[C---:B------:R-:W-:Y:S08]  /*2180*/  HMMA.16816.F32.BF16 R56, R8.reuse, R20, RZ ;  /* 0x000000140838723c */ /* 0x040ff000000418ff */
[-C--:B------:R-:W-:Y:S08]  /*2190*/  HMMA.16816.F32.BF16 R100, R8, R22.reuse, RZ ;  /* 0x000000160864723c */ /* 0x080ff000000418ff */
[----:B------:R-:W-:Y:S01]  /*21a0*/  HMMA.16816.F32.BF16 R152, R12, R22, RZ ;  /* 0x000000160c98723c */ /* 0x000fe200000418ff */
[----:B------:R-:W2:Y:S07]  /*21b0*/  LDSM.16.M88.4 R20, [R222+0x8100] ;  /* 0x00810000de14783b */ /* 0x000eae0000000200 */
[C---:B----4-:R-:W-:Y:S08]  /*21c0*/  HMMA.16816.F32.BF16 R76, R8.reuse, R32, RZ ;  /* 0x00000020084c723c */ /* 0x050ff000000418ff */
[C---:B------:R-:W-:Y:S08]  /*21d0*/  HMMA.16816.F32.BF16 R96, R8.reuse, R34, RZ ;  /* 0x000000220860723c */ /* 0x040ff000000418ff */
[C---:B-----5:R-:W-:Y:S08]  /*21e0*/  HMMA.16816.F32.BF16 R60, R8.reuse, R36, RZ ;  /* 0x00000024083c723c */ /* 0x060ff000000418ff */
[C---:B------:R-:W-:Y:S08]  /*21f0*/  HMMA.16816.F32.BF16 R128, R8.reuse, R38, RZ ;  /* 0x000000260880723c */ /* 0x040ff000000418ff */
[C---:B------:R-:W-:Y:S08]  /*2200*/  HMMA.16816.F32.BF16 R64, R8.reuse, R40, RZ ;  /* 0x000000280840723c */ /* 0x040ff000000418ff */
[C---:B------:R-:W-:Y:S08]  /*2210*/  HMMA.16816.F32.BF16 R116, R8.reuse, R42, RZ ;  /* 0x0000002a0874723c */ /* 0x040ff000000418ff */
[C---:B-1----:R-:W-:Y:S08]  /*2220*/  HMMA.16816.F32.BF16 R80, R8.reuse, R28, RZ ;  /* 0x0000001c0850723c */ /* 0x042ff000000418ff */
[----:B------:R-:W-:Y:S07]  /*2230*/  HMMA.16816.F32.BF16 R112, R8, R30, RZ ;  /* 0x0000001e0870723c */ /* 0x000fee00000418ff */
[----:B------:R-:W-:Y:S01]  /*2240*/  IMAD.WIDE.U32 R8, R6, 0x60, R72 ;  /* 0x0000006006087825 */ /* 0x000fe200078e0048 */
[----:B------:R-:W-:Y:S03]  /*2250*/  HMMA.16816.F32.BF16 R140, R12, R32, RZ ;  /* 0x000000200c8c723c */ /* 0x000fe600000418ff */
[----:B------:R-:W-:-:S05]  /*2260*/  IMAD.IADD R0, R9, 0x1, R0 ;  /* 0x0000000109007824 */ /* 0x000fca00078e0200 */
[C---:B------:R-:W-:Y:S01]  /*2270*/  HMMA.16816.F32.BF16 R148, R12.reuse, R34, RZ ;  /* 0x000000220c94723c */ /* 0x040fe200000418ff */
[----:B------:R-:W1:Y:S07]  /*2280*/  LDSM.16.M88.4 R32, [R223+0x2800] ;  /* 0x00280000df20783b */ /* 0x000e6e0000000200 */
[C---:B------:R-:W-:Y:S08]  /*2290*/  HMMA.16816.F32.BF16 R132, R12.reuse, R36, RZ ;  /* 0x000000240c84723c */ /* 0x040ff000000418ff */
[C---:B------:R-:W-:Y:S01]  /*22a0*/  HMMA.16816.F32.BF16 R160, R12.reuse, R38, RZ ;  /* 0x000000260ca0723c */ /* 0x040fe200000418ff */
[----:B------:R-:W-:Y:S07]  /*22b0*/  LDSM.16.M88.4 R36, [R223+0x2000] ;  /* 0x00200000df24783b */ /* 0x000fee0000000200 */
[C---:B------:R-:W-:Y:S08]  /*22c0*/  HMMA.16816.F32.BF16 R124, R12.reuse, R40, RZ ;  /* 0x000000280c7c723c */ /* 0x040ff000000418ff */
[C---:B------:R-:W-:Y:S01]  /*22d0*/  HMMA.16816.F32.BF16 R172, R12.reuse, R42, RZ ;  /* 0x0000002a0cac723c */ /* 0x040fe200000418ff */
[----:B------:R-:W3:Y:S07]  /*22e0*/  LDSM.16.M88.4 R40, [R223+0x1800] ;  /* 0x00180000df28783b */ /* 0x000eee0000000200 */
[C---:B------:R-:W-:Y:S08]  /*22f0*/  HMMA.16816.F32.BF16 R120, R12.reuse, R28, RZ ;  /* 0x0000001c0c78723c */ /* 0x040ff000000418ff */
[----:B------:R-:W-:Y:S07]  /*2300*/  HMMA.16816.F32.BF16 R108, R12, R30, RZ ;  /* 0x0000001e0c6c723c */ /* 0x000fee00000418ff */
[----:B------:R-:W-:Y:S01]  /*2310*/  LEA R12, P0, R8, c[0x0][0x1f8], 0x1 ;  /* 0x00007e00080c7a11 */ /* 0x000fe200078008ff */
[----:B--2---:R-:W-:Y:S03]  /*2320*/  HMMA.16816.F32.BF16 R104, R20, R68, R52 ;  /* 0x000000441468723c */ /* 0x004fe60000041834 */
[----:B------:R-:W-:-:S02]  /*2330*/  IADD3 R6, P2, R12, UR9, RZ ;  /* 0x000000090c067c10 */ /* 0x000fc4000ff5e0ff */
[----:B------:R-:W-:Y:S01]  /*2340*/  LEA.HI.X R13, R8, c[0x0][0x1fc], R0, 0x1, P0 ;  /* 0x00007f00080d7a11 */ /* 0x000fe200000f0c00 */
[----:B------:R-:W-:Y:S01]  /*2350*/  IMAD.MOV.U32 R0, RZ, RZ, 0x40 ;  /* 0x00000040ff007424 */ /* 0x000fe200078e00ff */
[----:B------:R-:W-:Y:S01]  /*2360*/  IADD3 R16, P0, R6, UR9, RZ ;  /* 0x0000000906107c10 */ /* 0x000fe2000ff1e0ff */
[----:B------:R-:W2:Y:S01]  /*2370*/  LDSM.16.M88.4 R8, [R222+0x6100] ;  /* 0x00610000de08783b */ /* 0x000ea20000000200 */
[----:B------:R-:W-:Y:S01]  /*2380*/  IADD3.X R7, R13, UR8, RZ, P2, !PT ;  /* 0x000000080d077c10 */ /* 0x000fe200097fe4ff */
[C---:B------:R-:W-:Y:S01]  /*2390*/  HMMA.16816.F32.BF16 R88, R20.reuse, R48, R56 ;  /* 0x000000301458723c */ /* 0x040fe20000041838 */
[----:B------:R-:W-:Y:S01]  /*23a0*/  ISETP.LT.OR P2, PT, R19, 0x41, P1 ;  /* 0x000000411300780c */ /* 0x000fe20000f41670 */
[----:B------:R-:W-:Y:S01]  /*23b0*/  @!PT LDS RZ, [RZ] ;  /* 0x00000000fffff984 */ /* 0x000fe20000000800 */
[----:B------:R-:W-:Y:S01]  /*23c0*/  @!PT LDS RZ, [RZ] ;  /* 0x00000000fffff984 */ /* 0x000fe20000000800 */
[----:B------:R-:W-:Y:S01]  /*23d0*/  @!PT LDS RZ, [RZ] ;  /* 0x00000000fffff984 */ /* 0x000fe20000000800 */
[----:B------:R4:W-:Y:S01]  /*23e0*/  LDGSTS.E.BYPASS.LTC128B.128 [R231+0x100], [R12.64], !P3 ;  /* 0x001000000ce77fae */ /* 0x0009e2000d901d4c */
[----:B------:R-:W-:Y:S02]  /*23f0*/  IADD3.X R17, R7, UR8, RZ, P0, !PT ;  /* 0x0000000807117c10 */ /* 0x000fe400087fe4ff */
[----:B------:R-:W-:Y:S01]  /*2400*/  IADD3 R14, P0, R16, UR9, RZ ;  /* 0x00000009100e7c10 */ /* 0x000fe2000ff1e0ff */
[----:B------:R5:W-:Y:S01]  /*2410*/  LDGSTS.E.BYPASS.LTC128B.128 [R231+0x900], [R6.64], !P5 ;  /* 0x0090000006e77fae */ /* 0x000be2000e901d4c */
[----:B------:R-:W-:Y:S01]  /*2420*/  ISETP.LT.OR P3, PT, R19, 0x31, P1 ;  /* 0x000000311300780c */ /* 0x000fe20000f61670 */
[----:B------:R-:W-:Y:S01]  /*2430*/  HMMA.16816.F32.BF16 R92, R20, R70, R92 ;  /* 0x00000046145c723c */ /* 0x000fe2000004185c */
[----:B------:R-:W-:Y:S01]  /*2440*/  IADD3.X R15, R17, UR8, RZ, P0, !PT ;  /* 0x00000008110f7c10 */ /* 0x000fe200087fe4ff */
[----:B------:R3:W-:Y:S01]  /*2450*/  LDGSTS.E.BYPASS.LTC128B.128 [R231+0x1100], [R16.64], !P4 ;  /* 0x0110000010e77fae */ /* 0x0007e2000e101d4c */
[----:B------:R-:W-:-:S02]  /*2460*/  ISETP.LT.OR P1, PT, R19, 0x51, P1 ;  /* 0x000000511300780c */ /* 0x000fc40000f21670 */
[----:B------:R-:W-:-:S03]  /*2470*/  LOP3.LUT P5, RZ, R25, 0x4, RZ, 0xc0, !PT ;  /* 0x0000000419ff7812 */ /* 0x000fc600078ac0ff */
[----:B------:R-:W-:Y:S01]  /*2480*/  HMMA.16816.F32.BF16 R96, R20, R46, R96 ;  /* 0x0000002e1460723c */ /* 0x000fe20000041860 */
[----:B------:R-:W-:-:S03]  /*2490*/  SEL R0, R0, 0xffffffc0, !P5 ;  /* 0xffffffc000007807 */ /* 0x000fc60006800000 */
[----:B------:R2:W-:Y:S02]  /*24a0*/  LDGSTS.E.BYPASS.LTC128B.128 [R231+0x1900], [R14.64], !P3 ;  /* 0x019000000ee77fae */ /* 0x0005e4000d901d4c */
[----:B------:R-:W-:Y:S02]  /*24b0*/  IMAD.IADD R218, R212, 0x1, R0 ;  /* 0x00000001d4da7824 */ /* 0x000fe400078e0200 */
[----:B-1----:R-:W-:Y:S01]  /*24c0*/  HMMA.16816.F32.BF16 R80, R20, R32, R80 ;  /* 0x000000201450723c */ /* 0x002fe20000041850 */
[----:B------:R-:W-:-:S07]  /*24d0*/  IMAD.IADD R217, R0, 0x1, R223 ;  /* 0x0000000100d97824 */ /* 0x000fce00078e02df */
[----:B------:R-:W-:Y:S01]  /*24e0*/  HMMA.16816.F32.BF16 R76, R20, R44, R76 ;  /* 0x0000002c144c723c */ /* 0x000fe2000004184c */
[----:B-----5:R-:W-:-:S04]  /*24f0*/  IADD3 R6, P0, R14, UR9, RZ ;  /* 0x000000090e067c10 */ /* 0x020fc8000ff1e0ff */
[----:B------:R-:W-:Y:S02]  /*2500*/  IADD3.X R7, R15, UR8, RZ, P0, !PT ;  /* 0x000000080f077c10 */ /* 0x000fe400087fe4ff */
[----:B----4-:R-:W-:Y:S01]  /*2510*/  IADD3 R12, P0, R6, UR9, RZ ;  /* 0x00000009060c7c10 */ /* 0x010fe2000ff1e0ff */
[----:B---3--:R-:W-:Y:S02]  /*2520*/  HMMA.16816.F32.BF16 R16, R20, R40, R60 ;  /* 0x000000281410723c */ /* 0x008fe4000004183c */
[----:B------:R1:W-:Y:S01]  /*2530*/  LDGSTS.E.BYPASS.LTC128B.128 [R231+0x2100], [R6.64], !P2 ;  /* 0x0210000006e77fae */ /* 0x0003e2000d101d4c */
[----:B------:R-:W-:Y:S02]  /*2540*/  IADD3.X R13, R7, UR8, RZ, P0, !PT ;  /* 0x00000008070d7c10 */ /* 0x000fe400087fe4ff */
[----:B------:R-:W-:-:S03]  /*2550*/  ISETP.GT.AND P0, PT, R205, R216, PT ;  /* 0x000000d8cd00720c */ /* 0x000fc60003f04270 */
[----:B------:R3:W-:Y:S01]  /*2560*/  LDGSTS.E.BYPASS.LTC128B.128 [R231+0x2900], [R12.64], !P1 ;  /* 0x029000000ce77fae */ /* 0x0007e2000c901d4c */
[C---:B--2---:R-:W-:Y:S03]  /*2570*/  HMMA.16816.F32.BF16 R180, R8.reuse, R48, R144 ;  /* 0x0000003008b4723c */ /* 0x044fe60000041890 */
[----:B------:R-:W-:Y:S04]  /*2580*/  LDSM.16.M88.4 R28, [R220+0x8100] ;  /* 0x00810000dc1c783b */ /* 0x000fe80000000200 */
[----:B------:R-:W2:Y:S01]  /*2590*/  LDSM.16.M88.4 R52, [R218+0x4900] ;  /* 0x00490000da34783b */ /* 0x000ea20000000200 */
[C---:B------:R-:W-:Y:S03]  /*25a0*/  HMMA.16816.F32.BF16 R176, R8.reuse, R68, R176 ;  /* 0x0000004408b0723c */ /* 0x040fe600000418b0 */
[----:B------:R-:W4:Y:S04]  /*25b0*/  LDSM.16.M88.4 R72, [R218+0x5100] ;  /* 0x00510000da48783b */ /* 0x000f280000000200 */
[----:B------:R-:W-:Y:S01]  /*25c0*/  LDSM.16.M88.4 R56, [R218+0x4100] ;  /* 0x00410000da38783b */ /* 0x000fe20000000200 */
[C---:B------:R-:W-:Y:S03]  /*25d0*/  HMMA.16816.F32.BF16 R68, R8.reuse, R70, R156 ;  /* 0x000000460844723c */ /* 0x040fe6000004189c */
[----:B------:R-:W-:Y:S04]  /*25e0*/  LDSM.16.M88.4 R60, [R218+0x3900] ;  /* 0x00390000da3c783b */ /* 0x000fe80000000200 */
[----:B------:R-:W-:Y:S01]  /*25f0*/  LDSM.16.M88.4 R84, [R218+0x5900] ;  /* 0x00590000da54783b */ /* 0x000fe20000000200 */
[----:B------:R-:W-:Y:S03]  /*2600*/  HMMA.16816.F32.BF16 R184, R8, R44, R140 ;  /* 0x0000002c08b8723c */ /* 0x000fe6000004188c */
[----:B------:R-:W0:Y:S05]  /*2610*/  LDGDEPBAR ;  /* 0x00000000000079af */ /* 0x000e2a0000000000 */
[----:B---3--:R-:W-:Y:S01]  /*2620*/  HMMA.16816.F32.BF16 R12, R20, R36, R64 ;  /* 0x00000024140c723c */ /* 0x008fe20000041840 */
[----:B------:R-:W3:Y:S07]  /*2630*/  LDSM.16.M88.4 R64, [R218+0x3100] ;  /* 0x00310000da40783b */ /* 0x000eee0000000200 */
[----:B------:R-:W-:Y:S01]  /*2640*/  HMMA.16816.F32.BF16 R148, R8, R46, R148 ;  /* 0x0000002e0894723c */ /* 0x000fe20000041894 */
[----:B------:R-:W-:Y:S07]  /*2650*/  LDSM.16.M88.4 R44, [R217+0x800] ;  /* 0x00080000d92c783b */ /* 0x000fee0000000200 */
[----:B--2---:R-:W-:Y:S01]  /*2660*/  HMMA.16816.F32.BF16 R144, R28, R52, R16 ;  /* 0x000000341c90723c */ /* 0x004fe20000041810 */
[----:B------:R-:W2:Y:S07]  /*2670*/  LDSM.16.M88.4 R16, [R220+0x6100] ;  /* 0x00610000dc10783b */ /* 0x000eae0000000200 */
[----:B------:R-:W-:Y:S08]  /*2680*/  HMMA.16816.F32.BF16 R100, R20, R50, R100 ;  /* 0x000000321464723c */ /* 0x000ff00000041864 */
[C---:B------:R-:W-:Y:S08]  /*2690*/  HMMA.16816.F32.BF16 R192, R8.reuse, R40, R132 ;  /* 0x0000002808c0723c */ /* 0x040ff00000041884 */
[C---:B------:R-:W-:Y:S01]  /*26a0*/  HMMA.16816.F32.BF16 R140, R8.reuse, R50, R152 ;  /* 0x00000032088c723c */ /* 0x040fe20000041898 */
[----:B------:R-:W-:Y:S07]  /*26b0*/  LDSM.16.M88.4 R48, [R217] ;  /* 0x00000000d930783b */ /* 0x000fee0000000200 */
[-C--:B------:R-:W-:Y:S08]  /*26c0*/  HMMA.16816.F32.BF16 R160, R8, R42.reuse, R160 ;  /* 0x0000002a08a0723c */ /* 0x080ff000000418a0 */
[C---:B------:R-:W-:Y:S01]  /*26d0*/  HMMA.16816.F32.BF16 R128, R20.reuse, R42, R128 ;  /* 0x0000002a1480723c */ /* 0x040fe20000041880 */
[----:B------:R-:W-:Y:S07]  /*26e0*/  LDSM.16.M88.4 R40, [R217+0x1000] ;  /* 0x00100000d928783b */ /* 0x000fee0000000200 */
[C---:B------:R-:W-:Y:S08]  /*26f0*/  HMMA.16816.F32.BF16 R188, R20.reuse, R38, R116 ;  /* 0x0000002614bc723c */ /* 0x040ff00000041874 */
[----:B------:R-:W-:Y:S01]  /*2700*/  HMMA.16816.F32.BF16 R136, R20, R34, R112 ;  /* 0x000000221488723c */ /* 0x000fe20000041870 */
[----:B------:R-:W-:Y:S07]  /*2710*/  LDSM.16.M88.4 R20, [R217+0x2800] ;  /* 0x00280000d914783b */ /* 0x000fee0000000200 */
[C---:B------:R-:W-:Y:S08]  /*2720*/  HMMA.16816.F32.BF16 R196, R8.reuse, R36, R124 ;  /* 0x0000002408c4723c */ /* 0x040ff0000004187c */
[C---:B------:R-:W-:Y:S08]  /*2730*/  HMMA.16816.F32.BF16 R200, R8.reuse, R32, R120 ;  /* 0x0000002008c8723c */ /* 0x040ff00000041878 */
[C---:B------:R-:W-:Y:S01]  /*2740*/  HMMA.16816.F32.BF16 R172, R8.reuse, R38, R172 ;  /* 0x0000002608ac723c */ /* 0x040fe200000418ac */
[----:B------:R-:W-:Y:S07]  /*2750*/  LDSM.16.M88.4 R36, [R217+0x1800] ;  /* 0x00180000d924783b */ /* 0x000fee0000000200 */
[----:B------:R-:W-:Y:S01]  /*2760*/  HMMA.16816.F32.BF16 R168, R8, R34, R108 ;  /* 0x0000002208a8723c */ /* 0x000fe2000004186c */
[----:B------:R-:W-:Y:S04]  /*2770*/  LDSM.16.M88.4 R32, [R217+0x2000] ;  /* 0x00200000d920783b */ /* 0x000fe80000000200 */
[----:B------:R-:W-:Y:S03]  /*2780*/  LDSM.16.M88.4 R8, [R221+0x8100] ;  /* 0x00810000dd08783b */ /* 0x000fe60000000200 */
[----:B----4-:R-:W-:Y:S01]  /*2790*/  HMMA.16816.F32.BF16 R132, R28, R72, R12 ;  /* 0x000000481c84723c */ /* 0x010fe2000004180c */
[----:B------:R-:W4:Y:S01]  /*27a0*/  LDSM.16.M88.4 R12, [R221+0x6100] ;  /* 0x00610000dd0c783b */ /* 0x000f220000000200 */
[----:B------:R-:W-:-:S06]  /*27b0*/  DEPBAR.LE SB0, 0x0 ;  /* 0x000080000000791a */ /* 0x000fcc0000000000 */
[C---:B---3--:R-:W-:Y:S08]  /*27c0*/  HMMA.16816.F32.BF16 R120, R28.reuse, R66, R92 ;  /* 0x000000421c78723c */ /* 0x048ff0000004185c */
[----:B------:R-:W-:Y:S08]  /*27d0*/  HMMA.16816.F32.BF16 R112, R28, R58, R96 ;  /* 0x0000003a1c70723c */ /* 0x000ff00000041860 */
[----:B--2---:R-:W-:Y:S08]  /*27e0*/  HMMA.16816.F32.BF16 R92, R16, R66, R68 ;  /* 0x00000042105c723c */ /* 0x004ff00000041844 */
[C---:B------:R-:W-:Y:S08]  /*27f0*/  HMMA.16816.F32.BF16 R164, R28.reuse, R64, R104 ;  /* 0x000000401ca4723c */ /* 0x040ff00000041868 */
[C---:B------:R-:W-:Y:S08]  /*2800*/  HMMA.16816.F32.BF16 R156, R28.reuse, R60, R88 ;  /* 0x0000003c1c9c723c */ /* 0x040ff00000041858 */
        /* <DEDUP_REMOVED lines=8> */
[C---:B------:R-:W-:Y:S08]  /*2890*/  HMMA.16816.F32.BF16 R76, R16.reuse, R56, R184 ;  /* 0x00000038104c723c */ /* 0x040ff000000418b8 */
[-C--:B------:R-:W-:Y:S08]  /*28a0*/  HMMA.16816.F32.BF16 R60, R16, R54.reuse, R160 ;  /* 0x00000036103c723c */ /* 0x080ff000000418a0 */
[C---:B------:R-:W-:Y:S08]  /*28b0*/  HMMA.16816.F32.BF16 R108, R28.reuse, R54, R128 ;  /* 0x000000361c6c723c */ /* 0x040ff00000041880 */
[C---:B------:R-:W-:Y:S08]  /*28c0*/  HMMA.16816.F32.BF16 R104, R28.reuse, R74, R188 ;  /* 0x0000004a1c68723c */ /* 0x040ff000000418bc */
[----:B------:R-:W-:Y:S08]  /*28d0*/  HMMA.16816.F32.BF16 R100, R28, R86, R136 ;  /* 0x000000561c64723c */ /* 0x000ff00000041888 */
[C---:B------:R-:W-:Y:S08]  /*28e0*/  HMMA.16816.F32.BF16 R56, R16.reuse, R72, R196 ;  /* 0x000000481038723c */ /* 0x040ff000000418c4 */
[C---:B------:R-:W-:Y:S08]  /*28f0*/  HMMA.16816.F32.BF16 R52, R16.reuse, R74, R172 ;  /* 0x0000004a1034723c */ /* 0x040ff000000418ac */
[C---:B------:R-:W-:Y:S08]  /*2900*/  HMMA.16816.F32.BF16 R28, R16.reuse, R84, R200 ;  /* 0x00000054101c723c */ /* 0x040ff000000418c8 */
[----:B------:R-:W-:Y:S08]  /*2910*/  HMMA.16816.F32.BF16 R16, R16, R86, R168 ;  /* 0x000000561010723c */ /* 0x000ff000000418a8 */
[C---:B----4-:R-:W-:Y:S08]  /*2920*/  HMMA.16816.F32.BF16 R72, R12.reuse, R42, R68 ;  /* 0x0000002a0c48723c */ /* 0x050ff00000041844 */
[C---:B------:R-:W-:Y:S08]  /*2930*/  HMMA.16816.F32.BF16 R68, R12.reuse, R36, R64 ;  /* 0x000000240c44723c */ /* 0x040ff00000041840 */
[C---:B------:R-:W-:Y:S08]  /*2940*/  HMMA.16816.F32.BF16 R64, R12.reuse, R38, R60 ;  /* 0x000000260c40723c */ /* 0x040ff0000004183c */
[----:B------:R-:W-:Y:S08]  /*2950*/  HMMA.16816.F32.BF16 R60, R12, R32, R56 ;  /* 0x000000200c3c723c */ /* 0x000ff00000041838 */
        /* <DEDUP_REMOVED lines=19> */
[----:B------:R-:W-:Y:S01]  /*2a90*/  HMMA.16816.F32.BF16 R48, R12, R22, R16 ;  /* 0x000000160c30723c */ /* 0x000fe20000041810 */
[----:B------:R-:W-:Y:S06]  /*2aa0*/  BAR.SYNC.DEFER_BLOCKING 0x0 ;  /* 0x0000000000007b1d */ /* 0x000fec0000010000 */
[----:B------:R-:W-:Y:S05]  /*2ab0*/  @!P0 BRA `(.L_x_461) ;  /* 0x000001d000008947 */ /* 0x000fea0003800000 */
[----:B-1----:R-:W-:-:S04]  /*2ac0*/  IADD3 R0, R229, -0x2, RZ ;  /* 0xfffffffee5007810 */ /* 0x002fc80007ffe0ff */
[----:B------:R-:W-:Y:S01]  /*2ad0*/  SHF.R.S32.HI R5, RZ, 0x1f, R0 ;  /* 0x0000001fff057819 */ /* 0x000fe20000011400 */
[----:B------:R-:W-:Y:S02]  /*2ae0*/  IMAD R3, R208, R0, RZ ;  /* 0x00000000d0037224 */ /* 0x000fe400078e02ff */
[----:B------:R-:W-:Y:S01]  /*2af0*/  IMAD.WIDE.U32 R6, R0, R214, R232 ;  /* 0x000000d600067225 */ /* 0x000fe200078e00e8 */
[----:B------:R-:W-:-:S03]  /*2b00*/  SHF.L.U64.HI R0, R211, 0x5, R213 ;  /* 0x00000005d3007819 */ /* 0x000fc600000102d5 */
[----:B------:R-:W-:Y:S01]  /*2b10*/  IMAD R3, R5, R214, R3 ;  /* 0x000000d605037224 */ /* 0x000fe200078e0203 */
[----:B------:R-:W-:Y:S01]  /*2b20*/  LEA R14, P0, R6, c[0x0][0x1c8], 0x1 ;  /* 0x00007200060e7a11 */ /* 0x000fe200078008ff */
[----:B------:R-:W-:Y:S02]  /*2b30*/  IMAD.SHL.U32 R5, R211, 0x20, RZ ;  /* 0x00000020d3057824 */ /* 0x000fe400078e00ff */
[----:B------:R-:W-:-:S03]  /*2b40*/  IMAD.IADD R3, R7, 0x1, R3 ;  /* 0x0000000107037824 */ /* 0x000fc600078e0203 */
        /* <DEDUP_REMOVED lines=17> */
[----:B-1----:R-:W-:-:S05]  /*2c60*/  IADD3 R14, P0, R6, R5, RZ ;  /* 0x00000005060e7210 */ /* 0x002fca0007f1e0ff */
[----:B------:R-:W-:-:S05]  /*2c70*/  IMAD.X R15, R7, 0x1, R0, P0 ;  /* 0x00000001070f7824 */ /* 0x000fca00000e0600 */
[----:B------:R2:W-:Y:S03]  /*2c80*/  LDGSTS.E.BYPASS.LTC128B.128 [R231+0x5900], [R14.64], !P6 ;  /* 0x059000000ee77fae */ /* 0x0005e6000f101d4c */
.L_x_461:
[----:B-1----:R-:W-:Y:S01]  /*2c90*/  LOP3.LUT R0, R207, 0xffffffe0, RZ, 0xc0, !PT ;  /* 0xffffffe0cf007812 */ /* 0x002fe200078ec0ff */
[----:B------:R-:W-:Y:S01]  /*2ca0*/  ULDC UR10, c[0x0][0x324] ;  /* 0x0000c900000a7ab9 */ /* 0x000fe20000000800 */
[----:B------:R-:W-:Y:S01]  /*2cb0*/  LEA.HI R3, R209, R210, RZ, 0x2 ;  /* 0x000000d2d1037211 */ /* 0x000fe200078f10ff */
[----:B------:R-:W-:Y:S01]  /*2cc0*/  ULOP3.LUT UR10, URZ, UR10, URZ, 0x33, !UPT ;  /* 0x0000000a3f0a7292 */ /* 0x000fe2000f8e333f */
[----:B--2---:R-:W-:Y:S01]  /*2cd0*/  SHF.R.S32.HI R6, RZ, 0x1f, R206 ;  /* 0x0000001fff067819 */ /* 0x004fe200000114ce */
[----:B------:R-:W-:Y:S01]  /*2ce0*/  IMAD.IADD R0, R210, 0x1, -R0 ;  /* 0x00000001d2007824 */ /* 0x000fe200078e0a00 */
[----:B------:R-:W-:Y:S01]  /*2cf0*/  LOP3.LUT R3, R3, 0xfffffffc, RZ, 0xc0, !PT ;  /* 0xfffffffc03037812 */ /* 0x000fe200078ec0ff */
[----:B------:R-:W0:Y:S01]  /*2d00*/  LDGDEPBAR ;  /* 0x00000000000079af */ /* 0x000e220000000000 */
[----:B------:R-:W-:Y:S02]  /*2d10*/  LEA.HI R6, R6, R206, RZ, 0x2 ;  /* 0x000000ce06067211 */ /* 0x000fe400078f10ff */
[----:B------:R-:W-:Y:S01]  /*2d20*/  SHF.R.S32.HI R7, RZ, 0x1f, R0 ;  /* 0x0000001fff077819 */ /* 0x000fe20000011400 */
[----:B------:R-:W-:Y:S01]  /*2d30*/  IMAD.IADD R5, R210, 0x1, -R3 ;  /* 0x00000001d2057824 */ /* 0x000fe200078e0a03 */
[----:B------:R-:W-:-:S02]  /*2d40*/  LOP3.LUT R6, R6, 0xffffffc, RZ, 0xc0, !PT ;  /* 0x0ffffffc06067812 */ /* 0x000fc400078ec0ff */
[----:B------:R-:W-:Y:S02]  /*2d50*/  LEA.HI R7, R7, R0, RZ, 0x2 ;  /* 0x0000000007077211 */ /* 0x000fe400078f10ff */
[----:B------:R-:W-:Y:S01]  /*2d60*/  LEA.HI R3, R5, R5, RZ, 0x1 ;  /* 0x0000000505037211 */ /* 0x000fe200078f08ff */
[----:B------:R-:W-:Y:S01]  /*2d70*/  IMAD.IADD R8, R206, 0x1, -R6 ;  /* 0x00000001ce087824 */ /* 0x000fe200078e0a06 */
[----:B------:R-:W-:Y:S02]  /*2d80*/  LEA.HI.SX32 R6, R7, UR7, 0x1e ;  /* 0x0000000707067c11 */ /* 0x000fe4000f8ff2ff */
[----:B------:R-:W-:Y:S01]  /*2d90*/  PLOP3.LUT P1, PT, PT, PT, UP2, 0x80, 0x0 ;  /* 0x000000000000781c */ /* 0x000fe20003f2f028 */
[C---:B------:R-:W-:Y:S01]  /*2da0*/  IMAD.SHL.U32 R9, R3.reuse, 0x20, RZ ;  /* 0x0000002003097824 */ /* 0x040fe200078e00ff */
[----:B------:R-:W-:Y:S01]  /*2db0*/  LOP3.LUT R3, R3, 0x1ffffffe, RZ, 0xc0, !PT ;  /* 0x1ffffffe03037812 */ /* 0x000fe200078ec0ff */
[----:B------:R-:W-:Y:S01]  /*2dc0*/  IMAD R8, R8, 0x10, R6 ;  /* 0x0000001008087824 */ /* 0x000fe200078e0206 */
[----:B------:R-:W-:-:S02]  /*2dd0*/  PLOP3.LUT P0, PT, PT, PT, UP2, 0x80, 0x0 ;  /* 0x000000000000781c */ /* 0x000fc40003f0f028 */
[----:B------:R-:W-:Y:S01]  /*2de0*/  LOP3.LUT R6, R9, 0xffffffc0, RZ, 0xc0, !PT ;  /* 0xffffffc009067812 */ /* 0x000fe200078ec0ff */
[----:B------:R-:W-:-:S04]  /*2df0*/  IMAD.IADD R5, R5, 0x1, -R3 ;  /* 0x0000000105057824 */ /* 0x000fc800078e0a03 */
[----:B------:R-:W-:-:S04]  /*2e00*/  IMAD.IADD R3, R6, 0x1, R8 ;  /* 0x0000000106037824 */ /* 0x000fc800078e0208 */
[----:B------:R-:W-:-:S04]  /*2e10*/  IMAD R10, R5, 0x8, R3 ;  /* 0x00000008050a7824 */ /* 0x000fc800078e0203 */
[----:B------:R-:W-:Y:S01]  /*2e20*/  @P1 IMAD.HI.U32 R3, R10, c[0x0][0x2c8], RZ ;  /* 0x0000b2000a031a27 */ /* 0x000fe200078e00ff */
[----:B------:R1:W-:Y:S03]  /*2e30*/  STL [R1+0x30], R10 ;  /* 0x0000300a01007387 */ /* 0x0003e60000100800 */
[----:B------:R-:W-:Y:S01]  /*2e40*/  IMAD.MOV.U32 R9, RZ, RZ, R10 ;  /* 0x000000ffff097224 */ /* 0x000fe200078e000a */
[----:B------:R-:W-:Y:S02]  /*2e50*/  @P0 SHF.R.U32.HI R9, RZ, c[0x0][0x2cc], R3 ;  /* 0x0000b300ff090a19 */ /* 0x000fe40000011603 */
[----:B------:R-:W-:Y:S02]  /*2e60*/  LOP3.LUT R3, R7, 0x7ffffffc, RZ, 0xc0, !PT ;  /* 0x7ffffffc07037812 */ /* 0x000fe400078ec0ff */
[----:B------:R-:W-:Y:S01]  /*2e70*/  PLOP3.LUT P0, PT, PT, PT, UP1, 0x40, 0x0 ;  /* 0x000000000000781c */ /* 0x000fe20003f0e818 */
[----:B------:R-:W2:Y:S02]  /*2e80*/  SHFL.IDX PT, R6, R9, RZ, 0x1c1f ;  /* 0x001c1fff09067589 */ /* 0x000ea400000e0000 */
[----:B------:R-:W-:Y:S01]  /*2e90*/  IMAD.IADD R3, R0, 0x1, -R3 ;  /* 0x0000000100037824 */ /* 0x000fe200078e0a03 */
[----:B------:R-:W-:-:S03]  /*2ea0*/  IADD3.X R0, R24, c[0x0][0x1d0], RZ, PT, !PT ;  /* 0x0000740018007a10 */ /* 0x000fc60003ffe4ff */
[----:B------:R-:W-:-:S04]  /*2eb0*/  IMAD.SHL.U32 R8, R3, 0x2, RZ ;  /* 0x0000000203087824 */ /* 0x000fc800078e00ff */
[--C-:B------:R-:W-:Y:S01]  /*2ec0*/  IMAD.IADD R13, R24, 0x1, -R8.reuse ;  /* 0x00000001180d7824 */ /* 0x100fe200078e0a08 */
[----:B------:R3:W-:Y:S01]  /*2ed0*/  STL [R1+0x20], R8 ;  /* 0x0000200801007387 */ /* 0x0007e20000100800 */
[----:B------:R-:W-:Y:S02]  /*2ee0*/  IADD3 R0, R0, -c[0x0][0x168], -R8 ;  /* 0x80005a0000007a10 */ /* 0x000fe40007ffe808 */
[----:B------:R-:W-:Y:S02]  /*2ef0*/  IADD3 R11, -R8, c[0x0][0x1d0], R24 ;  /* 0x00007400080b7a10 */ /* 0x000fe40007ffe118 */
[C---:B-1----:R-:W-:Y:S02]  /*2f00*/  IADD3 R10, R0.reuse, c[0x0][0x328], RZ ;  /* 0x0000ca00000a7a10 */ /* 0x042fe40007ffe0ff */
[----:B------:R-:W-:Y:S01]  /*2f10*/  IADD3 R12, R0, UR10, RZ ;  /* 0x0000000a000c7c10 */ /* 0x000fe2000fffe0ff */
[----:B------:R-:W-:Y:S02]  /*2f20*/  IMAD.IADD R0, R204, 0x1, R27 ;  /* 0x00000001cc007824 */ /* 0x000fe400078e021b */
[----:B--2---:R-:W-:-:S02]  /*2f30*/  IMAD.IADD R5, R10, 0x1, R6 ;  /* 0x000000010a057824 */ /* 0x004fc400078e0206 */
[----:B------:R-:W-:-:S03]  /*2f40*/  IMAD.IADD R3, R12, 0x1, R6 ;  /* 0x000000010c037824 */ /* 0x000fc600078e0206 */
[----:B------:R-:W-:Y:S01]  /*2f50*/  IMNMX R5, R5, R11, PT ;  /* 0x0000000b05057217 */ /* 0x000fe20003800200 */
[----:B------:R-:W-:Y:S05]  /*2f60*/  @P0 BRA `(.L_x_462) ;  /* 0x0000015000000947 */ /* 0x000fea0003800000 */
[----:B------:R-:W-:Y:S01]  /*2f70*/  IADD3 R6, R6, c[0x0][0x1d0], RZ ;  /* 0x0000740006067a10 */ /* 0x000fe20007ffe0ff */
[----:B------:R-:W-:Y:S03]  /*2f80*/  BSSY B0, `(.L_x_463) ;  /* 0x000000f000007945 */ /* 0x000fe60003800000 */
[----:B------:R-:W-:-:S04]  /*2f90*/  IADD3 R6, R6, -c[0x0][0x168], RZ ;  /* 0x80005a0006067a10 */ /* 0x000fc80007ffe0ff */
        /* <DEDUP_REMOVED lines=9> */
.L_x_464:
[----:B------:R-:W-:-:S04]  /*3030*/  MOV R7, c[0x0][0x32c] ;  /* 0x0000cb0000077a02 */ /* 0x000fc80000000f00 */
[----:B------:R-:W-:-:S13]  /*3040*/  ISETP.NE.AND P0, PT, R7, 0x1, PT ;  /* 0x000000010700780c */ /* 0x000fda0003f05270 */
[----:B------:R-:W-:-:S05]  /*3050*/  @P0 IMAD.HI.U32 R7, R6, c[0x0][0x330], RZ ;  /* 0x0000cc0006070a27 */ /* 0x000fca00078e00ff */
[----:B------:R-:W-:Y:S02]  /*3060*/  @P0 SHF.R.U32.HI R6, RZ, c[0x0][0x334], R7 ;  /* 0x0000cd00ff060a19 */ /* 0x000fe40000011607 */
.L_x_465:
[----:B------:R-:W-:Y:S05]  /*3070*/  BSYNC B0 ;  /* 0x0000000000007941 */ /* 0x000fea0003800000 */
.L_x_463:
[----:B------:R-:W-:-:S05]  /*3080*/  IMAD R6, R6, c[0x0][0x32c], R13 ;  /* 0x0000cb0006067a24 */ /* 0x000fca00078e020d */
[----:B------:R-:W-:Y:S02]  /*3090*/  IADD3 R7, R6, c[0x0][0x32c], RZ ;  /* 0x0000cb0006077a10 */ /* 0x000fe40007ffe0ff */
[----:B------:R-:W-:Y:S02]  /*30a0*/  IMNMX R3, R3, R6, !PT ;  /* 0x0000000603037217 */ /* 0x000fe40007800200 */
[----:B------:R-:W-:Y:S02]  /*30b0*/  IMNMX R5, R5, R7, PT ;  /* 0x0000000705057217 */ /* 0x000fe40003800200 */
.L_x_462:
[----:B---3--:R-:W1:Y:S01]  /*30c0*/  SHFL.IDX PT, R8, R9, 0x1, 0x1c1f ;  /* 0x003c1f0009087f89 */ /* 0x008e6200000e0000 */
[----:B------:R-:W-:Y:S01]  /*30d0*/  PLOP3.LUT P0, PT, PT, PT, UP1, 0x40, 0x0 ;  /* 0x000000000000781c */ /* 0x000fe20003f0e818 */
[--C-:B-1----:R-:W-:Y:S02]  /*30e0*/  IMAD.IADD R7, R10, 0x1, R8.reuse ;  /* 0x000000010a077824 */ /* 0x102fe400078e0208 */
[----:B------:R-:W-:-:S03]  /*30f0*/  IMAD.IADD R6, R12, 0x1, R8 ;  /* 0x000000010c067824 */ /* 0x000fc600078e0208 */
[----:B------:R-:W-:-:S07]  /*3100*/  IMNMX R7, R7, R11, PT ;  /* 0x0000000b07077217 */ /* 0x000fce0003800200 */
        /* <DEDUP_REMOVED lines=13> */
.L_x_468:
[----:B------:R-:W-:-:S04]  /*31e0*/  MOV R14, c[0x0][0x32c] ;  /* 0x0000cb00000e7a02 */ /* 0x000fc80000000f00 */
[----:B------:R-:W-:-:S13]  /*31f0*/  ISETP.NE.AND P0, PT, R14, 0x1, PT ;  /* 0x000000010e00780c */ /* 0x000fda0003f05270 */
[----:B------:R-:W-:-:S05]  /*3200*/  @P0 IMAD.HI.U32 R14, R8, c[0x0][0x330], RZ ;  /* 0x0000cc00080e0a27 */ /* 0x000fca00078e00ff */
[----:B------:R-:W-:Y:S02]  /*3210*/  @P0 SHF.R.U32.HI R8, RZ, c[0x0][0x334], R14 ;  /* 0x0000cd00ff080a19 */ /* 0x000fe4000001160e */
.L_x_469:
[----:B------:R-:W-:Y:S05]  /*3220*/  BSYNC B0 ;  /* 0x0000000000007941 */ /* 0x000fea0003800000 */
.L_x_467:
[----:B------:R-:W-:-:S05]  /*3230*/  IMAD R8, R8, c[0x0][0x32c], R13 ;  /* 0x0000cb0008087a24 */ /* 0x000fca00078e020d */
[----:B------:R-:W-:Y:S02]  /*3240*/  IADD3 R14, R8, c[0x0][0x32c], RZ ;  /* 0x0000cb00080e7a10 */ /* 0x000fe40007ffe0ff */
[----:B------:R-:W-:Y:S02]  /*3250*/  IMNMX R6, R6, R8, !PT ;  /* 0x0000000806067217 */ /* 0x000fe40007800200 */
[----:B------:R-:W-:Y:S02]  /*3260*/  IMNMX R7, R7, R14, PT ;  /* 0x0000000e07077217 */ /* 0x000fe40003800200 */
.L_x_466:
[C---:B------:R-:W-:Y:S01]  /*3270*/  ISETP.GE.AND P0, PT, R24.reuse, 0x9, PT ;  /* 0x000000091800780c */ /* 0x040fe20003f06270 */
[----:B------:R-:W1:Y:S01]  /*3280*/  SHFL.IDX PT, R8, R9, 0x2, 0x1c1f ;  /* 0x005c1f0009087f89 */ /* 0x000e6200000e0000 */
[----:B------:R-:W-:Y:S02]  /*3290*/  ISETP.GE.AND P1, PT, R24, 0x2, PT ;  /* 0x000000021800780c */ /* 0x000fe40003f26270 */
[----:B------:R-:W-:Y:S02]  /*32a0*/  P2R R31, PR, RZ, 0x1 ;  /* 0x00000001ff1f7803 */ /* 0x000fe40000000000 */
[----:B------:R-:W-:-:S02]  /*32b0*/  ISETP.GT.AND P0, PT, R3, 0x8, !P0 ;  /* 0x000000080300780c */ /* 0x000fc40004704270 */
[----:B------:R-:W-:Y:S02]  /*32c0*/  P2R R32, PR, RZ, 0x2 ;  /* 0x00000002ff207803 */ /* 0x000fe40000000000 */
[----:B------:R-:W-:Y:S02]  /*32d0*/  ISETP.LT.OR P0, PT, R5, 0x9, P0 ;  /* 0x000000090500780c */ /* 0x000fe40000701670 */
[----:B------:R-:W-:Y:S02]  /*32e0*/  ISETP.GT.AND P1, PT, R3, 0x1, !P1 ;  /* 0x000000010300780c */ /* 0x000fe40004f24270 */
[----:B------:R-:W-:Y:S02]  /*32f0*/  ISETP.GE.AND P2, PT, R24, 0x11, PT ;  /* 0x000000111800780c */ /* 0x000fe40003f46270 */
[----:B------:R-:W-:Y:S02]  /*3300*/  FSEL R38, R92, -INF , !P0 ;  /* 0xff8000005c267808 */ /* 0x000fe40004000000 */
[----:B------:R-:W-:-:S02]  /*3310*/  ISETP.LT.OR P1, PT, R5, 0x2, P1 ;  /* 0x000000020500780c */ /* 0x000fc40000f21670 */
[----:B------:R-:W-:Y:S02]  /*3320*/  ISETP.GT.AND P0, PT, R3, 0x10, !P2 ;  /* 0x000000100300780c */ /* 0x000fe40005704270 */
[----:B------:R-:W-:Y:S02]  /*3330*/  ISETP.GE.AND P3, PT, R24, 0xa, PT ;  /* 0x0000000a1800780c */ /* 0x000fe40003f66270 */
[----:B------:R-:W-:Y:S02]  /*3340*/  FSEL R36, R97, -INF , !P1 ;  /* 0xff80000061247808 */ /* 0x000fe40004800000 */
[----:B------:R-:W-:Y:S02]  /*3350*/  P2R R29, PR, RZ, 0x4 ;  /* 0x00000004ff1d7803 */ /* 0x000fe40000000000 */
[----:B------:R-:W-:Y:S02]  /*3360*/  ISETP.LT.OR P0, PT, R5, 0x11, P0 ;  /* 0x000000110500780c */ /* 0x000fe40000701670 */
[----:B------:R-:W-:-:S02]  /*3370*/  ISETP.GT.AND P1, PT, R3, 0x9, !P3 ;  /* 0x000000090300780c */ /* 0x000fc40005f24270 */
[----:B------:R-:W-:Y:S02]  /*3380*/  ISETP.GE.AND P2, PT, R24, 0x12, PT ;  /* 0x000000121800780c */ /* 0x000fe40003f46270 */
[----:B------:R-:W-:Y:S02]  /*3390*/  FSEL R42, R88, -INF , !P0 ;  /* 0xff800000582a7808 */ /* 0x000fe40004000000 */
[----:B------:R-:W-:Y:S02]  /*33a0*/  ISETP.LT.OR P1, PT, R5, 0xa, P1 ;  /* 0x0000000a0500780c */ /* 0x000fe40000f21670 */
[----:B------:R-:W-:Y:S02]  /*33b0*/  ISETP.GT.AND P0, PT, R3, 0x11, !P2 ;  /* 0x000000110300780c */ /* 0x000fe40005704270 */
[----:B------:R-:W-:Y:S02]  /*33c0*/  FSEL R39, R93, -INF , !P1 ;  /* 0xff8000005d277808 */ /* 0x000fe40004800000 */
[----:B------:R-:W-:-:S02]  /*33d0*/  ISETP.LT.OR P0, PT, R5, 0x12, P0 ;  /* 0x000000120500780c */ /* 0x000fc40000701670 */
[C---:B------:R-:W-:Y:S02]  /*33e0*/  ISETP.GE.AND P1, PT, R24.reuse, 0x19, PT ;  /* 0x000000191800780c */ /* 0x040fe40003f26270 */
[----:B------:R-:W-:Y:S02]  /*33f0*/  FSEL R43, R89, -INF , !P0 ;  /* 0xff800000592b7808 */ /* 0x000fe40004000000 */
[----:B------:R-:W-:Y:S02]  /*3400*/  ISETP.GT.AND P0, PT, R3, 0x18, !P1 ;  /* 0x000000180300780c */ /* 0x000fe40004f04270 */
[----:B------:R-:W-:Y:S02]  /*3410*/  P2R R27, PR, RZ, 0x2 ;  /* 0x00000002ff1b7803 */ /* 0x000fe40000000000 */
[----:B------:R-:W-:Y:S02]  /*3420*/  ISETP.LT.OR P0, PT, R5, 0x19, P0 ;  /* 0x000000190500780c */ /* 0x000fe40000701670 */
[----:B------:R-:W-:-:S02]  /*3430*/  ISETP.GE.AND P1, PT, R24, 0x1a, PT ;  /* 0x0000001a1800780c */ /* 0x000fc40003f26270 */
[----:B------:R-:W-:Y:S02]  /*3440*/  FSEL R44, R80, -INF , !P0 ;  /* 0xff800000502c7808 */ /* 0x000fe40004000000 */
[----:B------:R-:W-:Y:S02]  /*3450*/  ISETP.GT.AND P0, PT, R3, 0x19, !P1 ;  /* 0x000000190300780c */ /* 0x000fe40004f04270 */
[----:B------:R-:W-:Y:S02]  /*3460*/  P2R R26, PR, RZ, 0x2 ;  /* 0x00000002ff1a7803 */ /* 0x000fe40000000000 */
[----:B------:R-:W-:Y:S02]  /*3470*/  ISETP.LT.OR P0, PT, R5, 0x1a, P0 ;  /* 0x0000001a0500780c */ /* 0x000fe40000701670 */
[----:B------:R-:W-:Y:S02]  /*3480*/  ISETP.GE.AND P1, PT, R24, 0x21, PT ;  /* 0x000000211800780c */ /* 0x000fe40003f26270 */
[----:B------:R-:W-:-:S02]  /*3490*/  FSEL R46, R81, -INF , !P0 ;  /* 0xff800000512e7808 */ /* 0x000fc40004000000 */
[----:B------:R-:W-:Y:S02]  /*34a0*/  ISETP.GT.AND P0, PT, R3, 0x20, !P1 ;  /* 0x000000200300780c */ /* 0x000fe40004f04270 */
[----:B------:R-:W-:Y:S02]  /*34b0*/  P2R R25, PR, RZ, 0x2 ;  /* 0x00000002ff197803 */ /* 0x000fe40000000000 */
[----:B------:R-:W-:Y:S02]  /*34c0*/  ISETP.LT.OR P0, PT, R5, 0x21, P0 ;  /* 0x000000210500780c */ /* 0x000fe40000701670 */
[----:B------:R-:W-:Y:S02]  /*34d0*/  ISETP.GE.AND P1, PT, R24, 0x22, PT ;  /* 0x000000221800780c */ /* 0x000fe40003f26270 */
[----:B------:R-:W-:Y:S02]  /*34e0*/  FSEL R84, R76, -INF , !P0 ;  /* 0xff8000004c547808 */ /* 0x000fe40004000000 */
[----:B------:R-:W-:-:S02]  /*34f0*/  ISETP.GT.AND P0, PT, R3, 0x21, !P1 ;  /* 0x000000210300780c */ /* 0x000fc40004f04270 */
[----:B------:R-:W-:Y:S02]  /*3500*/  P2R R23, PR, RZ, 0x2 ;  /* 0x00000002ff177803 */ /* 0x000fe40000000000 */
[----:B------:R-:W-:Y:S02]  /*3510*/  ISETP.LT.OR P0, PT, R5, 0x22, P0 ;  /* 0x000000220500780c */ /* 0x000fe40000701670 */
[----:B------:R-:W-:Y:S02]  /*3520*/  ISETP.GE.AND P1, PT, R24, 0x29, PT ;  /* 0x000000291800780c */ /* 0x000fe40003f26270 */
[----:B------:R-:W-:Y:S02]  /*3530*/  FSEL R86, R77, -INF , !P0 ;  /* 0xff8000004d567808 */ /* 0x000fe40004000000 */
[----:B------:R-:W-:Y:S02]  /*3540*/  ISETP.GT.AND P0, PT, R3, 0x28, !P1 ;  /* 0x000000280300780c */ /* 0x000fe40004f04270 */
[----:B------:R-:W-:-:S02]  /*3550*/  P2R R22, PR, RZ, 0x2 ;  /* 0x00000002ff167803 */ /* 0x000fc40000000000 */
[----:B------:R-:W-:Y:S02]  /*3560*/  ISETP.LT.OR P0, PT, R5, 0x29, P0 ;  /* 0x000000290500780c */ /* 0x000fe40000701670 */
[----:B------:R-:W-:Y:S02]  /*3570*/  ISETP.GE.AND P1, PT, R24, 0x2a, PT ;  /* 0x0000002a1800780c */ /* 0x000fe40003f26270 */
[----:B------:R-:W-:Y:S02]  /*3580*/  FSEL R89, R72, -INF , !P0 ;  /* 0xff80000048597808 */ /* 0x000fe40004000000 */
[----:B------:R-:W-:Y:S02]  /*3590*/  ISETP.GT.AND P0, PT, R3, 0x29, !P1 ;  /* 0x000000290300780c */ /* 0x000fe40004f04270 */
[----:B------:R-:W-:Y:S02]  /*35a0*/  P2R R21, PR, RZ, 0x2 ;  /* 0x00000002ff157803 */ /* 0x000fe40000000000 */
        /* <DEDUP_REMOVED lines=9> */
[C---:B------:R-:W-:Y:S02]  /*3640*/  ISETP.GE.AND P5, PT, R24.reuse, 0x39, PT ;  /* 0x000000391800780c */ /* 0x040fe40003fa6270 */
        /* <DEDUP_REMOVED lines=20> */
[----:B------:R-:W-:-:S04]  /*3790*/  ISETP.LT.OR P0, PT, R5, 0x42, P0 ;  /* 0x000000420500780c */ /* 0x000fc80000701670 */
[----:B------:R-:W-:Y:S02]  /*37a0*/  FSEL R170, R61, -INF , !P0 ;  /* 0xff8000003daa7808 */ /* 0x000fe40004000000 */
[----:B------:R-:W-:Y:S02]  /*37b0*/  ISETP.GT.AND P0, PT, R3, 0x48, !P1 ;  /* 0x000000480300780c */ /* 0x000fe40004f04270 */
[----:B------:R-:W-:Y:S02]  /*37c0*/  ISETP.GE.AND P1, PT, R24, 0x4a, PT ;  /* 0x0000004a1800780c */ /* 0x000fe40003f26270 */
[----:B------:R-:W-:Y:S02]  /*37d0*/  ISETP.LT.OR P0, PT, R5, 0x49, P0 ;  /* 0x000000490500780c */ /* 0x000fe40000701670 */
[----:B------:R-:W-:Y:S02]  /*37e0*/  P2R R17, PR, RZ, 0x2 ;  /* 0x00000002ff117803 */ /* 0x000fe40000000000 */
[----:B------:R-:W-:-:S02]  /*37f0*/  FSEL R178, R56, -INF , !P0 ;  /* 0xff80000038b27808 */ /* 0x000fc40004000000 */
[----:B------:R-:W-:Y:S02]  /*3800*/  ISETP.GT.AND P0, PT, R3, 0x49, !P1 ;  /* 0x000000490300780c */ /* 0x000fe40004f04270 */
[----:B------:R-:W-:Y:S02]  /*3810*/  ISETP.GE.AND P1, PT, R24, 0x51, PT ;  /* 0x000000511800780c */ /* 0x000fe40003f26270 */
[----:B------:R-:W-:Y:S02]  /*3820*/  ISETP.LT.OR P0, PT, R5, 0x4a, P0 ;  /* 0x0000004a0500780c */ /* 0x000fe40000701670 */
[----:B------:R-:W-:Y:S02]  /*3830*/  P2R R16, PR, RZ, 0x2 ;  /* 0x00000002ff107803 */ /* 0x000fe40000000000 */
[----:B------:R-:W-:Y:S02]  /*3840*/  FSEL R184, R57, -INF , !P0 ;  /* 0xff80000039b87808 */ /* 0x000fe40004000000 */
[----:B------:R-:W-:-:S02]  /*3850*/  ISETP.GT.AND P0, PT, R3, 0x50, !P1 ;  /* 0x000000500300780c */ /* 0x000fc40004f04270 */
[----:B------:R-:W-:Y:S02]  /*3860*/  ISETP.GE.AND P1, PT, R24, 0x52, PT ;  /* 0x000000521800780c */ /* 0x000fe40003f26270 */
[----:B------:R-:W-:Y:S02]  /*3870*/  ISETP.LT.OR P0, PT, R5, 0x51, P0 ;  /* 0x000000510500780c */ /* 0x000fe40000701670 */
[----:B------:R-:W-:Y:S02]  /*3880*/  P2R R15, PR, RZ, 0x2 ;  /* 0x00000002ff0f7803 */ /* 0x000fe40000000000 */
[----:B------:R-:W-:Y:S02]  /*3890*/  FSEL R185, R52, -INF , !P0 ;  /* 0xff80000034b97808 */ /* 0x000fe40004000000 */
[----:B------:R-:W-:Y:S02]  /*38a0*/  ISETP.GT.AND P0, PT, R3, 0x51, !P1 ;  /* 0x000000510300780c */ /* 0x000fe40004f04270 */
[----:B------:R-:W-:-:S02]  /*38b0*/  ISETP.GE.AND P1, PT, R24, 0x59, PT ;  /* 0x000000591800780c */ /* 0x000fc40003f26270 */
[----:B------:R-:W-:Y:S02]  /*38c0*/  ISETP.LT.OR P0, PT, R5, 0x52, P0 ;  /* 0x000000520500780c */ /* 0x000fe40000701670 */
[----:B------:R-:W-:Y:S02]  /*38d0*/  P2R R14, PR, RZ, 0x2 ;  /* 0x00000002ff0e7803 */ /* 0x000fe40000000000 */
[----:B------:R-:W-:Y:S02]  /*38e0*/  FSEL R186, R53, -INF , !P0 ;  /* 0xff80000035ba7808 */ /* 0x000fe40004000000 */
[----:B------:R-:W-:Y:S02]  /*38f0*/  ISETP.GT.AND P0, PT, R3, 0x58, !P1 ;  /* 0x000000580300780c */ /* 0x000fe40004f04270 */
[----:B------:R-:W-:Y:S02]  /*3900*/  ISETP.GE.AND P1, PT, R24, 0x1, PT ;  /* 0x000000011800780c */ /* 0x000fe40003f26270 */
[----:B------:R-:W-:-:S04]  /*3910*/  ISETP.LT.OR P0, PT, R5, 0x59, P0 ;  /* 0x000000590500780c */ /* 0x000fc80000701670 */
[----:B------:R-:W-:Y:S02]  /*3920*/  FSEL R194, R48, -INF , !P0 ;  /* 0xff80000030c27808 */ /* 0x000fe40004000000 */
[----:B------:R-:W-:-:S04]  /*3930*/  ISETP.GT.AND P0, PT, R3, RZ, !P1 ;  /* 0x000000ff0300720c */ /* 0x000fc80004f04270 */
[----:B------:R-:W-:-:S04]  /*3940*/  ISETP.LT.OR P0, PT, R5, 0x1, P0 ;  /* 0x000000010500780c */ /* 0x000fc80000701670 */
[----:B------:R-:W-:Y:S02]  /*3950*/  FSEL R35, R96, -INF , !P0 ;  /* 0xff80000060237808 */ /* 0x000fe40004000000 */
[----:B------:R-:W-:-:S04]  /*3960*/  ISETP.GE.AND P0, PT, R24, 0x5a, PT ;  /* 0x0000005a1800780c */ /* 0x000fc80003f06270 */
[----:B------:R-:W-:Y:S02]  /*3970*/  P2R R24, PR, RZ, 0x1 ;  /* 0x00000001ff187803 */ /* 0x000fe40000000000 */
[----:B------:R-:W-:Y:S01]  /*3980*/  ISETP.GT.AND P0, PT, R3, 0x59, !P0 ;  /* 0x000000590300780c */ /* 0x000fe20004704270 */
[----:B-1----:R-:W-:-:S03]  /*3990*/  IMAD.IADD R3, R12, 0x1, R8 ;  /* 0x000000010c037824 */ /* 0x002fc600078e0208 */
[----:B------:R-:W-:Y:S01]  /*39a0*/  ISETP.LT.OR P0, PT, R5, 0x5a, P0 ;  /* 0x0000005a0500780c */ /* 0x000fe20000701670 */
[----:B------:R-:W-:-:S03]  /*39b0*/  IMAD.IADD R5, R10, 0x1, R8 ;  /* 0x000000010a057824 */ /* 0x000fc600078e0208 */
[----:B------:R-:W-:Y:S02]  /*39c0*/  FSEL R196, R49, -INF , !P0 ;  /* 0xff80000031c47808 */ /* 0x000fe40004000000 */
[----:B------:R-:W-:Y:S02]  /*39d0*/  PLOP3.LUT P0, PT, PT, PT, UP1, 0x40, 0x0 ;  /* 0x000000000000781c */ /* 0x000fe40003f0e818 */
[----:B------:R-:W-:-:S11]  /*39e0*/  IMNMX R5, R5, R11, PT ;  /* 0x0000000b05057217 */ /* 0x000fd60003800200 */
        /* <DEDUP_REMOVED lines=13> */
.L_x_472:
[----:B------:R-:W-:-:S04]  /*3ac0*/  MOV R33, c[0x0][0x32c] ;  /* 0x0000cb0000217a02 */ /* 0x000fc80000000f00 */
[----:B------:R-:W-:-:S13]  /*3ad0*/  ISETP.NE.AND P0, PT, R33, 0x1, PT ;  /* 0x000000012100780c */ /* 0x000fda0003f05270 */
[----:B------:R-:W-:-:S05]  /*3ae0*/  @P0 IMAD.HI.U32 R33, R8, c[0x0][0x330], RZ ;  /* 0x0000cc0008210a27 */ /* 0x000fca00078e00ff */
[----:B------:R-:W-:Y:S02]  /*3af0*/  @P0 SHF.R.U32.HI R8, RZ, c[0x0][0x334], R33 ;  /* 0x0000cd00ff080a19 */ /* 0x000fe40000011621 */
.L_x_473:
[----:B------:R-:W-:Y:S05]  /*3b00*/  BSYNC B0 ;  /* 0x0000000000007941 */ /* 0x000fea0003800000 */
.L_x_471:
[----:B------:R-:W-:-:S05]  /*3b10*/  IMAD R8, R8, c[0x0][0x32c], R13 ;  /* 0x0000cb0008087a24 */ /* 0x000fca00078e020d */
[----:B------:R-:W-:Y:S02]  /*3b20*/  IADD3 R33, R8, c[0x0][0x32c], RZ ;  /* 0x0000cb0008217a10 */ /* 0x000fe40007ffe0ff */
[----:B------:R-:W-:Y:S02]  /*3b30*/  IMNMX R3, R3, R8, !PT ;  /* 0x0000000803037217 */ /* 0x000fe40007800200 */
[----:B------:R-:W-:Y:S02]  /*3b40*/  IMNMX R5, R5, R33, PT ;  /* 0x0000002105057217 */ /* 0x000fe40003800200 */
.L_x_470:
[----:B------:R-:W-:Y:S02]  /*3b50*/  ISETP.NE.AND P0, PT, R31, RZ, PT ;  /* 0x000000ff1f00720c */ /* 0x000fe40003f05270 */
[----:B------:R-:W-:Y:S02]  /*3b60*/  P2R R33, PR, RZ, 0x20 ;  /* 0x00000020ff217803 */ /* 0x000fe40000000000 */
[----:B------:R-:W-:Y:S02]  /*3b70*/  ISETP.GT.AND P0, PT, R6, 0x8, !P0 ;  /* 0x000000080600780c */ /* 0x000fe40004704270 */
[----:B------:R-:W-:-:S02]  /*3b80*/  P2R R8, PR, RZ, 0x40 ;  /* 0x00000040ff087803 */ /* 0x000fc40000000000 */
[----:B------:R-:W-:Y:S02]  /*3b90*/  ISETP.LT.OR P0, PT, R7, 0x9, P0 ;  /* 0x000000090700780c */ /* 0x000fe40000701670 */
[----:B------:R-:W-:Y:S02]  /*3ba0*/  ISETP.NE.AND P6, PT, R24, RZ, PT ;  /* 0x000000ff1800720c */ /* 0x000fe40003fc5270 */
[----:B------:R-:W-:Y:S02]  /*3bb0*/  FSEL R40, R94, -INF , !P0 ;  /* 0xff8000005e287808 */ /* 0x000fe40004000000 */
[----:B------:R-:W-:-:S04]  /*3bc0*/  ISETP.NE.AND P0, PT, R30, RZ, PT ;  /* 0x000000ff1e00720c */ /* 0x000fc80003f05270 */
[----:B------:R-:W-:-:S04]  /*3bd0*/  ISETP.GT.AND P0, PT, R6, 0x9, !P0 ;  /* 0x000000090600780c */ /* 0x000fc80004704270 */
[----:B------:R-:W-:-:S04]  /*3be0*/  ISETP.LT.OR P0, PT, R7, 0xa, P0 ;  /* 0x0000000a0700780c */ /* 0x000fc80000701670 */
        /* <DEDUP_REMOVED lines=41> */
[----:B------:R-:W-:Y:S02]  /*3e80*/  ISETP.GT.AND P0, PT, R6, 0x38, !P5 ;  /* 0x000000380600780c */ /* 0x000fe40006f04270 */
[----:B------:R-:W-:Y:S02]  /*3e90*/  ISETP.NE.AND P5, PT, R32, RZ, PT ;  /* 0x000000ff2000720c */ /* 0x000fe40003fa5270 */
[----:B------:R-:W-:-:S04]  /*3ea0*/  ISETP.LT.OR P0, PT, R7, 0x39, P0 ;  /* 0x000000390700780c */ /* 0x000fc80000701670 */
[----:B------:R-:W-:Y:S02]  /*3eb0*/  FSEL R160, R66, -INF , !P0 ;  /* 0xff80000042a07808 */ /* 0x000fe40004000000 */
[----:B------:R-:W-:-:S04]  /*3ec0*/  ISETP.GT.AND P0, PT, R6, 0x39, !P4 ;  /* 0x000000390600780c */ /* 0x000fc80006704270 */
        /* <DEDUP_REMOVED lines=24> */
[----:B------:R-:W-:-:S04]  /*4050*/  ISETP.GT.AND P0, PT, R6, 0x1, !P5 ;  /* 0x000000010600780c */ /* 0x000fc80006f04270 */
[----:B------:R-:W-:-:S04]  /*4060*/  ISETP.LT.OR P0, PT, R7, 0x2, P0 ;  /* 0x000000020700780c */ /* 0x000fc80000701670 */
[----:B------:R-:W-:Y:S02]  /*4070*/  FSEL R37, R99, -INF , !P0 ;  /* 0xff80000063257808 */ /* 0x000fe40004000000 */
[----:B------:R-:W-:-:S04]  /*4080*/  ISETP.GT.AND P0, PT, R6, RZ, !P1 ;  /* 0x000000ff0600720c */ /* 0x000fc80004f04270 */
[----:B------:R-:W-:-:S04]  /*4090*/  ISETP.LT.OR P0, PT, R7, 0x1, P0 ;  /* 0x000000010700780c */ /* 0x000fc80000701670 */
[----:B------:R-:W-:Y:S02]  /*40a0*/  FSEL R34, R98, -INF , !P0 ;  /* 0xff80000062227808 */ /* 0x000fe40004000000 */
[----:B------:R-:W-:-:S04]  /*40b0*/  ISETP.NE.AND P0, PT, R14, RZ, PT ;  /* 0x000000ff0e00720c */ /* 0x000fc80003f05270 */
[----:B------:R-:W-:-:S04]  /*40c0*/  ISETP.GT.AND P0, PT, R6, 0x58, !P0 ;  /* 0x000000580600780c */ /* 0x000fc80004704270 */
[----:B------:R-:W-:-:S04]  /*40d0*/  ISETP.LT.OR P0, PT, R7, 0x59, P0 ;  /* 0x000000590700780c */ /* 0x000fc80000701670 */
[----:B------:R-:W-:Y:S02]  /*40e0*/  FSEL R191, R50, -INF , !P0 ;  /* 0xff80000032bf7808 */ /* 0x000fe40004000000 */
[----:B------:R-:W-:Y:S02]  /*40f0*/  ISETP.GT.AND P0, PT, R6, 0x59, !P6 ;  /* 0x000000590600780c */ /* 0x000fe40007704270 */
[----:B------:R-:W1:Y:S02]  /*4100*/  SHFL.IDX PT, R6, R9, 0x3, 0x1c1f ;  /* 0x007c1f0009067f89 */ /* 0x000e6400000e0000 */
[----:B------:R-:W-:-:S04]  /*4110*/  ISETP.LT.OR P0, PT, R7, 0x5a, P0 ;  /* 0x0000005a0700780c */ /* 0x000fc80000701670 */
[----:B------:R-:W-:Y:S02]  /*4120*/  FSEL R193, R51, -INF , !P0 ;  /* 0xff80000033c17808 */ /* 0x000fe40004000000 */
[----:B------:R-:W-:-:S04]  /*4130*/  ISETP.GT.AND P0, PT, R3, RZ, !P1 ;  /* 0x000000ff0300720c */ /* 0x000fc80004f04270 */
[----:B------:R-:W-:-:S04]  /*4140*/  ISETP.LT.OR P0, PT, R5, 0x1, P0 ;  /* 0x000000010500780c */ /* 0x000fc80000701670 */
[----:B------:R-:W-:Y:S02]  /*4150*/  FSEL R102, R164, -INF , !P0 ;  /* 0xff800000a4667808 */ /* 0x000fe40004000000 */
[----:B------:R-:W-:Y:S02]  /*4160*/  ISETP.GT.AND P0, PT, R3, 0x1, !P5 ;  /* 0x000000010300780c */ /* 0x000fe40006f04270 */
[----:B------:R-:W-:Y:S02]  /*4170*/  ISETP.NE.AND P5, PT, R33, RZ, PT ;  /* 0x000000ff2100720c */ /* 0x000fe40003fa5270 */
        /* <DEDUP_REMOVED lines=82> */
[----:B------:R-:W-:Y:S01]  /*46a0*/  ISETP.GT.AND P0, PT, R3, 0x59, !P6 ;  /* 0x000000590300780c */ /* 0x000fe20007704270 */
[--C-:B-1----:R-:W-:Y:S01]  /*46b0*/  IMAD.IADD R3, R12, 0x1, R6.reuse ;  /* 0x000000010c037824 */ /* 0x102fe200078e0206 */
[----:B------:R-:W-:Y:S02]  /*46c0*/  ISETP.NE.AND P6, PT, R8, RZ, PT ;  /* 0x000000ff0800720c */ /* 0x000fe40003fc5270 */
        /* <DEDUP_REMOVED lines=18> */
.L_x_476:
[----:B------:R-:W-:-:S04]  /*47f0*/  MOV R7, c[0x0][0x32c] ;  /* 0x0000cb0000077a02 */ /* 0x000fc80000000f00 */
[----:B------:R-:W-:-:S13]  /*4800*/  ISETP.NE.AND P0, PT, R7, 0x1, PT ;  /* 0x000000010700780c */ /* 0x000fda0003f05270 */
[----:B------:R-:W-:-:S05]  /*4810*/  @P0 IMAD.HI.U32 R7, R6, c[0x0][0x330], RZ ;  /* 0x0000cc0006070a27 */ /* 0x000fca00078e00ff */
[----:B------:R-:W-:Y:S02]  /*4820*/  @P0 SHF.R.U32.HI R6, RZ, c[0x0][0x334], R7 ;  /* 0x0000cd00ff060a19 */ /* 0x000fe40000011607 */
.L_x_477:
[----:B------:R-:W-:Y:S05]  /*4830*/  BSYNC B0 ;  /* 0x0000000000007941 */ /* 0x000fea0003800000 */
.L_x_475:
[----:B------:R-:W-:-:S05]  /*4840*/  IMAD R6, R6, c[0x0][0x32c], R13 ;  /* 0x0000cb0006067a24 */ /* 0x000fca00078e020d */
[----:B------:R-:W-:Y:S02]  /*4850*/  IADD3 R7, R6, c[0x0][0x32c], RZ ;  /* 0x0000cb0006077a10 */ /* 0x000fe40007ffe0ff */
[----:B------:R-:W-:Y:S02]  /*4860*/  IMNMX R3, R3, R6, !PT ;  /* 0x0000000603037217 */ /* 0x000fe40007800200 */
[----:B------:R-:W-:Y:S02]  /*4870*/  IMNMX R5, R5, R7, PT ;  /* 0x0000000705057217 */ /* 0x000fe40003800200 */
.L_x_474:
[----:B------:R-:W-:Y:S01]  /*4880*/  ISETP.NE.AND P0, PT, R31, RZ, PT ;  /* 0x000000ff1f00720c */ /* 0x000fe20003f05270 */
[----:B------:R-:W-:Y:S01]  /*4890*/  IMAD.SHL.U32 R213, R0, 0x2, RZ ;  /* 0x0000000200d57824 */ /* 0x000fe200078e00ff */
[----:B------:R-:W-:Y:S01]  /*48a0*/  P2R R12, PR, RZ, 0x40 ;  /* 0x00000040ff0c7803 */ /* 0x000fe20000000000 */
[----:B------:R-:W-:Y:S01]  /*48b0*/  ULDC.64 UR4, c[0x0][0x2c8] ;  /* 0x0000b20000047ab9 */ /* 0x000fe20000000a00 */
[----:B------:R-:W-:Y:S01]  /*48c0*/  ISETP.GT.AND P0, PT, R3, 0x8, !P0 ;  /* 0x000000080300780c */ /* 0x000fe20004704270 */
[--C-:B------:R-:W-:Y:S01]  /*48d0*/  IMAD R214, R4, 0x2, R213.reuse ;  /* 0x0000000204d67824 */ /* 0x100fe200078e02d5 */
[----:B------:R-:W-:Y:S01]  /*48e0*/  ISETP.NE.AND P6, PT, R26, RZ, PT ;  /* 0x000000ff1a00720c */ /* 0x000fe20003fc5270 */
[C---:B------:R-:W-:Y:S01]  /*48f0*/  IMAD R216, R2.reuse, 0x2, R213 ;  /* 0x0000000202d87824 */ /* 0x040fe200078e02d5 */
[----:B------:R-:W-:Y:S01]  /*4900*/  ISETP.LT.OR P0, PT, R5, 0x9, P0 ;  /* 0x000000090500780c */ /* 0x000fe20000701670 */
[----:B------:R-:W-:Y:S01]  /*4910*/  IMAD R215, R2, 0x2, R214 ;  /* 0x0000000202d77824 */ /* 0x000fe200078e02d6 */
[----:B------:R-:W-:Y:S01]  /*4920*/  FMNMX.FTZ R133, R34, R37, !PT ;  /* 0x0000002522857209 */ /* 0x000fe20007810000 */
[----:B------:R-:W-:Y:S01]  /*4930*/  LDSM.16.MT88.4 R64, [R213+0x100] ;  /* 0x00010000d540783b */ /* 0x000fe20000004200 */
[----:B------:R-:W-:Y:S01]  /*4940*/  FSEL R104, R142, -INF , !P0 ;  /* 0xff8000008e687808 */ /* 0x000fe20004000000 */
[----:B------:R-:W-:Y:S01]  /*4950*/  UIMAD.WIDE.U32 UR14, UR7, UR4, URZ ;  /* 0x00000004070e72a5 */ /* 0x000fe2000f8e003f */
[----:B------:R-:W-:Y:S01]  /*4960*/  ISETP.NE.AND P0, PT, R30, RZ, PT ;  /* 0x000000ff1e00720c */ /* 0x000fe20003f05270 */
[----:B------:R-:W-:Y:S01]  /*4970*/  LDSM.16.MT88.4 R68, [R216+0x100] ;  /* 0x00010000d844783b */ /* 0x000fe20000004200 */
[----:B------:R-:W-:Y:S01]  /*4980*/  FMNMX.FTZ R133, R40, R133, !PT ;  /* 0x0000008528857209 */ /* 0x000fe20007810000 */
[----:B------:R-:W-:Y:S01]  /*4990*/  @UP2 USHF.R.U32.HI UR7, URZ, UR5, UR15 ;  /* 0x000000053f072299 */ /* 0x000fe2000801160f */
[----:B------:R-:W-:Y:S01]  /*49a0*/  ISETP.GT.AND P0, PT, R3, 0x9, !P0 ;  /* 0x000000090300780c */ /* 0x000fe20004704270 */
[----:B------:R-:W-:Y:S01]  /*49b0*/  LDSM.16.MT88.4 R76, [R214+0x100] ;  /* 0x00010000d64c783b */ /* 0x000fe20000004200 */
[----:B------:R-:W-:Y:S01]  /*49c0*/  FMNMX.FTZ R133, R41, R133, !PT ;  /* 0x0000008529857209 */ /* 0x000fe20007810000 */
[----:B------:R-:W-:Y:S01]  /*49d0*/  UIADD3 UR4, UR6, UR7, URZ ;  /* 0x0000000706047290 */ /* 0x000fe2000fffe03f */
[----:B------:R-:W-:Y:S01]  /*49e0*/  ISETP.LT.OR P0, PT, R5, 0xa, P0 ;  /* 0x0000000a0500780c */ /* 0x000fe20000701670 */
[----:B------:R-:W-:Y:S01]  /*49f0*/  LDSM.16.MT88.4 R80, [R215+0x100] ;  /* 0x00010000d750783b */ /* 0x000fe20000004200 */
[----:B------:R-:W-:Y:S01]  /*4a00*/  FMNMX.FTZ R133, R45, R133, !PT ;  /* 0x000000852d857209 */ /* 0x000fe20007810000 */
[----:B------:R-:W-:Y:S01]  /*4a10*/  ULDC UR7, c[0x0][0x328] ;  /* 0x0000ca0000077ab9 */ /* 0x000fe20000000800 */
[----:B------:R-:W-:Y:S01]  /*4a20*/  FSEL R105, R143, -INF , !P0 ;  /* 0xff8000008f697808 */ /* 0x000fe20004000000 */
[----:B------:R-:W-:Y:S01]  /*4a30*/  LDSM.16.MT88.4 R56, [R213+0x900] ;  /* 0x00090000d538783b */ /* 0x000fe20000004200 */
[----:B------:R-:W-:Y:S01]  /*4a40*/  ISETP.NE.AND P0, PT, R29, RZ, PT ;  /* 0x000000ff1d00720c */ /* 0x000fe20003f05270 */
[----:B------:R-:W-:Y:S01]  /*4a50*/  UIADD3 UR7, UR4, UR7, URZ ;  /* 0x0000000704077290 */ /* 0x000fe2000fffe03f */
[----:B------:R-:W-:Y:S01]  /*4a60*/  FMNMX.FTZ R133, R47, R133, !PT ;  /* 0x000000852f857209 */ /* 0x000fe20007810000 */
[----:B------:R-:W-:Y:S01]  /*4a70*/  LDSM.16.MT88.4 R52, [R216+0x900] ;  /* 0x00090000d834783b */ /* 0x000fe20000004200 */
[----:B------:R-:W-:-:S02]  /*4a80*/  ISETP.GT.AND P0, PT, R3, 0x10, !P0 ;  /* 0x000000100300780c */ /* 0x000fc40004704270 */
[----:B------:R-:W-:Y:S01]  /*4a90*/  FMNMX.FTZ R133, R48, R133, !PT ;  /* 0x0000008530857209 */ /* 0x000fe20007810000 */
[----:B------:R-:W-:Y:S01]  /*4aa0*/  LDSM.16.MT88.4 R60, [R214+0x900] ;  /* 0x00090000d63c783b */ /* 0x000fe20000004200 */
[----:B------:R-:W-:Y:S02]  /*4ab0*/  ISETP.LT.OR P0, PT, R5, 0x11, P0 ;  /* 0x000000110500780c */ /* 0x000fe40000701670 */
[----:B------:R-:W-:Y:S01]  /*4ac0*/  FMNMX.FTZ R133, R49, R133, !PT ;  /* 0x0000008531857209 */ /* 0x000fe20007810000 */
[----:B------:R-:W-:Y:S01]  /*4ad0*/  LDSM.16.MT88.4 R72, [R215+0x900] ;  /* 0x00090000d748783b */ /* 0x000fe20000004200 */
[----:B------:R-:W-:Y:S02]  /*4ae0*/  FSEL R116, R158, -INF , !P0 ;  /* 0xff8000009e747808 */ /* 0x000fe40004000000 */
[----:B------:R-:W-:Y:S01]  /*4af0*/  ISETP.NE.AND P0, PT, R28, RZ, PT ;  /* 0x000000ff1c00720c */ /* 0x000fe20003f05270 */
[----:B------:R-:W-:Y:S01]  /*4b00*/  LDSM.16.MT88.4 R96, [R213+0x1100] ;  /* 0x00110000d560783b */ /* 0x000fe20000004200 */
[----:B------:R-:W-:-:S02]  /*4b10*/  FMNMX.FTZ R133, R85, R133, !PT ;  /* 0x0000008555857209 */ /* 0x000fc40007810000 */
[----:B------:R-:W-:Y:S02]  /*4b20*/  ISETP.GT.AND P0, PT, R3, 0x11, !P0 ;  /* 0x000000110300780c */ /* 0x000fe40004704270 */
[----:B------:R-:W-:Y:S02]  /*4b30*/  FMNMX.FTZ R133, R87, R133, !PT ;  /* 0x0000008557857209 */ /* 0x000fe40007810000 */
[----:B------:R-:W-:Y:S02]  /*4b40*/  ISETP.LT.OR P0, PT, R5, 0x12, P0 ;  /* 0x000000120500780c */ /* 0x000fe40000701670 */
[----:B------:R-:W-:Y:S02]  /*4b50*/  FMNMX.FTZ R133, R88, R133, !PT ;  /* 0x0000008558857209 */ /* 0x000fe40007810000 */
[----:B------:R-:W-:Y:S02]  /*4b60*/  FSEL R117, R159, -INF , !P0 ;  /* 0xff8000009f757808 */ /* 0x000fe40004000000 */
[----:B------:R-:W-:-:S02]  /*4b70*/  ISETP.NE.AND P0, PT, R27, RZ, PT ;  /* 0x000000ff1b00720c */ /* 0x000fc40003f05270 */
[----:B------:R-:W-:Y:S02]  /*4b80*/  FMNMX.FTZ R133, R90, R133, !PT ;  /* 0x000000855a857209 */ /* 0x000fe40007810000 */
[----:B------:R-:W-:Y:S02]  /*4b90*/  ISETP.GT.AND P0, PT, R3, 0x18, !P0 ;  /* 0x000000180300780c */ /* 0x000fe40004704270 */
[----:B------:R-:W-:Y:S02]  /*4ba0*/  FMNMX.FTZ R133, R122, R133, !PT ;  /* 0x000000857a857209 */ /* 0x000fe40007810000 */
[----:B------:R-:W-:Y:S02]  /*4bb0*/  ISETP.LT.OR P0, PT, R5, 0x19, P0 ;  /* 0x000000190500780c */ /* 0x000fe40000701670 */
[----:B------:R-:W-:Y:S02]  /*4bc0*/  FMNMX.FTZ R133, R161, R133, !PT ;  /* 0x00000085a1857209 */ /* 0x000fe40007810000 */
[----:B------:R-:W-:-:S02]  /*4bd0*/  FSEL R118, R138, -INF , !P0 ;  /* 0xff8000008a767808 */ /* 0x000fc40004000000 */
        /* <DEDUP_REMOVED lines=12> */
[----:B------:R-:W-:Y:S02]  /*4ca0*/  ISETP.NE.AND P0, PT, R23, RZ, PT ;  /* 0x000000ff1700720c */ /* 0x000fe40003f05270 */
[----:B------:R-:W-:Y:S02]  /*4cb0*/  FMNMX.FTZ R133, R179, R133, !PT ;  /* 0x00000085b3857209 */ /* 0x000fe40007810000 */
[----:B------:R-:W-:Y:S02]  /*4cc0*/  ISETP.GT.AND P0, PT, R3, 0x21, !P0 ;  /* 0x000000210300780c */ /* 0x000fe40004704270 */
[----:B------:R-:W-:Y:S02]  /*4cd0*/  FMNMX.FTZ R133, R187, R133, !PT ;  /* 0x00000085bb857209 */ /* 0x000fe40007810000 */
[----:B------:R-:W-:Y:S02]  /*4ce0*/  ISETP.LT.OR P0, PT, R5, 0x22, P0 ;  /* 0x000000220500780c */ /* 0x000fe40000701670 */
[----:B------:R-:W-:-:S02]  /*4cf0*/  FMNMX.FTZ R133, R190, R133, !PT ;  /* 0x00000085be857209 */ /* 0x000fc40007810000 */
[----:B------:R-:W-:Y:S02]  /*4d00*/  FSEL R128, R155, -INF , !P0 ;  /* 0xff8000009b807808 */ /* 0x000fe40004000000 */
[----:B------:R-:W-:Y:S02]  /*4d10*/  ISETP.NE.AND P0, PT, R22, RZ, PT ;  /* 0x000000ff1600720c */ /* 0x000fe40003f05270 */
[----:B------:R-:W-:Y:S02]  /*4d20*/  FMNMX.FTZ R133, R191, R133, !PT ;  /* 0x00000085bf857209 */ /* 0x000fe40007810000 */
[----:B------:R-:W-:Y:S02]  /*4d30*/  ISETP.GT.AND P0, PT, R3, 0x28, !P0 ;  /* 0x000000280300780c */ /* 0x000fe40004704270 */
[----:B------:R-:W-:Y:S02]  /*4d40*/  FMNMX.FTZ R133, R193, R133, !PT ;  /* 0x00000085c1857209 */ /* 0x000fe40007810000 */
[----:B------:R-:W-:-:S02]  /*4d50*/  ISETP.LT.OR P0, PT, R5, 0x29, P0 ;  /* 0x000000290500780c */ /* 0x000fc40000701670 */
[----:B------:R-:W-:Y:S02]  /*4d60*/  ISETP.NE.AND P6, PT, R32, RZ, PT ;  /* 0x000000ff2000720c */ /* 0x000fe40003fc5270 */
[----:B------:R-:W-:Y:S02]  /*4d70*/  FSEL R130, R130, -INF , !P0 ;  /* 0xff80000082827808 */ /* 0x000fe40004000000 */
[----:B------:R-:W-:Y:S02]  /*4d80*/  ISETP.NE.AND P0, PT, R21, RZ, PT ;  /* 0x000000ff1500720c */ /* 0x000fe40003f05270 */
[----:B------:R-:W-:Y:S02]  /*4d90*/  IADD3 R229, R229, -0x2, RZ ;  /* 0xfffffffee5e57810 */ /* 0x000fe40007ffe0ff */
        /* <DEDUP_REMOVED lines=21> */
[----:B------:R-:W-:Y:S02]  /*4ef0*/  ISETP.LT.OR P0, PT, R5, 0x41, P0 ;  /* 0x000000410500780c */ /* 0x000fe40000701670 */
[----:B------:R-:W-:Y:S02]  /*4f00*/  ISETP.GT.AND P3, PT, R3, 0x48, !P3 ;  /* 0x000000480300780c */ /* 0x000fe40005f64270 */
[----:B------:R-:W-:-:S02]  /*4f10*/  FSEL R180, R134, -INF , !P0 ;  /* 0xff80000086b47808 */ /* 0x000fc40004000000 */
[----:B------:R-:W-:Y:S02]  /*4f20*/  FMNMX.FTZ R134, R35, R36, !PT ;  /* 0x0000002423867209 */ /* 0x000fe40007810000 */
[----:B------:R-:W-:Y:S02]  /*4f30*/  ISETP.GT.AND P0, PT, R3, 0x41, !P2 ;  /* 0x000000410300780c */ /* 0x000fe40005704270 */
[----:B------:R-:W-:Y:S02]  /*4f40*/  FMNMX.FTZ R134, R38, R134, !PT ;  /* 0x0000008626867209 */ /* 0x000fe40007810000 */
[----:B------:R-:W-:Y:S02]  /*4f50*/  ISETP.LT.OR P0, PT, R5, 0x42, P0 ;  /* 0x000000420500780c */ /* 0x000fe40000701670 */
[----:B------:R-:W-:Y:S02]  /*4f60*/  FMNMX.FTZ R134, R39, R134, !PT ;  /* 0x0000008627867209 */ /* 0x000fe40007810000 */
        /* <DEDUP_REMOVED lines=8> */
[----:B------:R-:W-:Y:S02]  /*4ff0*/  ISETP.GT.AND P0, PT, R3, RZ, !P1 ;  /* 0x000000ff0300720c */ /* 0x000fe40004f04270 */
[----:B------:R-:W-:Y:S02]  /*5000*/  FMNMX.FTZ R134, R84, R134, !PT ;  /* 0x0000008654867209 */ /* 0x000fe40007810000 */
[----:B------:R-:W-:Y:S02]  /*5010*/  ISETP.LT.OR P0, PT, R5, 0x1, P0 ;  /* 0x000000010500780c */ /* 0x000fe40000701670 */
[----:B------:R-:W-:Y:S02]  /*5020*/  FMNMX.FTZ R134, R86, R134, !PT ;  /* 0x0000008656867209 */ /* 0x000fe40007810000 */
[----:B------:R-:W-:-:S02]  /*5030*/  FSEL R100, R166, -INF , !P0 ;  /* 0xff800000a6647808 */ /* 0x000fc40004000000 */
[----:B------:R-:W-:Y:S02]  /*5040*/  FMNMX.FTZ R134, R89, R134, !PT ;  /* 0x0000008659867209 */ /* 0x000fe40007810000 */
[----:B------:R-:W-:Y:S02]  /*5050*/  ISETP.NE.AND P2, PT, R17, RZ, PT ;  /* 0x000000ff1100720c */ /* 0x000fe40003f45270 */
[----:B------:R-:W-:Y:S02]  /*5060*/  FMNMX.FTZ R134, R92, R134, !PT ;  /* 0x000000865c867209 */ /* 0x000fe40007810000 */
[----:B------:R-:W-:Y:S02]  /*5070*/  ISETP.NE.AND P6, PT, R24, RZ, PT ;  /* 0x000000ff1800720c */ /* 0x000fe40003fc5270 */
[----:B------:R-:W-:Y:S02]  /*5080*/  FMNMX.FTZ R134, R148, R134, !PT ;  /* 0x0000008694867209 */ /* 0x000fe40007810000 */
[----:B------:R-:W-:-:S02]  /*5090*/  ISETP.NE.AND P1, PT, R16, RZ, PT ;  /* 0x000000ff1000720c */ /* 0x000fc40003f25270 */
[----:B------:R-:W-:Y:S02]  /*50a0*/  FMNMX.FTZ R134, R149, R134, !PT ;  /* 0x0000008695867209 */ /* 0x000fe40007810000 */
[C---:B------:R-:W-:Y:S02]  /*50b0*/  ISETP.GT.AND P2, PT, R3.reuse, 0x49, !P2 ;  /* 0x000000490300780c */ /* 0x040fe40005744270 */
[----:B------:R-:W-:Y:S02]  /*50c0*/  FMNMX.FTZ R134, R150, R134, !PT ;  /* 0x0000008696867209 */ /* 0x000fe40007810000 */
[----:B------:R-:W-:Y:S02]  /*50d0*/  ISETP.GT.AND P1, PT, R3, 0x50, !P1 ;  /* 0x000000500300780c */ /* 0x000fe40004f24270 */
[----:B------:R-:W-:-:S04]  /*50e0*/  FMNMX.FTZ R134, R151, R134, !PT ;  /* 0x0000008697867209 */ /* 0x000fc80007810000 */
[----:B------:R-:W-:-:S04]  /*50f0*/  FMNMX.FTZ R134, R168, R134, !PT ;  /* 0x00000086a8867209 */ /* 0x000fc80007810000 */
[----:B------:R-:W-:-:S04]  /*5100*/  FMNMX.FTZ R134, R170, R134, !PT ;  /* 0x00000086aa867209 */ /* 0x000fc80007810000 */
[----:B------:R-:W-:-:S04]  /*5110*/  FMNMX.FTZ R134, R178, R134, !PT ;  /* 0x00000086b2867209 */ /* 0x000fc80007810000 */
[----:B------:R-:W-:-:S04]  /*5120*/  FMNMX.FTZ R134, R184, R134, !PT ;  /* 0x00000086b8867209 */ /* 0x000fc80007810000 */
[----:B------:R-:W-:-:S04]  /*5130*/  FMNMX.FTZ R134, R185, R134, !PT ;  /* 0x00000086b9867209 */ /* 0x000fc80007810000 */
[----:B------:R-:W-:-:S04]  /*5140*/  FMNMX.FTZ R134, R186, R134, !PT ;  /* 0x00000086ba867209 */ /* 0x000fc80007810000 */
[----:B------:R-:W-:-:S04]  /*5150*/  FMNMX.FTZ R134, R194, R134, !PT ;  /* 0x00000086c2867209 */ /* 0x000fc80007810000 */
[----:B------:R-:W-:-:S05]  /*5160*/  FMNMX.FTZ R134, R196, R134, !PT ;  /* 0x00000086c4867209 */ /* 0x000fca0007810000 */
[----:B------:R-:W1:Y:S02]  /*5170*/  SHFL.BFLY PT, R6, R134, 0x2, 0x1f ;  /* 0x0c401f0086067f89 */ /* 0x000e6400000e0000 */
[----:B-1----:R-:W-:-:S05]  /*5180*/  FMNMX.FTZ R134, R134, R6, !PT ;  /* 0x0000000686867209 */ /* 0x002fca0007810000 */
[----:B------:R-:W1:Y:S02]  /*5190*/  SHFL.BFLY PT, R6, R134, 0x1, 0x1f ;  /* 0x0c201f0086067f89 */ /* 0x000e6400000e0000 */
[----:B-1----:R-:W-:Y:S02]  /*51a0*/  FMNMX.FTZ R134, R134, R6, !PT ;  /* 0x0000000686867209 */ /* 0x002fe40007810000 */
[----:B------:R-:W1:Y:S02]  /*51b0*/  SHFL.BFLY PT, R6, R133, 0x2, 0x1f ;  /* 0x0c401f0085067f89 */ /* 0x000e6400000e0000 */
[C---:B------:R-:W-:Y:S01]  /*51c0*/  FSETP.NEU.FTZ.AND P0, PT, R134.reuse, -INF , PT ;  /* 0xff8000008600780b */ /* 0x040fe20003f1d000 */
[----:B------:R-:W-:-:S05]  /*51d0*/  FMUL.FTZ R7, R134, c[0x0][0x2d0] ;  /* 0x0000b40086077a20 */ /* 0x000fca0000410000 */
[----:B------:R-:W-:-:S05]  /*51e0*/  FSEL R7, R7, RZ, P0 ;  /* 0x000000ff07077208 */ /* 0x000fca0000000000 */
[--C-:B------:R-:W-:Y:S02]  /*51f0*/  FFMA.FTZ R8, R35, c[0x0][0x2d0], -R7.reuse ;  /* 0x0000b40023087a23 */ /* 0x100fe40000010807 */
[----:B------:R-:W-:Y:S02]  /*5200*/  FFMA.FTZ R9, R38, c[0x0][0x2d0], -R7 ;  /* 0x0000b40026097a23 */ /* 0x000fe40000010807 */
[----:B------:R2:W-:Y:S01]  /*5210*/  MUFU.EX2 R113, R8 ;  /* 0x0000000800717308 */ /* 0x0005e20000000800 */
[----:B-1----:R-:W-:-:S07]  /*5220*/  FMNMX.FTZ R133, R133, R6, !PT ;  /* 0x0000000685857209 */ /* 0x002fce0007810000 */
[----:B------:R1:W-:Y:S01]  /*5230*/  MUFU.EX2 R234, R9 ;  /* 0x0000000900ea7308 */ /* 0x0003e20000000800 */
[----:B------:R-:W3:Y:S01]  /*5240*/  SHFL.BFLY PT, R6, R133, 0x1, 0x1f ;  /* 0x0c201f0085067f89 */ /* 0x000ee200000e0000 */
[----:B--2---:R-:W-:-:S06]  /*5250*/  FFMA.FTZ R8, R36, c[0x0][0x2d0], -R7 ;  /* 0x0000b40024087a23 */ /* 0x004fcc0000010807 */
[----:B------:R2:W-:Y:S01]  /*5260*/  MUFU.EX2 R124, R8 ;  /* 0x00000008007c7308 */ /* 0x0005e20000000800 */
[----:B-1----:R-:W-:-:S07]  /*5270*/  FFMA.FTZ R9, R39, c[0x0][0x2d0], -R7 ;  /* 0x0000b40027097a23 */ /* 0x002fce0000010807 */
[----:B------:R-:W1:Y:S01]  /*5280*/  MUFU.EX2 R211, R9 ;  /* 0x0000000900d37308 */ /* 0x000e620000000800 */
[----:B---3--:R-:W-:Y:S02]  /*5290*/  FMNMX.FTZ R133, R133, R6, !PT ;  /* 0x0000000685857209 */ /* 0x008fe40007810000 */
[----:B--2---:R-:W-:Y:S02]  /*52a0*/  FMNMX.FTZ R8, R102, R103, !PT ;  /* 0x0000006766087209 */ /* 0x004fe40007810000 */
[C---:B------:R-:W-:Y:S01]  /*52b0*/  FSETP.NEU.FTZ.AND P0, PT, R133.reuse, -INF , PT ;  /* 0xff8000008500780b */ /* 0x040fe20003f1d000 */
[----:B------:R-:W-:Y:S01]  /*52c0*/  FMUL.FTZ R6, R133, c[0x0][0x2d0] ;  /* 0x0000b40085067a20 */ /* 0x000fe20000410000 */
[----:B------:R-:W-:Y:S02]  /*52d0*/  FMNMX.FTZ R8, R106, R8, !PT ;  /* 0x000000086a087209 */ /* 0x000fe40007810000 */
[----:B-1----:R-:W-:Y:S02]  /*52e0*/  F2FP.BF16.PACK_AB R10, R211, R234 ;  /* 0x000000ead30a723e */ /* 0x002fe400000010ff */
[----:B------:R-:W-:-:S02]  /*52f0*/  FSEL R6, R6, RZ, P0 ;  /* 0x000000ff06067208 */ /* 0x000fc40000000000 */
[----:B------:R-:W-:Y:S02]  /*5300*/  FMNMX.FTZ R8, R107, R8, !PT ;  /* 0x000000086b087209 */ /* 0x000fe40007810000 */
[C---:B------:R-:W-:Y:S02]  /*5310*/  ISETP.GT.AND P0, PT, R3.reuse, 0x51, !P4 ;  /* 0x000000510300780c */ /* 0x040fe40006704270 */
[C---:B------:R-:W-:Y:S02]  /*5320*/  ISETP.GT.AND P4, PT, R3.reuse, 0x58, !P5 ;  /* 0x000000580300780c */ /* 0x040fe40006f84270 */
[----:B------:R-:W-:Y:S02]  /*5330*/  ISETP.GT.AND P5, PT, R3, 0x59, !P6 ;  /* 0x000000590300780c */ /* 0x000fe400077a4270 */
[----:B------:R-:W-:Y:S02]  /*5340*/  FMNMX.FTZ R3, R108, R8, !PT ;  /* 0x000000086c037209 */ /* 0x000fe40007810000 */
[----:B------:R-:W-:-:S02]  /*5350*/  FMNMX.FTZ R8, R100, R101, !PT ;  /* 0x0000006564087209 */ /* 0x000fc40007810000 */
[----:B------:R-:W-:Y:S01]  /*5360*/  FMNMX.FTZ R0, R109, R3, !PT ;  /* 0x000000036d007209 */ /* 0x000fe20007810000 */
[----:B------:R-:W-:Y:S01]  /*5370*/  FFMA.FTZ R3, R34, c[0x0][0x2d0], -R6 ;  /* 0x0000b40022037a23 */ /* 0x000fe20000010806 */
[----:B------:R-:W-:Y:S02]  /*5380*/  ISETP.LT.OR P6, PT, R5, 0x49, P3 ;  /* 0x000000490500780c */ /* 0x000fe40001fc1670 */
[----:B------:R-:W-:Y:S01]  /*5390*/  FMNMX.FTZ R0, R119, R0, !PT ;  /* 0x0000000077007209 */ /* 0x000fe20007810000 */
[----:B------:R1:W-:Y:S01]  /*53a0*/  MUFU.EX2 R111, R3 ;  /* 0x00000003006f7308 */ /* 0x0003e20000000800 */
[----:B------:R-:W-:Y:S02]  /*53b0*/  P2R R9, PR, RZ, 0x20 ;  /* 0x00000020ff097803 */ /* 0x000fe40000000000 */
[----:B------:R-:W-:Y:S02]  /*53c0*/  FMNMX.FTZ R0, R121, R0, !PT ;  /* 0x0000000079007209 */ /* 0x000fe40007810000 */
[----:B------:R-:W-:-:S02]  /*53d0*/  ISETP.LT.OR P5, PT, R5, 0x4a, P2 ;  /* 0x0000004a0500780c */ /* 0x000fc400017a1670 */
[----:B------:R-:W-:Y:S02]  /*53e0*/  FMNMX.FTZ R0, R137, R0, !PT ;  /* 0x0000000089007209 */ /* 0x000fe40007810000 */
[----:B------:R-:W-:Y:S02]  /*53f0*/  FSEL R172, R174, -INF , !P6 ;  /* 0xff800000aeac7808 */ /* 0x000fe40007000000 */
[----:B------:R-:W-:Y:S02]  /*5400*/  FMNMX.FTZ R0, R136, R0, !PT ;  /* 0x0000000088007209 */ /* 0x000fe40007810000 */
[----:B------:R-:W-:Y:S02]  /*5410*/  ISETP.LT.OR P3, PT, R5, 0x51, P1 ;  /* 0x000000510500780c */ /* 0x000fe40000f61670 */
[----:B------:R-:W-:Y:S02]  /*5420*/  FMNMX.FTZ R0, R163, R0, !PT ;  /* 0x00000000a3007209 */ /* 0x000fe40007810000 */
[----:B-1----:R-:W-:Y:S01]  /*5430*/  FMNMX.FTZ R3, R104, R8, !PT ;  /* 0x0000000868037209 */ /* 0x002fe20007810000 */
[----:B------:R-:W-:Y:S01]  /*5440*/  FFMA.FTZ R8, R37, c[0x0][0x2d0], -R6 ;  /* 0x0000b40025087a23 */ /* 0x000fe20000010806 */
[----:B------:R-:W-:-:S02]  /*5450*/  FMNMX.FTZ R0, R129, R0, !PT ;  /* 0x0000000081007209 */ /* 0x000fc40007810000 */
[----:B------:R-:W-:Y:S01]  /*5460*/  FMNMX.FTZ R3, R105, R3, !PT ;  /* 0x0000000369037209 */ /* 0x000fe20007810000 */
[----:B------:R1:W2:Y:S01]  /*5470*/  MUFU.EX2 R112, R8 ;  /* 0x0000000800707308 */ /* 0x0002a20000000800 */
[----:B------:R-:W-:Y:S02]  /*5480*/  FMNMX.FTZ R0, R188, R0, !PT ;  /* 0x00000000bc007209 */ /* 0x000fe40007810000 */
[----:B------:R-:W-:Y:S02]  /*5490*/  FMNMX.FTZ R3, R116, R3, !PT ;  /* 0x0000000374037209 */ /* 0x000fe40007810000 */
[----:B------:R-:W-:Y:S02]  /*54a0*/  FMNMX.FTZ R0, R189, R0, !PT ;  /* 0x00000000bd007209 */ /* 0x000fe40007810000 */
[----:B------:R-:W-:Y:S02]  /*54b0*/  FMNMX.FTZ R3, R117, R3, !PT ;  /* 0x0000000375037209 */ /* 0x000fe40007810000 */
[----:B------:R-:W-:-:S02]  /*54c0*/  FMNMX.FTZ R0, R192, R0, !PT ;  /* 0x00000000c0007209 */ /* 0x000fc40007810000 */
[----:B------:R-:W-:Y:S01]  /*54d0*/  FMNMX.FTZ R4, R118, R3, !PT ;  /* 0x0000000376047209 */ /* 0x000fe20007810000 */
[--C-:B------:R-:W-:Y:S01]  /*54e0*/  FFMA.FTZ R3, R41, c[0x0][0x2d0], -R6.reuse ;  /* 0x0000b40029037a23 */ /* 0x100fe20000010806 */
[----:B------:R-:W-:Y:S02]  /*54f0*/  FSEL R139, R175, -INF , !P5 ;  /* 0xff800000af8b7808 */ /* 0x000fe40006800000 */
[----:B------:R-:W-:Y:S01]  /*5500*/  FMNMX.FTZ R2, R120, R4, !PT ;  /* 0x0000000478027209 */ /* 0x000fe20007810000 */
[----:B------:R3:W-:Y:S01]  /*5510*/  MUFU.EX2 R208, R3 ;  /* 0x0000000300d07308 */ /* 0x0007e20000000800 */
[----:B------:R-:W-:Y:S01]  /*5520*/  ISETP.LT.OR P2, PT, R5, 0x52, P0 ;  /* 0x000000520500780c */ /* 0x000fe20000741670 */
[----:B-1----:R-:W-:Y:S01]  /*5530*/  FFMA.FTZ R8, R40, c[0x0][0x2d0], -R6 ;  /* 0x0000b40028087a23 */ /* 0x002fe20000010806 */
[----:B------:R-:W-:Y:S02]  /*5540*/  FMNMX.FTZ R2, R123, R2, !PT ;  /* 0x000000027b027209 */ /* 0x000fe40007810000 */
[----:B------:R-:W-:-:S02]  /*5550*/  FSEL R173, R126, -INF , !P3 ;  /* 0xff8000007ead7808 */ /* 0x000fc40005800000 */
[----:B------:R-:W-:Y:S01]  /*5560*/  FMNMX.FTZ R2, R128, R2, !PT ;  /* 0x0000000280027209 */ /* 0x000fe20007810000 */
[----:B------:R1:W4:Y:S01]  /*5570*/  MUFU.EX2 R125, R8 ;  /* 0x00000008007d7308 */ /* 0x0003220000000800 */
[----:B------:R-:W-:Y:S02]  /*5580*/  ISETP.NE.AND P0, PT, R9, RZ, PT ;  /* 0x000000ff0900720c */ /* 0x000fe40003f05270 */
[----:B------:R-:W-:Y:S02]  /*5590*/  ISETP.LT.OR P1, PT, R5, 0x59, P4 ;  /* 0x000000590500780c */ /* 0x000fe40002721670 */
[----:B------:R-:W-:Y:S02]  /*55a0*/  FSEL R174, R127, -INF , !P2 ;  /* 0xff8000007fae7808 */ /* 0x000fe40005000000 */
[----:B------:R-:W-:Y:S01]  /*55b0*/  ISETP.LT.OR P0, PT, R5, 0x5a, P0 ;  /* 0x0000005a0500780c */ /* 0x000fe20000701670 */
[----:B---3--:R-:W-:Y:S01]  /*55c0*/  FFMA.FTZ R3, R42, c[0x0][0x2d0], -R7 ;  /* 0x0000b4002a037a23 */ /* 0x008fe20000010807 */
[----:B------:R-:W-:-:S02]  /*55d0*/  FSEL R175, R182, -INF , !P1 ;  /* 0xff800000b6af7808 */ /* 0x000fc40004800000 */
[----:B------:R-:W-:Y:S01]  /*55e0*/  FSEL R176, R183, -INF , !P0 ;  /* 0xff800000b7b07808 */ /* 0x000fe20004000000 */
[----:B------:R3:W-:Y:S01]  /*55f0*/  MUFU.EX2 R237, R3 ;  /* 0x0000000300ed7308 */ /* 0x0007e20000000800 */
[----:B--2---:R-:W-:Y:S02]  /*5600*/  F2FP.BF16.PACK_AB R9, R112, R111 ;  /* 0x0000006f7009723e */ /* 0x004fe400000010ff */
[----:B------:R-:W-:Y:S02]  /*5610*/  ISETP.NE.AND P6, PT, R12, RZ, PT ;  /* 0x000000ff0c00720c */ /* 0x000fe40003fc5270 */
[----:B-1----:R-:W-:Y:S02]  /*5620*/  F2FP.BF16.PACK_AB R8, R124, R113 ;  /* 0x000000717c08723e */ /* 0x002fe400000010ff */
[----:B----4-:R-:W-:-:S07]  /*5630*/  F2FP.BF16.PACK_AB R11, R208, R125 ;  /* 0x0000007dd00b723e */ /* 0x010fce00000010ff */
[C---:B------:R-:W-:Y:S01]  /*5640*/  HMMA.16816.F32.BF16 R32, R8.reuse, R64, RZ ;  /* 0x000000400820723c */ /* 0x040fe200000418ff */
[----:B---3--:R-:W-:Y:S02]  /*5650*/  FMNMX.FTZ R3, R130, R2, !PT ;  /* 0x0000000282037209 */ /* 0x008fe40007810000 */
[----:B------:R-:W-:Y:S01]  /*5660*/  FMNMX.FTZ R2, R195, R0, !PT ;  /* 0x00000000c3027209 */ /* 0x000fe20007810000 */
[----:B------:R-:W-:Y:S01]  /*5670*/  FFMA.FTZ R0, R43, c[0x0][0x2d0], -R7 ;  /* 0x0000b4002b007a23 */ /* 0x000fe20000010807 */
[----:B------:R-:W-:Y:S02]  /*5680*/  FMNMX.FTZ R4, R131, R3, !PT ;  /* 0x0000000383047209 */ /* 0x000fe40007810000 */
[----:B------:R-:W-:Y:S01]  /*5690*/  FMNMX.FTZ R2, R197, R2, !PT ;  /* 0x00000002c5027209 */ /* 0x000fe20007810000 */
[----:B------:R1:W2:Y:S01]  /*56a0*/  MUFU.EX2 R236, R0 ;  /* 0x0000000000ec7308 */ /* 0x0002a20000000800 */
[----:B------:R-:W-:Y:S02]  /*56b0*/  HMMA.16816.F32.BF16 R28, R8, R68, RZ ;  /* 0x00000044081c723c */ /* 0x000fe400000418ff */
[----:B------:R-:W-:-:S02]  /*56c0*/  FMNMX.FTZ R3, R198, R2, !PT ;  /* 0x00000002c6037209 */ /* 0x000fc40007810000 */
[----:B------:R-:W-:-:S04]  /*56d0*/  FMNMX.FTZ R2, R146, R4, !PT ;  /* 0x0000000492027209 */ /* 0x000fc80007810000 */
[----:B------:R-:W-:Y:S01]  /*56e0*/  FMNMX.FTZ R2, R147, R2, !PT ;  /* 0x0000000293027209 */ /* 0x000fe20007810000 */
[----:B------:R-:W-:Y:S01]  /*56f0*/  HMMA.16816.F32.BF16 R24, R8, R76, RZ ;  /* 0x0000004c0818723c */ /* 0x000fe200000418ff */
[----:B-1----:R-:W-:Y:S01]  /*5700*/  FFMA.FTZ R0, R44, c[0x0][0x2d0], -R7 ;  /* 0x0000b4002c007a23 */ /* 0x002fe20000010807 */
[----:B--2---:R-:W-:-:S06]  /*5710*/  F2FP.BF16.PACK_AB R12, R236, R237 ;  /* 0x000000edec0c723e */ /* 0x004fcc00000010ff */
[C---:B------:R-:W-:Y:S01]  /*5720*/  HMMA.16816.F32.BF16 R16, R8.reuse, R80, RZ ;  /* 0x000000500810723c */ /* 0x040fe200000418ff */
[----:B------:R1:W-:Y:S07]  /*5730*/  MUFU.EX2 R110, R0 ;  /* 0x00000000006e7308 */ /* 0x0003ee0000000800 */
[C---:B------:R-:W-:Y:S08]  /*5740*/  HMMA.16816.F32.BF16 R20, R8.reuse, R66, RZ ;  /* 0x000000420814723c */ /* 0x040ff000000418ff */
[----:B------:R-:W-:Y:S01]  /*5750*/  HMMA.16816.F32.BF16 R36, R8, R70, RZ ;  /* 0x000000460824723c */ /* 0x000fe200000418ff */
[----:B-1----:R-:W-:Y:S01]  /*5760*/  FMNMX.FTZ R0, R199, R3, !PT ;  /* 0x00000003c7007209 */ /* 0x002fe20007810000 */
[----:B------:R-:W-:-:S03]  /*5770*/  FFMA.FTZ R3, R46, c[0x0][0x2d0], -R7 ;  /* 0x0000b4002e037a23 */ /* 0x000fc60000010807 */
[----:B------:R-:W-:Y:S01]  /*5780*/  FMNMX.FTZ R0, R200, R0, !PT ;  /* 0x00000000c8007209 */ /* 0x000fe20007810000 */
[----:B------:R-:W1:Y:S02]  /*5790*/  MUFU.EX2 R13, R3 ;  /* 0x00000003000d7308 */ /* 0x000e640000000800 */
[----:B------:R-:W-:Y:S01]  /*57a0*/  HMMA.16816.F32.BF16 R40, R8, R78, RZ ;  /* 0x0000004e0828723c */ /* 0x000fe200000418ff */
[----:B------:R-:W-:-:S04]  /*57b0*/  FMNMX.FTZ R0, R201, R0, !PT ;  /* 0x00000000c9007209 */ /* 0x000fc80007810000 */
[----:B------:R-:W-:-:S03]  /*57c0*/  FMNMX.FTZ R0, R202, R0, !PT ;  /* 0x00000000ca007209 */ /* 0x000fc60007810000 */
[----:B------:R-:W-:Y:S01]  /*57d0*/  HMMA.16816.F32.BF16 R8, R8, R82, RZ ;  /* 0x000000520808723c */ /* 0x000fe200000418ff */
[----:B------:R-:W-:-:S04]  /*57e0*/  FMNMX.FTZ R0, R204, R0, !PT ;  /* 0x00000000cc007209 */ /* 0x000fc80007810000 */
[----:B------:R-:W-:Y:S01]  /*57f0*/  FMNMX.FTZ R0, R203, R0, !PT ;  /* 0x00000000cb007209 */ /* 0x000fe20007810000 */
[----:B-1----:R-:W-:Y:S01]  /*5800*/  IMAD.MOV.U32 R183, RZ, RZ, R13 ;  /* 0x000000ffffb77224 */ /* 0x002fe200078e000d */
[----:B------:R-:W-:Y:S01]  /*5810*/  FMNMX.FTZ R3, R144, R2, !PT ;  /* 0x0000000290037209 */ /* 0x000fe20007810000 */
[----:B------:R-:W-:Y:S02]  /*5820*/  FFMA.FTZ R2, R45, c[0x0][0x2d0], -R6 ;  /* 0x0000b4002d027a23 */ /* 0x000fe40000010806 */
[----:B------:R-:W1:Y:S01]  /*5830*/  SHFL.BFLY PT, R4, R0, 0x2, 0x1f ;  /* 0x0c401f0000047f89 */ /* 0x000e6200000e0000 */
[----:B------:R-:W-:Y:S01]  /*5840*/  FMNMX.FTZ R3, R145, R3, !PT ;  /* 0x0000000391037209 */ /* 0x000fe20007810000 */
[----:B------:R2:W-:Y:S01]  /*5850*/  MUFU.EX2 R230, R2 ;  /* 0x0000000200e67308 */ /* 0x0005e20000000800 */
[----:B------:R-:W-:Y:S02]  /*5860*/  F2FP.BF16.PACK_AB R14, R183, R110 ;  /* 0x0000006eb70e723e */ /* 0x000fe400000010ff */
[----:B------:R-:W-:-:S04]  /*5870*/  FMNMX.FTZ R3, R180, R3, !PT ;  /* 0x00000003b4037209 */ /* 0x000fc80007810000 */
[----:B------:R-:W-:-:S04]  /*5880*/  FMNMX.FTZ R3, R181, R3, !PT ;  /* 0x00000003b5037209 */ /* 0x000fc80007810000 */
[----:B------:R-:W-:-:S04]  /*5890*/  FMNMX.FTZ R3, R172, R3, !PT ;  /* 0x00000003ac037209 */ /* 0x000fc80007810000 */
[----:B------:R-:W-:Y:S01]  /*58a0*/  FMNMX.FTZ R3, R139, R3, !PT ;  /* 0x000000038b037209 */ /* 0x000fe20007810000 */
[----:B--2---:R-:W-:-:S03]  /*58b0*/  FFMA.FTZ R2, R47, c[0x0][0x2d0], -R6 ;  /* 0x0000b4002f027a23 */ /* 0x004fc60000010806 */
[----:B------:R-:W-:Y:S01]  /*58c0*/  FMNMX.FTZ R3, R173, R3, !PT ;  /* 0x00000003ad037209 */ /* 0x000fe20007810000 */
[----:B------:R2:W3:Y:S01]  /*58d0*/  MUFU.EX2 R207, R2 ;  /* 0x0000000200cf7308 */ /* 0x0004e20000000800 */
[----:B-1----:R-:W-:Y:S02]  /*58e0*/  FMNMX.FTZ R0, R0, R4, !PT ;  /* 0x0000000400007209 */ /* 0x002fe40007810000 */
[----:B------:R-:W-:-:S03]  /*58f0*/  FMNMX.FTZ R3, R174, R3, !PT ;  /* 0x00000003ae037209 */ /* 0x000fc60007810000 */
[----:B------:R-:W1:Y:S01]  /*5900*/  SHFL.BFLY PT, R4, R0, 0x1, 0x1f ;  /* 0x0c201f0000047f89 */ /* 0x000e6200000e0000 */
[----:B------:R-:W-:-:S04]  /*5910*/  FMNMX.FTZ R3, R175, R3, !PT ;  /* 0x00000003af037209 */ /* 0x000fc80007810000 */
[----:B------:R-:W-:Y:S01]  /*5920*/  FMNMX.FTZ R3, R176, R3, !PT ;  /* 0x00000003b0037209 */ /* 0x000fe20007810000 */
[----:B--2---:R-:W-:-:S04]  /*5930*/  FFMA.FTZ R2, R48, c[0x0][0x2d0], -R6 ;  /* 0x0000b40030027a23 */ /* 0x004fc80000010806 */
[----:B------:R-:W2:Y:S01]  /*5940*/  SHFL.BFLY PT, R5, R3, 0x2, 0x1f ;  /* 0x0c401f0003057f89 */ /* 0x000ea200000e0000 */
[----:B---3--:R-:W-:Y:S01]  /*5950*/  F2FP.BF16.PACK_AB R13, R207, R230 ;  /* 0x000000e6cf0d723e */ /* 0x008fe200000010ff */
[----:B------:R3:W-:Y:S01]  /*5960*/  MUFU.EX2 R205, R2 ;  /* 0x0000000200cd7308 */ /* 0x0007e20000000800 */
[----:B-1----:R-:W-:Y:S01]  /*5970*/  FMNMX.FTZ R132, R0, R4, !PT ;  /* 0x0000000400847209 */ /* 0x002fe20007810000 */
[----:B------:R-:W-:-:S03]  /*5980*/  FFMA.FTZ R0, R88, c[0x0][0x2d0], -R6 ;  /* 0x0000b40058007a23 */ /* 0x000fc60000010806 */
[----:B------:R-:W-:Y:S01]  /*5990*/  FSETP.NEU.FTZ.AND P0, PT, R132, -INF , PT ;  /* 0xff8000008400780b */ /* 0x000fe20003f1d000 */
[----:B---3--:R-:W-:Y:S02]  /*59a0*/  FFMA.FTZ R2, R49, c[0x0][0x2d0], -R6 ;  /* 0x0000b40031027a23 */ /* 0x008fe40000010806 */
[----:B------:R1:W-:Y:S01]  /*59b0*/  MUFU.EX2 R233, R0 ;  /* 0x0000000000e97308 */ /* 0x0003e20000000800 */
[----:B--2---:R-:W-:-:S07]  /*59c0*/  FMNMX.FTZ R3, R3, R5, !PT ;  /* 0x0000000503037209 */ /* 0x004fce0007810000 */
[----:B------:R2:W3:Y:S01]  /*59d0*/  MUFU.EX2 R182, R2 ;  /* 0x0000000200b67308 */ /* 0x0004e20000000800 */
[----:B------:R-:W4:Y:S01]  /*59e0*/  SHFL.BFLY PT, R5, R3, 0x1, 0x1f ;  /* 0x0c201f0003057f89 */ /* 0x000f2200000e0000 */
[----:B-1----:R-:W-:-:S06]  /*59f0*/  FFMA.FTZ R0, R90, c[0x0][0x2d0], -R6 ;  /* 0x0000b4005a007a23 */ /* 0x002fcc0000010806 */
[----:B------:R-:W-:Y:S01]  /*5a00*/  MUFU.EX2 R251, R0 ;  /* 0x0000000000fb7308 */ /* 0x000fe20000000800 */
[----:B--2---:R-:W-:Y:S01]  /*5a10*/  FFMA.FTZ R2, R84, c[0x0][0x2d0], -R7 ;  /* 0x0000b40054027a23 */ /* 0x004fe20000010807 */
[----:B---3--:R-:W-:-:S06]  /*5a20*/  F2FP.BF16.PACK_AB R15, R182, R205 ;  /* 0x000000cdb60f723e */ /* 0x008fcc00000010ff */
[----:B------:R1:W2:Y:S01]  /*5a30*/  MUFU.EX2 R114, R2 ;  /* 0x0000000200727308 */ /* 0x0002a20000000800 */
[----:B------:R-:W-:Y:S01]  /*5a40*/  HMMA.16816.F32.BF16 R48, R12, R56, R32 ;  /* 0x000000380c30723c */ /* 0x000fe20000041820 */
[----:B----4-:R-:W-:-:S07]  /*5a50*/  FMNMX.FTZ R3, R3, R5, !PT ;  /* 0x0000000503037209 */ /* 0x010fce0007810000 */
[C---:B------:R-:W-:Y:S01]  /*5a60*/  HMMA.16816.F32.BF16 R44, R12.reuse, R52, R28 ;  /* 0x000000340c2c723c */ /* 0x040fe2000004181c */
[--C-:B-1----:R-:W-:Y:S02]  /*5a70*/  FFMA.FTZ R2, R86, c[0x0][0x2d0], -R7.reuse ;  /* 0x0000b40056027a23 */ /* 0x102fe40000010807 */
[----:B--2---:R-:W-:Y:S02]  /*5a80*/  IMAD.MOV.U32 R5, RZ, RZ, R114 ;  /* 0x000000ffff057224 */ /* 0x004fe400078e0072 */
[----:B------:R1:W2:Y:S03]  /*5a90*/  MUFU.EX2 R209, R2 ;  /* 0x0000000200d17308 */ /* 0x0002a60000000800 */
        /* <DEDUP_REMOVED lines=8> */
[----:B-1----:R-:W-:-:S02]  /*5b20*/  FFMA.FTZ R2, R92, c[0x0][0x2d0], -R7 ;  /* 0x0000b4005c027a23 */ /* 0x002fc40000010807 */
[----:B------:R-:W1:Y:S02]  /*5b30*/  LDSM.16.MT88.4 R92, [R214+0x1100] ;  /* 0x00110000d65c783b */ /* 0x000e640000004200 */
[----:B------:R3:W4:Y:S03]  /*5b40*/  MUFU.EX2 R232, R2 ;  /* 0x0000000200e87308 */ /* 0x0007260000000800 */
[----:B------:R-:W-:Y:S07]  /*5b50*/  HMMA.16816.F32.BF16 R12, R12, R74, R8 ;  /* 0x0000004a0c0c723c */ /* 0x000fee0000041808 */
[----:B--2---:R-:W-:-:S02]  /*5b60*/  F2FP.BF16.PACK_AB R8, R209, R5 ;  /* 0x00000005d108723e */ /* 0x004fc400000010ff */
[----:B------:R-:W-:Y:S01]  /*5b70*/  F2FP.BF16.PACK_AB R11, R251, R233 ;  /* 0x000000e9fb0b723e */ /* 0x000fe200000010ff */
[----:B---3--:R-:W-:Y:S01]  /*5b80*/  FFMA.FTZ R2, R85, c[0x0][0x2d0], -R6 ;  /* 0x0000b40055027a23 */ /* 0x008fe20000010806 */
[----:B----4-:R-:W-:-:S03]  /*5b90*/  F2FP.BF16.PACK_AB R10, R232, R206 ;  /* 0x000000cee80a723e */ /* 0x010fc600000010ff */
[----:B------:R2:W-:Y:S02]  /*5ba0*/  MUFU.EX2 R210, R2 ;  /* 0x0000000200d27308 */ /* 0x0005e40000000800 */
[----:B--2---:R-:W-:Y:S02]  /*5bb0*/  FFMA.FTZ R2, R87, c[0x0][0x2d0], -R6 ;  /* 0x0000b40057027a23 */ /* 0x004fe40000010806 */
[----:B------:R-:W2:Y:S04]  /*5bc0*/  LDSM.16.MT88.4 R84, [R216+0x1100] ;  /* 0x00110000d854783b */ /* 0x000ea80000004200 */
[----:B------:R3:W4:Y:S02]  /*5bd0*/  MUFU.EX2 R252, R2 ;  /* 0x0000000200fc7308 */ /* 0x0007240000000800 */
[----:B---3--:R-:W-:Y:S01]  /*5be0*/  FMUL.FTZ R2, R132, c[0x0][0x2d0] ;  /* 0x0000b40084027a20 */ /* 0x008fe20000410000 */
[----:B----4-:R-:W-:-:S04]  /*5bf0*/  F2FP.BF16.PACK_AB R9, R252, R210 ;  /* 0x000000d2fc09723e */ /* 0x010fc800000010ff */
[----:B------:R-:W-:Y:S02]  /*5c00*/  FSEL R2, R2, RZ, P0 ;  /* 0x000000ff02027208 */ /* 0x000fe40000000000 */
[----:B------:R-:W-:Y:S01]  /*5c10*/  FSETP.NEU.FTZ.AND P0, PT, R3, -INF , PT ;  /* 0xff8000000300780b */ /* 0x000fe20003f1d000 */
[C---:B------:R-:W-:Y:S02]  /*5c20*/  HMMA.16816.F32.BF16 R140, R8.reuse, R96, R48 ;  /* 0x00000060088c723c */ /* 0x040fe40000041830 */
[--C-:B------:R-:W-:Y:S02]  /*5c30*/  FFMA.FTZ R0, R102, c[0x0][0x2d0], -R2.reuse ;  /* 0x0000b40066007a23 */ /* 0x100fe40000010802 */
[----:B------:R-:W-:Y:S02]  /*5c40*/  FFMA.FTZ R4, R107, c[0x0][0x2d0], -R2 ;  /* 0x0000b4006b047a23 */ /* 0x000fe40000010802 */
[----:B------:R3:W-:Y:S01]  /*5c50*/  MUFU.EX2 R250, R0 ;  /* 0x0000000000fa7308 */ /* 0x0007e20000000800 */
[----:B------:R-:W-:Y:S01]  /*5c60*/  IMAD.MOV.U32 R51, RZ, RZ, R124 ;  /* 0x000000ffff337224 */ /* 0x000fe200078e007c */
[----:B-1----:R-:W-:Y:S01]  /*5c70*/  HMMA.16816.F32.BF16 R164, R8, R92, R32 ;  /* 0x0000005c08a4723c */ /* 0x002fe20000041820 */
[----:B------:R-:W-:-:S02]  /*5c80*/  IMAD.MOV.U32 R50, RZ, RZ, R113 ;  /* 0x000000ffff327224 */ /* 0x000fc400078e0071 */
[----:B------:R-:W-:Y:S02]  /*5c90*/  IMAD.MOV.U32 R49, RZ, RZ, R112 ;  /* 0x000000ffff317224 */ /* 0x000fe400078e0070 */
[----:B------:R-:W-:Y:S01]  /*5ca0*/  IMAD.MOV.U32 R48, RZ, RZ, R111 ;  /* 0x000000ffff307224 */ /* 0x000fe200078e006f */
[----:B------:R-:W-:Y:S01]  /*5cb0*/  MUFU.EX2 R247, R4 ;  /* 0x0000000400f77308 */ /* 0x000fe20000000800 */
[----:B------:R-:W-:Y:S01]  /*5cc0*/  IMAD.MOV.U32 R102, RZ, RZ, R236 ;  /* 0x000000ffff667224 */ /* 0x000fe200078e00ec */
[----:B--2---:R-:W-:Y:S01]  /*5cd0*/  HMMA.16816.F32.BF16 R156, R8, R84, R44 ;  /* 0x00000054089c723c */ /* 0x004fe2000004182c */
[----:B---3--:R-:W-:Y:S02]  /*5ce0*/  FFMA.FTZ R0, R103, c[0x0][0x2d0], -R2 ;  /* 0x0000b40067007a23 */ /* 0x008fe40000010802 */
[----:B------:R-:W-:-:S05]  /*5cf0*/  IMAD.MOV.U32 R103, RZ, RZ, R125 ;  /* 0x000000ffff677224 */ /* 0x000fca00078e007d */
[C---:B------:R-:W-:Y:S01]  /*5d00*/  HMMA.16816.F32.BF16 R152, R8.reuse, R98, R24 ;  /* 0x000000620898723c */ /* 0x040fe20000041818 */
[----:B------:R1:W2:Y:S07]  /*5d10*/  MUFU.EX2 R248, R0 ;  /* 0x0000000000f87308 */ /* 0x0002ae0000000800 */
[C---:B------:R-:W-:Y:S08]  /*5d20*/  HMMA.16816.F32.BF16 R124, R8.reuse, R88, R28 ;  /* 0x00000058087c723c */ /* 0x040ff0000004181c */
[----:B------:R-:W-:Y:S01]  /*5d30*/  HMMA.16816.F32.BF16 R112, R8, R94, R16 ;  /* 0x0000005e0870723c */ /* 0x000fe20000041810 */
[----:B-1----:R-:W-:-:S04]  /*5d40*/  FFMA.FTZ R0, R106, c[0x0][0x2d0], -R2 ;  /* 0x0000b4006a007a23 */ /* 0x002fc80000010802 */
[----:B------:R1:W3:Y:S02]  /*5d50*/  MUFU.EX2 R249, R0 ;  /* 0x0000000000f97308 */ /* 0x0002e40000000800 */
[----:B-1----:R-:W-:-:S05]  /*5d60*/  FMUL.FTZ R0, R3, c[0x0][0x2d0] ;  /* 0x0000b40003007a20 */ /* 0x002fca0000410000 */
[----:B------:R-:W-:Y:S02]  /*5d70*/  FSEL R0, R0, RZ, P0 ;  /* 0x000000ff00007208 */ /* 0x000fe40000000000 */
[----:B------:R-:W-:-:S03]  /*5d80*/  PLOP3.LUT P0, PT, PT, PT, UP1, 0x40, 0x0 ;  /* 0x000000000000781c */ /* 0x000fc60003f0e818 */
[----:B------:R-:W-:Y:S02]  /*5d90*/  FFMA.FTZ R4, R100, c[0x0][0x2d0], -R0 ;  /* 0x0000b40064047a23 */ /* 0x000fe40000010800 */
[----:B------:R-:W-:Y:S02]  /*5da0*/  IMAD.MOV.U32 R100, RZ, RZ, R110 ;  /* 0x000000ffff647224 */ /* 0x000fe400078e006e */
[----:B------:R1:W-:Y:S02]  /*5db0*/  MUFU.EX2 R138, R4 ;  /* 0x00000004008a7308 */ /* 0x0003e40000000800 */
[----:B-1----:R-:W-:-:S06]  /*5dc0*/  FFMA.FTZ R4, R101, c[0x0][0x2d0], -R0 ;  /* 0x0000b40065047a23 */ /* 0x002fcc0000010800 */
[----:B------:R1:W4:Y:S02]  /*5dd0*/  MUFU.EX2 R135, R4 ;  /* 0x0000000400877308 */ /* 0x0003240000000800 */
[----:B-1----:R-:W-:-:S06]  /*5de0*/  FFMA.FTZ R4, R104, c[0x0][0x2d0], -R0 ;  /* 0x0000b40068047a23 */ /* 0x002fcc0000010800 */
[----:B------:R1:W-:Y:S02]  /*5df0*/  MUFU.EX2 R246, R4 ;  /* 0x0000000400f67308 */ /* 0x0003e40000000800 */
[----:B-1----:R-:W-:Y:S02]  /*5e00*/  FFMA.FTZ R4, R105, c[0x0][0x2d0], -R0 ;  /* 0x0000b40069047a23 */ /* 0x002fe40000010800 */
[----:B------:R-:W-:Y:S04]  /*5e10*/  HMMA.16816.F32.BF16 R104, R8, R86, R20 ;  /* 0x000000560868723c */ /* 0x000fe80000041814 */
[----:B------:R1:W5:Y:S02]  /*5e20*/  MUFU.EX2 R245, R4 ;  /* 0x0000000400f57308 */ /* 0x0003640000000800 */
[----:B-1----:R-:W-:-:S06]  /*5e30*/  FFMA.FTZ R4, R108, c[0x0][0x2d0], -R2 ;  /* 0x0000b4006c047a23 */ /* 0x002fcc0000010802 */
[----:B------:R1:W-:Y:S02]  /*5e40*/  MUFU.EX2 R239, R4 ;  /* 0x0000000400ef7308 */ /* 0x0003e40000000800 */
[----:B-1----:R-:W-:Y:S02]  /*5e50*/  FFMA.FTZ R4, R109, c[0x0][0x2d0], -R2 ;  /* 0x0000b4006d047a23 */ /* 0x002fe40000010802 */
[----:B------:R-:W-:Y:S04]  /*5e60*/  HMMA.16816.F32.BF16 R108, R8, R90, R12 ;  /* 0x0000005a086c723c */ /* 0x000fe8000004180c */
[----:B------:R1:W1:Y:S03]  /*5e70*/  MUFU.EX2 R238, R4 ;  /* 0x0000000400ee7308 */ /* 0x0002660000000800 */
[----:B--2---:R-:W-:-:S02]  /*5e80*/  F2FP.BF16.PACK_AB R8, R248, R250 ;  /* 0x000000faf808723e */ /* 0x004fc400000010ff */
[----:B---3--:R-:W-:Y:S02]  /*5e90*/  F2FP.BF16.PACK_AB R10, R247, R249 ;  /* 0x000000f9f70a723e */ /* 0x008fe400000010ff */
[----:B----4-:R-:W-:Y:S02]  /*5ea0*/  F2FP.BF16.PACK_AB R9, R135, R138 ;  /* 0x0000008a8709723e */ /* 0x010fe400000010ff */
[----:B-----5:R-:W-:Y:S01]  /*5eb0*/  F2FP.BF16.PACK_AB R11, R245, R246 ;  /* 0x000000f6f50b723e */ /* 0x020fe200000010ff */
[----:B-1----:R-:W-:-:S06]  /*5ec0*/  FFMA.FTZ R4, R119, c[0x0][0x2d0], -R2 ;  /* 0x0000b40077047a23 */ /* 0x002fcc0000010802 */
[C---:B------:R-:W-:Y:S01]  /*5ed0*/  HMMA.16816.F32.BF16 R16, R8.reuse, R76, RZ ;  /* 0x0000004c0810723c */ /* 0x040fe200000418ff */
[----:B------:R1:W-:Y:S06]  /*5ee0*/  MUFU.EX2 R242, R4 ;  /* 0x0000000400f27308 */ /* 0x0003ec0000000800 */
[----:B------:R-:W-:Y:S01]  /*5ef0*/  IMAD.MOV.U32 R76, RZ, RZ, R237 ;  /* 0x000000ffff4c7224 */ /* 0x000fe200078e00ed */
[----:B------:R-:W-:Y:S01]  /*5f00*/  HMMA.16816.F32.BF16 R28, R8, R64, RZ ;  /* 0x00000040081c723c */ /* 0x000fe200000418ff */
[----:B------:R-:W-:-:S06]  /*5f10*/  MOV R77, R49 ;  /* 0x00000031004d7202 */ /* 0x000fcc0000000f00 */
[----:B------:R-:W-:Y:S01]  /*5f20*/  IMAD.MOV.U32 R65, RZ, RZ, R51 ;  /* 0x000000ffff417224 */ /* 0x000fe200078e0033 */
[----:B------:R-:W-:Y:S01]  /*5f30*/  HMMA.16816.F32.BF16 R24, R8, R68, RZ ;  /* 0x000000440818723c */ /* 0x000fe200000418ff */
[----:B-1----:R-:W-:-:S04]  /*5f40*/  FFMA.FTZ R4, R121, c[0x0][0x2d0], -R2 ;  /* 0x0000b40079047a23 */ /* 0x002fc80000010802 */
[----:B------:R1:W2:Y:S02]  /*5f50*/  MUFU.EX2 R241, R4 ;  /* 0x0000000400f17308 */ /* 0x0002a40000000800 */
[----:B------:R-:W-:Y:S01]  /*5f60*/  IMAD.MOV.U32 R69, RZ, RZ, R183 ;  /* 0x000000ffff457224 */ /* 0x000fe200078e00b7 */
[----:B------:R-:W-:Y:S01]  /*5f70*/  HMMA.16816.F32.BF16 R40, R8, R66, RZ ;  /* 0x000000420828723c */ /* 0x000fe200000418ff */
[----:B------:R-:W-:-:S06]  /*5f80*/  IMAD.MOV.U32 R68, RZ, RZ, R48 ;  /* 0x000000ffff447224 */ /* 0x000fcc00078e0030 */
[----:B------:R-:W-:Y:S01]  /*5f90*/  IMAD.MOV.U32 R67, RZ, RZ, R182 ;  /* 0x000000ffff437224 */ /* 0x000fe200078e00b6 */
[----:B------:R-:W-:Y:S01]  /*5fa0*/  HMMA.16816.F32.BF16 R36, R8, R70, RZ ;  /* 0x000000460824723c */ /* 0x000fe200000418ff */
[----:B------:R-:W-:Y:S02]  /*5fb0*/  IMAD.MOV.U32 R66, RZ, RZ, R50 ;  /* 0x000000ffff427224 */ /* 0x000fe400078e0032 */
[----:B------:R-:W-:Y:S01]  /*5fc0*/  LDSM.16.MT88.4 R48, [R214+0x1900] ;  /* 0x00190000d630783b */ /* 0x000fe20000004200 */
[----:B-1----:R-:W-:-:S03]  /*5fd0*/  FFMA.FTZ R4, R116, c[0x0][0x2d0], -R0 ;  /* 0x0000b40074047a23 */ /* 0x002fc60000010800 */
[----:B------:R-:W-:Y:S01]  /*5fe0*/  MOV R70, R210 ;  /* 0x000000d200467202 */ /* 0x000fe20000000f00 */
[C---:B------:R-:W-:Y:S01]  /*5ff0*/  HMMA.16816.F32.BF16 R32, R8.reuse, R78, RZ ;  /* 0x0000004e0820723c */ /* 0x040fe200000418ff */
[----:B------:R-:W-:Y:S01]  /*6000*/  IMAD.MOV.U32 R71, RZ, RZ, R209 ;  /* 0x000000ffff477224 */ /* 0x000fe200078e00d1 */
[----:B------:R1:W-:Y:S06]  /*6010*/  MUFU.EX2 R235, R4 ;  /* 0x0000000400eb7308 */ /* 0x0003ec0000000800 */
[C---:B------:R-:W-:Y:S08]  /*6020*/  HMMA.16816.F32.BF16 R12, R8.reuse, R80, RZ ;  /* 0x00000050080c723c */ /* 0x040ff000000418ff */
[----:B------:R-:W-:Y:S01]  /*6030*/  HMMA.16816.F32.BF16 R20, R8, R82, RZ ;  /* 0x000000520814723c */ /* 0x000fe200000418ff */
[----:B-1----:R-:W-:-:S04]  /*6040*/  FFMA.FTZ R4, R117, c[0x0][0x2d0], -R0 ;  /* 0x0000b40075047a23 */ /* 0x002fc80000010800 */
[----:B------:R1:W3:Y:S02]  /*6050*/  MUFU.EX2 R121, R4 ;  /* 0x0000000400797308 */ /* 0x0002e40000000800 */
[----:B------:R-:W-:Y:S02]  /*6060*/  F2FP.BF16.PACK_AB R8, R238, R239 ;  /* 0x000000efee08723e */ /* 0x000fe400000010ff */
[----:B--2---:R-:W-:Y:S01]  /*6070*/  F2FP.BF16.PACK_AB R10, R241, R242 ;  /* 0x000000f2f10a723e */ /* 0x004fe200000010ff */
[----:B-1----:R-:W-:Y:S01]  /*6080*/  FFMA.FTZ R4, R118, c[0x0][0x2d0], -R0 ;  /* 0x0000b40076047a23 */ /* 0x002fe20000010800 */
[----:B---3--:R-:W-:-:S03]  /*6090*/  F2FP.BF16.PACK_AB R9, R121, R235 ;  /* 0x000000eb7909723e */ /* 0x008fc600000010ff */
[----:B------:R1:W-:Y:S02]  /*60a0*/  MUFU.EX2 R237, R4 ;  /* 0x0000000400ed7308 */ /* 0x0003e40000000800 */
[----:B-1----:R-:W-:Y:S02]  /*60b0*/  FFMA.FTZ R4, R120, c[0x0][0x2d0], -R0 ;  /* 0x0000b40078047a23 */ /* 0x002fe40000010800 */
[----:B------:R-:W-:-:S04]  /*60c0*/  IMAD.MOV.U32 R120, RZ, RZ, R5 ;  /* 0x000000ffff787224 */ /* 0x000fc800078e0005 */
[----:B------:R1:W2:Y:S01]  /*60d0*/  MUFU.EX2 R64, R4 ;  /* 0x0000000400407308 */ /* 0x0002a20000000800 */
[----:B------:R-:W-:Y:S02]  /*60e0*/  IMAD.MOV.U32 R5, RZ, RZ, R234 ;  /* 0x000000ffff057224 */ /* 0x000fe400078e00ea */
[----:B-1----:R-:W-:Y:S01]  /*60f0*/  FFMA.FTZ R4, R148, c[0x0][0x2d0], -R7 ;  /* 0x0000b40094047a23 */ /* 0x002fe20000010807 */
[----:B--2---:R-:W-:-:S04]  /*6100*/  F2FP.BF16.PACK_AB R11, R64, R237 ;  /* 0x000000ed400b723e */ /* 0x004fc800000010ff */
[----:B------:R1:W-:Y:S03]  /*6110*/  MUFU.EX2 R243, R4 ;  /* 0x0000000400f37308 */ /* 0x0003e60000000800 */
[C---:B------:R-:W-:Y:S08]  /*6120*/  HMMA.16816.F32.BF16 R44, R8.reuse, R56, R28 ;  /* 0x00000038082c723c */ /* 0x040ff0000004181c */
[----:B------:R-:W-:Y:S01]  /*6130*/  HMMA.16816.F32.BF16 R28, R8, R52, R24 ;  /* 0x00000034081c723c */ /* 0x000fe20000041818 */
[----:B-1----:R-:W-:-:S06]  /*6140*/  FFMA.FTZ R4, R149, c[0x0][0x2d0], -R7 ;  /* 0x0000b40095047a23 */ /* 0x002fcc0000010807 */
[----:B------:R-:W-:Y:S01]  /*6150*/  IMAD.MOV.U32 R52, RZ, RZ, R233 ;  /* 0x000000ffff347224 */ /* 0x000fe200078e00e9 */
[----:B------:R1:W2:Y:S01]  /*6160*/  MUFU.EX2 R244, R4 ;  /* 0x0000000400f47308 */ /* 0x0002a20000000800 */
[----:B------:R-:W-:Y:S01]  /*6170*/  HMMA.16816.F32.BF16 R16, R8, R60, R16 ;  /* 0x0000003c0810723c */ /* 0x000fe20000041810 */
[----:B------:R-:W-:-:S06]  /*6180*/  IMAD.MOV.U32 R53, RZ, RZ, R103 ;  /* 0x000000ffff357224 */ /* 0x000fcc00078e0067 */
[----:B------:R-:W-:Y:S01]  /*6190*/  IMAD.MOV.U32 R61, RZ, RZ, R211 ;  /* 0x000000ffff3d7224 */ /* 0x000fe200078e00d3 */
[----:B------:R-:W-:Y:S01]  /*61a0*/  HMMA.16816.F32.BF16 R12, R8, R72, R12 ;  /* 0x00000048080c723c */ /* 0x000fe2000004180c */
[----:B------:R-:W-:Y:S02]  /*61b0*/  IMAD.MOV.U32 R60, RZ, RZ, R208 ;  /* 0x000000ffff3c7224 */ /* 0x000fe400078e00d0 */
[----:B-1----:R-:W-:-:S05]  /*61c0*/  FFMA.FTZ R4, R150, c[0x0][0x2d0], -R7 ;  /* 0x0000b40096047a23 */ /* 0x002fca0000010807 */
[----:B------:R-:W-:Y:S01]  /*61d0*/  HMMA.16816.F32.BF16 R36, R8, R54, R36 ;  /* 0x000000360824723c */ /* 0x000fe20000041824 */
[----:B------:R-:W-:Y:S01]  /*61e0*/  IMAD.MOV.U32 R72, RZ, RZ, R230 ;  /* 0x000000ffff487224 */ /* 0x000fe200078e00e6 */
[----:B------:R1:W-:Y:S01]  /*61f0*/  MUFU.EX2 R240, R4 ;  /* 0x0000000400f07308 */ /* 0x0003e20000000800 */
[----:B------:R-:W-:-:S04]  /*6200*/  IMAD.MOV.U32 R73, RZ, RZ, R206 ;  /* 0x000000ffff497224 */ /* 0x000fc800078e00ce */
[----:B------:R-:W-:Y:S01]  /*6210*/  IMAD.MOV.U32 R54, RZ, RZ, R207 ;  /* 0x000000ffff367224 */ /* 0x000fe200078e00cf */
[----:B------:R-:W-:Y:S01]  /*6220*/  HMMA.16816.F32.BF16 R32, R8, R62, R32 ;  /* 0x0000003e0820723c */ /* 0x000fe20000041820 */
[----:B------:R-:W-:-:S06]  /*6230*/  IMAD.MOV.U32 R55, RZ, RZ, R102 ;  /* 0x000000ffff377224 */ /* 0x000fcc00078e0066 */
[----:B------:R-:W-:Y:S01]  /*6240*/  IMAD.MOV.U32 R63, RZ, RZ, R205 ;  /* 0x000000ffff3f7224 */ /* 0x000fe200078e00cd */
[C---:B------:R-:W-:Y:S01]  /*6250*/  HMMA.16816.F32.BF16 R40, R8.reuse, R58, R40 ;  /* 0x0000003a0828723c */ /* 0x040fe20000041828 */
[----:B------:R-:W-:Y:S01]  /*6260*/  LDSM.16.MT88.4 R56, [R215+0x1900] ;  /* 0x00190000d738783b */ /* 0x000fe20000004200 */
[----:B------:R-:W-:Y:S02]  /*6270*/  IMAD.MOV.U32 R62, RZ, RZ, R68 ;  /* 0x000000ffff3e7224 */ /* 0x000fe400078e0044 */
[--C-:B-1----:R-:W-:Y:S02]  /*6280*/  FFMA.FTZ R4, R151, c[0x0][0x2d0], -R7.reuse ;  /* 0x0000b40097047a23 */ /* 0x102fe40000010807 */
[----:B------:R-:W1:Y:S02]  /*6290*/  LDSM.16.MT88.4 R148, [R213+0x1900] ;  /* 0x00190000d594783b */ /* 0x000e640000004200 */
[----:B------:R3:W4:Y:S01]  /*62a0*/  MUFU.EX2 R236, R4 ;  /* 0x0000000400ec7308 */ /* 0x0007220000000800 */
[----:B------:R-:W-:Y:S07]  /*62b0*/  HMMA.16816.F32.BF16 R20, R8, R74, R20 ;  /* 0x0000004a0814723c */ /* 0x000fee0000041814 */
[----:B--2---:R-:W-:Y:S01]  /*62c0*/  F2FP.BF16.PACK_AB R8, R244, R243 ;  /* 0x000000f3f408723e */ /* 0x004fe200000010ff */
[----:B---3--:R-:W-:Y:S01]  /*62d0*/  FFMA.FTZ R4, R168, c[0x0][0x2d0], -R7 ;  /* 0x0000b400a8047a23 */ /* 0x008fe20000010807 */
[----:B----4-:R-:W-:Y:S01]  /*62e0*/  F2FP.BF16.PACK_AB R10, R236, R240 ;  /* 0x000000f0ec0a723e */ /* 0x010fe200000010ff */
[----:B------:R-:W-:-:S02]  /*62f0*/  IMAD.MOV.U32 R168, RZ, RZ, R100 ;  /* 0x000000ffffa87224 */ /* 0x000fc400078e0064 */
[----:B------:R2:W-:Y:S01]  /*6300*/  MUFU.EX2 R234, R4 ;  /* 0x0000000400ea7308 */ /* 0x0005e20000000800 */
[----:B------:R-:W3:Y:S01]  /*6310*/  LDSM.16.MT88.4 R100, [R216+0x1900] ;  /* 0x00190000d864783b */ /* 0x000ee20000004200 */
[----:B--2---:R-:W-:Y:S02]  /*6320*/  FFMA.FTZ R4, R122, c[0x0][0x2d0], -R6 ;  /* 0x0000b4007a047a23 */ /* 0x004fe40000010806 */
[----:B------:R-:W-:-:S04]  /*6330*/  IMAD.MOV.U32 R122, RZ, RZ, R232 ;  /* 0x000000ffff7a7224 */ /* 0x000fc800078e00e8 */
[----:B------:R2:W-:Y:S02]  /*6340*/  MUFU.EX2 R233, R4 ;  /* 0x0000000400e97308 */ /* 0x0005e40000000800 */
[----:B--2---:R-:W-:-:S06]  /*6350*/  FFMA.FTZ R4, R161, c[0x0][0x2d0], -R6 ;  /* 0x0000b400a1047a23 */ /* 0x004fcc0000010806 */
        /* <DEDUP_REMOVED lines=16> */
[C---:B------:R-:W-:Y:S01]  /*6460*/  HMMA.16816.F32.BF16 R164, R8.reuse, R48, R164 ;  /* 0x0000003008a4723c */ /* 0x040fe200000418a4 */
[----:B------:R1:W-:Y:S07]  /*6470*/  MUFU.EX2 R209, R4 ;  /* 0x0000000400d17308 */ /* 0x0003ee0000000800 */
[C---:B------:R-:W-:Y:S08]  /*6480*/  HMMA.16816.F32.BF16 R112, R8.reuse, R50, R112 ;  /* 0x000000320870723c */ /* 0x040ff00000041870 */
[----:B------:R-:W-:Y:S01]  /*6490*/  HMMA.16816.F32.BF16 R116, R8, R56, R124 ;  /* 0x000000380874723c */ /* 0x000fe2000004187c */
[----:B-1----:R-:W-:-:S04]  /*64a0*/  FFMA.FTZ R4, R129, c[0x0][0x2d0], -R2 ;  /* 0x0000b40081047a23 */ /* 0x002fc80000010802 */
[----:B------:R1:W3:Y:S03]  /*64b0*/  MUFU.EX2 R207, R4 ;  /* 0x0000000400cf7308 */ /* 0x0002e60000000800 */
[----:B------:R-:W-:Y:S01]  /*64c0*/  HMMA.16816.F32.BF16 R24, R8, R58, R108 ;  /* 0x0000003a0818723c */ /* 0x000fe2000004186c */
[----:B------:R-:W-:-:S06]  /*64d0*/  IMAD.MOV.U32 R127, RZ, RZ, R5 ;  /* 0x000000ffff7f7224 */ /* 0x000fcc00078e0005 */
[----:B--2---:R-:W-:Y:S01]  /*64e0*/  F2FP.BF16.PACK_AB R8, R208, R210 ;  /* 0x000000d2d008723e */ /* 0x004fe200000010ff */
[--C-:B-1----:R-:W-:Y:S01]  /*64f0*/  FFMA.FTZ R4, R123, c[0x0][0x2d0], -R0.reuse ;  /* 0x0000b4007b047a23 */ /* 0x102fe20000010800 */
[----:B---3--:R-:W-:Y:S01]  /*6500*/  F2FP.BF16.PACK_AB R10, R207, R209 ;  /* 0x000000d1cf0a723e */ /* 0x008fe200000010ff */
[----:B------:R-:W-:Y:S02]  /*6510*/  IMAD.MOV.U32 R123, RZ, RZ, R69 ;  /* 0x000000ffff7b7224 */ /* 0x000fe400078e0045 */
        /* <DEDUP_REMOVED lines=11> */
[C---:B------:R-:W-:Y:S08]  /*65d0*/  HMMA.16816.F32.BF16 R44, R8.reuse, R96, R44 ;  /* 0x00000060082c723c */ /* 0x040ff0000004182c */
[----:B------:R-:W-:Y:S01]  /*65e0*/  HMMA.16816.F32.BF16 R160, R8, R84, R28 ;  /* 0x0000005408a0723c */ /* 0x000fe2000004181c */
[----:B------:R-:W-:Y:S01]  /*65f0*/  LDSM.16.MT88.4 R28, [R215+0x2100] ;  /* 0x00210000d71c783b */ /* 0x000fe20000004200 */
[----:B-1----:R-:W-:-:S04]  /*6600*/  FFMA.FTZ R4, R178, c[0x0][0x2d0], -R7 ;  /* 0x0000b400b2047a23 */ /* 0x002fc80000010807 */
[----:B------:R1:W-:Y:S02]  /*6610*/  MUFU.EX2 R178, R4 ;  /* 0x0000000400b27308 */ /* 0x0003e40000000800 */
[C---:B------:R-:W-:Y:S01]  /*6620*/  HMMA.16816.F32.BF16 R108, R8.reuse, R92, R16 ;  /* 0x0000005c086c723c */ /* 0x040fe20000041810 */
[----:B------:R-:W-:Y:S07]  /*6630*/  LDSM.16.MT88.4 R16, [R213+0x2900] ;  /* 0x00290000d510783b */ /* 0x000fee0000004200 */
[----:B------:R-:W-:Y:S01]  /*6640*/  HMMA.16816.F32.BF16 R96, R8, R98, R40 ;  /* 0x000000620860723c */ /* 0x000fe20000041828 */
[----:B------:R-:W3:Y:S01]  /*6650*/  LDSM.16.MT88.4 R40, [R213+0x2100] ;  /* 0x00210000d528783b */ /* 0x000ee20000004200 */
[----:B-1----:R-:W-:-:S06]  /*6660*/  FFMA.FTZ R4, R184, c[0x0][0x2d0], -R7 ;  /* 0x0000b400b8047a23 */ /* 0x002fcc0000010807 */
[C---:B------:R-:W-:Y:S01]  /*6670*/  HMMA.16816.F32.BF16 R84, R8.reuse, R86, R36 ;  /* 0x000000560854723c */ /* 0x040fe20000041824 */
[----:B------:R-:W1:Y:S01]  /*6680*/  LDSM.16.MT88.4 R36, [R216+0x2100] ;  /* 0x00210000d824783b */ /* 0x000e620000004200 */
[----:B------:R4:W5:Y:S06]  /*6690*/  MUFU.EX2 R184, R4 ;  /* 0x0000000400b87308 */ /* 0x00096c0000000800 */
[C---:B------:R-:W-:Y:S01]  /*66a0*/  HMMA.16816.F32.BF16 R92, R8.reuse, R94, R32 ;  /* 0x0000005e085c723c */ /* 0x040fe20000041820 */
[----:B------:R-:W1:Y:S07]  /*66b0*/  LDSM.16.MT88.4 R32, [R214+0x2100] ;  /* 0x00210000d620783b */ /* 0x000e6e0000004200 */
[----:B------:R-:W-:Y:S01]  /*66c0*/  HMMA.16816.F32.BF16 R12, R8, R88, R12 ;  /* 0x00000058080c723c */ /* 0x000fe2000004180c */
[----:B----4-:R-:W-:-:S04]  /*66d0*/  FFMA.FTZ R4, R185, c[0x0][0x2d0], -R7 ;  /* 0x0000b400b9047a23 */ /* 0x010fc80000010807 */
[----:B------:R4:W-:Y:S03]  /*66e0*/  MUFU.EX2 R137, R4 ;  /* 0x0000000400897308 */ /* 0x0009e60000000800 */
[----:B------:R-:W-:Y:S01]  /*66f0*/  HMMA.16816.F32.BF16 R88, R8, R90, R20 ;  /* 0x0000005a0858723c */ /* 0x000fe20000041814 */
[----:B------:R-:W1:Y:S06]  /*6700*/  LDSM.16.MT88.4 R20, [R216+0x2900] ;  /* 0x00290000d814783b */ /* 0x000e6c0000004200 */
[----:B--2---:R-:W-:-:S02]  /*6710*/  F2FP.BF16.PACK_AB R8, R206, R234 ;  /* 0x000000eace08723e */ /* 0x004fc400000010ff */
[----:B-----5:R-:W-:Y:S01]  /*6720*/  F2FP.BF16.PACK_AB R10, R184, R178 ;  /* 0x000000b2b80a723e */ /* 0x020fe200000010ff */
[----:B----4-:R-:W-:-:S04]  /*6730*/  FFMA.FTZ R4, R186, c[0x0][0x2d0], -R7 ;  /* 0x0000b400ba047a23 */ /* 0x010fc80000010807 */
[----:B------:R2:W4:Y:S02]  /*6740*/  MUFU.EX2 R83, R4 ;  /* 0x0000000400537308 */ /* 0x0005240000000800 */
[----:B--2---:R-:W-:Y:S01]  /*6750*/  FFMA.FTZ R4, R169, c[0x0][0x2d0], -R6 ;  /* 0x0000b400a9047a23 */ /* 0x004fe20000010806 */
[----:B----4-:R-:W-:-:S05]  /*6760*/  F2FP.BF16.PACK_AB R128, R83, R137 ;  /* 0x000000895380723e */ /* 0x010fca00000010ff */
[----:B------:R2:W-:Y:S02]  /*6770*/  MUFU.EX2 R82, R4 ;  /* 0x0000000400527308 */ /* 0x0005e40000000800 */
[----:B--2---:R-:W-:Y:S02]  /*6780*/  FFMA.FTZ R4, R177, c[0x0][0x2d0], -R6 ;  /* 0x0000b400b1047a23 */ /* 0x004fe40000010806 */
[----:B------:R-:W-:-:S04]  /*6790*/  IMAD.MOV.U32 R177, RZ, RZ, R73 ;  /* 0x000000ffffb17224 */ /* 0x000fc800078e0049 */
[----:B------:R2:W4:Y:S02]  /*67a0*/  MUFU.EX2 R81, R4 ;  /* 0x0000000400517308 */ /* 0x0005240000000800 */
[----:B--2---:R-:W-:Y:S01]  /*67b0*/  FFMA.FTZ R4, R171, c[0x0][0x2d0], -R6 ;  /* 0x0000b400ab047a23 */ /* 0x004fe20000010806 */
[----:B----4-:R-:W-:-:S05]  /*67c0*/  F2FP.BF16.PACK_AB R9, R81, R82 ;  /* 0x000000525109723e */ /* 0x010fca00000010ff */
[----:B------:R2:W-:Y:S02]  /*67d0*/  MUFU.EX2 R80, R4 ;  /* 0x0000000400507308 */ /* 0x0005e40000000800 */
[----:B--2---:R-:W-:Y:S02]  /*67e0*/  FFMA.FTZ R4, R179, c[0x0][0x2d0], -R6 ;  /* 0x0000b400b3047a23 */ /* 0x004fe40000010806 */
[----:B------:R-:W-:-:S04]  /*67f0*/  IMAD.MOV.U32 R179, RZ, RZ, R71 ;  /* 0x000000ffffb37224 */ /* 0x000fc800078e0047 */
[----:B------:R2:W4:Y:S02]  /*6800*/  MUFU.EX2 R78, R4 ;  /* 0x00000004004e7308 */ /* 0x0005240000000800 */
[--C-:B--2---:R-:W-:Y:S01]  /*6810*/  FFMA.FTZ R4, R194, c[0x0][0x2d0], -R7.reuse ;  /* 0x0000b400c2047a23 */ /* 0x104fe20000010807 */
[----:B----4-:R-:W-:Y:S01]  /*6820*/  F2FP.BF16.PACK_AB R11, R78, R80 ;  /* 0x000000504e0b723e */ /* 0x010fe200000010ff */
[----:B------:R-:W-:-:S04]  /*6830*/  FFMA.FTZ R7, R196, c[0x0][0x2d0], -R7 ;  /* 0x0000b400c4077a23 */ /* 0x000fc80000010807 */
[----:B------:R2:W-:Y:S01]  /*6840*/  MUFU.EX2 R79, R4 ;  /* 0x00000004004f7308 */ /* 0x0005e20000000800 */
[----:B------:R-:W-:Y:S02]  /*6850*/  IMAD.MOV.U32 R196, RZ, RZ, R63 ;  /* 0x000000ffffc47224 */ /* 0x000fe400078e003f */
[----:B------:R-:W-:Y:S01]  /*6860*/  IMAD.MOV.U32 R63, RZ, RZ, R54 ;  /* 0x000000ffff3f7224 */ /* 0x000fe200078e0036 */
[C---:B---3--:R-:W-:Y:S01]  /*6870*/  HMMA.16816.F32.BF16 R140, R8.reuse, R40, R140 ;  /* 0x00000028088c723c */ /* 0x048fe2000004188c */
[----:B------:R-:W-:Y:S02]  /*6880*/  IMAD.MOV.U32 R54, RZ, RZ, R55 ;  /* 0x000000ffff367224 */ /* 0x000fe400078e0037 */
[----:B------:R-:W-:Y:S02]  /*6890*/  IMAD.MOV.U32 R55, RZ, RZ, R122 ;  /* 0x000000ffff377224 */ /* 0x000fe400078e007a */
[----:B------:R-:W-:Y:S02]  /*68a0*/  IMAD.MOV.U32 R122, RZ, RZ, R52 ;  /* 0x000000ffff7a7224 */ /* 0x000fe400078e0034 */
[----:B------:R-:W-:Y:S01]  /*68b0*/  IMAD.MOV.U32 R52, RZ, RZ, R53 ;  /* 0x000000ffff347224 */ /* 0x000fe200078e0035 */
[----:B------:R-:W-:Y:S01]  /*68c0*/  HMMA.16816.F32.BF16 R152, R8, R42, R152 ;  /* 0x0000002a0898723c */ /* 0x000fe20000041898 */
[----:B------:R-:W-:-:S02]  /*68d0*/  IMAD.MOV.U32 R53, RZ, RZ, R77 ;  /* 0x000000ffff357224 */ /* 0x000fc400078e004d */
[----:B------:R-:W-:Y:S01]  /*68e0*/  IMAD.MOV.U32 R194, RZ, RZ, R70 ;  /* 0x000000ffffc27224 */ /* 0x000fe200078e0046 */
[----:B------:R-:W3:Y:S01]  /*68f0*/  MUFU.EX2 R77, R7 ;  /* 0x00000007004d7308 */ /* 0x000ee20000000800 */
[----:B--2---:R-:W-:Y:S01]  /*6900*/  FFMA.FTZ R4, R187, c[0x0][0x2d0], -R6 ;  /* 0x0000b400bb047a23 */ /* 0x004fe20000010806 */
[----:B------:R-:W-:Y:S01]  /*6910*/  MOV R187, R168 ;  /* 0x000000a800bb7202 */ /* 0x000fe20000000f00 */
[----:B------:R-:W-:Y:S01]  /*6920*/  IMAD.MOV.U32 R168, RZ, RZ, R76 ;  /* 0x000000ffffa87224 */ /* 0x000fe200078e004c */
[----:B-1----:R-:W-:Y:S01]  /*6930*/  HMMA.16816.F32.BF16 R156, R8, R36, R156 ;  /* 0x00000024089c723c */ /* 0x002fe2000004189c */
[----:B------:R-:W-:Y:S02]  /*6940*/  IMAD.MOV.U32 R185, RZ, RZ, R55 ;  /* 0x000000ffffb97224 */ /* 0x000fe400078e0037 */
[----:B------:R-:W-:Y:S01]  /*6950*/  IMAD.MOV.U32 R186, RZ, RZ, R122 ;  /* 0x000000ffffba7224 */ /* 0x000fe200078e007a */
[----:B------:R1:W-:Y:S01]  /*6960*/  MUFU.EX2 R76, R4 ;  /* 0x00000004004c7308 */ /* 0x0003e20000000800 */
[----:B------:R-:W-:-:S03]  /*6970*/  IMAD.MOV.U32 R122, RZ, RZ, R67 ;  /* 0x000000ffff7a7224 */ /* 0x000fc600078e0043 */
[----:B------:R-:W-:Y:S01]  /*6980*/  HMMA.16816.F32.BF16 R104, R8, R38, R104 ;  /* 0x000000260868723c */ /* 0x000fe20000041868 */
[----:B---3--:R-:W-:-:S07]  /*6990*/  F2FP.BF16.PACK_AB R130, R77, R79 ;  /* 0x0000004f4d82723e */ /* 0x008fce00000010ff */
[C---:B------:R-:W-:Y:S01]  /*69a0*/  HMMA.16816.F32.BF16 R164, R8.reuse, R32, R164 ;  /* 0x0000002008a4723c */ /* 0x040fe200000418a4 */
[--C-:B-1----:R-:W-:Y:S02]  /*69b0*/  FFMA.FTZ R4, R190, c[0x0][0x2d0], -R6.reuse ;  /* 0x0000b400be047a23 */ /* 0x102fe40000010806 */
[----:B------:R-:W-:Y:S02]  /*69c0*/  IMAD.MOV.U32 R190, RZ, RZ, R63 ;  /* 0x000000ffffbe7224 */ /* 0x000fe400078e003f */
[----:B------:R1:W2:Y:S01]  /*69d0*/  MUFU.EX2 R75, R4 ;  /* 0x00000004004b7308 */ /* 0x0002a20000000800 */
[----:B------:R-:W-:Y:S02]  /*69e0*/  IMAD.MOV.U32 R63, RZ, RZ, R53 ;  /* 0x000000ffff3f7224 */ /* 0x000fe400078e0035 */
[C---:B------:R-:W-:Y:S08]  /*69f0*/  HMMA.16816.F32.BF16 R112, R8.reuse, R34, R112 ;  /* 0x000000220870723c */ /* 0x040ff00000041870 */
[----:B------:R-:W-:Y:S01]  /*6a00*/  HMMA.16816.F32.BF16 R116, R8, R28, R116 ;  /* 0x0000001c0874723c */ /* 0x000fe20000041874 */
[--C-:B-1----:R-:W-:Y:S01]  /*6a10*/  FFMA.FTZ R4, R191, c[0x0][0x2d0], -R6.reuse ;  /* 0x0000b400bf047a23 */ /* 0x102fe20000010806 */
[----:B--2---:R-:W-:Y:S01]  /*6a20*/  F2FP.BF16.PACK_AB R129, R75, R76 ;  /* 0x0000004c4b81723e */ /* 0x004fe200000010ff */
[----:B------:R-:W-:-:S05]  /*6a30*/  FFMA.FTZ R6, R193, c[0x0][0x2d0], -R6 ;  /* 0x0000b400c1067a23 */ /* 0x000fca0000010806 */
[----:B------:R-:W-:Y:S01]  /*6a40*/  HMMA.16816.F32.BF16 R8, R8, R30, R24 ;  /* 0x0000001e0808723c */ /* 0x000fe20000041818 */
[----:B------:R1:W-:Y:S01]  /*6a50*/  MUFU.EX2 R74, R4 ;  /* 0x00000004004a7308 */ /* 0x0003e20000000800 */
[----:B------:R-:W-:Y:S02]  /*6a60*/  IMAD.MOV.U32 R193, RZ, RZ, R72 ;  /* 0x000000ffffc17224 */ /* 0x000fe400078e0048 */
[----:B------:R-:W-:-:S05]  /*6a70*/  IMAD.MOV.U32 R191, RZ, RZ, R54 ;  /* 0x000000ffffbf7224 */ /* 0x000fca00078e0036 */
[----:B------:R-:W2:Y:S01]  /*6a80*/  MUFU.EX2 R73, R6 ;  /* 0x0000000600497308 */ /* 0x000ea20000000800 */
[----:B-1----:R-:W-:Y:S02]  /*6a90*/  FFMA.FTZ R4, R188, c[0x0][0x2d0], -R2 ;  /* 0x0000b400bc047a23 */ /* 0x002fe40000010802 */
[----:B------:R-:W-:-:S05]  /*6aa0*/  IMAD.MOV.U32 R188, RZ, RZ, R168 ;  /* 0x000000ffffbc7224 */ /* 0x000fca00078e00a8 */
[----:B------:R1:W-:Y:S01]  /*6ab0*/  MUFU.EX2 R72, R4 ;  /* 0x0000000400487308 */ /* 0x0003e20000000800 */
[----:B------:R-:W3:Y:S01]  /*6ac0*/  LDSM.16.MT88.4 R168, [R214+0x2900] ;  /* 0x00290000d6a8783b */ /* 0x000ee20000004200 */
[----:B--2---:R-:W-:-:S07]  /*6ad0*/  F2FP.BF16.PACK_AB R131, R73, R74 ;  /* 0x0000004a4983723e */ /* 0x004fce00000010ff */
[----:B------:R-:W-:Y:S01]  /*6ae0*/  HMMA.16816.F32.BF16 R140, R128, R16, R140 ;  /* 0x00000010808c723c */ /* 0x000fe2000004188c */
[----:B-1----:R-:W-:Y:S02]  /*6af0*/  FFMA.FTZ R4, R189, c[0x0][0x2d0], -R2 ;  /* 0x0000b400bd047a23 */ /* 0x002fe40000010802 */
[----:B------:R-:W-:-:S05]  /*6b00*/  IMAD.MOV.U32 R189, RZ, RZ, R60 ;  /* 0x000000ffffbd7224 */ /* 0x000fca00078e003c */
[C---:B------:R-:W-:Y:S01]  /*6b10*/  HMMA.16816.F32.BF16 R152, R128.reuse, R18, R152 ;  /* 0x000000128098723c */ /* 0x040fe20000041898 */
[----:B------:R1:W-:Y:S07]  /*6b20*/  MUFU.EX2 R71, R4 ;  /* 0x0000000400477308 */ /* 0x0003ee0000000800 */
[C---:B------:R-:W-:Y:S08]  /*6b30*/  HMMA.16816.F32.BF16 R156, R128.reuse, R20, R156 ;  /* 0x00000014809c723c */ /* 0x040ff0000004189c */
[----:B------:R-:W-:Y:S01]  /*6b40*/  HMMA.16816.F32.BF16 R104, R128, R22, R104 ;  /* 0x000000168068723c */ /* 0x000fe20000041868 */
[----:B-1----:R-:W-:-:S02]  /*6b50*/  FFMA.FTZ R4, R192, c[0x0][0x2d0], -R2 ;  /* 0x0000b400c0047a23 */ /* 0x002fc40000010802 */
[----:B------:R-:W-:Y:S02]  /*6b60*/  IMAD.MOV.U32 R192, RZ, RZ, R61 ;  /* 0x000000ffffc07224 */ /* 0x000fe400078e003d */
[----:B------:R1:W-:Y:S03]  /*6b70*/  MUFU.EX2 R70, R4 ;  /* 0x0000000400467308 */ /* 0x0003e60000000800 */
[C---:B---3--:R-:W-:Y:S08]  /*6b80*/  HMMA.16816.F32.BF16 R164, R128.reuse, R168, R164 ;  /* 0x000000a880a4723c */ /* 0x048ff000000418a4 */
[----:B------:R-:W-:Y:S01]  /*6b90*/  HMMA.16816.F32.BF16 R112, R128, R170, R112 ;  /* 0x000000aa8070723c */ /* 0x000fe20000041870 */
[----:B-1----:R-:W-:Y:S01]  /*6ba0*/  FFMA.FTZ R4, R195, c[0x0][0x2d0], -R2 ;  /* 0x0000b400c3047a23 */ /* 0x002fe20000010802 */
[----:B------:R-:W-:-:S02]  /*6bb0*/  MOV R195, R52 ;  /* 0x0000003400c37202 */ /* 0x000fc40000000f00 */
[----:B------:R-:W1:Y:S01]  /*6bc0*/  LDSM.16.MT88.4 R52, [R215+0x2900] ;  /* 0x00290000d734783b */ /* 0x000e620000004200 */
[----:B------:R2:W3:Y:S02]  /*6bd0*/  MUFU.EX2 R69, R4 ;  /* 0x0000000400457308 */ /* 0x0004e40000000800 */
[----:B--2---:R-:W-:Y:S01]  /*6be0*/  FFMA.FTZ R4, R146, c[0x0][0x2d0], -R0 ;  /* 0x0000b40092047a23 */ /* 0x004fe20000010800 */
[----:B---3--:R-:W-:-:S05]  /*6bf0*/  F2FP.BF16.PACK_AB R6, R69, R70 ;  /* 0x000000464506723e */ /* 0x008fca00000010ff */
[----:B------:R2:W-:Y:S02]  /*6c00*/  MUFU.EX2 R67, R4 ;  /* 0x0000000400437308 */ /* 0x0005e40000000800 */
[----:B--2---:R-:W-:Y:S01]  /*6c10*/  FFMA.FTZ R4, R147, c[0x0][0x2d0], -R0 ;  /* 0x0000b40093047a23 */ /* 0x004fe20000010800 */
[C---:B-1----:R-:W-:Y:S05]  /*6c20*/  HMMA.16816.F32.BF16 R116, R128.reuse, R52, R116 ;  /* 0x000000348074723c */ /* 0x042fea0000041874 */
[----:B------:R1:W2:Y:S03]  /*6c30*/  MUFU.EX2 R68, R4 ;  /* 0x0000000400447308 */ /* 0x0002a60000000800 */
[----:B------:R-:W-:Y:S07]  /*6c40*/  HMMA.16816.F32.BF16 R128, R128, R54, R8 ;  /* 0x000000368080723c */ /* 0x000fee0000041808 */
[----:B------:R-:W-:-:S02]  /*6c50*/  FFMA.FTZ R8, R197, c[0x0][0x2d0], -R2 ;  /* 0x0000b400c5087a23 */ /* 0x000fc40000010802 */
[----:B-1----:R-:W-:Y:S01]  /*6c60*/  FFMA.FTZ R4, R144, c[0x0][0x2d0], -R0 ;  /* 0x0000b40090047a23 */ /* 0x002fe20000010800 */
[----:B--2---:R-:W-:-:S03]  /*6c70*/  F2FP.BF16.PACK_AB R5, R68, R67 ;  /* 0x000000434405723e */ /* 0x004fc600000010ff */
[----:B------:R1:W-:Y:S02]  /*6c80*/  MUFU.EX2 R61, R4 ;  /* 0x00000004003d7308 */ /* 0x0003e40000000800 */
[----:B-1----:R-:W-:-:S06]  /*6c90*/  FFMA.FTZ R4, R145, c[0x0][0x2d0], -R0 ;  /* 0x0000b40091047a23 */ /* 0x002fcc0000010800 */
[----:B------:R1:W2:Y:S02]  /*6ca0*/  MUFU.EX2 R60, R4 ;  /* 0x00000004003c7308 */ /* 0x0002a40000000800 */
[----:B-1----:R-:W-:Y:S02]  /*6cb0*/  F2FP.BF16.PACK_AB R4, R71, R72 ;  /* 0x000000484704723e */ /* 0x002fe400000010ff */
[----:B--2---:R-:W-:-:S07]  /*6cc0*/  F2FP.BF16.PACK_AB R7, R60, R61 ;  /* 0x0000003d3c07723e */ /* 0x004fce00000010ff */
[C---:B------:R-:W-:Y:S01]  /*6cd0*/  HMMA.16816.F32.BF16 R108, R4.reuse, R48, R108 ;  /* 0x00000030046c723c */ /* 0x040fe2000004186c */
[----:B------:R1:W-:Y:S07]  /*6ce0*/  MUFU.EX2 R49, R8 ;  /* 0x0000000800317308 */ /* 0x0003ee0000000800 */
[C---:B------:R-:W-:Y:S08]  /*6cf0*/  HMMA.16816.F32.BF16 R24, R4.reuse, R50, R92 ;  /* 0x000000320418723c */ /* 0x040ff0000004185c */
[----:B------:R-:W-:Y:S01]  /*6d00*/  HMMA.16816.F32.BF16 R144, R4, R148, R44 ;  /* 0x000000940490723c */ /* 0x000fe2000004182c */
[----:B-1----:R-:W-:-:S04]  /*6d10*/  FFMA.FTZ R8, R198, c[0x0][0x2d0], -R2 ;  /* 0x0000b400c6087a23 */ /* 0x002fc80000010802 */
[----:B------:R1:W-:Y:S03]  /*6d20*/  MUFU.EX2 R50, R8 ;  /* 0x0000000800327308 */ /* 0x0003e60000000800 */
[C---:B------:R-:W-:Y:S07]  /*6d30*/  HMMA.16816.F32.BF16 R148, R4.reuse, R150, R96 ;  /* 0x000000960494723c */ /* 0x040fee0000041860 */
[----:B------:R-:W-:Y:S01]  /*6d40*/  IMAD.MOV.U32 R98, RZ, RZ, R62 ;  /* 0x000000ffff627224 */ /* 0x000fe200078e003e */
[----:B------:R-:W-:Y:S01]  /*6d50*/  HMMA.16816.F32.BF16 R160, R4, R100, R160 ;  /* 0x0000006404a0723c */ /* 0x000fe200000418a0 */
[----:B------:R-:W-:-:S02]  /*6d60*/  IMAD.MOV.U32 R97, RZ, RZ, R63 ;  /* 0x000000ffff617224 */ /* 0x000fc400078e003f */
[----:B------:R-:W-:Y:S02]  /*6d70*/  IMAD.MOV.U32 R96, RZ, RZ, R66 ;  /* 0x000000ffff607224 */ /* 0x000fe400078e0042 */
[--C-:B-1----:R-:W-:Y:S02]  /*6d80*/  FFMA.FTZ R8, R199, c[0x0][0x2d0], -R2.reuse ;  /* 0x0000b400c7087a23 */ /* 0x102fe40000010802 */
[----:B------:R-:W-:Y:S01]  /*6d90*/  IMAD.MOV.U32 R99, RZ, RZ, R127 ;  /* 0x000000ffff637224 */ /* 0x000fe200078e007f */
[C---:B------:R-:W-:Y:S01]  /*6da0*/  HMMA.16816.F32.BF16 R100, R4.reuse, R102, R84 ;  /* 0x000000660464723c */ /* 0x040fe20000041854 */
[----:B------:R1:W-:Y:S06]  /*6db0*/  MUFU.EX2 R62, R8 ;  /* 0x00000008003e7308 */ /* 0x0003ec0000000800 */
[----:B------:R-:W-:Y:S01]  /*6dc0*/  IMAD.MOV.U32 R87, RZ, RZ, R65 ;  /* 0x000000ffff577224 */ /* 0x000fe200078e0041 */
[----:B------:R-:W-:Y:S01]  /*6dd0*/  HMMA.16816.F32.BF16 R12, R4, R56, R12 ;  /* 0x00000038040c723c */ /* 0x000fe2000004180c */
[----:B-1----:R-:W-:-:S04]  /*6de0*/  FFMA.FTZ R8, R200, c[0x0][0x2d0], -R2 ;  /* 0x0000b400c8087a23 */ /* 0x002fc80000010802 */
[----:B------:R1:W-:Y:S02]  /*6df0*/  MUFU.EX2 R63, R8 ;  /* 0x00000008003f7308 */ /* 0x0003e40000000800 */
[----:B-1----:R-:W-:-:S06]  /*6e00*/  FFMA.FTZ R8, R201, c[0x0][0x2d0], -R2 ;  /* 0x0000b400c9087a23 */ /* 0x002fcc0000010802 */
        /* <DEDUP_REMOVED lines=8> */
[----:B-1----:R-:W-:-:S06]  /*6e90*/  FFMA.FTZ R8, R172, c[0x0][0x2d0], -R0 ;  /* 0x0000b400ac087a23 */ /* 0x002fcc0000010800 */
[----:B------:R1:W-:Y:S02]  /*6ea0*/  MUFU.EX2 R51, R8 ;  /* 0x0000000800337308 */ /* 0x0003e40000000800 */
[----:B-1----:R-:W-:-:S06]  /*6eb0*/  FFMA.FTZ R8, R139, c[0x0][0x2d0], -R0 ;  /* 0x0000b4008b087a23 */ /* 0x002fcc0000010800 */
[----:B------:R1:W3:Y:S02]  /*6ec0*/  MUFU.EX2 R47, R8 ;  /* 0x00000008002f7308 */ /* 0x0002e40000000800 */
[--C-:B-1----:R-:W-:Y:S02]  /*6ed0*/  FFMA.FTZ R8, R204, c[0x0][0x2d0], -R2.reuse ;  /* 0x0000b400cc087a23 */ /* 0x102fe40000010802 */
[----:B------:R-:W-:-:S04]  /*6ee0*/  FFMA.FTZ R2, R203, c[0x0][0x2d0], -R2 ;  /* 0x0000b400cb027a23 */ /* 0x000fc80000010802 */
[----:B------:R1:W-:Y:S08]  /*6ef0*/  MUFU.EX2 R56, R8 ;  /* 0x0000000800387308 */ /* 0x0003f00000000800 */
[----:B------:R4:W5:Y:S01]  /*6f00*/  MUFU.EX2 R48, R2 ;  /* 0x0000000200307308 */ /* 0x0009620000000800 */
[----:B-1----:R-:W-:Y:S07]  /*6f10*/  HMMA.16816.F32.BF16 R8, R4, R58, R88 ;  /* 0x0000003a0408723c */ /* 0x002fee0000041858 */
[----:B------:R-:W-:Y:S01]  /*6f20*/  F2FP.BF16.PACK_AB R4, R50, R49 ;  /* 0x000000313204723e */ /* 0x000fe200000010ff */
[----:B----4-:R-:W-:Y:S01]  /*6f30*/  FFMA.FTZ R2, R173, c[0x0][0x2d0], -R0 ;  /* 0x0000b400ad027a23 */ /* 0x010fe20000010800 */
[----:B------:R-:W-:-:S02]  /*6f40*/  F2FP.BF16.PACK_AB R6, R63, R62 ;  /* 0x0000003e3f06723e */ /* 0x000fc400000010ff */
[----:B--2---:R-:W-:Y:S01]  /*6f50*/  F2FP.BF16.PACK_AB R5, R45, R44 ;  /* 0x0000002c2d05723e */ /* 0x004fe200000010ff */
[----:B------:R1:W-:Y:S01]  /*6f60*/  MUFU.EX2 R46, R2 ;  /* 0x00000002002e7308 */ /* 0x0003e20000000800 */
[----:B---3--:R-:W-:Y:S02]  /*6f70*/  F2FP.BF16.PACK_AB R7, R47, R51 ;  /* 0x000000332f07723e */ /* 0x008fe400000010ff */
[----:B-----5:R-:W-:-:S05]  /*6f80*/  F2FP.BF16.PACK_AB R126, R48, R56 ;  /* 0x00000038307e723e */ /* 0x020fca00000010ff */
[----:B------:R-:W-:Y:S01]  /*6f90*/  HMMA.16816.F32.BF16 R144, R4, R40, R144 ;  /* 0x000000280490723c */ /* 0x000fe20000041890 */
[----:B-1----:R-:W-:-:S07]  /*6fa0*/  FFMA.FTZ R2, R174, c[0x0][0x2d0], -R0 ;  /* 0x0000b400ae027a23 */ /* 0x002fce0000010800 */
[C---:B------:R-:W-:Y:S01]  /*6fb0*/  HMMA.16816.F32.BF16 R160, R4.reuse, R36, R160 ;  /* 0x0000002404a0723c */ /* 0x040fe200000418a0 */
[----:B------:R1:W2:Y:S07]  /*6fc0*/  MUFU.EX2 R41, R2 ;  /* 0x0000000200297308 */ /* 0x0002ae0000000800 */
[C---:B------:R-:W-:Y:S08]  /*6fd0*/  HMMA.16816.F32.BF16 R148, R4.reuse, R42, R148 ;  /* 0x0000002a0494723c */ /* 0x040ff00000041894 */
[----:B------:R-:W-:Y:S01]  /*6fe0*/  HMMA.16816.F32.BF16 R100, R4, R38, R100 ;  /* 0x000000260464723c */ /* 0x000fe20000041864 */
[--C-:B-1----:R-:W-:Y:S01]  /*6ff0*/  FFMA.FTZ R2, R175, c[0x0][0x2d0], -R0.reuse ;  /* 0x0000b400af027a23 */ /* 0x102fe20000010800 */
[----:B--2---:R-:W-:Y:S01]  /*7000*/  F2FP.BF16.PACK_AB R125, R41, R46 ;  /* 0x0000002e297d723e */ /* 0x004fe200000010ff */
[----:B------:R-:W-:-:S02]  /*7010*/  FFMA.FTZ R0, R176, c[0x0][0x2d0], -R0 ;  /* 0x0000b400b0007a23 */ /* 0x000fc40000010800 */
[----:B------:R1:W-:Y:S03]  /*7020*/  MUFU.EX2 R40, R2 ;  /* 0x0000000200287308 */ /* 0x0003e60000000800 */
[C---:B------:R-:W-:Y:S05]  /*7030*/  HMMA.16816.F32.BF16 R108, R4.reuse, R32, R108 ;  /* 0x00000020046c723c */ /* 0x040fea000004186c */
[----:B------:R2:W3:Y:S03]  /*7040*/  MUFU.EX2 R36, R0 ;  /* 0x0000000000247308 */ /* 0x0004e60000000800 */
[----:B------:R-:W-:Y:S01]  /*7050*/  HMMA.16816.F32.BF16 R24, R4, R34, R24 ;  /* 0x000000220418723c */ /* 0x000fe20000041818 */
[----:B-1----:R-:W-:-:S07]  /*7060*/  FADD.FTZ R2, R96, R87 ;  /* 0x0000005760027221 */ /* 0x002fce0000010000 */
[----:B------:R-:W-:Y:S01]  /*7070*/  HMMA.16816.F32.BF16 R12, R4, R28, R12 ;  /* 0x0000001c040c723c */ /* 0x000fe2000004180c */
[----:B------:R-:W-:Y:S02]  /*7080*/  FADD.FTZ R2, R99, R2 ;  /* 0x0000000263027221 */ /* 0x000fe40000010000 */
[----:B--2---:R-:W-:-:S05]  /*7090*/  FADD.FTZ R0, R98, R97 ;  /* 0x0000006162007221 */ /* 0x004fca0000010000 */
[----:B------:R-:W-:Y:S01]  /*70a0*/  HMMA.16816.F32.BF16 R8, R4, R30, R8 ;  /* 0x0000001e0408723c */ /* 0x000fe20000041808 */
[----:B------:R-:W-:Y:S01]  /*70b0*/  FADD.FTZ R2, R192, R2 ;  /* 0x00000002c0027221 */ /* 0x000fe20000010000 */
[----:B---3--:R-:W-:Y:S01]  /*70c0*/  F2FP.BF16.PACK_AB R127, R36, R40 ;  /* 0x00000028247f723e */ /* 0x008fe200000010ff */
        /* <DEDUP_REMOVED lines=94> */
[----:B------:R-:W-:Y:S01]  /*76b0*/  FADD.FTZ R2, R48, R2 ;  /* 0x0000000230027221 */ /* 0x000fe20000010000 */
[----:B------:R1:W-:Y:S01]  /*76c0*/  STL [R1+0x10], R5 ;  /* 0x0000100501007387 */ /* 0x0003e20000100800 */
[----:B------:R-:W-:-:S03]  /*76d0*/  FADD.FTZ R0, R36, R0 ;  /* 0x0000000024007221 */ /* 0x000fc60000010000 */
[----:B------:R1:W-:Y:S04]  /*76e0*/  STL [R1+0x14], R4 ;  /* 0x0000140401007387 */ /* 0x0003e80000100800 */
[----:B------:R1:W-:Y:S04]  /*76f0*/  STL [R1+0x18], R2 ;  /* 0x0000180201007387 */ /* 0x0003e80000100800 */
[----:B------:R1:W-:Y:S01]  /*7700*/  STL [R1+0x1c], R0 ;  /* 0x00001c0001007387 */ /* 0x0003e20000100800 */
[----:B------:R-:W-:Y:S05]  /*7710*/  @P0 BRA `(.L_x_478) ;  /* 0x0000015000000947 */ /* 0x000fea0003800000 */
[----:B------:R-:W-:Y:S01]  /*7720*/  ISETP.LT.AND P0, PT, RZ, UR4, PT ;  /* 0x00000004ff007c0c */ /* 0x000fe2000bf01270 */
[----:B------:R-:W-:-:S02]  /*7730*/  UIADD3 UR14, UR4, -0x1, URZ ;  /* 0xffffffff040e7890 */ /* 0x000fc4000fffe03f */
[----:B------:R-:W-:-:S10]  /*7740*/  ULDC UR6, c[0x0][0x32c] ;  /* 0x0000cb0000067ab9 */ /* 0x000fd40000000800 */
[----:B------:R-:W-:Y:S05]  /*7750*/  @P0 BRA `(.L_x_479) ;  /* 0x0000008000000947 */ /* 0x000fea0003800000 */
[----:B------:R-:W-:Y:S02]  /*7760*/  UISETP.NE.AND UP0, UPT, UR6, 0x1, UPT ;  /* 0x000000010600788c */ /* 0x000fe4000bf05270 */
[----:B------:R-:W-:-:S03]  /*7770*/  UIADD3 UR14, -UR4, URZ, URZ ;  /* 0x0000003f040e7290 */ /* 0x000fc6000fffe13f */
[----:B------:R-:W-:Y:S02]  /*7780*/  ULDC.64 UR4, c[0x0][0x330] ;  /* 0x0000cc0000047ab9 */ /* 0x000fe40000000a00 */
[----:B------:R-:W-:-:S07]  /*7790*/  UIMAD.WIDE.U32 UR16, UR14, UR4, URZ ;  /* 0x000000040e1072a5 */ /* 0x000fce000f8e003f */
[----:B------:R-:W-:Y:S02]  /*77a0*/  @UP0 UMOV UR15, UR17 ;  /* 0x00000011000f0c82 */ /* 0x000fe40008000000 */
[----:B------:R-:W-:-:S04]  /*77b0*/  @UP0 USHF.R.U32.HI UR14, URZ, UR5, UR15 ;  /* 0x000000053f0e0299 */ /* 0x000fc8000801160f */
[----:B------:R-:W-:Y:S01]  /*77c0*/  ULOP3.LUT UR14, URZ, UR14, URZ, 0x33, !UPT ;  /* 0x0000000e3f0e7292 */ /* 0x000fe2000f8e333f */
[----:B------:R-:W-:Y:S05]  /*77d0*/  BRA `(.L_x_480) ;  /* 0x0000005000007947 */ /* 0x000fea0003800000 */
.L_x_479:
[----:B------:R-:W-:Y:S02]  /*77e0*/  UISETP.NE.AND UP0, UPT, UR6, 0x1, UPT ;  /* 0x000000010600788c */ /* 0x000fe4000bf05270 */
[----:B------:R-:W-:Y:S02]  /*77f0*/  ULDC.64 UR4, c[0x0][0x330] ;  /* 0x0000cc0000047ab9 */ /* 0x000fe40000000a00 */
[----:B------:R-:W-:-:S07]  /*7800*/  UIMAD.WIDE.U32 UR16, UR14, UR4, URZ ;  /* 0x000000040e1072a5 */ /* 0x000fce000f8e003f */
[----:B------:R-:W-:Y:S02]  /*7810*/  @UP0 UMOV UR15, UR17 ;  /* 0x00000011000f0c82 */ /* 0x000fe40008000000 */
[----:B------:R-:W-:Y:S02]  /*7820*/  @UP0 USHF.R.U32.HI UR14, URZ, UR5, UR15 ;  /* 0x000000053f0e0299 */ /* 0x000fe4000801160f */
.L_x_480:
[----:B------:R-:W-:Y:S02]  /*7830*/  ULDC UR4, c[0x0][0x32c] ;  /* 0x0000cb0000047ab9 */ /* 0x000fe40000000800 */
[----:B------:R-:W-:-:S04]  /*7840*/  UIMAD UR4, UR14, UR6, UR4 ;  /* 0x000000060e0472a4 */ /* 0x000fc8000f8e0204 */
[----:B------:R-:W-:-:S04]  /*7850*/  UISETP.LT.AND UP0, UPT, UR7, UR4, UPT ;  /* 0x000000040700728c */ /* 0x000fc8000bf01270 */
[----:B------:R-:W-:-:S03]  /*7860*/  USEL UR7, UR7, UR4, UP0 ;  /* 0x0000000407077287 */ /* 0x000fc60008000000 */
.L_x_478:
[----:B-1----:R-:W2:Y:S01]  /*7870*/  LDL R0, [R1] ;  /* 0x0000000001007983 */ /* 0x002ea20000100800 */
[----:B------:R-:W-:-:S04]  /*7880*/  UIMAD.WIDE UR6, UR7, 0x2aaaaaab, URZ ;  /* 0x2aaaaaab070678a5 */ /* 0x000fc8000f8e023f */
[----:B------:R-:W-:-:S04]  /*7890*/  USHF.R.U32.HI UR5, URZ, 0x1f, UR7 ;  /* 0x0000001f3f057899 */ /* 0x000fc80008011607 */
[----:B------:R-:W-:Y:S01]  /*78a0*/  ULEA.HI.SX32 UR5, UR7, UR5, 0x1c ;  /* 0x0000000507057291 */ /* 0x000fe2000f8fe23f */
[----:B--2---:R-:W1:Y:S03]  /*78b0*/  R2UR UR4, R0 ;  /* 0x00000000000473c2 */ /* 0x004e6600000e0000 */
[----:B-1----:R-:W-:-:S04]  /*78c0*/  UISETP.LT.AND UP0, UPT, UR4, UR5, UPT ;  /* 0x000000050400728c */ /* 0x002fc8000bf01270 */
[----:B------:R-:W-:-:S06]  /*78d0*/  USEL UR4, UR4, UR5, !UP0 ;  /* 0x0000000504047287 */ /* 0x000fcc000c000000 */
[----:B------:R-:W-:-:S13]  /*78e0*/  ISETP.GE.AND P0, PT, R229, UR4, PT ;  /* 0x00000004e5007c0c */ /* 0x000fda000bf06270 */
[----:B------:R-:W-:Y:S05]  /*78f0*/  @!P0 BRA `(.L_x_481) ;  /* 0x00005c1000008947 */ /* 0x000fea0003800000 */
[----:B------:R-:W2:Y:S01]  /*7900*/  LDL R0, [R1+0x30] ;  /* 0x0000300001007983 */ /* 0x000ea20000100800 */
[----:B------:R-:W-:Y:S01]  /*7910*/  PLOP3.LUT P1, PT, PT, PT, UP2, 0x80, 0x0 ;  /* 0x000000000000781c */ /* 0x000fe20003f2f028 */
[----:B------:R-:W-:Y:S01]  /*7920*/  IMAD.MOV.U32 R136, RZ, RZ, R133 ;  /* 0x000000ffff887224 */ /* 0x000fe200078e0085 */
[----:B------:R-:W-:Y:S01]  /*7930*/  PLOP3.LUT P0, PT, PT, PT, UP2, 0x80, 0x0 ;  /* 0x000000000000781c */ /* 0x000fe20003f0f028 */
[----:B------:R-:W-:Y:S01]  /*7940*/  IMAD.MOV.U32 R135, RZ, RZ, R134 ;  /* 0x000000ffff877224 */ /* 0x000fe200078e0086 */
[----:B------:R-:W-:Y:S01]  /*7950*/  MOV R138, R3 ;  /* 0x00000003008a7202 */ /* 0x000fe20000000f00 */
[----:B------:R-:W-:-:S08]  /*7960*/  IMAD.MOV.U32 R137, RZ, RZ, R132 ;  /* 0x000000ffff897224 */ /* 0x000fd000078e0084 */
[----:B--2---:R-:W-:-:S05]  /*7970*/  @P1 IMAD.HI.U32 R0, R0, c[0x0][0x2c8], RZ ;  /* 0x0000b20000001a27 */ /* 0x004fca00078e00ff */
[----:B------:R-:W-:-:S05]  /*7980*/  @P0 SHF.R.U32.HI R0, RZ, c[0x0][0x2cc], R0 ;  /* 0x0000b300ff000a19 */ /* 0x000fca0000011600 */
[----:B------:R1:W-:Y:S02]  /*7990*/  @P0 STL [R1+0x24], R0 ;  /* 0x0000240001000387 */ /* 0x0003e40000100800 */
.L_x_498:
[----:B------:R-:W-:Y:S04]  /*79a0*/  DEPBAR.LE SB0, 0x0 ;  /* 0x000080000000791a */ /* 0x000fe80000000000 */
[----:B------:R-:W-:Y:S01]  /*79b0*/  BAR.SYNC.DEFER_BLOCKING 0x0 ;  /* 0x0000000000007b1d */ /* 0x000fe20000010000 */
[----:B------:R-:W-:Y:S05]  /*79c0*/  IMAD.MOV.U32 R230, RZ, RZ, c[0x0][0x1e0] ;  /* 0x00007800ffe67624 */ /* 0x000fea00078e00ff */
[----:B------:R-:W-:Y:S06]  /*79d0*/  LDSM.16.M88.4 R96, [R219+0x6100] ;  /* 0x00610000db60783b */ /* 0x000fec0000000200 */
[----:B------:R-:W2:Y:S06]  /*79e0*/  LDL R134, [R1] ;  /* 0x0000000001867983 */ /* 0x000eac0000100800 */
[----:B------:R-:W3:Y:S06]  /*79f0*/  LDSM.16.M88.4 R16, [R212+0x3100] ;  /* 0x00310000d410783b */ /* 0x000eec0000000200 */
[----:B------:R-:W4:Y:S06]  /*7a00*/  LDSM.16.M88.4 R92, [R219+0x8100] ;  /* 0x00810000db5c783b */ /* 0x000f2c0000000200 */
[----:B------:R-:W5:Y:S06]  /*7a10*/  LDL.64 R192, [R1+0x40] ;  /* 0x0000400001c07983 */ /* 0x000f6c0000100a00 */
[----:B------:R-:W5:Y:S06]  /*7a20*/  LDL.64 R132, [R1+0x48] ;  /* 0x0000480001847983 */ /* 0x000f6c0000100a00 */
[----:B-1----:R-:W1:Y:S06]  /*7a30*/  LDSM.16.M88.4 R32, [R212+0x3900] ;  /* 0x00390000d420783b */ /* 0x002e6c0000000200 */
[----:B------:R-:W5:Y:S06]  /*7a40*/  LDL.64 R234, [R1+0x28] ;  /* 0x0000280001ea7983 */ /* 0x000f6c0000100a00 */
[----:B------:R-:W1:Y:S01]  /*7a50*/  LDSM.16.M88.4 R48, [R212+0x4100] ;  /* 0x00410000d430783b */ /* 0x000e620000000200 */
[-C--:B---3--:R-:W-:Y:S05]  /*7a60*/  HMMA.16816.F32.BF16 R4, R96, R16.reuse, RZ ;  /* 0x000000106004723c */ /* 0x088fea00000418ff */
[----:B------:R-:W3:Y:S03]  /*7a70*/  LDL.64 R232, [R1+0x38] ;  /* 0x0000380001e87983 */ /* 0x000ee60000100a00 */
[C---:B----4-:R-:W-:Y:S03]  /*7a80*/  HMMA.16816.F32.BF16 R8, R92.reuse, R16, RZ ;  /* 0x000000105c08723c */ /* 0x050fe600000418ff */
[----:B------:R-:W4:Y:S06]  /*7a90*/  LDSM.16.M88.4 R64, [R212+0x4900] ;  /* 0x00490000d440783b */ /* 0x000f2c0000000200 */
[----:B------:R-:W3:Y:S01]  /*7aa0*/  LDL R139, [R1+0x24] ;  /* 0x00002400018b7983 */ /* 0x000ee20000100800 */
[-C--:B------:R-:W-:Y:S05]  /*7ab0*/  HMMA.16816.F32.BF16 R12, R92, R18.reuse, RZ ;  /* 0x000000125c0c723c */ /* 0x080fea00000418ff */
[----:B------:R-:W4:Y:S03]  /*7ac0*/  LDSM.16.M88.4 R80, [R212+0x5100] ;  /* 0x00510000d450783b */ /* 0x000f260000000200 */
[C---:B------:R-:W-:Y:S03]  /*7ad0*/  HMMA.16816.F32.BF16 R16, R96.reuse, R18, RZ ;  /* 0x000000126010723c */ /* 0x040fe600000418ff */
[----:B------:R-:W4:Y:S05]  /*7ae0*/  LDSM.16.M88.4 R172, [R212+0x5900] ;  /* 0x00590000d4ac783b */ /* 0x000f2a0000000200 */
[-C--:B-1----:R-:W-:Y:S01]  /*7af0*/  HMMA.16816.F32.BF16 R20, R96, R32.reuse, RZ ;  /* 0x000000206014723c */ /* 0x082fe200000418ff */
[----:B------:R-:W-:Y:S06]  /*7b00*/  LDSM.16.M88.4 R176, [R222+0x6100] ;  /* 0x00610000deb0783b */ /* 0x000fec0000000200 */
[----:B------:R-:W1:Y:S01]  /*7b10*/  LDSM.16.M88.4 R180, [R223] ;  /* 0x00000000dfb4783b */ /* 0x000e620000000200 */
[C---:B------:R-:W-:Y:S05]  /*7b20*/  HMMA.16816.F32.BF16 R24, R92.reuse, R32, RZ ;  /* 0x000000205c18723c */ /* 0x040fea00000418ff */
[----:B------:R-:W1:Y:S03]  /*7b30*/  LDSM.16.M88.4 R184, [R222+0x8100] ;  /* 0x00810000deb8783b */ /* 0x000e660000000200 */
[-C--:B------:R-:W-:Y:S03]  /*7b40*/  HMMA.16816.F32.BF16 R28, R92, R34.reuse, RZ ;  /* 0x000000225c1c723c */ /* 0x080fe600000418ff */
[----:B------:R-:W1:Y:S05]  /*7b50*/  LDSM.16.M88.4 R188, [R228] ;  /* 0x00000000e4bc783b */ /* 0x000e6a0000000200 */
[C---:B------:R-:W-:Y:S08]  /*7b60*/  HMMA.16816.F32.BF16 R32, R96.reuse, R34, RZ ;  /* 0x000000226020723c */ /* 0x040ff000000418ff */
[-C--:B------:R-:W-:Y:S08]  /*7b70*/  HMMA.16816.F32.BF16 R36, R96, R48.reuse, RZ ;  /* 0x000000306024723c */ /* 0x080ff000000418ff */
[C---:B------:R-:W-:Y:S08]  /*7b80*/  HMMA.16816.F32.BF16 R40, R92.reuse, R48, RZ ;  /* 0x000000305c28723c */ /* 0x040ff000000418ff */
[-C--:B------:R-:W-:Y:S08]  /*7b90*/  HMMA.16816.F32.BF16 R44, R92, R50.reuse, RZ ;  /* 0x000000325c2c723c */ /* 0x080ff000000418ff */
[C---:B------:R-:W-:Y:S08]  /*7ba0*/  HMMA.16816.F32.BF16 R48, R96.reuse, R50, RZ ;  /* 0x000000326030723c */ /* 0x040ff000000418ff */
[-C--:B----4-:R-:W-:Y:S08]  /*7bb0*/  HMMA.16816.F32.BF16 R52, R96, R64.reuse, RZ ;  /* 0x000000406034723c */ /* 0x090ff000000418ff */
[C---:B------:R-:W-:Y:S08]  /*7bc0*/  HMMA.16816.F32.BF16 R56, R92.reuse, R64, RZ ;  /* 0x000000405c38723c */ /* 0x040ff000000418ff */
[-C--:B------:R-:W-:Y:S08]  /*7bd0*/  HMMA.16816.F32.BF16 R60, R92, R66.reuse, RZ ;  /* 0x000000425c3c723c */ /* 0x080ff000000418ff */
        /* <DEDUP_REMOVED lines=8> */
[----:B------:R-:W-:Y:S01]  /*7c60*/  HMMA.16816.F32.BF16 R96, R96, R174, RZ ;  /* 0x000000ae6060723c */ /* 0x000fe200000418ff */
[----:B------:R-:W4:Y:S07]  /*7c70*/  LDSM.16.M88.4 R172, [R227] ;  /* 0x00000000e3ac783b */ /* 0x000f2e0000000200 */
[-C--:B-1----:R-:W-:Y:S08]  /*7c80*/  HMMA.16816.F32.BF16 R4, R176, R180.reuse, R4 ;  /* 0x000000b4b004723c */ /* 0x082ff00000041804 */
[C---:B------:R-:W-:Y:S08]  /*7c90*/  HMMA.16816.F32.BF16 R8, R184.reuse, R180, R8 ;  /* 0x000000b4b808723c */ /* 0x040ff00000041808 */
[-C--:B------:R-:W-:Y:S08]  /*7ca0*/  HMMA.16816.F32.BF16 R12, R184, R182.reuse, R12 ;  /* 0x000000b6b80c723c */ /* 0x080ff0000004180c */
[C---:B------:R-:W-:Y:S01]  /*7cb0*/  HMMA.16816.F32.BF16 R16, R176.reuse, R182, R16 ;  /* 0x000000b6b010723c */ /* 0x040fe20000041810 */
[----:B------:R-:W1:Y:S07]  /*7cc0*/  LDSM.16.M88.4 R180, [R226] ;  /* 0x00000000e2b4783b */ /* 0x000e6e0000000200 */
[-C--:B------:R-:W-:Y:S08]  /*7cd0*/  HMMA.16816.F32.BF16 R20, R176, R188.reuse, R20 ;  /* 0x000000bcb014723c */ /* 0x080ff00000041814 */
[C---:B------:R-:W-:Y:S08]  /*7ce0*/  HMMA.16816.F32.BF16 R24, R184.reuse, R188, R24 ;  /* 0x000000bcb818723c */ /* 0x040ff00000041818 */
[-C--:B------:R-:W-:Y:S08]  /*7cf0*/  HMMA.16816.F32.BF16 R28, R184, R190.reuse, R28 ;  /* 0x000000beb81c723c */ /* 0x080ff0000004181c */
[C---:B------:R-:W-:Y:S01]  /*7d00*/  HMMA.16816.F32.BF16 R32, R176.reuse, R190, R32 ;  /* 0x000000beb020723c */ /* 0x040fe20000041820 */
[----:B------:R-:W3:Y:S03]  /*7d10*/  LDSM.16.M88.4 R188, [R225] ;  /* 0x00000000e1bc783b */ /* 0x000ee60000000200 */
[----:B--2---:R-:W-:Y:S04]  /*7d20*/  ISETP.GT.AND P0, PT, R134, R229, PT ;  /* 0x000000e58600720c */ /* 0x004fe80003f04270 */
[-C--:B----4-:R-:W-:Y:S08]  /*7d30*/  HMMA.16816.F32.BF16 R36, R176, R172.reuse, R36 ;  /* 0x000000acb024723c */ /* 0x090ff00000041824 */
[C---:B------:R-:W-:Y:S04]  /*7d40*/  HMMA.16816.F32.BF16 R40, R184.reuse, R172, R40 ;  /* 0x000000acb828723c */ /* 0x040fe80000041828 */
[----:B------:R-:W-:Y:S01]  /*7d50*/  @!P0 SHF.R.S32.HI R0, RZ, 0x1f, R229 ;  /* 0x0000001fff008819 */ /* 0x000fe200000114e5 */
[C---:B------:R-:W-:Y:S03]  /*7d60*/  @!P0 IMAD.WIDE.U32 R2, R229.reuse, c[0x0][0x208], RZ ;  /* 0x00008200e5028a25 */ /* 0x040fe600078e00ff */
[-C--:B------:R-:W-:Y:S04]  /*7d70*/  HMMA.16816.F32.BF16 R44, R184, R174.reuse, R44 ;  /* 0x000000aeb82c723c */ /* 0x080fe8000004182c */
[----:B------:R-:W-:Y:S02]  /*7d80*/  @!P0 IMAD R0, R0, c[0x0][0x208], RZ ;  /* 0x0000820000008a24 */ /* 0x000fe400078e02ff */
[----:B-----5:R-:W-:Y:S02]  /*7d90*/  @!P0 IMAD.MOV.U32 R133, RZ, RZ, R193 ;  /* 0x000000ffff858224 */ /* 0x020fe400078e00c1 */
[C---:B------:R-:W-:Y:S01]  /*7da0*/  HMMA.16816.F32.BF16 R48, R176.reuse, R174, R48 ;  /* 0x000000aeb030723c */ /* 0x040fe20000041830 */
[----:B------:R-:W2:Y:S03]  /*7db0*/  LDSM.16.M88.4 R192, [R224] ;  /* 0x00000000e0c0783b */ /* 0x000ea60000000200 */
[----:B------:R-:W-:Y:S02]  /*7dc0*/  @!P0 IMAD R0, R229, c[0x0][0x20c], R0 ;  /* 0x00008300e5008a24 */ /* 0x000fe400078e0200 */
[----:B------:R-:W-:Y:S02]  /*7dd0*/  @!P0 IMAD.WIDE.U32 R132, R2, 0x60, R132 ;  /* 0x0000006002848825 */ /* 0x000fe400078e0084 */
[-C--:B-1----:R-:W-:Y:S04]  /*7de0*/  HMMA.16816.F32.BF16 R52, R176, R180.reuse, R52 ;  /* 0x000000b4b034723c */ /* 0x082fe80000041834 */
[----:B------:R-:W-:Y:S01]  /*7df0*/  @!P0 IMAD.IADD R0, R3, 0x1, R0 ;  /* 0x0000000103008824 */ /* 0x000fe200078e0200 */
[----:B------:R-:W-:Y:S03]  /*7e00*/  @!P0 LEA R2, P1, R132, c[0x0][0x1f8], 0x1 ;  /* 0x00007e0084028a11 */ /* 0x000fe600078208ff */
[C---:B------:R-:W-:Y:S04]  /*7e10*/  HMMA.16816.F32.BF16 R56, R184.reuse, R180, R56 ;  /* 0x000000b4b838723c */ /* 0x040fe80000041838 */
[----:B------:R-:W-:Y:S01]  /*7e20*/  @!P0 IMAD R0, R0, 0x60, RZ ;  /* 0x0000006000008824 */ /* 0x000fe200078e02ff */
[----:B------:R-:W-:Y:S03]  /*7e30*/  @!P0 IADD3 R198, P2, R2, UR9, RZ ;  /* 0x0000000902c68c10 */ /* 0x000fe6000ff5e0ff */
[-C--:B------:R-:W-:Y:S04]  /*7e40*/  HMMA.16816.F32.BF16 R60, R184, R182.reuse, R60 ;  /* 0x000000b6b83c723c */ /* 0x080fe8000004183c */
[----:B------:R-:W-:Y:S04]  /*7e50*/  @!P0 IMAD.IADD R0, R133, 0x1, R0 ;  /* 0x0000000185008824 */ /* 0x000fe800078e0200 */
[C---:B------:R-:W-:Y:S04]  /*7e60*/  HMMA.16816.F32.BF16 R64, R176.reuse, R182, R64 ;  /* 0x000000b6b040723c */ /* 0x040fe80000041840 */
[----:B------:R-:W-:Y:S02]  /*7e70*/  @!P0 LEA.HI.X R3, R132, c[0x0][0x1fc], R0, 0x1, P1 ;  /* 0x00007f0084038a11 */ /* 0x000fe400008f0c00 */
[----:B------:R-:W-:Y:S02]  /*7e80*/  @!P0 IADD3 R196, P1, R198, UR9, RZ ;  /* 0x00000009c6c48c10 */ /* 0x000fe4000ff3e0ff */
[-C--:B---3--:R-:W-:Y:S01]  /*7e90*/  HMMA.16816.F32.BF16 R68, R176, R188.reuse, R68 ;  /* 0x000000bcb044723c */ /* 0x088fe20000041844 */
[----:B------:R-:W-:Y:S01]  /*7ea0*/  @!PT LDS RZ, [RZ] ;  /* 0x00000000fffff984 */ /* 0x000fe20000000800 */
[----:B------:R-:W-:Y:S01]  /*7eb0*/  @!PT LDS RZ, [RZ] ;  /* 0x00000000fffff984 */ /* 0x000fe20000000800 */
[----:B------:R-:W-:Y:S01]  /*7ec0*/  @!PT LDS RZ, [RZ] ;  /* 0x00000000fffff984 */ /* 0x000fe20000000800 */
[----:B------:R1:W-:Y:S03]  /*7ed0*/  @!P0 LDGSTS.E.BYPASS.LTC128B.128 [R231+0x100], [R2.64], !P6 ;  /* 0x0010000002e78fae */ /* 0x0003e6000f101d4c */
[----:B------:R-:W-:Y:S02]  /*7ee0*/  @!P0 IADD3.X R199, R3, UR8, RZ, P2, !PT ;  /* 0x0000000803c78c10 */ /* 0x000fe400097fe4ff */
[----:B------:R-:W-:Y:S02]  /*7ef0*/  @!P0 IADD3 R132, P3, R196, UR9, RZ ;  /* 0x00000009c4848c10 */ /* 0x000fe4000ff7e0ff */
[C---:B------:R-:W-:Y:S01]  /*7f00*/  HMMA.16816.F32.BF16 R72, R184.reuse, R188, R72 ;  /* 0x000000bcb848723c */ /* 0x040fe20000041848 */
[----:B------:R3:W-:Y:S03]  /*7f10*/  @!P0 LDGSTS.E.BYPASS.LTC128B.128 [R231+0x900], [R198.64], !P6 ;  /* 0x00900000c6e78fae */ /* 0x0007e6000f101d4c */
[----:B------:R-:W-:Y:S04]  /*7f20*/  @!P0 IADD3.X R197, R199, UR8, RZ, P1, !PT ;  /* 0x00000008c7c58c10 */ /* 0x000fe80008ffe4ff */
[-C--:B------:R-:W-:Y:S01]  /*7f30*/  HMMA.16816.F32.BF16 R76, R184, R190.reuse, R76 ;  /* 0x000000beb84c723c */ /* 0x080fe2000004184c */
[----:B------:R3:W-:Y:S03]  /*7f40*/  @!P0 LDGSTS.E.BYPASS.LTC128B.128 [R231+0x1100], [R196.64], !P6 ;  /* 0x01100000c4e78fae */ /* 0x0007e6000f101d4c */
[----:B------:R-:W-:Y:S02]  /*7f50*/  @!P0 IADD3.X R133, R197, UR8, RZ, P3, !PT ;  /* 0x00000008c5858c10 */ /* 0x000fe40009ffe4ff */
[----:B------:R-:W-:Y:S02]  /*7f60*/  PLOP3.LUT P3, PT, PT, PT, UP2, 0x80, 0x0 ;  /* 0x000000000000781c */ /* 0x000fe40003f6f028 */
[C---:B------:R-:W-:Y:S01]  /*7f70*/  HMMA.16816.F32.BF16 R80, R176.reuse, R190, R80 ;  /* 0x000000beb050723c */ /* 0x040fe20000041850 */
[----:B------:R4:W-:Y:S03]  /*7f80*/  @!P0 LDGSTS.E.BYPASS.LTC128B.128 [R231+0x1900], [R132.64], !P6 ;  /* 0x0190000084e78fae */ /* 0x0009e6000f101d4c */
[----:B-1----:R-:W-:Y:S04]  /*7f90*/  @!P0 IADD3 R2, P2, R132, UR9, RZ ;  /* 0x0000000984028c10 */ /* 0x002fe8000ff5e0ff */
[-C--:B--2---:R-:W-:Y:S04]  /*7fa0*/  HMMA.16816.F32.BF16 R84, R176, R192.reuse, R84 ;  /* 0x000000c0b054723c */ /* 0x084fe80000041854 */
[----:B------:R-:W-:Y:S02]  /*7fb0*/  @!P0 IADD3.X R3, R133, UR8, RZ, P2, !PT ;  /* 0x0000000885038c10 */ /* 0x000fe400097fe4ff */
[----:B------:R-:W-:Y:S02]  /*7fc0*/  @!P0 IADD3 R172, P1, R2, UR9, RZ ;  /* 0x0000000902ac8c10 */ /* 0x000fe4000ff3e0ff */
[C---:B------:R-:W-:Y:S01]  /*7fd0*/  HMMA.16816.F32.BF16 R88, R184.reuse, R192, R88 ;  /* 0x000000c0b858723c */ /* 0x040fe20000041858 */
[----:B------:R1:W-:Y:S03]  /*7fe0*/  @!P0 LDGSTS.E.BYPASS.LTC128B.128 [R231+0x2100], [R2.64], !P6 ;  /* 0x0210000002e78fae */ /* 0x0003e6000f101d4c */
[----:B------:R-:W-:Y:S04]  /*7ff0*/  @!P0 IADD3.X R173, R3, UR8, RZ, P1, !PT ;  /* 0x0000000803ad8c10 */ /* 0x000fe80008ffe4ff */
[-C--:B------:R-:W-:Y:S01]  /*8000*/  HMMA.16816.F32.BF16 R92, R184, R194.reuse, R92 ;  /* 0x000000c2b85c723c */ /* 0x080fe2000004185c */
[----:B------:R2:W-:Y:S02]  /*8010*/  @!P0 LDGSTS.E.BYPASS.LTC128B.128 [R231+0x2900], [R172.64], !P6 ;  /* 0x02900000ace78fae */ /* 0x0005e4000f101d4c */
[C---:B------:R-:W-:Y:S04]  /*8020*/  ISETP.GT.AND P0, PT, R229.reuse, R134, PT ;  /* 0x00000086e500720c */ /* 0x040fe80003f04270 */
[----:B---3--:R-:W-:Y:S01]  /*8030*/  LDSM.16.M88.4 R196, [R220+0x6100] ;  /* 0x00610000dcc4783b */ /* 0x008fe20000000200 */
[----:B------:R-:W-:Y:S05]  /*8040*/  HMMA.16816.F32.BF16 R96, R176, R194, R96 ;  /* 0x000000c2b060723c */ /* 0x000fea0000041860 */
[----:B------:R-:W3:Y:S03]  /*8050*/  LDSM.16.M88.4 R200, [R218+0x3100] ;  /* 0x00310000dac8783b */ /* 0x000ee60000000200 */
[----:B------:R-:W-:Y:S01]  /*8060*/  @P0 IMAD.SHL.U32 R134, R230, 0x20, RZ ;  /* 0x00000020e6860824 */ /* 0x000fe200078e00ff */
[----:B------:R-:W-:Y:S02]  /*8070*/  @P0 IADD3 R0, R229, -0x1, RZ ;  /* 0xffffffffe5000810 */ /* 0x000fe40007ffe0ff */
[----:B------:R-:W5:Y:S01]  /*8080*/  LDSM.16.M88.4 R204, [R220+0x8100] ;  /* 0x00810000dccc783b */ /* 0x000f620000000200 */
[----:B-1----:R-:W-:Y:S01]  /*8090*/  @P0 IMAD.MOV.U32 R3, RZ, RZ, R235 ;  /* 0x000000ffff030224 */ /* 0x002fe200078e00eb */
[----:B------:R-:W-:Y:S01]  /*80a0*/  @P0 SHF.R.S32.HI R2, RZ, 0x1f, R0 ;  /* 0x0000001fff020819 */ /* 0x000fe20000011400 */
[----:B----4-:R-:W-:Y:S03]  /*80b0*/  @P0 IMAD.WIDE.U32 R132, R0, c[0x0][0x1e0], RZ ;  /* 0x0000780000840a25 */ /* 0x010fe600078e00ff */
[----:B------:R-:W0:Y:S01]  /*80c0*/  LDGDEPBAR ;  /* 0x00000000000079af */ /* 0x000e220000000000 */
[----:B------:R-:W-:Y:S04]  /*80d0*/  @P0 IMAD R2, R2, c[0x0][0x1e0], RZ ;  /* 0x0000780002020a24 */ /* 0x000fe800078e02ff */
[----:B------:R-:W-:Y:S01]  /*80e0*/  @P0 IMAD R2, R0, c[0x0][0x1e4], R2 ;  /* 0x0000790000020a24 */ /* 0x000fe200078e0202 */
[----:B--2---:R-:W1:Y:S03]  /*80f0*/  LDSM.16.M88.4 R172, [R218+0x3900] ;  /* 0x00390000daac783b */ /* 0x004e660000000200 */
[----:B------:R-:W-:Y:S02]  /*8100*/  @P0 IMAD.IADD R0, R133, 0x1, R2 ;  /* 0x0000000185000824 */ /* 0x000fe400078e0202 */
[----:B------:R-:W-:Y:S01]  /*8110*/  @P0 IMAD.MOV.U32 R2, RZ, RZ, R232 ;  /* 0x000000ffff020224 */ /* 0x000fe200078e00e8 */
[----:B------:R-:W2:Y:S01]  /*8120*/  LDSM.16.M88.4 R180, [R218+0x4100] ;  /* 0x00410000dab4783b */ /* 0x000ea20000000200 */
[----:B------:R-:W-:Y:S02]  /*8130*/  @P0 IMAD R0, R0, 0x60, RZ ;  /* 0x0000006000000824 */ /* 0x000fe400078e02ff */
[----:B------:R-:W-:Y:S03]  /*8140*/  @P0 IMAD.WIDE.U32 R2, R132, 0x60, R2 ;  /* 0x0000006084020825 */ /* 0x000fe600078e0002 */
[----:B------:R-:W4:Y:S01]  /*8150*/  LDSM.16.M88.4 R184, [R218+0x4900] ;  /* 0x00490000dab8783b */ /* 0x000f220000000200 */
[----:B------:R-:W-:Y:S01]  /*8160*/  @P0 IMAD.IADD R0, R3, 0x1, R0 ;  /* 0x0000000103000824 */ /* 0x000fe200078e0200 */
[C---:B------:R-:W-:Y:S01]  /*8170*/  @P0 LEA R132, P1, R2.reuse, c[0x0][0x1c8], 0x1 ;  /* 0x0000720002840a11 */ /* 0x040fe200078208ff */
[----:B------:R-:W-:Y:S03]  /*8180*/  IMAD.MOV.U32 R232, RZ, RZ, c[0x0][0x1e4] ;  /* 0x00007900ffe87624 */ /* 0x000fe600078e00ff */
[----:B------:R-:W2:Y:S01]  /*8190*/  LDSM.16.M88.4 R176, [R218+0x5100] ;  /* 0x00510000dab0783b */ /* 0x000ea20000000200 */
[----:B------:R-:W-:Y:S02]  /*81a0*/  @P0 LEA.HI.X R133, R2, c[0x0][0x1cc], R0, 0x1, P1 ;  /* 0x0000730002850a11 */ /* 0x000fe400008f0c00 */
[-C--:B------:R-:W-:Y:S01]  /*81b0*/  @P0 IADD3 R2, P1, R132, R134.reuse, RZ ;  /* 0x0000008684020210 */ /* 0x080fe20007f3e0ff */
[-C--:B---3--:R-:W-:Y:S02]  /*81c0*/  HMMA.16816.F32.BF16 R4, R196, R200.reuse, R4 ;  /* 0x000000c8c404723c */ /* 0x088fe40000041804 */
[----:B------:R-:W-:Y:S03]  /*81d0*/  LDSM.16.M88.4 R188, [R221+0x6100] ;  /* 0x00610000ddbc783b */ /* 0x000fe60000000200 */
[----:B------:R-:W-:Y:S03]  /*81e0*/  @P0 SHF.L.U64.HI R0, R230, 0x5, R232 ;  /* 0x00000005e6000819 */ /* 0x000fe600000102e8 */
[C---:B-----5:R-:W-:Y:S01]  /*81f0*/  HMMA.16816.F32.BF16 R8, R204.reuse, R200, R8 ;  /* 0x000000c8cc08723c */ /* 0x060fe20000041808 */
[----:B------:R-:W-:Y:S03]  /*8200*/  LDSM.16.M88.4 R192, [R217] ;  /* 0x00000000d9c0783b */ /* 0x000fe60000000200 */
[--C-:B------:R-:W-:Y:S03]  /*8210*/  @P0 IMAD.X R3, R133, 0x1, R0.reuse, P1 ;  /* 0x0000000185030824 */ /* 0x100fe600008e0600 */
[----:B------:R-:W-:Y:S01]  /*8220*/  LDSM.16.M88.4 R208, [R217+0x1000] ;  /* 0x00100000d9d0783b */ /* 0x000fe20000000200 */
[-C--:B------:R-:W-:Y:S08]  /*8230*/  HMMA.16816.F32.BF16 R12, R204, R202.reuse, R12 ;  /* 0x000000cacc0c723c */ /* 0x080ff0000004180c */
[C---:B------:R-:W-:Y:S01]  /*8240*/  HMMA.16816.F32.BF16 R16, R196.reuse, R202, R16 ;  /* 0x000000cac410723c */ /* 0x040fe20000041810 */
[----:B------:R-:W-:Y:S07]  /*8250*/  LDSM.16.M88.4 R200, [R221+0x8100] ;  /* 0x00810000ddc8783b */ /* 0x000fee0000000200 */
[-C--:B-1----:R-:W-:Y:S08]  /*8260*/  HMMA.16816.F32.BF16 R20, R196, R172.reuse, R20 ;  /* 0x000000acc414723c */ /* 0x082ff00000041814 */
[C---:B------:R-:W-:Y:S08]  /*8270*/  HMMA.16816.F32.BF16 R24, R204.reuse, R172, R24 ;  /* 0x000000accc18723c */ /* 0x040ff00000041818 */
[-C--:B------:R-:W-:Y:S08]  /*8280*/  HMMA.16816.F32.BF16 R28, R204, R174.reuse, R28 ;  /* 0x000000aecc1c723c */ /* 0x080ff0000004181c */
[C---:B------:R-:W-:Y:S01]  /*8290*/  HMMA.16816.F32.BF16 R32, R196.reuse, R174, R32 ;  /* 0x000000aec420723c */ /* 0x040fe20000041820 */
[----:B------:R-:W1:Y:S07]  /*82a0*/  LDSM.16.M88.4 R172, [R218+0x5900] ;  /* 0x00590000daac783b */ /* 0x000e6e0000000200 */
[-C--:B--2---:R-:W-:Y:S08]  /*82b0*/  HMMA.16816.F32.BF16 R36, R196, R180.reuse, R36 ;  /* 0x000000b4c424723c */ /* 0x084ff00000041824 */
[C---:B------:R-:W-:Y:S08]  /*82c0*/  HMMA.16816.F32.BF16 R40, R204.reuse, R180, R40 ;  /* 0x000000b4cc28723c */ /* 0x040ff00000041828 */
[-C--:B------:R-:W-:Y:S08]  /*82d0*/  HMMA.16816.F32.BF16 R44, R204, R182.reuse, R44 ;  /* 0x000000b6cc2c723c */ /* 0x080ff0000004182c */
[C---:B------:R-:W-:Y:S01]  /*82e0*/  HMMA.16816.F32.BF16 R48, R196.reuse, R182, R48 ;  /* 0x000000b6c430723c */ /* 0x040fe20000041830 */
[----:B------:R-:W2:Y:S07]  /*82f0*/  LDSM.16.M88.4 R180, [R217+0x800] ;  /* 0x00080000d9b4783b */ /* 0x000eae0000000200 */
[-C--:B----4-:R-:W-:Y:S08]  /*8300*/  HMMA.16816.F32.BF16 R52, R196, R184.reuse, R52 ;  /* 0x000000b8c434723c */ /* 0x090ff00000041834 */
        /* <DEDUP_REMOVED lines=8> */
[----:B------:R-:W-:Y:S07]  /*8390*/  LDSM.16.M88.4 R176, [R217+0x2800] ;  /* 0x00280000d9b0783b */ /* 0x000fee0000000200 */
[-C--:B-1----:R-:W-:Y:S08]  /*83a0*/  HMMA.16816.F32.BF16 R84, R196, R172.reuse, R84 ;  /* 0x000000acc454723c */ /* 0x082ff00000041854 */
[C---:B------:R-:W-:Y:S08]  /*83b0*/  HMMA.16816.F32.BF16 R88, R204.reuse, R172, R88 ;  /* 0x000000accc58723c */ /* 0x040ff00000041858 */
[-C--:B------:R-:W-:Y:S08]  /*83c0*/  HMMA.16816.F32.BF16 R92, R204, R174.reuse, R92 ;  /* 0x000000aecc5c723c */ /* 0x080ff0000004185c */
[----:B------:R-:W-:Y:S01]  /*83d0*/  HMMA.16816.F32.BF16 R96, R196, R174, R96 ;  /* 0x000000aec460723c */ /* 0x000fe20000041860 */
[----:B------:R-:W1:Y:S01]  /*83e0*/  LDSM.16.M88.4 R172, [R217+0x2000] ;  /* 0x00200000d9ac783b */ /* 0x000e620000000200 */
[----:B------:R-:W-:Y:S05]  /*83f0*/  DEPBAR.LE SB0, 0x0 ;  /* 0x000080000000791a */ /* 0x000fea0000000000 */
[----:B------:R-:W-:Y:S01]  /*8400*/  BAR.SYNC.DEFER_BLOCKING 0x0 ;  /* 0x0000000000007b1d */ /* 0x000fe20000010000 */
[-C--:B------:R-:W-:Y:S08]  /*8410*/  HMMA.16816.F32.BF16 R4, R188, R192.reuse, R4 ;  /* 0x000000c0bc04723c */ /* 0x080ff00000041804 */
[C---:B------:R-:W-:Y:S08]  /*8420*/  HMMA.16816.F32.BF16 R8, R200.reuse, R192, R8 ;  /* 0x000000c0c808723c */ /* 0x040ff00000041808 */
[-C--:B------:R-:W-:Y:S08]  /*8430*/  HMMA.16816.F32.BF16 R12, R200, R194.reuse, R12 ;  /* 0x000000c2c80c723c */ /* 0x080ff0000004180c */
[C---:B------:R-:W-:Y:S08]  /*8440*/  HMMA.16816.F32.BF16 R16, R188.reuse, R194, R16 ;  /* 0x000000c2bc10723c */ /* 0x040ff00000041810 */
[-C--:B--2---:R-:W-:Y:S08]  /*8450*/  HMMA.16816.F32.BF16 R20, R188, R180.reuse, R20 ;  /* 0x000000b4bc14723c */ /* 0x084ff00000041814 */
[C---:B------:R-:W-:Y:S07]  /*8460*/  HMMA.16816.F32.BF16 R24, R200.reuse, R180, R24 ;  /* 0x000000b4c818723c */ /* 0x040fee0000041818 */
[-C--:B------:R-:W-:Y:S01]  /*8470*/  @P0 IADD3 R180, P2, R2, R134.reuse, RZ ;  /* 0x0000008602b40210 */ /* 0x080fe20007f5e0ff */
[-C--:B------:R-:W-:Y:S04]  /*8480*/  HMMA.16816.F32.BF16 R28, R200, R182.reuse, R28 ;  /* 0x000000b6c81c723c */ /* 0x080fe8000004181c */
[--C-:B------:R-:W-:Y:S04]  /*8490*/  @P0 IMAD.X R181, R3, 0x1, R0.reuse, P2 ;  /* 0x0000000103b50824 */ /* 0x100fe800010e0600 */
[C---:B------:R-:W-:Y:S01]  /*84a0*/  HMMA.16816.F32.BF16 R32, R188.reuse, R182, R32 ;  /* 0x000000b6bc20723c */ /* 0x040fe20000041820 */
[----:B------:R-:W2:Y:S06]  /*84b0*/  LDL R183, [R1+0x20] ;  /* 0x0000200001b77983 */ /* 0x000eac0000100800 */
[----:B------:R-:W-:Y:S01]  /*84c0*/  @!PT LDS RZ, [RZ] ;  /* 0x00000000fffff984 */ /* 0x000fe20000000800 */
[----:B------:R-:W-:Y:S01]  /*84d0*/  @!PT LDS RZ, [RZ] ;  /* 0x00000000fffff984 */ /* 0x000fe20000000800 */
[----:B------:R-:W-:Y:S01]  /*84e0*/  @!PT LDS RZ, [RZ] ;  /* 0x00000000fffff984 */ /* 0x000fe20000000800 */
[----:B------:R4:W-:Y:S01]  /*84f0*/  @P0 LDGSTS.E.BYPASS.LTC128B.128 [R231+0x3100], [R132.64], !P6 ;  /* 0x0310000084e70fae */ /* 0x0009e2000f101d4c */
[-C--:B------:R-:W-:Y:S05]  /*8500*/  HMMA.16816.F32.BF16 R36, R188, R208.reuse, R36 ;  /* 0x000000d0bc24723c */ /* 0x080fea0000041824 */
[----:B------:R5:W-:Y:S03]  /*8510*/  @P0 LDGSTS.E.BYPASS.LTC128B.128 [R231+0x3900], [R2.64], !P6 ;  /* 0x0390000002e70fae */ /* 0x000be6000f101d4c */
[C---:B------:R-:W-:Y:S03]  /*8520*/  HMMA.16816.F32.BF16 R40, R200.reuse, R208, R40 ;  /* 0x000000d0c828723c */ /* 0x040fe60000041828 */
[----:B------:R1:W-:Y:S05]  /*8530*/  @P0 LDGSTS.E.BYPASS.LTC128B.128 [R231+0x4100], [R180.64], !P6 ;  /* 0x04100000b4e70fae */ /* 0x0003ea000f101d4c */
[-C--:B------:R-:W-:Y:S08]  /*8540*/  HMMA.16816.F32.BF16 R44, R200, R210.reuse, R44 ;  /* 0x000000d2c82c723c */ /* 0x080ff0000004182c */
[C---:B------:R-:W-:Y:S08]  /*8550*/  HMMA.16816.F32.BF16 R48, R188.reuse, R210, R48 ;  /* 0x000000d2bc30723c */ /* 0x040ff00000041830 */
[-C--:B---3--:R-:W-:Y:S04]  /*8560*/  HMMA.16816.F32.BF16 R52, R188, R184.reuse, R52 ;  /* 0x000000b8bc34723c */ /* 0x088fe80000041834 */
[----:B-----5:R-:W-:Y:S04]  /*8570*/  IMAD R2, R229, -0x60, RZ ;  /* 0xffffffa0e5027824 */ /* 0x020fe800078e02ff */
[C---:B------:R-:W-:Y:S08]  /*8580*/  HMMA.16816.F32.BF16 R56, R200.reuse, R184, R56 ;  /* 0x000000b8c838723c */ /* 0x040ff00000041838 */
[-C--:B------:R-:W-:Y:S08]  /*8590*/  HMMA.16816.F32.BF16 R60, R200, R186.reuse, R60 ;  /* 0x000000bac83c723c */ /* 0x080ff0000004183c */
[C---:B------:R-:W-:Y:S08]  /*85a0*/  HMMA.16816.F32.BF16 R64, R188.reuse, R186, R64 ;  /* 0x000000babc40723c */ /* 0x040ff00000041840 */
[-C--:B-1----:R-:W-:Y:S08]  /*85b0*/  HMMA.16816.F32.BF16 R68, R188, R172.reuse, R68 ;  /* 0x000000acbc44723c */ /* 0x082ff00000041844 */
[C---:B------:R-:W-:Y:S01]  /*85c0*/  HMMA.16816.F32.BF16 R72, R200.reuse, R172, R72 ;  /* 0x000000acc848723c */ /* 0x040fe20000041848 */
[----:B------:R1:W3:Y:S07]  /*85d0*/  LDL R173, [R1+0x30] ;  /* 0x0000300001ad7983 */ /* 0x0002ee0000100800 */
[-C--:B------:R-:W-:Y:S08]  /*85e0*/  HMMA.16816.F32.BF16 R76, R200, R174.reuse, R76 ;  /* 0x000000aec84c723c */ /* 0x080ff0000004184c */
[C---:B------:R-:W-:Y:S07]  /*85f0*/  HMMA.16816.F32.BF16 R80, R188.reuse, R174, R80 ;  /* 0x000000aebc50723c */ /* 0x040fee0000041850 */
[-C--:B------:R-:W-:Y:S01]  /*8600*/  @P0 IADD3 R174, P1, R180, R134.reuse, RZ ;  /* 0x00000086b4ae0210 */ /* 0x080fe20007f3e0ff */
[-C--:B------:R-:W-:Y:S04]  /*8610*/  HMMA.16816.F32.BF16 R84, R188, R176.reuse, R84 ;  /* 0x000000b0bc54723c */ /* 0x080fe80000041854 */
[--C-:B------:R-:W-:Y:S01]  /*8620*/  @P0 IMAD.X R175, R181, 0x1, R0.reuse, P1 ;  /* 0x00000001b5af0824 */ /* 0x100fe200008e0600 */
[-C--:B----4-:R-:W-:Y:S03]  /*8630*/  @P0 IADD3 R132, P2, R174, R134.reuse, RZ ;  /* 0x00000086ae840210 */ /* 0x090fe60007f5e0ff */
[C---:B------:R-:W-:Y:S01]  /*8640*/  HMMA.16816.F32.BF16 R88, R200.reuse, R176, R88 ;  /* 0x000000b0c858723c */ /* 0x040fe20000041858 */
[----:B------:R4:W-:Y:S03]  /*8650*/  @P0 LDGSTS.E.BYPASS.LTC128B.128 [R231+0x4900], [R174.64], !P6 ;  /* 0x04900000aee70fae */ /* 0x0009e6000f101d4c */
[--C-:B------:R-:W-:Y:S03]  /*8660*/  @P0 IMAD.X R133, R175, 0x1, R0.reuse, P2 ;  /* 0x00000001af850824 */ /* 0x100fe600010e0600 */
[----:B------:R-:W-:Y:S01]  /*8670*/  @P0 IADD3 R176, P1, R132, R134, RZ ;  /* 0x0000008684b00210 */ /* 0x000fe20007f3e0ff */
[-C--:B------:R-:W-:Y:S01]  /*8680*/  HMMA.16816.F32.BF16 R92, R200, R178.reuse, R92 ;  /* 0x000000b2c85c723c */ /* 0x080fe2000004185c */
[----:B------:R1:W-:Y:S03]  /*8690*/  @P0 LDGSTS.E.BYPASS.LTC128B.128 [R231+0x5100], [R132.64], !P6 ;  /* 0x0510000084e70fae */ /* 0x0003e6000f101d4c */
[----:B------:R-:W-:Y:S04]  /*86a0*/  @P0 IMAD.X R177, R133, 0x1, R0, P1 ;  /* 0x0000000185b10824 */ /* 0x000fe800008e0600 */
[----:B------:R-:W-:Y:S01]  /*86b0*/  HMMA.16816.F32.BF16 R96, R188, R178, R96 ;  /* 0x000000b2bc60723c */ /* 0x000fe20000041860 */
[----:B------:R5:W-:Y:S01]  /*86c0*/  @P0 LDGSTS.E.BYPASS.LTC128B.128 [R231+0x5900], [R176.64], !P6 ;  /* 0x05900000b0e70fae */ /* 0x000be2000f101d4c */
[----:B------:R-:W-:Y:S05]  /*86d0*/  PLOP3.LUT P0, PT, PT, PT, UP1, 0x40, 0x0 ;  /* 0x000000000000781c */ /* 0x000fea0003f0e818 */
[----:B------:R-:W0:Y:S01]  /*86e0*/  LDGDEPBAR ;  /* 0x00000000000079af */ /* 0x000e220000000000 */
[----:B--2---:R-:W-:Y:S04]  /*86f0*/  IADD3 R182, -R183, 0x1, R2 ;  /* 0x00000001b7b67810 */ /* 0x004fe80007ffe102 */
[----:B-----5:R-:W-:Y:S04]  /*8700*/  IADD3 R176, R182, c[0x0][0x1d0], RZ ;  /* 0x00007400b6b07a10 */ /* 0x020fe80007ffe0ff */
[----:B------:R-:W-:Y:S04]  /*8710*/  IADD3 R176, R176, -c[0x0][0x168], RZ ;  /* 0x80005a00b0b07a10 */ /* 0x000fe80007ffe0ff */
[C---:B----4-:R-:W-:Y:S02]  /*8720*/  IADD3 R174, R176.reuse, c[0x0][0x328], RZ ;  /* 0x0000ca00b0ae7a10 */ /* 0x050fe40007ffe0ff */
[----:B------:R-:W-:Y:S01]  /*8730*/  IADD3 R175, R176, UR10, RZ ;  /* 0x0000000ab0af7c10 */ /* 0x000fe2000fffe0ff */
[----:B---3--:R-:W-:Y:S05]  /*8740*/  @P3 IMAD.MOV.U32 R173, RZ, RZ, R139 ;  /* 0x000000ffffad3224 */ /* 0x008fea00078e008b */
[----:B------:R-:W2:Y:S02]  /*8750*/  SHFL.IDX PT, R3, R173, RZ, 0x1c1f ;  /* 0x001c1fffad037589 */ /* 0x000ea400000e0000 */
[----:B--2---:R-:W-:Y:S02]  /*8760*/  IMAD.IADD R139, R174, 0x1, R3 ;  /* 0x00000001ae8b7824 */ /* 0x004fe400078e0203 */
[----:B------:R-:W-:Y:S01]  /*8770*/  IMAD.IADD R0, R3, 0x1, R175 ;  /* 0x0000000103007824 */ /* 0x000fe200078e02af */
[----:B------:R-:W-:-:S05]  /*8780*/  @P0 BRA `(.L_x_482) ;  /* 0x0000019000000947 */ /* 0x000fca0003800000 */
[----:B-1----:R-:W-:Y:S01]  /*8790*/  IADD3 R3, R3, c[0x0][0x1d0], RZ ;  /* 0x0000740003037a10 */ /* 0x002fe20007ffe0ff */
[----:B------:R-:W-:Y:S03]  /*87a0*/  BSSY B0, `(.L_x_483) ;  /* 0x0000012000007945 */ /* 0x000fe60003800000 */
[----:B------:R-:W-:Y:S04]  /*87b0*/  IADD3 R3, R3, -c[0x0][0x168], RZ ;  /* 0x80005a0003037a10 */ /* 0x000fe80007ffe0ff */
[----:B------:R-:W-:Y:S11]  /*87c0*/  ISETP.GT.AND P0, PT, R3, -0x1, PT ;  /* 0xffffffff0300780c */ /* 0x000ff60003f04270 */
[----:B------:R-:W-:Y:S02]  /*87d0*/  @!UPT UIADD3 URZ, URZ, URZ, URZ ;  /* 0x0000003f3f3ff290 */ /* 0x000fe4000fffe03f */
[----:B------:R-:W-:-:S05]  /*87e0*/  @P0 BRA `(.L_x_484) ;  /* 0x0000008000000947 */ /* 0x000fca0003800000 */
[----:B------:R-:W-:Y:S01]  /*87f0*/  LOP3.LUT R3, RZ, R3, RZ, 0x33, !PT ;  /* 0x00000003ff037212 */ /* 0x000fe200078e33ff */
[----:B------:R-:W-:Y:S05]  /*8800*/  IMAD.MOV.U32 R132, RZ, RZ, c[0x0][0x32c] ;  /* 0x0000cb00ff847624 */ /* 0x000fea00078e00ff */
[----:B------:R-:W-:Y:S11]  /*8810*/  ISETP.NE.AND P0, PT, R132, 0x1, PT ;  /* 0x000000018400780c */ /* 0x000ff60003f05270 */
[----:B------:R-:W-:Y:S02]  /*8820*/  @!UPT UIADD3 URZ, URZ, URZ, URZ ;  /* 0x0000003f3f3ff290 */ /* 0x000fe4000fffe03f */
[----:B------:R-:W-:Y:S05]  /*8830*/  @P0 IMAD.HI.U32 R132, R3, c[0x0][0x330], RZ ;  /* 0x0000cc0003840a27 */ /* 0x000fea00078e00ff */
[----:B------:R-:W-:Y:S04]  /*8840*/  @P0 SHF.R.U32.HI R3, RZ, c[0x0][0x334], R132 ;  /* 0x0000cd00ff030a19 */ /* 0x000fe80000011684 */
[----:B------:R-:W-:Y:S01]  /*8850*/  LOP3.LUT R3, RZ, R3, RZ, 0x33, !PT ;  /* 0x00000003ff037212 */ /* 0x000fe200078e33ff */
[----:B------:R-:W-:-:S05]  /*8860*/  BRA `(.L_x_485) ;  /* 0x0000005000007947 */ /* 0x000fca0003800000 */
.L_x_484:
[----:B------:R-:W-:Y:S04]  /*8870*/  MOV R132, c[0x0][0x32c] ;  /* 0x0000cb0000847a02 */ /* 0x000fe80000000f00 */
[----:B------:R-:W-:Y:S11]  /*8880*/  ISETP.NE.AND P0, PT, R132, 0x1, PT ;  /* 0x000000018400780c */ /* 0x000ff60003f05270 */
[----:B------:R-:W-:Y:S02]  /*8890*/  @!UPT UIADD3 URZ, URZ, URZ, URZ ;  /* 0x0000003f3f3ff290 */ /* 0x000fe4000fffe03f */
[----:B------:R-:W-:Y:S05]  /*88a0*/  @P0 IMAD.HI.U32 R132, R3, c[0x0][0x330], RZ ;  /* 0x0000cc0003840a27 */ /* 0x000fea00078e00ff */
[----:B------:R-:W-:Y:S02]  /*88b0*/  @P0 SHF.R.U32.HI R3, RZ, c[0x0][0x334], R132 ;  /* 0x0000cd00ff030a19 */ /* 0x000fe40000011684 */
.L_x_485:
[----:B------:R-:W-:Y:S05]  /*88c0*/  BSYNC B0 ;  /* 0x0000000000007941 */ /* 0x000fea0003800000 */
.L_x_483:
[----:B------:R-:W-:Y:S04]  /*88d0*/  IMAD.IADD R132, R2, 0x1, -R183 ;  /* 0x0000000102847824 */ /* 0x000fe800078e0ab7 */
[----:B------:R-:W-:Y:S05]  /*88e0*/  IMAD R3, R3, c[0x0][0x32c], R132 ;  /* 0x0000cb0003037a24 */ /* 0x000fea00078e0284 */
[----:B------:R-:W-:Y:S02]  /*88f0*/  IADD3 R132, R3, c[0x0][0x32c], RZ ;  /* 0x0000cb0003847a10 */ /* 0x000fe40007ffe0ff */
[----:B------:R-:W-:Y:S02]  /*8900*/  IMNMX R0, R0, R3, !PT ;  /* 0x0000000300007217 */ /* 0x000fe40007800200 */
[----:B------:R-:W-:Y:S02]  /*8910*/  IMNMX R139, R139, R132, PT ;  /* 0x000000848b8b7217 */ /* 0x000fe40003800200 */
.L_x_482:
[----:B-1----:R-:W-:Y:S01]  /*8920*/  PLOP3.LUT P0, PT, PT, PT, UP1, 0x40, 0x0 ;  /* 0x000000000000781c */ /* 0x002fe20003f0e818 */
[----:B------:R-:W1:Y:S02]  /*8930*/  SHFL.IDX PT, R3, R173, 0x1, 0x1c1f ;  /* 0x003c1f00ad037f89 */ /* 0x000e6400000e0000 */
[----:B-1----:R-:W-:Y:S01]  /*8940*/  IADD3 R132, R175, R3, RZ ;  /* 0x00000003af847210 */ /* 0x002fe20007ffe0ff */
[----:B------:R-:W-:Y:S09]  /*8950*/  IMAD.IADD R134, R174, 0x1, R3 ;  /* 0x00000001ae867824 */ /* 0x000ff200078e0203 */
[----:B------:R-:W-:-:S05]  /*8960*/  @P0 BRA `(.L_x_486) ;  /* 0x0000019000000947 */ /* 0x000fca0003800000 */
[----:B------:R-:W-:Y:S01]  /*8970*/  IADD3 R3, R3, c[0x0][0x1d0], RZ ;  /* 0x0000740003037a10 */ /* 0x000fe20007ffe0ff */
        /* <DEDUP_REMOVED lines=13> */
.L_x_488:
[----:B------:R-:W-:Y:S04]  /*8a50*/  MOV R133, c[0x0][0x32c] ;  /* 0x0000cb0000857a02 */ /* 0x000fe80000000f00 */
[----:B------:R-:W-:Y:S11]  /*8a60*/  ISETP.NE.AND P0, PT, R133, 0x1, PT ;  /* 0x000000018500780c */ /* 0x000ff60003f05270 */
[----:B------:R-:W-:Y:S02]  /*8a70*/  @!UPT UIADD3 URZ, URZ, URZ, URZ ;  /* 0x0000003f3f3ff290 */ /* 0x000fe4000fffe03f */
[----:B------:R-:W-:Y:S05]  /*8a80*/  @P0 IMAD.HI.U32 R133, R3, c[0x0][0x330], RZ ;  /* 0x0000cc0003850a27 */ /* 0x000fea00078e00ff */
[----:B------:R-:W-:Y:S02]  /*8a90*/  @P0 SHF.R.U32.HI R3, RZ, c[0x0][0x334], R133 ;  /* 0x0000cd00ff030a19 */ /* 0x000fe40000011685 */
.L_x_489:
[----:B------:R-:W-:Y:S05]  /*8aa0*/  BSYNC B0 ;  /* 0x0000000000007941 */ /* 0x000fea0003800000 */
.L_x_487:
[----:B------:R-:W-:Y:S04]  /*8ab0*/  IMAD.IADD R133, R2, 0x1, -R183 ;  /* 0x0000000102857824 */ /* 0x000fe800078e0ab7 */
[----:B------:R-:W-:Y:S05]  /*8ac0*/  IMAD R3, R3, c[0x0][0x32c], R133 ;  /* 0x0000cb0003037a24 */ /* 0x000fea00078e0285 */
[----:B------:R-:W-:Y:S02]  /*8ad0*/  IADD3 R133, R3, c[0x0][0x32c], RZ ;  /* 0x0000cb0003857a10 */ /* 0x000fe40007ffe0ff */
[----:B------:R-:W-:Y:S02]  /*8ae0*/  IMNMX R132, R132, R3, !PT ;  /* 0x0000000384847217 */ /* 0x000fe40007800200 */
[----:B------:R-:W-:Y:S02]  /*8af0*/  IMNMX R134, R134, R133, PT ;  /* 0x0000008586867217 */ /* 0x000fe40003800200 */
.L_x_486:
[----:B------:R-:W-:Y:S01]  /*8b00*/  PLOP3.LUT P0, PT, PT, PT, UP1, 0x40, 0x0 ;  /* 0x000000000000781c */ /* 0x000fe20003f0e818 */
        /* <DEDUP_REMOVED lines=18> */
.L_x_492:
[----:B------:R-:W-:Y:S04]  /*8c30*/  MOV R177, c[0x0][0x32c] ;  /* 0x0000cb0000b17a02 */ /* 0x000fe80000000f00 */
[----:B------:R-:W-:Y:S11]  /*8c40*/  ISETP.NE.AND P0, PT, R177, 0x1, PT ;  /* 0x00000001b100780c */ /* 0x000ff60003f05270 */
[----:B------:R-:W-:Y:S02]  /*8c50*/  @!UPT UIADD3 URZ, URZ, URZ, URZ ;  /* 0x0000003f3f3ff290 */ /* 0x000fe4000fffe03f */
[----:B------:R-:W-:Y:S05]  /*8c60*/  @P0 IMAD.HI.U32 R177, R172, c[0x0][0x330], RZ ;  /* 0x0000cc00acb10a27 */ /* 0x000fea00078e00ff */
[----:B------:R-:W-:Y:S02]  /*8c70*/  @P0 SHF.R.U32.HI R172, RZ, c[0x0][0x334], R177 ;  /* 0x0000cd00ffac0a19 */ /* 0x000fe400000116b1 */
.L_x_493:
[----:B------:R-:W-:Y:S05]  /*8c80*/  BSYNC B0 ;  /* 0x0000000000007941 */ /* 0x000fea0003800000 */
.L_x_491:
[----:B------:R-:W-:Y:S04]  /*8c90*/  IMAD.IADD R177, R2, 0x1, -R183 ;  /* 0x0000000102b17824 */ /* 0x000fe800078e0ab7 */
[----:B------:R-:W-:Y:S05]  /*8ca0*/  IMAD R172, R172, c[0x0][0x32c], R177 ;  /* 0x0000cb00acac7a24 */ /* 0x000fea00078e02b1 */
[----:B------:R-:W-:Y:S02]  /*8cb0*/  IADD3 R177, R172, c[0x0][0x32c], RZ ;  /* 0x0000cb00acb17a10 */ /* 0x000fe40007ffe0ff */
[----:B------:R-:W-:Y:S02]  /*8cc0*/  IMNMX R3, R3, R172, !PT ;  /* 0x000000ac03037217 */ /* 0x000fe40007800200 */
[----:B------:R-:W-:Y:S02]  /*8cd0*/  IMNMX R133, R133, R177, PT ;  /* 0x000000b185857217 */ /* 0x000fe40003800200 */
.L_x_490:
[C---:B------:R-:W-:Y:S02]  /*8ce0*/  ISETP.GE.AND P1, PT, R2.reuse, 0x9, PT ;  /* 0x000000090200780c */ /* 0x040fe40003f26270 */
[----:B------:R-:W-:Y:S02]  /*8cf0*/  ISETP.GE.AND P3, PT, R2, 0xa, PT ;  /* 0x0000000a0200780c */ /* 0x000fe40003f66270 */
[C---:B------:R-:W-:Y:S02]  /*8d00*/  ISETP.GT.AND P0, PT, R0.reuse, 0x8, !P1 ;  /* 0x000000080000780c */ /* 0x040fe40004f04270 */
[----:B------:R-:W-:Y:S02]  /*8d10*/  P2R R180, PR, RZ, 0x8 ;  /* 0x00000008ffb47803 */ /* 0x000fe40000000000 */
[----:B------:R-:W-:Y:S02]  /*8d20*/  ISETP.LT.OR P0, PT, R139, 0x9, P0 ;  /* 0x000000098b00780c */ /* 0x000fe40000701670 */
[----:B------:R-:W-:Y:S02]  /*8d30*/  ISETP.GT.AND P2, PT, R0, 0x9, !P3 ;  /* 0x000000090000780c */ /* 0x000fe40005f44270 */
[----:B------:R-:W-:Y:S02]  /*8d40*/  FSEL R184, R16, -INF , !P0 ;  /* 0xff80000010b87808 */ /* 0x000fe40004000000 */
[----:B------:R-:W-:Y:S02]  /*8d50*/  ISETP.GT.AND P0, PT, R132, 0x9, !P3 ;  /* 0x000000098400780c */ /* 0x000fe40005f04270 */
[----:B------:R-:W-:Y:S02]  /*8d60*/  ISETP.GE.AND P3, PT, R2, 0x12, PT ;  /* 0x000000120200780c */ /* 0x000fe40003f66270 */
[----:B------:R-:W-:Y:S02]  /*8d70*/  ISETP.LT.OR P0, PT, R134, 0xa, P0 ;  /* 0x0000000a8600780c */ /* 0x000fe40000701670 */
[----:B------:R-:W-:Y:S02]  /*8d80*/  P2R R178, PR, RZ, 0x8 ;  /* 0x00000008ffb27803 */ /* 0x000fe40000000000 */
[----:B------:R-:W-:Y:S02]  /*8d90*/  FSEL R187, R19, -INF , !P0 ;  /* 0xff80000013bb7808 */ /* 0x000fe40004000000 */
[----:B------:R-:W-:Y:S02]  /*8da0*/  ISETP.GT.AND P0, PT, R0, 0x11, !P3 ;  /* 0x000000110000780c */ /* 0x000fe40005f04270 */
[C---:B------:R-:W-:Y:S02]  /*8db0*/  ISETP.LT.OR P2, PT, R139.reuse, 0xa, P2 ;  /* 0x0000000a8b00780c */ /* 0x040fe40001741670 */
[----:B------:R-:W-:Y:S02]  /*8dc0*/  ISETP.LT.OR P0, PT, R139, 0x12, P0 ;  /* 0x000000128b00780c */ /* 0x000fe40000701670 */
[----:B------:R-:W-:Y:S02]  /*8dd0*/  FSEL R185, R17, -INF , !P2 ;  /* 0xff80000011b97808 */ /* 0x000fe40005000000 */
[----:B------:R-:W-:Y:S02]  /*8de0*/  FSEL R190, R21, -INF , !P0 ;  /* 0xff80000015be7808 */ /* 0x000fe40004000000 */
[----:B------:R-:W-:Y:S02]  /*8df0*/  ISETP.GT.AND P0, PT, R132, 0x11, !P3 ;  /* 0x000000118400780c */ /* 0x000fe40005f04270 */
[----:B------:R-:W-:Y:S02]  /*8e00*/  ISETP.GE.AND P3, PT, R2, 0x19, PT ;  /* 0x000000190200780c */ /* 0x000fe40003f66270 */
[----:B------:R-:W-:Y:S02]  /*8e10*/  ISETP.LT.OR P0, PT, R134, 0x12, P0 ;  /* 0x000000128600780c */ /* 0x000fe40000701670 */
[----:B------:R-:W-:Y:S02]  /*8e20*/  ISETP.GE.AND P2, PT, R2, 0x1a, PT ;  /* 0x0000001a0200780c */ /* 0x000fe40003f46270 */
[----:B------:R-:W-:Y:S02]  /*8e30*/  FSEL R191, R23, -INF , !P0 ;  /* 0xff80000017bf7808 */ /* 0x000fe40004000000 */
[----:B------:R-:W-:Y:S02]  /*8e40*/  ISETP.GT.AND P0, PT, R0, 0x18, !P3 ;  /* 0x000000180000780c */ /* 0x000fe40005f04270 */
[----:B------:R-:W-:Y:S02]  /*8e50*/  P2R R181, PR, RZ, 0x2 ;  /* 0x00000002ffb57803 */ /* 0x000fe40000000000 */
[C---:B------:R-:W-:Y:S02]  /*8e60*/  ISETP.LT.OR P0, PT, R139.reuse, 0x19, P0 ;  /* 0x000000198b00780c */ /* 0x040fe40000701670 */
[----:B------:R-:W-:Y:S02]  /*8e70*/  ISETP.GT.AND P1, PT, R132, 0x8, !P1 ;  /* 0x000000088400780c */ /* 0x000fe40004f24270 */
[----:B------:R-:W-:Y:S02]  /*8e80*/  FSEL R192, R32, -INF , !P0 ;  /* 0xff80000020c07808 */ /* 0x000fe40004000000 */
[----:B------:R-:W-:Y:S02]  /*8e90*/  ISETP.GT.AND P0, PT, R0, 0x19, !P2 ;  /* 0x000000190000780c */ /* 0x000fe40005704270 */
[----:B------:R-:W-:Y:S02]  /*8ea0*/  ISETP.GE.AND P4, PT, R2, 0x11, PT ;  /* 0x000000110200780c */ /* 0x000fe40003f86270 */
[----:B------:R-:W-:Y:S02]  /*8eb0*/  ISETP.LT.OR P0, PT, R139, 0x1a, P0 ;  /* 0x0000001a8b00780c */ /* 0x000fe40000701670 */
[----:B------:R-:W-:Y:S02]  /*8ec0*/  ISETP.LT.OR P1, PT, R134, 0x9, P1 ;  /* 0x000000098600780c */ /* 0x000fe40000f21670 */
[----:B------:R-:W-:Y:S02]  /*8ed0*/  FSEL R193, R33, -INF , !P0 ;  /* 0xff80000021c17808 */ /* 0x000fe40004000000 */
[----:B------:R-:W-:Y:S02]  /*8ee0*/  ISETP.GT.AND P0, PT, R132, 0x18, !P3 ;  /* 0x000000188400780c */ /* 0x000fe40005f04270 */
[----:B------:R-:W-:Y:S02]  /*8ef0*/  FSEL R186, R18, -INF , !P1 ;  /* 0xff80000012ba7808 */ /* 0x000fe40004800000 */
[----:B------:R-:W-:Y:S02]  /*8f00*/  ISETP.GT.AND P1, PT, R0, 0x10, !P4 ;  /* 0x000000100000780c */ /* 0x000fe40006724270 */
[----:B------:R-:W-:Y:S02]  /*8f10*/  ISETP.LT.OR P0, PT, R134, 0x19, P0 ;  /* 0x000000198600780c */ /* 0x000fe40000701670 */
[----:B------:R-:W-:Y:S02]  /*8f20*/  ISETP.LT.OR P1, PT, R139, 0x11, P1 ;  /* 0x000000118b00780c */ /* 0x000fe40000f21670 */
[----:B------:R-:W-:Y:S02]  /*8f30*/  FSEL R194, R34, -INF , !P0 ;  /* 0xff80000022c27808 */ /* 0x000fe40004000000 */
[----:B------:R-:W-:Y:S02]  /*8f40*/  ISETP.GT.AND P0, PT, R132, 0x19, !P2 ;  /* 0x000000198400780c */ /* 0x000fe40005704270 */
[----:B------:R-:W-:Y:S02]  /*8f50*/  FSEL R188, R20, -INF , !P1 ;  /* 0xff80000014bc7808 */ /* 0x000fe40004800000 */
[----:B------:R-:W-:Y:S02]  /*8f60*/  ISETP.GT.AND P1, PT, R132, 0x10, !P4 ;  /* 0x000000108400780c */ /* 0x000fe40006724270 */
[----:B------:R-:W-:Y:S02]  /*8f70*/  P2R R172, PR, RZ, 0x4 ;  /* 0x00000004ffac7803 */ /* 0x000fe40000000000 */
[----:B------:R-:W-:Y:S02]  /*8f80*/  ISETP.LT.OR P0, PT, R134, 0x1a, P0 ;  /* 0x0000001a8600780c */ /* 0x000fe40000701670 */
[----:B------:R-:W-:Y:S02]  /*8f90*/  ISETP.GE.AND P2, PT, R2, 0x21, PT ;  /* 0x000000210200780c */ /* 0x000fe40003f46270 */
[----:B------:R-:W-:Y:S02]  /*8fa0*/  ISETP.LT.OR P1, PT, R134, 0x11, P1 ;  /* 0x000000118600780c */ /* 0x000fe40000f21670 */
[----:B------:R-:W-:Y:S02]  /*8fb0*/  FSEL R195, R35, -INF , !P0 ;  /* 0xff80000023c37808 */ /* 0x000fe40004000000 */
[----:B------:R-:W-:Y:S02]  /*8fc0*/  ISETP.GT.AND P0, PT, R0, 0x20, !P2 ;  /* 0x000000200000780c */ /* 0x000fe40005704270 */
[----:B------:R-:W-:Y:S02]  /*8fd0*/  FSEL R189, R22, -INF , !P1 ;  /* 0xff80000016bd7808 */ /* 0x000fe40004800000 */
[C---:B------:R-:W-:Y:S02]  /*8fe0*/  ISETP.LT.OR P0, PT, R139.reuse, 0x21, P0 ;  /* 0x000000218b00780c */ /* 0x040fe40000701670 */
[----:B------:R-:W-:Y:S02]  /*8ff0*/  ISETP.GE.AND P1, PT, R2, 0x22, PT ;  /* 0x000000220200780c */ /* 0x000fe40003f26270 */
[----:B------:R-:W-:Y:S02]  /*9000*/  FSEL R196, R36, -INF , !P0 ;  /* 0xff80000024c47808 */ /* 0x000fe40004000000 */
[----:B------:R-:W-:Y:S02]  /*9010*/  ISETP.GT.AND P0, PT, R0, 0x21, !P1 ;  /* 0x000000210000780c */ /* 0x000fe40004f04270 */
[----:B------:R-:W-:Y:S02]  /*9020*/  P2R R35, PR, RZ, 0x4 ;  /* 0x00000004ff237803 */ /* 0x000fe40000000000 */
[----:B------:R-:W-:Y:S02]  /*9030*/  ISETP.LT.OR P0, PT, R139, 0x22, P0 ;  /* 0x000000228b00780c */ /* 0x000fe40000701670 */
[----:B------:R-:W-:Y:S02]  /*9040*/  P2R R34, PR, RZ, 0x2 ;  /* 0x00000002ff227803 */ /* 0x000fe40000000000 */
[----:B------:R-:W-:Y:S02]  /*9050*/  FSEL R197, R37, -INF , !P0 ;  /* 0xff80000025c57808 */ /* 0x000fe40004000000 */
[----:B------:R-:W-:Y:S02]  /*9060*/  ISETP.GT.AND P0, PT, R132, 0x20, !P2 ;  /* 0x000000208400780c */ /* 0x000fe40005704270 */
[----:B------:R-:W-:Y:S02]  /*9070*/  ISETP.GE.AND P2, PT, R2, 0x29, PT ;  /* 0x000000290200780c */ /* 0x000fe40003f46270 */
        /* <DEDUP_REMOVED lines=9> */
[----:B------:R-:W-:Y:S02]  /*9110*/  P2R R177, PR, RZ, 0x8 ;  /* 0x00000008ffb17803 */ /* 0x000fe40000000000 */
[C---:B------:R-:W-:Y:S02]  /*9120*/  ISETP.LT.OR P0, PT, R139.reuse, 0x29, P0 ;  /* 0x000000298b00780c */ /* 0x040fe40000701670 */
[----:B------:R-:W-:Y:S02]  /*9130*/  ISETP.GE.AND P3, PT, R2, 0x51, PT ;  /* 0x000000510200780c */ /* 0x000fe40003f66270 */
[----:B------:R-:W-:Y:S02]  /*9140*/  FSEL R203, R48, -INF , !P0 ;  /* 0xff80000030cb7808 */ /* 0x000fe40004000000 */
[----:B------:R-:W-:Y:S02]  /*9150*/  ISETP.GT.AND P0, PT, R0, 0x29, !P1 ;  /* 0x000000290000780c */ /* 0x000fe40004f04270 */
[----:B------:R-:W-:Y:S02]  /*9160*/  P2R R179, PR, RZ, 0x10 ;  /* 0x00000010ffb37803 */ /* 0x000fe40000000000 */
[----:B------:R-:W-:Y:S02]  /*9170*/  ISETP.LT.OR P0, PT, R139, 0x2a, P0 ;  /* 0x0000002a8b00780c */ /* 0x000fe40000701670 */
[----:B------:R-:W-:Y:S02]  /*9180*/  ISETP.GE.AND P4, PT, R2, 0x52, PT ;  /* 0x000000520200780c */ /* 0x000fe40003f86270 */
        /* <DEDUP_REMOVED lines=13> */
[C---:B------:R-:W-:Y:S02]  /*9260*/  ISETP.LT.OR P0, PT, R139.reuse, 0x31, P0 ;  /* 0x000000318b00780c */ /* 0x040fe40000701670 */
        /* <DEDUP_REMOVED lines=17> */
[----:B------:R-:W-:Y:S04]  /*9380*/  ISETP.GT.AND P0, PT, R0, 0x38, !P2 ;  /* 0x000000380000780c */ /* 0x000fe80005704270 */
[C---:B------:R-:W-:Y:S04]  /*9390*/  ISETP.LT.OR P0, PT, R139.reuse, 0x39, P0 ;  /* 0x000000398b00780c */ /* 0x040fe80000701670 */
[----:B------:R-:W-:Y:S02]  /*93a0*/  FSEL R234, R64, -INF , !P0 ;  /* 0xff80000040ea7808 */ /* 0x000fe40004000000 */
[----:B------:R-:W-:Y:S04]  /*93b0*/  ISETP.GT.AND P0, PT, R0, 0x39, !P1 ;  /* 0x000000390000780c */ /* 0x000fe80004f04270 */
[----:B------:R-:W-:Y:S04]  /*93c0*/  ISETP.LT.OR P0, PT, R139, 0x3a, P0 ;  /* 0x0000003a8b00780c */ /* 0x000fe80000701670 */
        /* <DEDUP_REMOVED lines=35> */
[----:B------:R-:W-:Y:S04]  /*9600*/  ISETP.LT.OR P0, PT, R134, 0x49, P0 ;  /* 0x000000498600780c */ /* 0x000fe80000701670 */
[----:B------:R-:W-:Y:S02]  /*9610*/  FSEL R248, R82, -INF , !P0 ;  /* 0xff80000052f87808 */ /* 0x000fe40004000000 */
[----:B------:R-:W-:Y:S02]  /*9620*/  ISETP.GT.AND P0, PT, R132, 0x49, !P1 ;  /* 0x000000498400780c */ /* 0x000fe40004f04270 */
[----:B------:R-:W-:Y:S02]  /*9630*/  ISETP.GE.AND P1, PT, R2, 0x1, PT ;  /* 0x000000010200780c */ /* 0x000fe40003f26270 */
[----:B------:R-:W-:Y:S04]  /*9640*/  ISETP.LT.OR P0, PT, R134, 0x4a, P0 ;  /* 0x0000004a8600780c */ /* 0x000fe80000701670 */
[----:B------:R-:W-:Y:S02]  /*9650*/  FSEL R249, R83, -INF , !P0 ;  /* 0xff80000053f97808 */ /* 0x000fe40004000000 */
[----:B------:R-:W-:Y:S04]  /*9660*/  ISETP.GT.AND P0, PT, R0, 0x50, !P3 ;  /* 0x000000500000780c */ /* 0x000fe80005f04270 */
[C---:B------:R-:W-:Y:S04]  /*9670*/  ISETP.LT.OR P0, PT, R139.reuse, 0x51, P0 ;  /* 0x000000518b00780c */ /* 0x040fe80000701670 */
[----:B------:R-:W-:Y:S02]  /*9680*/  FSEL R250, R84, -INF , !P0 ;  /* 0xff80000054fa7808 */ /* 0x000fe40004000000 */
[----:B------:R-:W-:Y:S04]  /*9690*/  ISETP.GT.AND P0, PT, R0, 0x51, !P4 ;  /* 0x000000510000780c */ /* 0x000fe80006704270 */
[----:B------:R-:W-:Y:S04]  /*96a0*/  ISETP.LT.OR P0, PT, R139, 0x52, P0 ;  /* 0x000000528b00780c */ /* 0x000fe80000701670 */
[----:B------:R-:W-:Y:S02]  /*96b0*/  FSEL R251, R85, -INF , !P0 ;  /* 0xff80000055fb7808 */ /* 0x000fe40004000000 */
[----:B------:R-:W-:Y:S04]  /*96c0*/  ISETP.GT.AND P0, PT, R132, 0x50, !P3 ;  /* 0x000000508400780c */ /* 0x000fe80005f04270 */
[----:B------:R-:W-:Y:S04]  /*96d0*/  ISETP.LT.OR P0, PT, R134, 0x51, P0 ;  /* 0x000000518600780c */ /* 0x000fe80000701670 */
[----:B------:R-:W-:Y:S02]  /*96e0*/  FSEL R252, R86, -INF , !P0 ;  /* 0xff80000056fc7808 */ /* 0x000fe40004000000 */
[----:B------:R-:W-:Y:S04]  /*96f0*/  ISETP.GT.AND P0, PT, R132, 0x51, !P4 ;  /* 0x000000518400780c */ /* 0x000fe80006704270 */
[----:B------:R-:W-:Y:S04]  /*9700*/  ISETP.LT.OR P0, PT, R134, 0x52, P0 ;  /* 0x000000528600780c */ /* 0x000fe80000701670 */
[----:B------:R-:W-:Y:S02]  /*9710*/  FSEL R87, R87, -INF , !P0 ;  /* 0xff80000057577808 */ /* 0x000fe40004000000 */
[C---:B------:R-:W-:Y:S04]  /*9720*/  ISETP.GT.AND P0, PT, R0.reuse, 0x1, !P2 ;  /* 0x000000010000780c */ /* 0x040fe80005704270 */
[----:B------:R-:W-:Y:S04]  /*9730*/  ISETP.LT.OR P0, PT, R139, 0x2, P0 ;  /* 0x000000028b00780c */ /* 0x000fe80000701670 */
[----:B------:R-:W-:Y:S02]  /*9740*/  FSEL R37, R5, -INF , !P0 ;  /* 0xff80000005257808 */ /* 0x000fe40004000000 */
[----:B------:R-:W-:Y:S04]  /*9750*/  ISETP.GT.AND P0, PT, R0, RZ, !P1 ;  /* 0x000000ff0000720c */ /* 0x000fe80004f04270 */
[----:B------:R-:W-:Y:S04]  /*9760*/  ISETP.LT.OR P0, PT, R139, 0x1, P0 ;  /* 0x000000018b00780c */ /* 0x000fe80000701670 */
[----:B------:R-:W-:Y:S02]  /*9770*/  FSEL R36, R4, -INF , !P0 ;  /* 0xff80000004247808 */ /* 0x000fe40004000000 */
[----:B------:R-:W-:Y:S04]  /*9780*/  ISETP.GT.AND P0, PT, R132, 0x1, !P2 ;  /* 0x000000018400780c */ /* 0x000fe80005704270 */
[----:B------:R-:W-:Y:S04]  /*9790*/  ISETP.LT.OR P0, PT, R134, 0x2, P0 ;  /* 0x000000028600780c */ /* 0x000fe80000701670 */
[----:B------:R-:W-:Y:S02]  /*97a0*/  FSEL R39, R7, -INF , !P0 ;  /* 0xff80000007277808 */ /* 0x000fe40004000000 */
[----:B------:R-:W-:Y:S04]  /*97b0*/  ISETP.GT.AND P0, PT, R132, RZ, !P1 ;  /* 0x000000ff8400720c */ /* 0x000fe80004f04270 */
        /* <DEDUP_REMOVED lines=17> */
[----:B------:R-:W-:Y:S04]  /*98d0*/  ISETP.NE.AND P0, PT, R181, RZ, PT ;  /* 0x000000ffb500720c */ /* 0x000fe80003f05270 */
        /* <DEDUP_REMOVED lines=83> */
[----:B------:R-:W-:Y:S02]  /*9e10*/  ISETP.GT.AND P0, PT, R3, 0x59, !P6 ;  /* 0x000000590300780c */ /* 0x000fe40007704270 */
[----:B------:R-:W1:Y:S01]  /*9e20*/  SHFL.IDX PT, R3, R173, 0x3, 0x1c1f ;  /* 0x007c1f00ad037f89 */ /* 0x000e6200000e0000 */
[----:B------:R-:W-:Y:S02]  /*9e30*/  ISETP.NE.AND P6, PT, R183, RZ, PT ;  /* 0x000000ffb700720c */ /* 0x000fe40003fc5270 */
[----:B------:R-:W-:Y:S04]  /*9e40*/  ISETP.LT.OR P0, PT, R133, 0x5a, P0 ;  /* 0x0000005a8500780c */ /* 0x000fe80000701670 */
[----:B------:R-:W-:Y:S02]  /*9e50*/  FSEL R183, R93, -INF , !P0 ;  /* 0xff8000005db77808 */ /* 0x000fe40004000000 */
[----:B------:R-:W-:Y:S01]  /*9e60*/  PLOP3.LUT P0, PT, PT, PT, UP1, 0x40, 0x0 ;  /* 0x000000000000781c */ /* 0x000fe20003f0e818 */
[--C-:B-1----:R-:W-:Y:S02]  /*9e70*/  IMAD.IADD R2, R174, 0x1, R3.reuse ;  /* 0x00000001ae027824 */ /* 0x102fe400078e0203 */
[----:B------:R-:W-:Y:S10]  /*9e80*/  IMAD.IADD R0, R175, 0x1, R3 ;  /* 0x00000001af007824 */ /* 0x000ff400078e0203 */
        /* <DEDUP_REMOVED lines=15> */
.L_x_496:
[----:B------:R-:W-:Y:S04]  /*9f80*/  MOV R2, c[0x0][0x32c] ;  /* 0x0000cb0000027a02 */ /* 0x000fe80000000f00 */
[----:B------:R-:W-:Y:S11]  /*9f90*/  ISETP.NE.AND P0, PT, R2, 0x1, PT ;  /* 0x000000010200780c */ /* 0x000ff60003f05270 */
[----:B------:R-:W-:Y:S02]  /*9fa0*/  @!UPT UIADD3 URZ, URZ, URZ, URZ ;  /* 0x0000003f3f3ff290 */ /* 0x000fe4000fffe03f */
[----:B------:R-:W-:Y:S05]  /*9fb0*/  @P0 IMAD.HI.U32 R2, R0, c[0x0][0x330], RZ ;  /* 0x0000cc0000020a27 */ /* 0x000fea00078e00ff */
[----:B------:R-:W-:Y:S02]  /*9fc0*/  @P0 SHF.R.U32.HI R0, RZ, c[0x0][0x334], R2 ;  /* 0x0000cd00ff000a19 */ /* 0x000fe40000011602 */
.L_x_497:
[----:B------:R-:W-:Y:S05]  /*9fd0*/  BSYNC B0 ;  /* 0x0000000000007941 */ /* 0x000fea0003800000 */
.L_x_495:
[----:B------:R-:W-:Y:S02]  /*9fe0*/  IADD3 R2, R182, -0x1, RZ ;  /* 0xffffffffb6027810 */ /* 0x000fe40007ffe0ff */
[C-C-:B------:R-:W-:Y:S02]  /*9ff0*/  IADD3 R4, R3.reuse, UR10, R176.reuse ;  /* 0x0000000a03047c10 */ /* 0x140fe4000fffe0b0 */
[----:B------:R-:W-:Y:S01]  /*a000*/  IADD3 R3, R3, c[0x0][0x328], R176 ;  /* 0x0000ca0003037a10 */ /* 0x000fe20007ffe0b0 */
[----:B------:R-:W-:Y:S05]  /*a010*/  IMAD R0, R0, c[0x0][0x32c], R2 ;  /* 0x0000cb0000007a24 */ /* 0x000fea00078e0202 */
[----:B------:R-:W-:Y:S02]  /*a020*/  IADD3 R2, R0, c[0x0][0x32c], RZ ;  /* 0x0000cb0000027a10 */ /* 0x000fe40007ffe0ff */
[----:B------:R-:W-:Y:S02]  /*a030*/  IMNMX R0, R4, R0, !PT ;  /* 0x0000000004007217 */ /* 0x000fe40007800200 */
[----:B------:R-:W-:Y:S02]  /*a040*/  IMNMX R2, R3, R2, PT ;  /* 0x0000000203027217 */ /* 0x000fe40003800200 */
.L_x_494:
[----:B------:R-:W-:Y:S02]  /*a050*/  ISETP.GT.AND P0, PT, R0, RZ, !P1 ;  /* 0x000000ff0000720c */ /* 0x000fe40004f04270 */
[----:B------:R-:W-:Y:S02]  /*a060*/  FMNMX.FTZ R134, R36, R135, !PT ;  /* 0x0000008724867209 */ /* 0x000fe40007810000 */
[----:B------:R-:W-:Y:S02]  /*a070*/  ISETP.LT.OR P0, PT, R2, 0x1, P0 ;  /* 0x000000010200780c */ /* 0x000fe40000701670 */
[----:B------:R-:W-:Y:S02]  /*a080*/  FMNMX.FTZ R134, R37, R134, !PT ;  /* 0x0000008625867209 */ /* 0x000fe40007810000 */
[----:B------:R-:W-:Y:S02]  /*a090*/  FSEL R10, R10, -INF , !P0 ;  /* 0xff8000000a0a7808 */ /* 0x000fe40004000000 */
[----:B------:R-:W-:Y:S02]  /*a0a0*/  ISETP.GT.AND P0, PT, R0, 0x1, !P2 ;  /* 0x000000010000780c */ /* 0x000fe40005704270 */
[----:B------:R-:W-:Y:S02]  /*a0b0*/  FMNMX.FTZ R134, R184, R134, !PT ;  /* 0x00000086b8867209 */ /* 0x000fe40007810000 */
[----:B------:R-:W-:Y:S02]  /*a0c0*/  ISETP.LT.OR P0, PT, R2, 0x2, P0 ;  /* 0x000000020200780c */ /* 0x000fe40000701670 */
[----:B------:R-:W-:Y:S02]  /*a0d0*/  ISETP.NE.AND P2, PT, R178, RZ, PT ;  /* 0x000000ffb200720c */ /* 0x000fe40003f45270 */
[----:B------:R-:W-:Y:S02]  /*a0e0*/  FSEL R11, R11, -INF , !P0 ;  /* 0xff8000000b0b7808 */ /* 0x000fe40004000000 */
[----:B------:R-:W-:Y:S02]  /*a0f0*/  ISETP.NE.AND P0, PT, R181, RZ, PT ;  /* 0x000000ffb500720c */ /* 0x000fe40003f05270 */
[----:B------:R-:W-:Y:S02]  /*a100*/  FMNMX.FTZ R134, R185, R134, !PT ;  /* 0x00000086b9867209 */ /* 0x000fe40007810000 */
        /* <DEDUP_REMOVED lines=10> */
[----:B------:R-:W-:Y:S02]  /*a1b0*/  FMNMX.FTZ R134, R193, R134, !PT ;  /* 0x00000086c1867209 */ /* 0x000fe40007810000 */
        /* <DEDUP_REMOVED lines=43> */
[----:B------:R-:W-:Y:S02]  /*a470*/  FMNMX.FTZ R134, R245, R134, !PT ;  /* 0x00000086f5867209 */ /* 0x000fe40007810000 */
[----:B------:R-:W-:Y:S02]  /*a480*/  ISETP.LT.OR P0, PT, R2, 0x29, P0 ;  /* 0x000000290200780c */ /* 0x000fe40000701670 */
[----:B------:R-:W-:Y:S02]  /*a490*/  FMNMX.FTZ R3, R198, R3, !PT ;  /* 0x00000003c6037209 */ /* 0x000fe40007810000 */
[----:B------:R-:W-:Y:S02]  /*a4a0*/  FMNMX.FTZ R134, R247, R134, !PT ;  /* 0x00000086f7867209 */ /* 0x000fe40007810000 */
[----:B------:R-:W-:Y:S02]  /*a4b0*/  FSEL R98, R46, -INF , !P0 ;  /* 0xff8000002e627808 */ /* 0x000fe40004000000 */
[----:B------:R-:W-:Y:S02]  /*a4c0*/  ISETP.NE.AND P0, PT, R32, RZ, PT ;  /* 0x000000ff2000720c */ /* 0x000fe40003f05270 */
[----:B------:R-:W-:Y:S02]  /*a4d0*/  FMNMX.FTZ R134, R250, R134, !PT ;  /* 0x00000086fa867209 */ /* 0x000fe40007810000 */
[----:B------:R-:W-:Y:S02]  /*a4e0*/  FMNMX.FTZ R3, R202, R3, !PT ;  /* 0x00000003ca037209 */ /* 0x000fe40007810000 */
[----:B------:R-:W-:Y:S02]  /*a4f0*/  ISETP.GT.AND P0, PT, R0, 0x29, !P0 ;  /* 0x000000290000780c */ /* 0x000fe40004704270 */
[----:B------:R-:W-:Y:S02]  /*a500*/  FMNMX.FTZ R134, R251, R134, !PT ;  /* 0x00000086fb867209 */ /* 0x000fe40007810000 */
[----:B------:R-:W-:Y:S02]  /*a510*/  FMNMX.FTZ R3, R205, R3, !PT ;  /* 0x00000003cd037209 */ /* 0x000fe40007810000 */
[----:B------:R-:W-:Y:S02]  /*a520*/  FMNMX.FTZ R4, R8, R137, !PT ;  /* 0x0000008908047209 */ /* 0x000fe40007810000 */
[----:B------:R-:W-:Y:S02]  /*a530*/  FMNMX.FTZ R134, R80, R134, !PT ;  /* 0x0000008650867209 */ /* 0x000fe40007810000 */
[----:B------:R-:W-:Y:S02]  /*a540*/  ISETP.LT.OR P0, PT, R2, 0x2a, P0 ;  /* 0x0000002a0200780c */ /* 0x000fe40000701670 */
[----:B------:R-:W-:Y:S02]  /*a550*/  FMNMX.FTZ R3, R206, R3, !PT ;  /* 0x00000003ce037209 */ /* 0x000fe40007810000 */
[----:B------:R-:W-:Y:S02]  /*a560*/  FMNMX.FTZ R4, R9, R4, !PT ;  /* 0x0000000409047209 */ /* 0x000fe40007810000 */
[----:B------:R-:W-:Y:S02]  /*a570*/  FMNMX.FTZ R134, R82, R134, !PT ;  /* 0x0000008652867209 */ /* 0x000fe40007810000 */
[----:B------:R-:W-:Y:S02]  /*a580*/  FSEL R99, R47, -INF , !P0 ;  /* 0xff8000002f637808 */ /* 0x000fe40004000000 */
[----:B------:R-:W-:Y:S01]  /*a590*/  ISETP.NE.AND P0, PT, R23, RZ, PT ;  /* 0x000000ff1700720c */ /* 0x000fe20003f05270 */
[----:B------:R-:W1:Y:S01]  /*a5a0*/  SHFL.BFLY PT, R5, R134, 0x2, 0x1f ;  /* 0x0c401f0086057f89 */ /* 0x000e6200000e0000 */
[----:B------:R-:W-:Y:S02]  /*a5b0*/  FMNMX.FTZ R3, R210, R3, !PT ;  /* 0x00000003d2037209 */ /* 0x000fe40007810000 */
        /* <DEDUP_REMOVED lines=24> */
[----:B-1----:R-:W-:Y:S02]  /*a740*/  FMNMX.FTZ R134, R134, R5, !PT ;  /* 0x0000000586867209 */ /* 0x002fe40007810000 */
[----:B------:R-:W-:Y:S02]  /*a750*/  ISETP.LT.OR P0, PT, R2, 0x39, P0 ;  /* 0x000000390200780c */ /* 0x000fe40000701670 */
[----:B------:R-:W-:Y:S01]  /*a760*/  FMNMX.FTZ R3, R252, R3, !PT ;  /* 0x00000003fc037209 */ /* 0x000fe20007810000 */
[----:B------:R-:W1:Y:S01]  /*a770*/  SHFL.BFLY PT, R6, R134, 0x1, 0x1f ;  /* 0x0c201f0086067f89 */ /* 0x000e6200000e0000 */
[----:B------:R-:W-:Y:S02]  /*a780*/  FMNMX.FTZ R4, R200, R4, !PT ;  /* 0x00000004c8047209 */ /* 0x000fe40007810000 */
[----:B------:R-:W-:Y:S02]  /*a790*/  FMNMX.FTZ R3, R87, R3, !PT ;  /* 0x0000000357037209 */ /* 0x000fe40007810000 */
[----:B------:R-:W-:Y:S02]  /*a7a0*/  FSEL R174, R62, -INF , !P0 ;  /* 0xff8000003eae7808 */ /* 0x000fe40004000000 */
[----:B------:R-:W-:Y:S02]  /*a7b0*/  MOV R62, R53 ;  /* 0x00000035003e7202 */ /* 0x000fe40000000f00 */
[----:B------:R-:W-:Y:S02]  /*a7c0*/  ISETP.NE.AND P0, PT, R20, RZ, PT ;  /* 0x000000ff1400720c */ /* 0x000fe40003f05270 */
[----:B------:R-:W-:Y:S02]  /*a7d0*/  FMNMX.FTZ R4, R201, R4, !PT ;  /* 0x00000004c9047209 */ /* 0x000fe40007810000 */
[----:B------:R-:W-:Y:S02]  /*a7e0*/  ISETP.GT.AND P0, PT, R0, 0x39, !P0 ;  /* 0x000000390000780c */ /* 0x000fe40004704270 */
[----:B------:R-:W-:Y:S02]  /*a7f0*/  FMNMX.FTZ R3, R62, R3, !PT ;  /* 0x000000033e037209 */ /* 0x000fe40007810000 */
[----:B------:R-:W-:Y:S02]  /*a800*/  FMNMX.FTZ R4, R209, R4, !PT ;  /* 0x00000004d1047209 */ /* 0x000fe40007810000 */
[----:B------:R-:W-:Y:S02]  /*a810*/  FMNMX.FTZ R3, R85, R3, !PT ;  /* 0x0000000355037209 */ /* 0x000fe40007810000 */
[----:B------:R-:W-:Y:S02]  /*a820*/  ISETP.NE.AND P2, PT, R19, RZ, PT ;  /* 0x000000ff1300720c */ /* 0x000fe40003f45270 */
[----:B------:R-:W-:Y:S01]  /*a830*/  ISETP.LT.OR P0, PT, R2, 0x3a, P0 ;  /* 0x0000003a0200780c */ /* 0x000fe20000701670 */
[----:B------:R-:W2:Y:S01]  /*a840*/  SHFL.BFLY PT, R133, R3, 0x2, 0x1f ;  /* 0x0c401f0003857f89 */ /* 0x000ea200000e0000 */
[----:B------:R-:W-:Y:S02]  /*a850*/  FMNMX.FTZ R4, R211, R4, !PT ;  /* 0x00000004d3047209 */ /* 0x000fe40007810000 */
[----:B------:R-:W-:Y:S02]  /*a860*/  FSEL R175, R63, -INF , !P0 ;  /* 0xff8000003faf7808 */ /* 0x000fe40004000000 */
[----:B------:R-:W-:Y:S02]  /*a870*/  ISETP.GT.AND P0, PT, R0, 0x40, !P2 ;  /* 0x000000400000780c */ /* 0x000fe40005704270 */
[----:B------:R-:W-:Y:S02]  /*a880*/  FMNMX.FTZ R4, R230, R4, !PT ;  /* 0x00000004e6047209 */ /* 0x000fe40007810000 */
[----:B------:R-:W-:Y:S02]  /*a890*/  ISETP.NE.AND P1, PT, R18, RZ, PT ;  /* 0x000000ff1200720c */ /* 0x000fe40003f25270 */
[----:B------:R-:W-:Y:S02]  /*a8a0*/  ISETP.LT.OR P0, PT, R2, 0x41, P0 ;  /* 0x000000410200780c */ /* 0x000fe40000701670 */
[----:B------:R-:W-:Y:S02]  /*a8b0*/  FMNMX.FTZ R4, R233, R4, !PT ;  /* 0x00000004e9047209 */ /* 0x000fe40007810000 */
[----:B------:R-:W-:Y:S02]  /*a8c0*/  FSEL R181, R74, -INF , !P0 ;  /* 0xff8000004ab57808 */ /* 0x000fe40004000000 */
[----:B------:R-:W-:Y:S02]  /*a8d0*/  ISETP.GT.AND P0, PT, R0, 0x41, !P1 ;  /* 0x000000410000780c */ /* 0x000fe40004f04270 */
[----:B------:R-:W-:Y:S02]  /*a8e0*/  FMNMX.FTZ R4, R241, R4, !PT ;  /* 0x00000004f1047209 */ /* 0x000fe40007810000 */
[----:B-1----:R-:W-:Y:S02]  /*a8f0*/  FMNMX.FTZ R134, R134, R6, !PT ;  /* 0x0000000686867209 */ /* 0x002fe40007810000 */
[----:B------:R-:W-:Y:S02]  /*a900*/  ISETP.NE.AND P2, PT, R17, RZ, PT ;  /* 0x000000ff1100720c */ /* 0x000fe40003f45270 */
[----:B------:R-:W-:Y:S01]  /*a910*/  ISETP.LT.OR P0, PT, R2, 0x42, P0 ;  /* 0x000000420200780c */ /* 0x000fe20000701670 */
[----:B------:R-:W-:Y:S01]  /*a920*/  FMUL.FTZ R71, R134, c[0x0][0x2d0] ;  /* 0x0000b40086477a20 */ /* 0x000fe20000410000 */
[----:B------:R-:W-:Y:S02]  /*a930*/  FMNMX.FTZ R5, R10, R138, !PT ;  /* 0x0000008a0a057209 */ /* 0x000fe40007810000 */
[----:B------:R-:W-:Y:S02]  /*a940*/  FMNMX.FTZ R4, R242, R4, !PT ;  /* 0x00000004f2047209 */ /* 0x000fe40007810000 */
[----:B------:R-:W-:Y:S02]  /*a950*/  FSEL R182, R75, -INF , !P0 ;  /* 0xff8000004bb67808 */ /* 0x000fe40004000000 */
[----:B------:R-:W-:Y:S02]  /*a960*/  ISETP.GT.AND P0, PT, R0, 0x48, !P2 ;  /* 0x000000480000780c */ /* 0x000fe40005704270 */
[----:B------:R-:W-:Y:S02]  /*a970*/  FSETP.NEU.FTZ.AND P2, PT, R134, -INF , PT ;  /* 0xff8000008600780b */ /* 0x000fe40003f5d000 */
[----:B------:R-:W-:Y:S02]  /*a980*/  FMNMX.FTZ R4, R244, R4, !PT ;  /* 0x00000004f4047209 */ /* 0x000fe40007810000 */
[----:B------:R-:W-:Y:S02]  /*a990*/  FMNMX.FTZ R5, R11, R5, !PT ;  /* 0x000000050b057209 */ /* 0x000fe40007810000 */
[----:B------:R-:W-:Y:S02]  /*a9a0*/  FSEL R71, R71, RZ, P2 ;  /* 0x000000ff47477208 */ /* 0x000fe40001000000 */
[----:B------:R-:W-:Y:S02]  /*a9b0*/  FMNMX.FTZ R4, R246, R4, !PT ;  /* 0x00000004f6047209 */ /* 0x000fe40007810000 */
[----:B------:R-:W-:Y:S02]  /*a9c0*/  FMNMX.FTZ R5, R14, R5, !PT ;  /* 0x000000050e057209 */ /* 0x000fe40007810000 */
[----:B--2---:R-:W-:Y:S02]  /*a9d0*/  FMNMX.FTZ R133, R3, R133, !PT ;  /* 0x0000008503857209 */ /* 0x004fe40007810000 */
[----:B------:R-:W-:Y:S01]  /*a9e0*/  FMNMX.FTZ R3, R88, R4, !PT ;  /* 0x0000000458037209 */ /* 0x000fe20007810000 */
[--C-:B------:R-:W-:Y:S01]  /*a9f0*/  FFMA.FTZ R4, R36, c[0x0][0x2d0], -R71.reuse ;  /* 0x0000b40024047a23 */ /* 0x100fe20000010847 */
[----:B------:R-:W-:Y:S01]  /*aa00*/  FMNMX.FTZ R5, R15, R5, !PT ;  /* 0x000000050f057209 */ /* 0x000fe20007810000 */
[----:B------:R-:W1:Y:S01]  /*aa10*/  SHFL.BFLY PT, R6, R133, 0x1, 0x1f ;  /* 0x0c201f0085067f89 */ /* 0x000e6200000e0000 */
[----:B------:R-:W-:Y:S01]  /*aa20*/  FMNMX.FTZ R3, R89, R3, !PT ;  /* 0x0000000359037209 */ /* 0x000fe20007810000 */
[----:B------:R2:W-:Y:S01]  /*aa30*/  MUFU.EX2 R63, R4 ;  /* 0x00000004003f7308 */ /* 0x0005e20000000800 */
[----:B------:R-:W-:Y:S02]  /*aa40*/  FMNMX.FTZ R5, R56, R5, !PT ;  /* 0x0000000538057209 */ /* 0x000fe40007810000 */
[----:B------:R-:W-:Y:S02]  /*aa50*/  FMNMX.FTZ R3, R81, R3, !PT ;  /* 0x0000000351037209 */ /* 0x000fe40007810000 */
[----:B------:R-:W-:Y:S02]  /*aa60*/  FMNMX.FTZ R5, R57, R5, !PT ;  /* 0x0000000539057209 */ /* 0x000fe40007810000 */
[----:B------:R-:W-:Y:S02]  /*aa70*/  FMNMX.FTZ R3, R183, R3, !PT ;  /* 0x00000003b7037209 */ /* 0x000fe40007810000 */
[----:B------:R-:W-:Y:S02]  /*aa80*/  FMNMX.FTZ R5, R60, R5, !PT ;  /* 0x000000053c057209 */ /* 0x000fe40007810000 */
[----:B------:R-:W-:Y:S01]  /*aa90*/  ISETP.LT.OR P0, PT, R2, 0x49, P0 ;  /* 0x000000490200780c */ /* 0x000fe20000701670 */
[----:B------:R-:W3:Y:S01]  /*aaa0*/  SHFL.BFLY PT, R7, R3, 0x2, 0x1f ;  /* 0x0c401f0003077f89 */ /* 0x000ee200000e0000 */
[----:B------:R-:W-:Y:S02]  /*aab0*/  FMNMX.FTZ R5, R84, R5, !PT ;  /* 0x0000000554057209 */ /* 0x000fe40007810000 */
[----:B------:R-:W-:Y:S01]  /*aac0*/  ISETP.NE.AND P1, PT, R16, RZ, PT ;  /* 0x000000ff1000720c */ /* 0x000fe20003f25270 */
[--C-:B------:R-:W-:Y:S01]  /*aad0*/  FFMA.FTZ R16, R192, c[0x0][0x2d0], -R71.reuse ;  /* 0x0000b400c0107a23 */ /* 0x100fe20000010847 */
[----:B------:R-:W-:Y:S02]  /*aae0*/  FMNMX.FTZ R5, R96, R5, !PT ;  /* 0x0000000560057209 */ /* 0x000fe40007810000 */
[----:B------:R-:W-:Y:S01]  /*aaf0*/  FSEL R177, R78, -INF , !P0 ;  /* 0xff8000004eb17808 */ /* 0x000fe20004000000 */
[----:B------:R-:W-:Y:S01]  /*ab00*/  MUFU.EX2 R35, R16 ;  /* 0x0000001000237308 */ /* 0x000fe20000000800 */
[----:B------:R-:W-:Y:S02]  /*ab10*/  FMNMX.FTZ R5, R97, R5, !PT ;  /* 0x0000000561057209 */ /* 0x000fe40007810000 */
[----:B-1----:R-:W-:Y:S02]  /*ab20*/  FMNMX.FTZ R133, R133, R6, !PT ;  /* 0x0000000685857209 */ /* 0x002fe40007810000 */
[----:B--2---:R-:W-:Y:S01]  /*ab30*/  FMNMX.FTZ R4, R98, R5, !PT ;  /* 0x0000000562047209 */ /* 0x004fe20007810000 */
[--C-:B------:R-:W-:Y:S01]  /*ab40*/  FFMA.FTZ R5, R37, c[0x0][0x2d0], -R71.reuse ;  /* 0x0000b40025057a23 */ /* 0x100fe20000010847 */
[C---:B------:R-:W-:Y:S01]  /*ab50*/  ISETP.GT.AND P0, PT, R0.reuse, 0x49, !P1 ;  /* 0x000000490000780c */ /* 0x040fe20004f04270 */
[----:B------:R-:W-:Y:S01]  /*ab60*/  FMUL.FTZ R92, R133, c[0x0][0x2d0] ;  /* 0x0000b400855c7a20 */ /* 0x000fe20000410000 */
[----:B------:R-:W-:Y:S01]  /*ab70*/  ISETP.GT.AND P3, PT, R0, 0x50, !P3 ;  /* 0x000000500000780c */ /* 0x000fe20005f64270 */
[----:B------:R1:W-:Y:S01]  /*ab80*/  MUFU.EX2 R24, R5 ;  /* 0x0000000500187308 */ /* 0x0003e20000000800 */
[----:B------:R-:W-:Y:S02]  /*ab90*/  FMNMX.FTZ R4, R99, R4, !PT ;  /* 0x0000000463047209 */ /* 0x000fe40007810000 */
[----:B------:R-:W-:Y:S02]  /*aba0*/  FSETP.NEU.FTZ.AND P1, PT, R133, -INF , PT ;  /* 0xff8000008500780b */ /* 0x000fe40003f3d000 */
[----:B------:R-:W-:Y:S02]  /*abb0*/  ISETP.LT.OR P0, PT, R2, 0x4a, P0 ;  /* 0x0000004a0200780c */ /* 0x000fe40000701670 */
[----:B---3--:R-:W-:Y:S02]  /*abc0*/  FMNMX.FTZ R3, R3, R7, !PT ;  /* 0x0000000703037209 */ /* 0x008fe40007810000 */
[----:B------:R-:W-:Y:S02]  /*abd0*/  FSEL R92, R92, RZ, P1 ;  /* 0x000000ff5c5c7208 */ /* 0x000fe40000800000 */
[----:B------:R-:W-:Y:S01]  /*abe0*/  FSEL R176, R79, -INF , !P0 ;  /* 0xff8000004fb07808 */ /* 0x000fe20004000000 */
[----:B------:R-:W2:Y:S01]  /*abf0*/  SHFL.BFLY PT, R132, R3, 0x1, 0x1f ;  /* 0x0c201f0003847f89 */ /* 0x000ea200000e0000 */
[----:B------:R-:W-:Y:S01]  /*ac00*/  ISETP.GT.AND P0, PT, R0, 0x51, !P4 ;  /* 0x000000510000780c */ /* 0x000fe20006704270 */
[--C-:B------:R-:W-:Y:S01]  /*ac10*/  FFMA.FTZ R28, R195, c[0x0][0x2d0], -R92.reuse ;  /* 0x0000b400c31c7a23 */ /* 0x100fe2000001085c */
[----:B------:R-:W-:Y:S02]  /*ac20*/  ISETP.NE.AND P4, PT, R52, RZ, PT ;  /* 0x000000ff3400720c */ /* 0x000fe40003f85270 */
[----:B------:R-:W-:Y:S02]  /*ac30*/  ISETP.LT.OR P0, PT, R2, 0x52, P0 ;  /* 0x000000520200780c */ /* 0x000fe40000701670 */
[----:B------:R-:W-:Y:S01]  /*ac40*/  ISETP.GT.AND P4, PT, R0, 0x59, !P4 ;  /* 0x000000590000780c */ /* 0x000fe20006784270 */
[----:B------:R-:W-:Y:S01]  /*ac50*/  LDSM.16.MT88.4 R52, [R214+0x100] ;  /* 0x00010000d634783b */ /* 0x000fe20000004200 */
[----:B------:R-:W-:Y:S02]  /*ac60*/  FSEL R179, R91, -INF , !P0 ;  /* 0xff8000005bb37808 */ /* 0x000fe40004000000 */
[----:B------:R-:W-:Y:S02]  /*ac70*/  ISETP.LT.OR P0, PT, R2, 0x5a, P4 ;  /* 0x0000005a0200780c */ /* 0x000fe40002701670 */
[----:B-1----:R-:W-:Y:S01]  /*ac80*/  FMNMX.FTZ R5, R172, R4, !PT ;  /* 0x00000004ac057209 */ /* 0x002fe20007810000 */
[----:B------:R-:W-:Y:S01]  /*ac90*/  FFMA.FTZ R4, R184, c[0x0][0x2d0], -R71 ;  /* 0x0000b400b8047a23 */ /* 0x000fe20000010847 */
[----:B------:R-:W-:Y:S01]  /*aca0*/  FSEL R70, R95, -INF , !P0 ;  /* 0xff8000005f467808 */ /* 0x000fe20004000000 */
[----:B------:R-:W-:Y:S01]  /*acb0*/  LDSM.16.MT88.4 R76, [R215+0x100] ;  /* 0x00010000d74c783b */ /* 0x000fe20000004200 */
[----:B------:R-:W-:Y:S01]  /*acc0*/  MUFU.EX2 R95, R28 ;  /* 0x0000001c005f7308 */ /* 0x000fe20000000800 */
[----:B------:R-:W-:Y:S02]  /*acd0*/  FMNMX.FTZ R5, R173, R5, !PT ;  /* 0x00000005ad057209 */ /* 0x000fe40007810000 */
[----:B------:R-:W-:Y:S01]  /*ace0*/  ISETP.GT.AND P5, PT, R0, 0x58, !P5 ;  /* 0x000000580000780c */ /* 0x000fe20006fa4270 */
[--C-:B------:R-:W-:Y:S01]  /*acf0*/  FFMA.FTZ R0, R39, c[0x0][0x2d0], -R92.reuse ;  /* 0x0000b40027007a23 */ /* 0x100fe2000001085c */
[----:B------:R-:W-:Y:S02]  /*ad00*/  ISETP.LT.OR P3, PT, R2, 0x51, P3 ;  /* 0x000000510200780c */ /* 0x000fe40001f61670 */
[----:B--2---:R-:W-:Y:S01]  /*ad10*/  FMNMX.FTZ R132, R3, R132, !PT ;  /* 0x0000008403847209 */ /* 0x004fe20007810000 */
[--C-:B------:R-:W-:Y:S01]  /*ad20*/  FFMA.FTZ R3, R187, c[0x0][0x2d0], -R92.reuse ;  /* 0x0000b400bb037a23 */ /* 0x100fe2000001085c */
[----:B------:R-:W-:Y:S01]  /*ad30*/  MOV R187, R82 ;  /* 0x0000005200bb7202 */ /* 0x000fe20000000f00 */
[----:B------:R1:W-:Y:S01]  /*ad40*/  MUFU.EX2 R86, R4 ;  /* 0x0000000400567308 */ /* 0x0003e20000000800 */
[----:B------:R-:W-:Y:S01]  /*ad50*/  FSEL R178, R90, -INF , !P3 ;  /* 0xff8000005ab27808 */ /* 0x000fe20005800000 */
[C---:B------:R-:W-:Y:S01]  /*ad60*/  FMUL.FTZ R93, R132.reuse, c[0x0][0x2d0] ;  /* 0x0000b400845d7a20 */ /* 0x040fe20000410000 */
[----:B------:R-:W-:Y:S02]  /*ad70*/  FSETP.NEU.FTZ.AND P0, PT, R132, -INF , PT ;  /* 0xff8000008400780b */ /* 0x000fe40003f1d000 */
[----:B------:R-:W-:Y:S01]  /*ad80*/  ISETP.LT.OR P3, PT, R2, 0x59, P5 ;  /* 0x000000590200780c */ /* 0x000fe20002f61670 */
[--C-:B------:R-:W-:Y:S01]  /*ad90*/  FFMA.FTZ R2, R186, c[0x0][0x2d0], -R92.reuse ;  /* 0x0000b400ba027a23 */ /* 0x100fe2000001085c */
[----:B------:R-:W-:Y:S01]  /*ada0*/  FSEL R93, R93, RZ, P0 ;  /* 0x000000ff5d5d7208 */ /* 0x000fe20000000000 */
[----:B------:R-:W-:Y:S01]  /*adb0*/  IMAD.MOV.U32 R186, RZ, RZ, R81 ;  /* 0x000000ffffba7224 */ /* 0x000fe200078e0051 */
[----:B------:R-:W-:Y:S01]  /*adc0*/  FSEL R180, R94, -INF , !P3 ;  /* 0xff8000005eb47808 */ /* 0x000fe20005800000 */
[----:B------:R2:W3:Y:S01]  /*add0*/  MUFU.EX2 R19, R3 ;  /* 0x0000000300137308 */ /* 0x0004e20000000800 */
[----:B------:R-:W-:Y:S01]  /*ade0*/  FMNMX.FTZ R5, R174, R5, !PT ;  /* 0x00000005ae057209 */ /* 0x000fe20007810000 */
[----:B------:R-:W-:Y:S02]  /*adf0*/  FFMA.FTZ R32, R48, c[0x0][0x2d0], -R93 ;  /* 0x0000b40030207a23 */ /* 0x000fe4000001085d */
[----:B------:R-:W-:Y:S01]  /*ae00*/  FFMA.FTZ R48, R196, c[0x0][0x2d0], -R71 ;  /* 0x0000b400c4307a23 */ /* 0x000fe20000010847 */
[----:B------:R-:W-:Y:S01]  /*ae10*/  FMNMX.FTZ R5, R175, R5, !PT ;  /* 0x00000005af057209 */ /* 0x000fe20007810000 */
[--C-:B------:R-:W-:Y:S02]  /*ae20*/  FFMA.FTZ R40, R50, c[0x0][0x2d0], -R93.reuse ;  /* 0x0000b40032287a23 */ /* 0x100fe4000001085d */
[----:B------:R-:W-:Y:S01]  /*ae30*/  FFMA.FTZ R44, R51, c[0x0][0x2d0], -R93 ;  /* 0x0000b400332c7a23 */ /* 0x000fe2000001085d */
[----:B------:R-:W-:Y:S01]  /*ae40*/  FMNMX.FTZ R5, R181, R5, !PT ;  /* 0x00000005b5057209 */ /* 0x000fe20007810000 */
[----:B------:R-:W-:Y:S03]  /*ae50*/  MUFU.EX2 R21, R0 ;  /* 0x0000000000157308 */ /* 0x000fe60000000800 */
[----:B------:R-:W-:Y:S01]  /*ae60*/  FMNMX.FTZ R5, R182, R5, !PT ;  /* 0x00000005b6057209 */ /* 0x000fe20007810000 */
[----:B-1----:R-:W-:Y:S06]  /*ae70*/  FFMA.FTZ R4, R185, c[0x0][0x2d0], -R71 ;  /* 0x0000b400b9047a23 */ /* 0x002fec0000010847 */
[----:B------:R1:W4:Y:S01]  /*ae80*/  MUFU.EX2 R83, R4 ;  /* 0x0000000400537308 */ /* 0x0003220000000800 */
[--C-:B--2---:R-:W-:Y:S02]  /*ae90*/  FFMA.FTZ R3, R8, c[0x0][0x2d0], -R93.reuse ;  /* 0x0000b40008037a23 */ /* 0x104fe4000001085d */
[--C-:B------:R-:W-:Y:S01]  /*aea0*/  FFMA.FTZ R8, R189, c[0x0][0x2d0], -R92.reuse ;  /* 0x0000b400bd087a23 */ /* 0x100fe2000001085c */
[----:B---3--:R-:W-:Y:S06]  /*aeb0*/  MOV R189, R19 ;  /* 0x0000001300bd7202 */ /* 0x008fec0000000f00 */
[----:B------:R2:W-:Y:S10]  /*aec0*/  MUFU.EX2 R185, R3 ;  /* 0x0000000300b97308 */ /* 0x0005f40000000800 */
[----:B------:R-:W-:Y:S01]  /*aed0*/  MUFU.EX2 R25, R2 ;  /* 0x0000000200197308 */ /* 0x000fe20000000800 */
[--C-:B-1----:R-:W-:Y:S01]  /*aee0*/  FFMA.FTZ R4, R38, c[0x0][0x2d0], -R92.reuse ;  /* 0x0000b40026047a23 */ /* 0x102fe2000001085c */
[----:B----4-:R-:W-:Y:S01]  /*aef0*/  F2FP.BF16.PACK_AB R74, R83, R86 ;  /* 0x00000056534a723e */ /* 0x010fe200000010ff */
[----:B------:R-:W-:Y:S07]  /*af00*/  LDSM.16.MT88.4 R36, [R216+0x100] ;  /* 0x00010000d824783b */ /* 0x000fee0000004200 */
[----:B------:R1:W3:Y:S01]  /*af10*/  MUFU.EX2 R184, R4 ;  /* 0x0000000400b87308 */ /* 0x0002e20000000800 */
[--C-:B--2---:R-:W-:Y:S09]  /*af20*/  FFMA.FTZ R3, R9, c[0x0][0x2d0], -R93.reuse ;  /* 0x0000b40009037a23 */ /* 0x104ff2000001085d */
[----:B------:R2:W4:Y:S10]  /*af30*/  MUFU.EX2 R59, R3 ;  /* 0x00000003003b7308 */ /* 0x0005340000000800 */
[----:B------:R-:W-:Y:S01]  /*af40*/  MUFU.EX2 R34, R8 ;  /* 0x0000000800227308 */ /* 0x000fe20000000800 */
[----:B-1----:R-:W-:Y:S02]  /*af50*/  FMNMX.FTZ R4, R177, R5, !PT ;  /* 0x00000005b1047209 */ /* 0x002fe40007810000 */
[----:B---3--:R-:W-:Y:S02]  /*af60*/  MOV R192, R184 ;  /* 0x000000b800c07202 */ /* 0x008fe40000000f00 */
[----:B------:R-:W-:Y:S04]  /*af70*/  FMNMX.FTZ R4, R176, R4, !PT ;  /* 0x00000004b0047209 */ /* 0x000fe80007810000 */
[----:B------:R-:W-:Y:S01]  /*af80*/  FMNMX.FTZ R4, R178, R4, !PT ;  /* 0x00000004b2047209 */ /* 0x000fe20007810000 */
[--C-:B--2---:R-:W-:Y:S01]  /*af90*/  FFMA.FTZ R3, R12, c[0x0][0x2d0], -R93.reuse ;  /* 0x0000b4000c037a23 */ /* 0x104fe2000001085d */
[----:B----4-:R-:W-:Y:S01]  /*afa0*/  F2FP.BF16.PACK_AB R64, R59, R185 ;  /* 0x000000b93b40723e */ /* 0x010fe200000010ff */
[----:B------:R-:W-:Y:S01]  /*afb0*/  FFMA.FTZ R12, R191, c[0x0][0x2d0], -R92 ;  /* 0x0000b400bf0c7a23 */ /* 0x000fe2000001085c */
[----:B------:R-:W-:Y:S01]  /*afc0*/  FMNMX.FTZ R0, R179, R4, !PT ;  /* 0x00000004b3007209 */ /* 0x000fe20007810000 */
[----:B------:R1:W-:Y:S01]  /*afd0*/  MUFU.EX2 R61, R3 ;  /* 0x00000003003d7308 */ /* 0x0003e20000000800 */
[----:B------:R-:W-:Y:S02]  /*afe0*/  FFMA.FTZ R4, R13, c[0x0][0x2d0], -R93 ;  /* 0x0000b4000d047a23 */ /* 0x000fe4000001085d */
[----:B------:R-:W-:Y:S01]  /*aff0*/  FMNMX.FTZ R0, R180, R0, !PT ;  /* 0x00000000b4007209 */ /* 0x000fe20007810000 */
[----:B------:R-:W-:Y:S02]  /*b000*/  IMAD.MOV.U32 R191, RZ, RZ, R185 ;  /* 0x000000ffffbf7224 */ /* 0x000fe400078e00b9 */
[----:B------:R-:W-:Y:S01]  /*b010*/  IMAD.MOV.U32 R185, RZ, RZ, R89 ;  /* 0x000000ffffb97224 */ /* 0x000fe200078e0059 */
[----:B------:R-:W-:Y:S03]  /*b020*/  FMNMX.FTZ R0, R70, R0, !PT ;  /* 0x0000000046007209 */ /* 0x000fe60007810000 */
[----:B------:R2:W-:Y:S02]  /*b030*/  MUFU.EX2 R18, R4 ;  /* 0x0000000400127308 */ /* 0x0005e40000000800 */
[----:B------:R-:W1:Y:S02]  /*b040*/  SHFL.BFLY PT, R2, R0, 0x2, 0x1f ;  /* 0x0c401f0000027f89 */ /* 0x000e6400000e0000 */
[----:B-1----:R-:W-:Y:S01]  /*b050*/  FMNMX.FTZ R3, R0, R2, !PT ;  /* 0x0000000200037209 */ /* 0x002fe20007810000 */
[----:B------:R-:W-:Y:S01]  /*b060*/  FFMA.FTZ R2, R188, c[0x0][0x2d0], -R71 ;  /* 0x0000b400bc027a23 */ /* 0x000fe20000010847 */
[----:B------:R-:W-:Y:S01]  /*b070*/  FSEL R0, R134, RZ, P2 ;  /* 0x000000ff86007208 */ /* 0x000fe20001000000 */
[----:B------:R-:W-:Y:S03]  /*b080*/  IMAD.MOV.U32 R188, RZ, RZ, R21 ;  /* 0x000000ffffbc7224 */ /* 0x000fe600078e0015 */
[----:B------:R1:W-:Y:S01]  /*b090*/  MUFU.EX2 R33, R2 ;  /* 0x0000000200217308 */ /* 0x0003e20000000800 */
[----:B--2---:R-:W2:Y:S01]  /*b0a0*/  SHFL.BFLY PT, R4, R3, 0x1, 0x1f ;  /* 0x0c201f0003047f89 */ /* 0x004ea200000e0000 */
[----:B------:R-:W-:Y:S01]  /*b0b0*/  FADD.FTZ R0, -R0, R135 ;  /* 0x0000008700007221 */ /* 0x000fe20000010100 */
[----:B------:R-:W-:Y:S02]  /*b0c0*/  F2FP.BF16.PACK_AB R73, R188, R184 ;  /* 0x000000b8bc49723e */ /* 0x000fe400000010ff */
[----:B------:R-:W-:Y:S01]  /*b0d0*/  MOV R184, R87 ;  /* 0x0000005700b87202 */ /* 0x000fe20000000f00 */
[----:B------:R-:W-:Y:S03]  /*b0e0*/  FMUL.FTZ R0, R0, c[0x0][0x2d0] ;  /* 0x0000b40000007a20 */ /* 0x000fe60000410000 */
[----:B------:R-:W3:Y:S01]  /*b0f0*/  LDSM.16.MT88.4 R20, [R213+0x100] ;  /* 0x00010000d514783b */ /* 0x000ee20000004200 */
[----:B------:R4:W5:Y:S01]  /*b100*/  MUFU.EX2 R69, R0 ;  /* 0x0000000000457308 */ /* 0x0009620000000800 */
[----:B-1----:R-:W-:Y:S02]  /*b110*/  FSEL R2, R133, RZ, P1 ;  /* 0x000000ff85027208 */ /* 0x002fe40000800000 */
[----:B--2---:R-:W-:Y:S03]  /*b120*/  FMNMX.FTZ R3, R3, R4, !PT ;  /* 0x0000000403037209 */ /* 0x004fe60007810000 */
[----:B------:R-:W-:Y:S02]  /*b130*/  FADD.FTZ R2, -R2, R136 ;  /* 0x0000008802027221 */ /* 0x000fe40000010100 */
[----:B------:R-:W-:Y:S02]  /*b140*/  FMUL.FTZ R94, R3, c[0x0][0x2d0] ;  /* 0x0000b400035e7a20 */ /* 0x000fe40000410000 */
[----:B------:R-:W-:Y:S01]  /*b150*/  FMUL.FTZ R2, R2, c[0x0][0x2d0] ;  /* 0x0000b40002027a20 */ /* 0x000fe20000410000 */
[----:B----4-:R-:W-:Y:S01]  /*b160*/  FSEL R0, R132, RZ, P0 ;  /* 0x000000ff84007208 */ /* 0x010fe20000000000 */
[----:B-----5:R-:W-:Y:S01]  /*b170*/  FMUL.FTZ R17, R69, R153 ;  /* 0x0000009945117220 */ /* 0x020fe20000410000 */
[----:B------:R-:W-:Y:S01]  /*b180*/  MOV R153, R192 ;  /* 0x000000c000997202 */ /* 0x000fe20000000f00 */
[----:B------:R-:W1:Y:S01]  /*b190*/  MUFU.EX2 R68, R2 ;  /* 0x0000000200447308 */ /* 0x000e620000000800 */
[----:B------:R-:W-:Y:S01]  /*b1a0*/  FSETP.NEU.FTZ.AND P0, PT, R3, -INF , PT ;  /* 0xff8000000300780b */ /* 0x000fe20003f1d000 */
[----:B------:R-:W-:Y:S02]  /*b1b0*/  FADD.FTZ R0, -R0, R137 ;  /* 0x0000008900007221 */ /* 0x000fe40000010100 */
[----:B------:R-:W-:Y:S01]  /*b1c0*/  FMUL.FTZ R16, R69, R152 ;  /* 0x0000009845107220 */ /* 0x000fe20000410000 */
[----:B------:R-:W-:Y:S01]  /*b1d0*/  FSEL R94, R94, RZ, P0 ;  /* 0x000000ff5e5e7208 */ /* 0x000fe20000000000 */
[----:B------:R-:W-:Y:S01]  /*b1e0*/  FMUL.FTZ R0, R0, c[0x0][0x2d0] ;  /* 0x0000b40000007a20 */ /* 0x000fe20000410000 */
[----:B------:R-:W-:Y:S01]  /*b1f0*/  MOV R152, R88 ;  /* 0x0000005800987202 */ /* 0x000fe20000000f00 */
[----:B------:R-:W-:Y:S02]  /*b200*/  FFMA.FTZ R88, R202, c[0x0][0x2d0], -R92 ;  /* 0x0000b400ca587a23 */ /* 0x000fe4000001085c */
[----:B------:R2:W4:Y:S01]  /*b210*/  MUFU.EX2 R2, R0 ;  /* 0x0000000000027308 */ /* 0x0005220000000800 */
[--C-:B------:R-:W-:Y:S09]  /*b220*/  FFMA.FTZ R4, R14, c[0x0][0x2d0], -R94.reuse ;  /* 0x0000b4000e047a23 */ /* 0x100ff2000001085e */
[----:B------:R5:W-:Y:S01]  /*b230*/  MUFU.EX2 R5, R4 ;  /* 0x0000000400057308 */ /* 0x000be20000000800 */
[C---:B-1----:R-:W-:Y:S02]  /*b240*/  FMUL.FTZ R6, R68.reuse, R142 ;  /* 0x0000008e44067220 */ /* 0x042fe40000410000 */
[C---:B------:R-:W-:Y:S01]  /*b250*/  FMUL.FTZ R7, R68.reuse, R143 ;  /* 0x0000008f44077220 */ /* 0x040fe20000410000 */
[----:B------:R-:W-:Y:S01]  /*b260*/  MOV R143, R18 ;  /* 0x00000012008f7202 */ /* 0x000fe20000000f00 */
[C---:B------:R-:W-:Y:S05]  /*b270*/  FMUL.FTZ R18, R68.reuse, R154 ;  /* 0x0000009a44127220 */ /* 0x040fea0000410000 */
[----:B------:R1:W-:Y:S01]  /*b280*/  MUFU.EX2 R142, R12 ;  /* 0x0000000c008e7308 */ /* 0x0003e20000000800 */
[----:B------:R-:W-:Y:S01]  /*b290*/  F2FP.BF16.PACK_AB R66, R143, R61 ;  /* 0x0000003d8f42723e */ /* 0x000fe200000010ff */
[----:B------:R-:W-:Y:S02]  /*b2a0*/  FMUL.FTZ R19, R68, R155 ;  /* 0x0000009b44137220 */ /* 0x000fe40000410000 */
[--C-:B--2---:R-:W-:Y:S02]  /*b2b0*/  FFMA.FTZ R0, R10, c[0x0][0x2d0], -R94.reuse ;  /* 0x0000b4000a007a23 */ /* 0x104fe4000001085e */
[----:B------:R-:W-:Y:S02]  /*b2c0*/  IMAD.MOV.U32 R154, RZ, RZ, R191 ;  /* 0x000000ffff9a7224 */ /* 0x000fe400078e00bf */
[C---:B----4-:R-:W-:Y:S02]  /*b2d0*/  FMUL.FTZ R8, R2.reuse, R144 ;  /* 0x0000009002087220 */ /* 0x050fe40000410000 */
[----:B------:R2:W-:Y:S01]  /*b2e0*/  MUFU.EX2 R135, R0 ;  /* 0x0000000000877308 */ /* 0x0005e20000000800 */
[C---:B------:R-:W-:Y:S02]  /*b2f0*/  FMUL.FTZ R9, R2.reuse, R145 ;  /* 0x0000009102097220 */ /* 0x040fe40000410000 */
[C---:B------:R-:W-:Y:S01]  /*b300*/  FMUL.FTZ R13, R2.reuse, R149 ;  /* 0x00000095020d7220 */ /* 0x040fe20000410000 */
[----:B------:R-:W-:Y:S01]  /*b310*/  MOV R149, R86 ;  /* 0x0000005600957202 */ /* 0x000fe20000000f00 */
[--C-:B-----5:R-:W-:Y:S02]  /*b320*/  FFMA.FTZ R4, R15, c[0x0][0x2d0], -R94.reuse ;  /* 0x0000b4000f047a23 */ /* 0x120fe4000001085e */
[----:B------:R-:W-:Y:S02]  /*b330*/  IMAD.MOV.U32 R144, RZ, RZ, R83 ;  /* 0x000000ffff907224 */ /* 0x000fe400078e0053 */
[C---:B------:R-:W-:Y:S01]  /*b340*/  FMUL.FTZ R41, R2.reuse, R109 ;  /* 0x0000006d02297220 */ /* 0x040fe20000410000 */
[----:B------:R4:W-:Y:S01]  /*b350*/  MUFU.EX2 R58, R4 ;  /* 0x00000004003a7308 */ /* 0x0009e20000000800 */
[C---:B------:R-:W-:Y:S02]  /*b360*/  FMUL.FTZ R29, R2.reuse, R101 ;  /* 0x00000065021d7220 */ /* 0x040fe40000410000 */
[C---:B------:R-:W-:Y:S02]  /*b370*/  FMUL.FTZ R45, R2.reuse, R169 ;  /* 0x000000a9022d7220 */ /* 0x040fe40000410000 */
[----:B-1----:R-:W-:Y:S02]  /*b380*/  FMUL.FTZ R12, R2, R148 ;  /* 0x00000094020c7220 */ /* 0x002fe40000410000 */
[C---:B------:R-:W-:Y:S01]  /*b390*/  FMUL.FTZ R50, R68.reuse, R114 ;  /* 0x0000007244327220 */ /* 0x040fe20000410000 */
[----:B------:R-:W-:Y:S01]  /*b3a0*/  MOV R114, R95 ;  /* 0x0000005f00727202 */ /* 0x000fe20000000f00 */
[----:B------:R-:W-:Y:S01]  /*b3b0*/  FMUL.FTZ R51, R68, R115 ;  /* 0x0000007344337220 */ /* 0x000fe20000410000 */
[----:B------:R1:W-:Y:S01]  /*b3c0*/  MUFU.EX2 R101, R32 ;  /* 0x0000002000657308 */ /* 0x0003e20000000800 */
[----:B------:R-:W-:Y:S01]  /*b3d0*/  FMUL.FTZ R28, R2, R100 ;  /* 0x00000064021c7220 */ /* 0x000fe20000410000 */
[----:B------:R-:W-:Y:S01]  /*b3e0*/  MOV R95, R80 ;  /* 0x00000050005f7202 */ /* 0x000fe20000000f00 */
[----:B------:R-:W-:Y:S01]  /*b3f0*/  IMAD.MOV.U32 R148, RZ, RZ, R63 ;  /* 0x000000ffff947224 */ /* 0x000fe200078e003f */
[----:B------:R-:W5:Y:S01]  /*b400*/  LDSM.16.MT88.4 R80, [R213+0x900] ;  /* 0x00090000d550783b */ /* 0x000f620000004200 */
[----:B--2---:R-:W-:Y:S05]  /*b410*/  FFMA.FTZ R0, R11, c[0x0][0x2d0], -R94 ;  /* 0x0000b4000b007a23 */ /* 0x004fea000001085e */
[----:B------:R2:W2:Y:S01]  /*b420*/  MUFU.EX2 R136, R0 ;  /* 0x0000000000887308 */ /* 0x0004a20000000800 */
[----:B----4-:R-:W-:Y:S02]  /*b430*/  FFMA.FTZ R4, R190, c[0x0][0x2d0], -R71 ;  /* 0x0000b400be047a23 */ /* 0x010fe40000010847 */
[----:B------:R-:W-:Y:S02]  /*b440*/  IMAD.MOV.U32 R190, RZ, RZ, R24 ;  /* 0x000000ffffbe7224 */ /* 0x000fe400078e0018 */
[----:B------:R-:W-:Y:S05]  /*b450*/  FFMA.FTZ R24, R194, c[0x0][0x2d0], -R92 ;  /* 0x0000b400c2187a23 */ /* 0x000fea000001085c */
[----:B------:R4:W3:Y:S01]  /*b460*/  MUFU.EX2 R90, R4 ;  /* 0x00000004005a7308 */ /* 0x0008e20000000800 */
[----:B------:R-:W-:Y:S02]  /*b470*/  F2FP.BF16.PACK_AB R72, R190, R63 ;  /* 0x0000003fbe48723e */ /* 0x000fe400000010ff */
[----:B------:R-:W-:Y:S01]  /*b480*/  MOV R155, R190 ;  /* 0x000000be009b7202 */ /* 0x000fe20000000f00 */
[----:B-1----:R-:W-:Y:S06]  /*b490*/  FMUL.FTZ R32, R69, R104 ;  /* 0x0000006845207220 */ /* 0x002fec0000410000 */
[----:B------:R1:W-:Y:S01]  /*b4a0*/  MUFU.EX2 R31, R24 ;  /* 0x00000018001f7308 */ /* 0x0003e20000000800 */
[----:B--2---:R-:W-:Y:S02]  /*b4b0*/  FSEL R0, R3, RZ, P0 ;  /* 0x000000ff03007208 */ /* 0x004fe40000000000 */
[----:B------:R-:W-:Y:S02]  /*b4c0*/  F2FP.BF16.PACK_AB R65, R136, R135 ;  /* 0x000000878841723e */ /* 0x000fe400000010ff */
[----:B------:R-:W-:Y:S01]  /*b4d0*/  ISETP.GT.AND P0, PT, R229, UR4, PT ;  /* 0x00000004e5007c0c */ /* 0x000fe2000bf04270 */
[----:B------:R-:W-:Y:S01]  /*b4e0*/  FADD.FTZ R0, -R0, R138 ;  /* 0x0000008a00007221 */ /* 0x000fe20000010100 */
[----:B------:R-:W-:Y:S01]  /*b4f0*/  MOV R138, R25 ;  /* 0x00000019008a7202 */ /* 0x000fe20000000f00 */
[----:B------:R-:W-:Y:S01]  /*b500*/  FMUL.FTZ R25, R2, R161 ;  /* 0x000000a102197220 */ /* 0x000fe20000410000 */
[----:B------:R-:W-:Y:S01]  /*b510*/  MOV R161, R33 ;  /* 0x0000002100a17202 */ /* 0x000fe20000000f00 */
[----:B------:R-:W-:Y:S01]  /*b520*/  FMUL.FTZ R0, R0, c[0x0][0x2d0] ;  /* 0x0000b40000007a20 */ /* 0x000fe20000410000 */
[----:B------:R-:W-:Y:S01]  /*b530*/  F2FP.BF16.PACK_AB R75, R189, R138 ;  /* 0x0000008abd4b723e */ /* 0x000fe200000010ff */
[----:B----4-:R-:W-:Y:S01]  /*b540*/  FMUL.FTZ R4, R69, R140 ;  /* 0x0000008c45047220 */ /* 0x010fe20000410000 */
[----:B------:R2:W-:Y:S01]  /*b550*/  MUFU.EX2 R137, R44 ;  /* 0x0000002c00897308 */ /* 0x0005e20000000800 */
[----:B------:R-:W-:Y:S01]  /*b560*/  IMAD.MOV.U32 R140, RZ, RZ, R5 ;  /* 0x000000ffff8c7224 */ /* 0x000fe200078e0005 */
[----:B------:R-:W-:Y:S01]  /*b570*/  IADD3 R229, R229, -0x1, RZ ;  /* 0xffffffffe5e57810 */ /* 0x000fe20007ffe0ff */
[C---:B------:R-:W-:Y:S01]  /*b580*/  FMUL.FTZ R5, R69.reuse, R141 ;  /* 0x0000008d45057220 */ /* 0x040fe20000410000 */
[----:B---3--:R-:W-:Y:S01]  /*b590*/  MOV R141, R90 ;  /* 0x0000005a008d7202 */ /* 0x008fe20000000f00 */
[----:B------:R-:W-:Y:S01]  /*b5a0*/  FMUL.FTZ R33, R69, R105 ;  /* 0x0000006945217220 */ /* 0x000fe20000410000 */
[----:B------:R-:W-:Y:S01]  /*b5b0*/  F2FP.BF16.PACK_AB R67, R58, R140 ;  /* 0x0000008c3a43723e */ /* 0x000fe200000010ff */
[----:B-1----:R-:W-:Y:S03]  /*b5c0*/  FMUL.FTZ R24, R2, R160 ;  /* 0x000000a002187220 */ /* 0x002fe60000410000 */
[-C--:B------:R-:W-:Y:S01]  /*b5d0*/  HMMA.16816.F32.BF16 R4, R72, R20.reuse, R4 ;  /* 0x000000144804723c */ /* 0x080fe20000041804 */
[----:B------:R-:W1:Y:S01]  /*b5e0*/  MUFU.EX2 R0, R0 ;  /* 0x0000000000007308 */ /* 0x000e620000000800 */
[----:B------:R-:W-:Y:S02]  /*b5f0*/  IMAD.MOV.U32 R160, RZ, RZ, R34 ;  /* 0x000000ffffa07224 */ /* 0x000fe400078e0022 */
[----:B------:R-:W-:Y:S02]  /*b600*/  FMUL.FTZ R34, R68, R106 ;  /* 0x0000006a44227220 */ /* 0x000fe40000410000 */
[----:B--2---:R-:W-:Y:S02]  /*b610*/  FMUL.FTZ R44, R2, R168 ;  /* 0x000000a8022c7220 */ /* 0x004fe40000410000 */
[C---:B-1----:R-:W-:Y:S01]  /*b620*/  FMUL.FTZ R10, R0.reuse, R146 ;  /* 0x00000092000a7220 */ /* 0x042fe20000410000 */
[----:B------:R-:W-:Y:S03]  /*b630*/  MOV R146, R58 ;  /* 0x0000003a00927202 */ /* 0x000fe60000000f00 */
[----:B------:R-:W-:Y:S02]  /*b640*/  FMUL.FTZ R11, R0, R147 ;  /* 0x00000093000b7220 */ /* 0x000fe40000410000 */
[--C-:B------:R-:W-:Y:S02]  /*b650*/  FFMA.FTZ R58, R57, c[0x0][0x2d0], -R94.reuse ;  /* 0x0000b400393a7a23 */ /* 0x100fe4000001085e */
[----:B------:R-:W-:Y:S02]  /*b660*/  IMAD.MOV.U32 R147, RZ, RZ, R61 ;  /* 0x000000ffff937224 */ /* 0x000fe400078e003d */
[----:B------:R-:W-:Y:S01]  /*b670*/  FMUL.FTZ R61, R2, R125 ;  /* 0x0000007d023d7220 */ /* 0x000fe20000410000 */
[C---:B------:R-:W-:Y:S01]  /*b680*/  HMMA.16816.F32.BF16 R8, R64.reuse, R20, R8 ;  /* 0x000000144008723c */ /* 0x040fe20000041808 */
[C---:B------:R-:W-:Y:S01]  /*b690*/  FMUL.FTZ R14, R0.reuse, R150 ;  /* 0x00000096000e7220 */ /* 0x040fe20000410000 */
[----:B------:R-:W2:Y:S01]  /*b6a0*/  LDL.LU R125, [R1+0x10] ;  /* 0x00001000017d7983 */ /* 0x000ea20000300800 */
[----:B------:R-:W-:Y:S01]  /*b6b0*/  FMUL.FTZ R15, R0, R151 ;  /* 0x00000097000f7220 */ /* 0x000fe20000410000 */
[----:B------:R-:W-:Y:S01]  /*b6c0*/  MOV R151, R62 ;  /* 0x0000003e00977202 */ /* 0x000fe20000000f00 */
[----:B------:R-:W-:Y:S02]  /*b6d0*/  FFMA.FTZ R62, R60, c[0x0][0x2d0], -R94 ;  /* 0x0000b4003c3e7a23 */ /* 0x000fe4000001085e */
[----:B------:R-:W-:Y:S02]  /*b6e0*/  FFMA.FTZ R20, R193, c[0x0][0x2d0], -R71 ;  /* 0x0000b400c1147a23 */ /* 0x000fe40000010847 */
[----:B------:R-:W-:Y:S01]  /*b6f0*/  FMUL.FTZ R60, R2, R124 ;  /* 0x0000007c023c7220 */ /* 0x000fe20000410000 */
[-C--:B------:R-:W-:Y:S01]  /*b700*/  HMMA.16816.F32.BF16 R12, R64, R22.reuse, R12 ;  /* 0x00000016400c723c */ /* 0x080fe2000004180c */
[----:B------:R1:W3:Y:S01]  /*b710*/  MUFU.EX2 R91, R20 ;  /* 0x00000014005b7308 */ /* 0x0002e20000000800 */
[----:B------:R-:W4:Y:S01]  /*b720*/  LDL.LU R124, [R1+0x14] ;  /* 0x00001400017c7983 */ /* 0x000f220000300800 */
[C---:B------:R-:W-:Y:S02]  /*b730*/  FMUL.FTZ R21, R69.reuse, R157 ;  /* 0x0000009d45157220 */ /* 0x040fe40000410000 */
[C---:B------:R-:W-:Y:S02]  /*b740*/  FMUL.FTZ R26, R0.reuse, R162 ;  /* 0x000000a2001a7220 */ /* 0x040fe40000410000 */
[C---:B------:R-:W-:Y:S01]  /*b750*/  FMUL.FTZ R27, R0.reuse, R163 ;  /* 0x000000a3001b7220 */ /* 0x040fe20000410000 */
[C---:B------:R-:W-:Y:S01]  /*b760*/  HMMA.16816.F32.BF16 R16, R72.reuse, R22, R16 ;  /* 0x000000164810723c */ /* 0x040fe20000041810 */
[C---:B------:R-:W-:Y:S02]  /*b770*/  FMUL.FTZ R30, R0.reuse, R102 ;  /* 0x00000066001e7220 */ /* 0x040fe40000410000 */
[----:B------:R5:W-:Y:S01]  /*b780*/  MUFU.EX2 R157, R48 ;  /* 0x00000030009d7308 */ /* 0x000be20000000800 */
[----:B------:R-:W-:Y:S01]  /*b790*/  IMAD.MOV.U32 R102, RZ, RZ, R31 ;  /* 0x000000ffff667224 */ /* 0x000fe200078e001f */
[----:B------:R-:W-:Y:S01]  /*b7a0*/  MOV R163, R152 ;  /* 0x0000009800a37202 */ /* 0x000fe20000000f00 */
[----:B------:R-:W-:Y:S01]  /*b7b0*/  FMUL.FTZ R31, R0, R103 ;  /* 0x00000067001f7220 */ /* 0x000fe20000410000 */
[----:B------:R-:W-:Y:S01]  /*b7c0*/  MOV R103, R35 ;  /* 0x0000002300677202 */ /* 0x000fe20000000f00 */
[C---:B------:R-:W-:Y:S04]  /*b7d0*/  FMUL.FTZ R22, R68.reuse, R158 ;  /* 0x0000009e44167220 */ /* 0x040fe80000410000 */
[C---:B------:R-:W-:Y:S01]  /*b7e0*/  FMUL.FTZ R23, R68.reuse, R159 ;  /* 0x0000009f44177220 */ /* 0x040fe20000410000 */
[----:B------:R5:W-:Y:S01]  /*b7f0*/  MUFU.EX2 R158, R40 ;  /* 0x00000028009e7308 */ /* 0x000be20000000800 */
[----:B------:R-:W-:Y:S02]  /*b800*/  FMUL.FTZ R35, R68, R107 ;  /* 0x0000006b44237220 */ /* 0x000fe40000410000 */
[C---:B------:R-:W-:Y:S02]  /*b810*/  FMUL.FTZ R42, R0.reuse, R110 ;  /* 0x0000006e002a7220 */ /* 0x040fe40000410000 */
[C---:B-1----:R-:W-:Y:S02]  /*b820*/  FMUL.FTZ R20, R69.reuse, R156 ;  /* 0x0000009c45147220 */ /* 0x042fe40000410000 */
[----:B---3--:R-:W-:Y:S02]  /*b830*/  IMAD.MOV.U32 R115, RZ, RZ, R91 ;  /* 0x000000ffff737224 */ /* 0x008fe400078e005b */
[----:B------:R-:W-:Y:S01]  /*b840*/  IMAD.MOV.U32 R152, RZ, RZ, R148 ;  /* 0x000000ffff987224 */ /* 0x000fe200078e0094 */
[----:B------:R-:W-:Y:S01]  /*b850*/  MOV R148, R147 ;  /* 0x0000009300947202 */ /* 0x000fe20000000f00 */
[----:B------:R-:W-:Y:S01]  /*b860*/  IMAD.MOV.U32 R156, RZ, RZ, R188 ;  /* 0x000000ffff9c7224 */ /* 0x000fe200078e00bc */
[-C--:B------:R-:W-:Y:S01]  /*b870*/  HMMA.16816.F32.BF16 R20, R72, R36.reuse, R20 ;  /* 0x000000244814723c */ /* 0x080fe20000041814 */
[C---:B------:R-:W-:Y:S02]  /*b880*/  FMUL.FTZ R43, R0.reuse, R111 ;  /* 0x0000006f002b7220 */ /* 0x040fe40000410000 */
[----:B-----5:R-:W-:Y:S02]  /*b890*/  FMUL.FTZ R48, R69, R112 ;  /* 0x0000007045307220 */ /* 0x020fe40000410000 */
[----:B------:R1:W-:Y:S01]  /*b8a0*/  MUFU.EX2 R112, R58 ;  /* 0x0000003a00707308 */ /* 0x0003e20000000800 */
[C---:B------:R-:W-:Y:S02]  /*b8b0*/  FMUL.FTZ R46, R0.reuse, R170 ;  /* 0x000000aa002e7220 */ /* 0x040fe40000410000 */
[C---:B------:R-:W-:Y:S01]  /*b8c0*/  HMMA.16816.F32.BF16 R24, R64.reuse, R36, R24 ;  /* 0x000000244018723c */ /* 0x040fe20000041818 */
[----:B------:R-:W-:Y:S03]  /*b8d0*/  FMUL.FTZ R47, R0, R171 ;  /* 0x000000ab002f7220 */ /* 0x000fe60000410000 */
[C---:B------:R-:W-:Y:S02]  /*b8e0*/  FMUL.FTZ R40, R2.reuse, R108 ;  /* 0x0000006c02287220 */ /* 0x040fe40000410000 */
[----:B------:R-:W-:Y:S01]  /*b8f0*/  FMUL.FTZ R57, R2, R121 ;  /* 0x0000007902397220 */ /* 0x000fe20000410000 */
[----:B------:R3:W-:Y:S01]  /*b900*/  MUFU.EX2 R108, R62 ;  /* 0x0000003e006c7308 */ /* 0x0007e20000000800 */
[-C--:B------:R-:W-:Y:S01]  /*b910*/  HMMA.16816.F32.BF16 R28, R64, R38.reuse, R28 ;  /* 0x00000026401c723c */ /* 0x080fe2000004181c */
[----:B------:R-:W-:Y:S03]  /*b920*/  FFMA.FTZ R36, R49, c[0x0][0x2d0], -R93 ;  /* 0x0000b40031247a23 */ /* 0x000fe6000001085d */
[C---:B------:R-:W-:Y:S02]  /*b930*/  FMUL.FTZ R37, R69.reuse, R165 ;  /* 0x000000a545257220 */ /* 0x040fe40000410000 */
[C---:B------:R-:W-:Y:S02]  /*b940*/  FMUL.FTZ R49, R69.reuse, R113 ;  /* 0x0000007145317220 */ /* 0x040fe40000410000 */
[C---:B------:R-:W-:Y:S01]  /*b950*/  HMMA.16816.F32.BF16 R32, R72.reuse, R38, R32 ;  /* 0x000000264820723c */ /* 0x040fe20000041820 */
[----:B------:R5:W-:Y:S03]  /*b960*/  MUFU.EX2 R100, R36 ;  /* 0x0000002400647308 */ /* 0x000be60000000800 */
[----:B------:R-:W-:Y:S02]  /*b970*/  IMAD.MOV.U32 R150, RZ, RZ, R59 ;  /* 0x000000ffff967224 */ /* 0x000fe400078e003b */
[----:B-1----:R-:W-:Y:S02]  /*b980*/  FMUL.FTZ R58, R0, R122 ;  /* 0x0000007a003a7220 */ /* 0x002fe40000410000 */
[C---:B------:R-:W-:Y:S03]  /*b990*/  FMUL.FTZ R38, R68.reuse, R166 ;  /* 0x000000a644267220 */ /* 0x040fe60000410000 */
[----:B------:R1:W-:Y:S01]  /*b9a0*/  MUFU.EX2 R166, R88 ;  /* 0x0000005800a67308 */ /* 0x0003e20000000800 */
[----:B------:R-:W-:Y:S02]  /*b9b0*/  FMUL.FTZ R39, R68, R167 ;  /* 0x000000a744277220 */ /* 0x000fe40000410000 */
[C---:B------:R-:W-:Y:S02]  /*b9c0*/  FMUL.FTZ R59, R0.reuse, R123 ;  /* 0x0000007b003b7220 */ /* 0x040fe40000410000 */
[C---:B---3--:R-:W-:Y:S02]  /*b9d0*/  FMUL.FTZ R62, R0.reuse, R126 ;  /* 0x0000007e003e7220 */ /* 0x048fe40000410000 */
[----:B------:R-:W-:Y:S02]  /*b9e0*/  FMUL.FTZ R63, R0, R127 ;  /* 0x0000007f003f7220 */ /* 0x000fe40000410000 */
[----:B------:R-:W-:Y:S02]  /*b9f0*/  IMAD.MOV.U32 R113, RZ, RZ, R137 ;  /* 0x000000ffff717224 */ /* 0x000fe400078e0089 */
[----:B------:R-:W-:Y:S02]  /*ba00*/  IMAD.MOV.U32 R137, RZ, RZ, R85 ;  /* 0x000000ffff897224 */ /* 0x000fe400078e0055 */
[----:B------:R-:W-:Y:S01]  /*ba10*/  IMAD.MOV.U32 R147, RZ, RZ, R146 ;  /* 0x000000ffff937224 */ /* 0x000fe200078e0092 */
[----:B------:R-:W-:Y:S01]  /*ba20*/  MOV R146, R144 ;  /* 0x0000009000927202 */ /* 0x000fe20000000f00 */
[C---:B-----5:R-:W-:Y:S02]  /*ba30*/  FMUL.FTZ R36, R69.reuse, R164 ;  /* 0x000000a445247220 */ /* 0x060fe40000410000 */
[----:B------:R-:W-:Y:S02]  /*ba40*/  IMAD.MOV.U32 R144, RZ, RZ, R189 ;  /* 0x000000ffff907224 */ /* 0x000fe400078e00bd */
[----:B------:R-:W-:Y:S02]  /*ba50*/  IMAD.MOV.U32 R159, RZ, RZ, R186 ;  /* 0x000000ffff9f7224 */ /* 0x000fe400078e00ba */
[----:B------:R-:W-:Y:S01]  /*ba60*/  IMAD.MOV.U32 R162, RZ, RZ, R185 ;  /* 0x000000ffffa27224 */ /* 0x000fe200078e00b9 */
[-C--:B------:R-:W-:Y:S01]  /*ba70*/  HMMA.16816.F32.BF16 R36, R72, R52.reuse, R36 ;  /* 0x000000344824723c */ /* 0x080fe20000041824 */
[----:B-1----:R-:W-:Y:S07]  /*ba80*/  LDSM.16.MT88.4 R88, [R214+0x900] ;  /* 0x00090000d658783b */ /* 0x002fee0000004200 */
[C---:B------:R-:W-:Y:S07]  /*ba90*/  HMMA.16816.F32.BF16 R40, R64.reuse, R52, R40 ;  /* 0x000000344028723c */ /* 0x040fee0000041828 */
[--C-:B------:R-:W-:Y:S01]  /*baa0*/  FFMA.FTZ R52, R56, c[0x0][0x2d0], -R94.reuse ;  /* 0x0000b40038347a23 */ /* 0x100fe2000001085e */
[-C--:B------:R-:W-:Y:S01]  /*bab0*/  HMMA.16816.F32.BF16 R44, R64, R54.reuse, R44 ;  /* 0x00000036402c723c */ /* 0x080fe2000004182c */
[----:B------:R-:W-:Y:S02]  /*bac0*/  FMUL.FTZ R56, R2, R120 ;  /* 0x0000007802387220 */ /* 0x000fe40000410000 */
[----:B------:R1:W3:Y:S01]  /*bad0*/  MUFU.EX2 R104, R52 ;  /* 0x0000003400687308 */ /* 0x0002e20000000800 */
[C---:B------:R-:W-:Y:S04]  /*bae0*/  FMUL.FTZ R53, R69.reuse, R117 ;  /* 0x0000007545357220 */ /* 0x040fe80000410000 */
[C---:B------:R-:W-:Y:S07]  /*baf0*/  HMMA.16816.F32.BF16 R48, R72.reuse, R54, R48 ;  /* 0x000000364830723c */ /* 0x040fee0000041830 */
[C---:B------:R-:W-:Y:S02]  /*bb00*/  FMUL.FTZ R54, R68.reuse, R118 ;  /* 0x0000007644367220 */ /* 0x040fe40000410000 */
[----:B------:R-:W-:Y:S03]  /*bb10*/  FMUL.FTZ R55, R68, R119 ;  /* 0x0000007744377220 */ /* 0x000fe60000410000 */
[C---:B-1----:R-:W-:Y:S07]  /*bb20*/  FMUL.FTZ R52, R69.reuse, R116 ;  /* 0x0000007445347220 */ /* 0x042fee0000410000 */
[-C--:B------:R-:W-:Y:S08]  /*bb30*/  HMMA.16816.F32.BF16 R52, R72, R76.reuse, R52 ;  /* 0x0000004c4834723c */ /* 0x080ff00000041834 */
[C---:B------:R-:W-:Y:S07]  /*bb40*/  HMMA.16816.F32.BF16 R56, R64.reuse, R76, R56 ;  /* 0x0000004c4038723c */ /* 0x040fee0000041838 */
[----:B------:R-:W-:Y:S01]  /*bb50*/  FFMA.FTZ R76, R84, c[0x0][0x2d0], -R94 ;  /* 0x0000b400544c7a23 */ /* 0x000fe2000001085e */
[-C--:B------:R-:W-:Y:S01]  /*bb60*/  HMMA.16816.F32.BF16 R60, R64, R78.reuse, R60 ;  /* 0x0000004e403c723c */ /* 0x080fe2000004183c */
[----:B---3--:R-:W-:Y:S01]  /*bb70*/  F2FP.BF16.PACK_AB R77, R112, R104 ;  /* 0x00000068704d723e */ /* 0x008fe200000010ff */
[----:B------:R-:W1:Y:S01]  /*bb80*/  LDSM.16.MT88.4 R84, [R216+0x900] ;  /* 0x00090000d854783b */ /* 0x000e620000004200 */
[----:B------:R3:W5:Y:S04]  /*bb90*/  MUFU.EX2 R145, R76 ;  /* 0x0000004c00917308 */ /* 0x0007680000000800 */
[C---:B------:R-:W-:Y:S02]  /*bba0*/  FMUL.FTZ R64, R69.reuse, R128 ;  /* 0x0000008045407220 */ /* 0x040fe40000410000 */
[----:B------:R-:W-:Y:S03]  /*bbb0*/  FMUL.FTZ R65, R69, R129 ;  /* 0x0000008145417220 */ /* 0x000fe60000410000 */
[C---:B------:R-:W-:Y:S02]  /*bbc0*/  FMUL.FTZ R66, R68.reuse, R130 ;  /* 0x0000008244427220 */ /* 0x040fe40000410000 */
[----:B------:R-:W-:Y:S07]  /*bbd0*/  FMUL.FTZ R67, R68, R131 ;  /* 0x0000008344437220 */ /* 0x000fee0000410000 */
[----:B------:R-:W-:Y:S01]  /*bbe0*/  HMMA.16816.F32.BF16 R64, R72, R78, R64 ;  /* 0x0000004e4840723c */ /* 0x000fe20000041840 */
[--C-:B---3--:R-:W-:Y:S06]  /*bbf0*/  FFMA.FTZ R76, R197, c[0x0][0x2d0], -R71.reuse ;  /* 0x0000b400c54c7a23 */ /* 0x108fec0000010847 */
[----:B------:R-:W-:Y:S02]  /*bc00*/  F2FP.BF16.PACK_AB R74, R115, R103 ;  /* 0x00000067734a723e */ /* 0x000fe400000010ff */
[----:B------:R-:W-:Y:S01]  /*bc10*/  F2FP.BF16.PACK_AB R75, R114, R102 ;  /* 0x00000066724b723e */ /* 0x000fe200000010ff */
[----:B------:R3:W-:Y:S02]  /*bc20*/  MUFU.EX2 R105, R76 ;  /* 0x0000004c00697308 */ /* 0x0007e40000000800 */
[----:B------:R-:W-:Y:S02]  /*bc30*/  F2FP.BF16.PACK_AB R72, R141, R161 ;  /* 0x000000a18d48723e */ /* 0x000fe400000010ff */
[----:B------:R-:W-:Y:S02]  /*bc40*/  F2FP.BF16.PACK_AB R73, R142, R160 ;  /* 0x000000a08e49723e */ /* 0x000fe400000010ff */
[----:B------:R-:W-:Y:S02]  /*bc50*/  F2FP.BF16.PACK_AB R78, R113, R158 ;  /* 0x0000009e714e723e */ /* 0x000fe400000010ff */
[----:B-----5:R-:W-:Y:S03]  /*bc60*/  F2FP.BF16.PACK_AB R79, R145, R108 ;  /* 0x0000006c914f723e */ /* 0x020fe600000010ff */
[-C--:B------:R-:W-:Y:S01]  /*bc70*/  HMMA.16816.F32.BF16 R4, R72, R80.reuse, R4 ;  /* 0x000000504804723c */ /* 0x080fe20000041804 */
[--C-:B---3--:R-:W-:Y:S04]  /*bc80*/  FFMA.FTZ R76, R198, c[0x0][0x2d0], -R92.reuse ;  /* 0x0000b400c64c7a23 */ /* 0x108fe8000001085c */
[----:B------:R3:W-:Y:S02]  /*bc90*/  MUFU.EX2 R167, R76 ;  /* 0x0000004c00a77308 */ /* 0x0007e40000000800 */
[----:B---3--:R-:W-:Y:S07]  /*bca0*/  F2FP.BF16.PACK_AB R76, R100, R101 ;  /* 0x00000065644c723e */ /* 0x008fee00000010ff */
[C---:B------:R-:W-:Y:S07]  /*bcb0*/  HMMA.16816.F32.BF16 R8, R76.reuse, R80, R8 ;  /* 0x000000504c08723c */ /* 0x040fee0000041808 */
[--C-:B------:R-:W-:Y:S01]  /*bcc0*/  FFMA.FTZ R80, R203, c[0x0][0x2d0], -R71.reuse ;  /* 0x0000b400cb507a23 */ /* 0x100fe20000010847 */
[-C--:B------:R-:W-:Y:S03]  /*bcd0*/  HMMA.16816.F32.BF16 R12, R76, R82.reuse, R12 ;  /* 0x000000524c0c723c */ /* 0x080fe6000004180c */
[----:B------:R3:W-:Y:S05]  /*bce0*/  MUFU.EX2 R106, R80 ;  /* 0x00000050006a7308 */ /* 0x0007ea0000000800 */
[C---:B------:R-:W-:Y:S08]  /*bcf0*/  HMMA.16816.F32.BF16 R16, R72.reuse, R82, R16 ;  /* 0x000000524810723c */ /* 0x040ff00000041810 */
[-C--:B-1----:R-:W-:Y:S08]  /*bd00*/  HMMA.16816.F32.BF16 R20, R72, R84.reuse, R20 ;  /* 0x000000544814723c */ /* 0x082ff00000041814 */
[C---:B------:R-:W-:Y:S01]  /*bd10*/  HMMA.16816.F32.BF16 R24, R76.reuse, R84, R24 ;  /* 0x000000544c18723c */ /* 0x040fe20000041818 */
[----:B---3--:R-:W-:Y:S06]  /*bd20*/  FFMA.FTZ R80, R204, c[0x0][0x2d0], -R71 ;  /* 0x0000b400cc507a23 */ /* 0x008fec0000010847 */
[--C-:B------:R-:W-:Y:S01]  /*bd30*/  FFMA.FTZ R84, R199, c[0x0][0x2d0], -R93.reuse ;  /* 0x0000b400c7547a23 */ /* 0x100fe2000001085d */
[-C--:B------:R-:W-:Y:S01]  /*bd40*/  HMMA.16816.F32.BF16 R28, R76, R86.reuse, R28 ;  /* 0x000000564c1c723c */ /* 0x080fe2000004181c */
[----:B------:R1:W3:Y:S07]  /*bd50*/  MUFU.EX2 R107, R80 ;  /* 0x00000050006b7308 */ /* 0x0002ee0000000800 */
[C---:B------:R-:W-:Y:S03]  /*bd60*/  HMMA.16816.F32.BF16 R32, R72.reuse, R86, R32 ;  /* 0x000000564820723c */ /* 0x040fe60000041820 */
[----:B------:R5:W-:Y:S05]  /*bd70*/  MUFU.EX2 R164, R84 ;  /* 0x0000005400a47308 */ /* 0x000bea0000000800 */
[-C--:B------:R-:W-:Y:S08]  /*bd80*/  HMMA.16816.F32.BF16 R36, R72, R88.reuse, R36 ;  /* 0x000000584824723c */ /* 0x080ff00000041824 */
[C---:B------:R-:W-:Y:S01]  /*bd90*/  HMMA.16816.F32.BF16 R40, R76.reuse, R88, R40 ;  /* 0x000000584c28723c */ /* 0x040fe20000041828 */
[----:B-1----:R-:W-:Y:S04]  /*bda0*/  FFMA.FTZ R80, R205, c[0x0][0x2d0], -R92 ;  /* 0x0000b400cd507a23 */ /* 0x002fe8000001085c */
[----:B------:R1:W-:Y:S02]  /*bdb0*/  MUFU.EX2 R205, R80 ;  /* 0x0000005000cd7308 */ /* 0x0003e40000000800 */
[----:B------:R-:W-:Y:S01]  /*bdc0*/  FFMA.FTZ R88, R97, c[0x0][0x2d0], -R94 ;  /* 0x0000b40061587a23 */ /* 0x000fe2000001085e */
[-C--:B------:R-:W-:Y:S01]  /*bdd0*/  HMMA.16816.F32.BF16 R44, R76, R90.reuse, R44 ;  /* 0x0000005a4c2c723c */ /* 0x080fe2000004182c */
[----:B-----5:R-:W-:Y:S06]  /*bde0*/  FFMA.FTZ R84, R200, c[0x0][0x2d0], -R93 ;  /* 0x0000b400c8547a23 */ /* 0x020fec000001085d */
[----:B------:R5:W-:Y:S01]  /*bdf0*/  MUFU.EX2 R202, R88 ;  /* 0x0000005800ca7308 */ /* 0x000be20000000800 */
[C---:B------:R-:W-:Y:S09]  /*be00*/  HMMA.16816.F32.BF16 R48, R72.reuse, R90, R48 ;  /* 0x0000005a4830723c */ /* 0x040ff20000041830 */
[----:B------:R2:W-:Y:S03]  /*be10*/  MUFU.EX2 R111, R84 ;  /* 0x00000054006f7308 */ /* 0x0005e60000000800 */
[----:B-1----:R-:W-:Y:S02]  /*be20*/  FFMA.FTZ R80, R206, c[0x0][0x2d0], -R92 ;  /* 0x0000b400ce507a23 */ /* 0x002fe4000001085c */
[----:B---3--:R-:W-:Y:S01]  /*be30*/  IMAD.MOV.U32 R206, RZ, RZ, R107 ;  /* 0x000000ffffce7224 */ /* 0x008fe200078e006b */
[----:B------:R-:W-:Y:S04]  /*be40*/  MOV R107, R184 ;  /* 0x000000b8006b7202 */ /* 0x000fe80000000f00 */
[----:B------:R1:W-:Y:S01]  /*be50*/  MUFU.EX2 R204, R80 ;  /* 0x0000005000cc7308 */ /* 0x0003e20000000800 */
[----:B-----5:R-:W-:Y:S02]  /*be60*/  FFMA.FTZ R88, R98, c[0x0][0x2d0], -R94 ;  /* 0x0000b40062587a23 */ /* 0x020fe4000001085e */
[--C-:B--2---:R-:W-:Y:S07]  /*be70*/  FFMA.FTZ R84, R201, c[0x0][0x2d0], -R93.reuse ;  /* 0x0000b400c9547a23 */ /* 0x104fee000001085d */
[----:B------:R2:W-:Y:S01]  /*be80*/  MUFU.EX2 R201, R88 ;  /* 0x0000005800c97308 */ /* 0x0005e20000000800 */
[----:B-1----:R-:W-:Y:S09]  /*be90*/  FFMA.FTZ R80, R139, c[0x0][0x2d0], -R93 ;  /* 0x0000b4008b507a23 */ /* 0x002ff2000001085d */
[----:B------:R1:W3:Y:S10]  /*bea0*/  MUFU.EX2 R110, R84 ;  /* 0x00000054006e7308 */ /* 0x0002f40000000800 */
[----:B------:R5:W-:Y:S01]  /*beb0*/  MUFU.EX2 R165, R80 ;  /* 0x0000005000a57308 */ /* 0x000be20000000800 */
[----:B--2---:R-:W-:Y:S01]  /*bec0*/  FFMA.FTZ R88, R232, c[0x0][0x2d0], -R92 ;  /* 0x0000b400e8587a23 */ /* 0x004fe2000001085c */
[----:B------:R-:W-:Y:S08]  /*bed0*/  MOV R232, R157 ;  /* 0x0000009d00e87202 */ /* 0x000ff00000000f00 */
[----:B------:R2:W-:Y:S01]  /*bee0*/  MUFU.EX2 R169, R88 ;  /* 0x0000005800a97308 */ /* 0x0005e20000000800 */
[--C-:B-1----:R-:W-:Y:S01]  /*bef0*/  FFMA.FTZ R84, R207, c[0x0][0x2d0], -R71.reuse ;  /* 0x0000b400cf547a23 */ /* 0x102fe20000010847 */
[----:B------:R-:W-:Y:S02]  /*bf00*/  MOV R207, R106 ;  /* 0x0000006a00cf7202 */ /* 0x000fe40000000f00 */
[----:B------:R-:W-:Y:S06]  /*bf10*/  MOV R106, R95 ;  /* 0x0000005f006a7202 */ /* 0x000fec0000000f00 */
[----:B------:R1:W-:Y:S01]  /*bf20*/  MUFU.EX2 R203, R84 ;  /* 0x0000005400cb7308 */ /* 0x0003e20000000800 */
[----:B-----5:R-:W5:Y:S08]  /*bf30*/  LDSM.16.MT88.4 R80, [R215+0x900] ;  /* 0x00090000d750783b */ /* 0x020f700000004200 */
[----:B--2---:R-:W-:Y:S01]  /*bf40*/  LDSM.16.MT88.4 R88, [R214+0x1100] ;  /* 0x00110000d658783b */ /* 0x004fe20000004200 */
[--C-:B-1----:R-:W-:Y:S04]  /*bf50*/  FFMA.FTZ R84, R96, c[0x0][0x2d0], -R94.reuse ;  /* 0x0000b40060547a23 */ /* 0x102fe8000001085e */
[----:B------:R1:W2:Y:S01]  /*bf60*/  MUFU.EX2 R109, R84 ;  /* 0x00000054006d7308 */ /* 0x0002a20000000800 */
[-C--:B-----5:R-:W-:Y:S08]  /*bf70*/  HMMA.16816.F32.BF16 R52, R72, R80.reuse, R52 ;  /* 0x000000504834723c */ /* 0x0a0ff00000041834 */
[C---:B------:R-:W-:Y:S01]  /*bf80*/  HMMA.16816.F32.BF16 R56, R76.reuse, R80, R56 ;  /* 0x000000504c38723c */ /* 0x040fe20000041838 */
[----:B-1----:R-:W1:Y:S06]  /*bf90*/  LDSM.16.MT88.4 R84, [R213+0x1100] ;  /* 0x00110000d554783b */ /* 0x002e6c0000004200 */
[----:B------:R-:W-:Y:S01]  /*bfa0*/  FFMA.FTZ R80, R99, c[0x0][0x2d0], -R94 ;  /* 0x0000b40063507a23 */ /* 0x000fe2000001085e */
[-C--:B------:R-:W-:Y:S03]  /*bfb0*/  HMMA.16816.F32.BF16 R60, R76, R82.reuse, R60 ;  /* 0x000000524c3c723c */ /* 0x080fe6000004183c */
[----:B------:R5:W4:Y:S04]  /*bfc0*/  MUFU.EX2 R200, R80 ;  /* 0x0000005000c87308 */ /* 0x000b280000000800 */
[----:B------:R-:W-:Y:S01]  /*bfd0*/  FFMA.FTZ R76, R208, c[0x0][0x2d0], -R71 ;  /* 0x0000b400d04c7a23 */ /* 0x000fe20000010847 */
[----:B------:R-:W-:Y:S01]  /*bfe0*/  HMMA.16816.F32.BF16 R64, R72, R82, R64 ;  /* 0x000000524840723c */ /* 0x000fe20000041840 */
[----:B---3--:R-:W-:Y:S03]  /*bff0*/  F2FP.BF16.PACK_AB R78, R110, R111 ;  /* 0x0000006f6e4e723e */ /* 0x008fe600000010ff */
[----:B--2---:R-:W-:Y:S01]  /*c000*/  F2FP.BF16.PACK_AB R77, R202, R109 ;  /* 0x0000006dca4d723e */ /* 0x004fe200000010ff */
[----:B------:R2:W-:Y:S01]  /*c010*/  MUFU.EX2 R171, R76 ;  /* 0x0000004c00ab7308 */ /* 0x0005e20000000800 */
[----:B------:R-:W-:Y:S02]  /*c020*/  MOV R208, R145 ;  /* 0x0000009100d07202 */ /* 0x000fe40000000f00 */
[----:B------:R-:W-:Y:S04]  /*c030*/  F2FP.BF16.PACK_AB R73, R166, R167 ;  /* 0x000000a7a649723e */ /* 0x000fe800000010ff */
[----:B------:R-:W-:Y:S02]  /*c040*/  F2FP.BF16.PACK_AB R74, R206, R207 ;  /* 0x000000cfce4a723e */ /* 0x000fe400000010ff */
[----:B------:R-:W-:Y:S01]  /*c050*/  F2FP.BF16.PACK_AB R75, R204, R205 ;  /* 0x000000cdcc4b723e */ /* 0x000fe200000010ff */
[----:B-----5:R-:W3:Y:S01]  /*c060*/  LDSM.16.MT88.4 R80, [R216+0x1100] ;  /* 0x00110000d850783b */ /* 0x020ee20000004200 */
[----:B----4-:R-:W-:Y:S01]  /*c070*/  F2FP.BF16.PACK_AB R79, R200, R201 ;  /* 0x000000c9c84f723e */ /* 0x010fe200000010ff */
[----:B--2---:R-:W-:Y:S02]  /*c080*/  FFMA.FTZ R76, R210, c[0x0][0x2d0], -R92 ;  /* 0x0000b400d24c7a23 */ /* 0x004fe4000001085c */
[----:B------:R-:W-:Y:S01]  /*c090*/  IMAD.MOV.U32 R210, RZ, RZ, R105 ;  /* 0x000000ffffd27224 */ /* 0x000fe200078e0069 */
[----:B------:R-:W-:Y:S01]  /*c0a0*/  MOV R105, R187 ;  /* 0x000000bb00697202 */ /* 0x000fe20000000f00 */
[----:B------:R2:W-:Y:S03]  /*c0b0*/  MUFU.EX2 R170, R76 ;  /* 0x0000004c00aa7308 */ /* 0x0005e60000000800 */
[----:B------:R-:W-:Y:S01]  /*c0c0*/  F2FP.BF16.PACK_AB R72, R210, R157 ;  /* 0x0000009dd248723e */ /* 0x000fe200000010ff */
[----:B------:R-:W-:Y:S04]  /*c0d0*/  IMAD.MOV.U32 R157, RZ, RZ, R153 ;  /* 0x000000ffff9d7224 */ /* 0x000fe800078e0099 */
[----:B------:R-:W-:Y:S02]  /*c0e0*/  FFMA.FTZ R68, R68, R124, R157 ;  /* 0x0000007c44447223 */ /* 0x000fe4000001009d */
[-C--:B-1----:R-:W-:Y:S01]  /*c0f0*/  HMMA.16816.F32.BF16 R4, R72, R84.reuse, R4 ;  /* 0x000000544804723c */ /* 0x082fe20000041804 */
[----:B--2---:R-:W-:Y:S07]  /*c100*/  F2FP.BF16.PACK_AB R76, R164, R165 ;  /* 0x000000a5a44c723e */ /* 0x004fee00000010ff */
[C---:B------:R-:W-:Y:S07]  /*c110*/  HMMA.16816.F32.BF16 R8, R76.reuse, R84, R8 ;  /* 0x000000544c08723c */ /* 0x040fee0000041808 */
[--C-:B------:R-:W-:Y:S01]  /*c120*/  FFMA.FTZ R84, R234, c[0x0][0x2d0], -R71.reuse ;  /* 0x0000b400ea547a23 */ /* 0x100fe20000010847 */
[-C--:B------:R-:W-:Y:S01]  /*c130*/  HMMA.16816.F32.BF16 R12, R76, R86.reuse, R12 ;  /* 0x000000564c0c723c */ /* 0x080fe2000004180c */
[----:B------:R-:W-:Y:S02]  /*c140*/  IMAD.MOV.U32 R234, RZ, RZ, R104 ;  /* 0x000000ffffea7224 */ /* 0x000fe400078e0068 */
[----:B------:R1:W-:Y:S05]  /*c150*/  MUFU.EX2 R199, R84 ;  /* 0x0000005400c77308 */ /* 0x0003ea0000000800 */
[C---:B------:R-:W-:Y:S08]  /*c160*/  HMMA.16816.F32.BF16 R16, R72.reuse, R86, R16 ;  /* 0x000000564810723c */ /* 0x040ff00000041810 */
[-C--:B---3--:R-:W-:Y:S08]  /*c170*/  HMMA.16816.F32.BF16 R20, R72, R80.reuse, R20 ;  /* 0x000000504814723c */ /* 0x088ff00000041814 */
[C---:B------:R-:W-:Y:S01]  /*c180*/  HMMA.16816.F32.BF16 R24, R76.reuse, R80, R24 ;  /* 0x000000504c18723c */ /* 0x040fe20000041818 */
[----:B-1----:R-:W-:Y:S03]  /*c190*/  FFMA.FTZ R84, R235, c[0x0][0x2d0], -R71 ;  /* 0x0000b400eb547a23 */ /* 0x002fe60000010847 */
[----:B------:R-:W-:Y:S03]  /*c1a0*/  MOV R235, R158 ;  /* 0x0000009e00eb7202 */ /* 0x000fe60000000f00 */
[--C-:B------:R-:W-:Y:S01]  /*c1b0*/  FFMA.FTZ R80, R209, c[0x0][0x2d0], -R93.reuse ;  /* 0x0000b400d1507a23 */ /* 0x100fe2000001085d */
[-C--:B------:R-:W-:Y:S01]  /*c1c0*/  HMMA.16816.F32.BF16 R28, R76, R82.reuse, R28 ;  /* 0x000000524c1c723c */ /* 0x080fe2000004181c */
[----:B------:R1:W-:Y:S03]  /*c1d0*/  MUFU.EX2 R198, R84 ;  /* 0x0000005400c67308 */ /* 0x0003e60000000800 */
[----:B------:R-:W-:Y:S01]  /*c1e0*/  MOV R158, R152 ;  /* 0x00000098009e7202 */ /* 0x000fe20000000f00 */
[----:B------:R-:W-:Y:S01]  /*c1f0*/  IMAD.MOV.U32 R209, RZ, RZ, R234 ;  /* 0x000000ffffd17224 */ /* 0x000fe200078e00ea */
[----:B------:R-:W-:Y:S02]  /*c200*/  MOV R234, R112 ;  /* 0x0000007000ea7202 */ /* 0x000fe40000000f00 */
[C---:B------:R-:W-:Y:S01]  /*c210*/  HMMA.16816.F32.BF16 R32, R72.reuse, R82, R32 ;  /* 0x000000524820723c */ /* 0x040fe20000041820 */
[----:B------:R-:W-:Y:S02]  /*c220*/  FFMA.FTZ R69, R69, R125, R158 ;  /* 0x0000007d45457223 */ /* 0x000fe4000001009e */
[----:B------:R2:W-:Y:S05]  /*c230*/  MUFU.EX2 R168, R80 ;  /* 0x0000005000a87308 */ /* 0x0005ea0000000800 */
[-C--:B------:R-:W-:Y:S08]  /*c240*/  HMMA.16816.F32.BF16 R36, R72, R88.reuse, R36 ;  /* 0x000000584824723c */ /* 0x080ff00000041824 */
[C---:B------:R-:W-:Y:S01]  /*c250*/  HMMA.16816.F32.BF16 R40, R76.reuse, R88, R40 ;  /* 0x000000584c28723c */ /* 0x040fe20000041828 */
[----:B-1----:R-:W-:Y:S03]  /*c260*/  FFMA.FTZ R84, R236, c[0x0][0x2d0], -R92 ;  /* 0x0000b400ec547a23 */ /* 0x002fe6000001085c */
[----:B------:R-:W-:Y:S01]  /*c270*/  IMAD.MOV.U32 R236, RZ, RZ, R156 ;  /* 0x000000ffffec7224 */ /* 0x000fe200078e009c */
[----:B------:R1:W-:Y:S01]  /*c280*/  MUFU.EX2 R196, R84 ;  /* 0x0000005400c47308 */ /* 0x0003e20000000800 */
[----:B------:R-:W-:Y:S01]  /*c290*/  MOV R156, R154 ;  /* 0x0000009a009c7202 */ /* 0x000fe20000000f00 */
[----:B------:R-:W-:Y:S01]  /*c2a0*/  FFMA.FTZ R88, R173, c[0x0][0x2d0], -R94 ;  /* 0x0000b400ad587a23 */ /* 0x000fe2000001085e */
[-C--:B------:R-:W-:Y:S01]  /*c2b0*/  HMMA.16816.F32.BF16 R44, R76, R90.reuse, R44 ;  /* 0x0000005a4c2c723c */ /* 0x080fe2000004182c */
[----:B--2---:R-:W-:Y:S03]  /*c2c0*/  FFMA.FTZ R80, R211, c[0x0][0x2d0], -R93 ;  /* 0x0000b400d3507a23 */ /* 0x004fe6000001085d */
[----:B------:R-:W-:Y:S01]  /*c2d0*/  MOV R211, R235 ;  /* 0x000000eb00d37202 */ /* 0x000fe20000000f00 */
[----:B------:R-:W-:Y:S02]  /*c2e0*/  IMAD.MOV.U32 R235, RZ, RZ, R113 ;  /* 0x000000ffffeb7224 */ /* 0x000fe400078e0071 */
[----:B------:R2:W-:Y:S01]  /*c2f0*/  MUFU.EX2 R119, R88 ;  /* 0x0000005800777308 */ /* 0x0005e20000000800 */
[C---:B------:R-:W-:Y:S09]  /*c300*/  HMMA.16816.F32.BF16 R48, R72.reuse, R90, R48 ;  /* 0x0000005a4830723c */ /* 0x040ff20000041830 */
[----:B------:R3:W-:Y:S03]  /*c310*/  MUFU.EX2 R195, R80 ;  /* 0x0000005000c37308 */ /* 0x0007e60000000800 */
[----:B-1----:R-:W-:Y:S01]  /*c320*/  FFMA.FTZ R84, R237, c[0x0][0x2d0], -R92 ;  /* 0x0000b400ed547a23 */ /* 0x002fe2000001085c */
[----:B------:R-:W-:Y:S02]  /*c330*/  MOV R237, R155 ;  /* 0x0000009b00ed7202 */ /* 0x000fe40000000f00 */
[----:B------:R-:W-:Y:S04]  /*c340*/  LDSM.16.MT88.4 R152, [R213+0x2900] ;  /* 0x00290000d598783b */ /* 0x000fe80000004200 */
[----:B------:R1:W-:Y:S01]  /*c350*/  MUFU.EX2 R197, R84 ;  /* 0x0000005400c57308 */ /* 0x0003e20000000800 */
[----:B--2---:R-:W-:Y:S09]  /*c360*/  FFMA.FTZ R88, R174, c[0x0][0x2d0], -R94 ;  /* 0x0000b400ae587a23 */ /* 0x004ff2000001085e */
[----:B------:R2:W-:Y:S01]  /*c370*/  MUFU.EX2 R118, R88 ;  /* 0x0000005800767308 */ /* 0x0005e20000000800 */
[----:B---3--:R-:W-:Y:S02]  /*c380*/  FFMA.FTZ R80, R230, c[0x0][0x2d0], -R93 ;  /* 0x0000b400e6507a23 */ /* 0x008fe4000001085d */
[----:B------:R-:W-:Y:S07]  /*c390*/  IMAD.MOV.U32 R230, RZ, RZ, R147 ;  /* 0x000000ffffe67224 */ /* 0x000fee00078e0093 */
[----:B------:R3:W-:Y:S01]  /*c3a0*/  MUFU.EX2 R193, R80 ;  /* 0x0000005000c17308 */ /* 0x0007e20000000800 */
[----:B-1----:R-:W1:Y:S01]  /*c3b0*/  LDSM.16.MT88.4 R84, [R215+0x1100] ;  /* 0x00110000d754783b */ /* 0x002e620000004200 */
[----:B--2---:R-:W-:Y:S08]  /*c3c0*/  FFMA.FTZ R88, R243, c[0x0][0x2d0], -R92 ;  /* 0x0000b400f3587a23 */ /* 0x004ff0000001085c */
[----:B------:R2:W-:Y:S01]  /*c3d0*/  MUFU.EX2 R189, R88 ;  /* 0x0000005800bd7308 */ /* 0x0005e20000000800 */
[----:B---3--:R-:W-:Y:S01]  /*c3e0*/  FFMA.FTZ R80, R233, c[0x0][0x2d0], -R93 ;  /* 0x0000b400e9507a23 */ /* 0x008fe2000001085d */
[----:B------:R-:W-:Y:S08]  /*c3f0*/  MOV R233, R142 ;  /* 0x0000008e00e97202 */ /* 0x000ff00000000f00 */
[----:B------:R3:W4:Y:S01]  /*c400*/  MUFU.EX2 R194, R80 ;  /* 0x0000005000c27308 */ /* 0x0007220000000800 */
[----:B--2---:R-:W-:Y:S01]  /*c410*/  LDSM.16.MT88.4 R88, [R214+0x1900] ;  /* 0x00190000d658783b */ /* 0x004fe20000004200 */
[-C--:B-1----:R-:W-:Y:S08]  /*c420*/  HMMA.16816.F32.BF16 R52, R72, R84.reuse, R52 ;  /* 0x000000544834723c */ /* 0x082ff00000041834 */
[C---:B------:R-:W-:Y:S01]  /*c430*/  HMMA.16816.F32.BF16 R56, R76.reuse, R84, R56 ;  /* 0x000000544c38723c */ /* 0x040fe20000041838 */
[----:B---3--:R-:W-:Y:S03]  /*c440*/  FFMA.FTZ R80, R238, c[0x0][0x2d0], -R71 ;  /* 0x0000b400ee507a23 */ /* 0x008fe60000010847 */
[----:B------:R-:W-:Y:S01]  /*c450*/  IMAD.MOV.U32 R238, RZ, RZ, R141 ;  /* 0x000000ffffee7224 */ /* 0x000fe200078e008d */
[----:B------:R1:W-:Y:S02]  /*c460*/  MUFU.EX2 R192, R80 ;  /* 0x0000005000c07308 */ /* 0x0003e40000000800 */
[--C-:B------:R-:W-:Y:S01]  /*c470*/  FFMA.FTZ R84, R175, c[0x0][0x2d0], -R94.reuse ;  /* 0x0000b400af547a23 */ /* 0x100fe2000001085e */
[-C--:B------:R-:W-:Y:S07]  /*c480*/  HMMA.16816.F32.BF16 R60, R76, R86.reuse, R60 ;  /* 0x000000564c3c723c */ /* 0x080fee000004183c */
[--C-:B------:R-:W-:Y:S01]  /*c490*/  FFMA.FTZ R76, R239, c[0x0][0x2d0], -R71.reuse ;  /* 0x0000b400ef4c7a23 */ /* 0x100fe20000010847 */
[----:B------:R-:W-:Y:S01]  /*c4a0*/  HMMA.16816.F32.BF16 R64, R72, R86, R64 ;  /* 0x000000564840723c */ /* 0x000fe20000041840 */
[----:B------:R-:W2:Y:S03]  /*c4b0*/  MUFU.EX2 R98, R84 ;  /* 0x0000005400627308 */ /* 0x000ea60000000800 */
[----:B----4-:R-:W-:Y:S02]  /*c4c0*/  F2FP.BF16.PACK_AB R78, R194, R193 ;  /* 0x000000c1c24e723e */ /* 0x010fe400000010ff */
[----:B------:R-:W-:Y:S02]  /*c4d0*/  MOV R239, R140 ;  /* 0x0000008c00ef7202 */ /* 0x000fe40000000f00 */
[----:B------:R-:W-:Y:S03]  /*c4e0*/  F2FP.BF16.PACK_AB R72, R171, R203 ;  /* 0x000000cbab48723e */ /* 0x000fe600000010ff */
[----:B------:R3:W-:Y:S01]  /*c4f0*/  MUFU.EX2 R190, R76 ;  /* 0x0000004c00be7308 */ /* 0x0007e20000000800 */
[----:B------:R-:W-:Y:S01]  /*c500*/  F2FP.BF16.PACK_AB R73, R169, R170 ;  /* 0x000000aaa949723e */ /* 0x000fe200000010ff */
[----:B-1----:R-:W-:Y:S01]  /*c510*/  FFMA.FTZ R80, R172, c[0x0][0x2d0], -R94 ;  /* 0x0000b400ac507a23 */ /* 0x002fe2000001085e */
[----:B------:R-:W-:Y:S02]  /*c520*/  F2FP.BF16.PACK_AB R74, R198, R199 ;  /* 0x000000c7c64a723e */ /* 0x000fe400000010ff */
[----:B------:R-:W-:Y:S05]  /*c530*/  F2FP.BF16.PACK_AB R75, R197, R196 ;  /* 0x000000c4c54b723e */ /* 0x000fea00000010ff */
[----:B------:R1:W4:Y:S01]  /*c540*/  MUFU.EX2 R191, R80 ;  /* 0x0000005000bf7308 */ /* 0x0003220000000800 */
[----:B--2---:R-:W-:Y:S01]  /*c550*/  F2FP.BF16.PACK_AB R79, R98, R118 ;  /* 0x00000076624f723e */ /* 0x004fe200000010ff */
[----:B------:R-:W-:Y:S01]  /*c560*/  LDSM.16.MT88.4 R84, [R216+0x1900] ;  /* 0x00190000d854783b */ /* 0x000fe20000004200 */
[--C-:B---3--:R-:W-:Y:S01]  /*c570*/  FFMA.FTZ R76, R240, c[0x0][0x2d0], -R92.reuse ;  /* 0x0000b400f04c7a23 */ /* 0x108fe2000001085c */
[----:B------:R-:W-:Y:S06]  /*c580*/  MOV R240, R146 ;  /* 0x0000009200f07202 */ /* 0x000fec0000000f00 */
[----:B------:R2:W-:Y:S01]  /*c590*/  MUFU.EX2 R117, R76 ;  /* 0x0000004c00757308 */ /* 0x0005e20000000800 */
[----:B-1----:R-:W1:Y:S01]  /*c5a0*/  LDSM.16.MT88.4 R80, [R213+0x1900] ;  /* 0x00190000d550783b */ /* 0x002e620000004200 */
[----:B----4-:R-:W-:Y:S02]  /*c5b0*/  F2FP.BF16.PACK_AB R77, R119, R191 ;  /* 0x000000bf774d723e */ /* 0x010fe400000010ff */
[----:B--2---:R-:W-:Y:S01]  /*c5c0*/  F2FP.BF16.PACK_AB R76, R195, R168 ;  /* 0x000000a8c34c723e */ /* 0x004fe200000010ff */
[-C--:B-1----:R-:W-:Y:S08]  /*c5d0*/  HMMA.16816.F32.BF16 R4, R72, R80.reuse, R4 ;  /* 0x000000504804723c */ /* 0x082ff00000041804 */
[C---:B------:R-:W-:Y:S07]  /*c5e0*/  HMMA.16816.F32.BF16 R8, R76.reuse, R80, R8 ;  /* 0x000000504c08723c */ /* 0x040fee0000041808 */
[--C-:B------:R-:W-:Y:S01]  /*c5f0*/  FFMA.FTZ R80, R245, c[0x0][0x2d0], -R71.reuse ;  /* 0x0000b400f5507a23 */ /* 0x100fe20000010847 */
[-C--:B------:R-:W-:Y:S03]  /*c600*/  HMMA.16816.F32.BF16 R12, R76, R82.reuse, R12 ;  /* 0x000000524c0c723c */ /* 0x080fe6000004180c */
[----:B------:R1:W-:Y:S05]  /*c610*/  MUFU.EX2 R123, R80 ;  /* 0x00000050007b7308 */ /* 0x0003ea0000000800 */
[C---:B------:R-:W-:Y:S08]  /*c620*/  HMMA.16816.F32.BF16 R16, R72.reuse, R82, R16 ;  /* 0x000000524810723c */ /* 0x040ff00000041810 */
[-C--:B------:R-:W-:Y:S08]  /*c630*/  HMMA.16816.F32.BF16 R20, R72, R84.reuse, R20 ;  /* 0x000000544814723c */ /* 0x080ff00000041814 */
[C---:B------:R-:W-:Y:S01]  /*c640*/  HMMA.16816.F32.BF16 R24, R76.reuse, R84, R24 ;  /* 0x000000544c18723c */ /* 0x040fe20000041818 */
[----:B-1----:R-:W-:Y:S06]  /*c650*/  FFMA.FTZ R80, R247, c[0x0][0x2d0], -R71 ;  /* 0x0000b400f7507a23 */ /* 0x002fec0000010847 */
[--C-:B------:R-:W-:Y:S01]  /*c660*/  FFMA.FTZ R84, R242, c[0x0][0x2d0], -R93.reuse ;  /* 0x0000b400f2547a23 */ /* 0x100fe2000001085d */
[-C--:B------:R-:W-:Y:S01]  /*c670*/  HMMA.16816.F32.BF16 R28, R76, R86.reuse, R28 ;  /* 0x000000564c1c723c */ /* 0x080fe2000004181c */
[----:B------:R1:W-:Y:S07]  /*c680*/  MUFU.EX2 R188, R80 ;  /* 0x0000005000bc7308 */ /* 0x0003ee0000000800 */
        /* <DEDUP_REMOVED lines=8> */
[--C-:B--2---:R-:W-:Y:S06]  /*c710*/  FFMA.FTZ R84, R244, c[0x0][0x2d0], -R93.reuse ;  /* 0x0000b400f4547a23 */ /* 0x104fec000001085d */
[----:B------:R2:W-:Y:S01]  /*c720*/  MUFU.EX2 R97, R88 ;  /* 0x0000005800617308 */ /* 0x0005e20000000800 */
[C---:B------:R-:W-:Y:S09]  /*c730*/  HMMA.16816.F32.BF16 R48, R72.reuse, R90, R48 ;  /* 0x0000005a4830723c */ /* 0x040ff20000041830 */
[----:B------:R3:W-:Y:S03]  /*c740*/  MUFU.EX2 R186, R84 ;  /* 0x0000005400ba7308 */ /* 0x0007e60000000800 */
[----:B-1----:R-:W-:Y:S07]  /*c750*/  FFMA.FTZ R80, R249, c[0x0][0x2d0], -R92 ;  /* 0x0000b400f9507a23 */ /* 0x002fee000001085c */
[----:B------:R1:W-:Y:S01]  /*c760*/  MUFU.EX2 R187, R80 ;  /* 0x0000005000bb7308 */ /* 0x0003e20000000800 */
[----:B--2---:R-:W-:Y:S09]  /*c770*/  FFMA.FTZ R88, R177, c[0x0][0x2d0], -R94 ;  /* 0x0000b400b1587a23 */ /* 0x004ff2000001085e */
[----:B------:R2:W-:Y:S01]  /*c780*/  MUFU.EX2 R96, R88 ;  /* 0x0000005800607308 */ /* 0x0005e20000000800 */
[--C-:B---3--:R-:W-:Y:S09]  /*c790*/  FFMA.FTZ R84, R246, c[0x0][0x2d0], -R93.reuse ;  /* 0x0000b400f6547a23 */ /* 0x108ff2000001085d */
[----:B------:R3:W4:Y:S01]  /*c7a0*/  MUFU.EX2 R185, R84 ;  /* 0x0000005400b97308 */ /* 0x0007220000000800 */
[----:B-1----:R-:W-:Y:S09]  /*c7b0*/  FFMA.FTZ R80, R241, c[0x0][0x2d0], -R93 ;  /* 0x0000b400f1507a23 */ /* 0x002ff2000001085d */
[----:B------:R1:W-:Y:S01]  /*c7c0*/  MUFU.EX2 R116, R80 ;  /* 0x0000005000747308 */ /* 0x0003e20000000800 */
[----:B--2---:R-:W-:Y:S09]  /*c7d0*/  FFMA.FTZ R88, R107, c[0x0][0x2d0], -R92 ;  /* 0x0000b4006b587a23 */ /* 0x004ff2000001085c */
[----:B------:R2:W-:Y:S01]  /*c7e0*/  MUFU.EX2 R172, R88 ;  /* 0x0000005800ac7308 */ /* 0x0005e20000000800 */
[--C-:B---3--:R-:W-:Y:S09]  /*c7f0*/  FFMA.FTZ R84, R250, c[0x0][0x2d0], -R71.reuse ;  /* 0x0000b400fa547a23 */ /* 0x108ff20000010847 */
[----:B------:R3:W-:Y:S01]  /*c800*/  MUFU.EX2 R184, R84 ;  /* 0x0000005400b87308 */ /* 0x0007e20000000800 */
[----:B-1----:R-:W1:Y:S08]  /*c810*/  LDSM.16.MT88.4 R80, [R215+0x1900] ;  /* 0x00190000d750783b */ /* 0x002e700000004200 */
[----:B--2---:R-:W-:Y:S01]  /*c820*/  LDSM.16.MT88.4 R88, [R214+0x2100] ;  /* 0x00210000d658783b */ /* 0x004fe20000004200 */
[--C-:B---3--:R-:W-:Y:S04]  /*c830*/  FFMA.FTZ R84, R181, c[0x0][0x2d0], -R94.reuse ;  /* 0x0000b400b5547a23 */ /* 0x108fe8000001085e */
[----:B------:R2:W3:Y:S01]  /*c840*/  MUFU.EX2 R120, R84 ;  /* 0x0000005400787308 */ /* 0x0004e20000000800 */
[-C--:B-1----:R-:W-:Y:S08]  /*c850*/  HMMA.16816.F32.BF16 R52, R72, R80.reuse, R52 ;  /* 0x000000504834723c */ /* 0x082ff00000041834 */
[C---:B------:R-:W-:Y:S01]  /*c860*/  HMMA.16816.F32.BF16 R56, R76.reuse, R80, R56 ;  /* 0x000000504c38723c */ /* 0x040fe20000041838 */
[----:B--2---:R-:W1:Y:S06]  /*c870*/  LDSM.16.MT88.4 R84, [R213+0x2100] ;  /* 0x00210000d554783b */ /* 0x004e6c0000004200 */
[----:B------:R-:W-:Y:S01]  /*c880*/  FFMA.FTZ R80, R176, c[0x0][0x2d0], -R94 ;  /* 0x0000b400b0507a23 */ /* 0x000fe2000001085e */
[-C--:B------:R-:W-:Y:S03]  /*c890*/  HMMA.16816.F32.BF16 R60, R76, R82.reuse, R60 ;  /* 0x000000524c3c723c */ /* 0x080fe6000004183c */
[----:B------:R2:W5:Y:S04]  /*c8a0*/  MUFU.EX2 R95, R80 ;  /* 0x00000050005f7308 */ /* 0x0005680000000800 */
[--C-:B------:R-:W-:Y:S01]  /*c8b0*/  FFMA.FTZ R76, R251, c[0x0][0x2d0], -R71.reuse ;  /* 0x0000b400fb4c7a23 */ /* 0x100fe20000010847 */
[----:B------:R-:W-:Y:S01]  /*c8c0*/  HMMA.16816.F32.BF16 R64, R72, R82, R64 ;  /* 0x000000524840723c */ /* 0x000fe20000041840 */
[----:B----4-:R-:W-:Y:S03]  /*c8d0*/  F2FP.BF16.PACK_AB R78, R185, R186 ;  /* 0x000000bab94e723e */ /* 0x010fe600000010ff */
[----:B---3--:R-:W-:Y:S01]  /*c8e0*/  F2FP.BF16.PACK_AB R77, R97, R120 ;  /* 0x00000078614d723e */ /* 0x008fe200000010ff */
[----:B------:R3:W4:Y:S02]  /*c8f0*/  MUFU.EX2 R175, R76 ;  /* 0x0000004c00af7308 */ /* 0x0007240000000800 */
[----:B------:R-:W-:Y:S02]  /*c900*/  F2FP.BF16.PACK_AB R72, R190, R192 ;  /* 0x000000c0be48723e */ /* 0x000fe400000010ff */
[----:B------:R-:W-:Y:S03]  /*c910*/  F2FP.BF16.PACK_AB R73, R189, R117 ;  /* 0x00000075bd49723e */ /* 0x000fe600000010ff */
[----:B------:R-:W-:Y:S02]  /*c920*/  F2FP.BF16.PACK_AB R74, R188, R123 ;  /* 0x0000007bbc4a723e */ /* 0x000fe400000010ff */
[----:B------:R-:W-:Y:S01]  /*c930*/  F2FP.BF16.PACK_AB R75, R187, R122 ;  /* 0x0000007abb4b723e */ /* 0x000fe200000010ff */
[----:B--2---:R-:W2:Y:S01]  /*c940*/  LDSM.16.MT88.4 R80, [R216+0x2100] ;  /* 0x00210000d850783b */ /* 0x004ea20000004200 */
[----:B-----5:R-:W-:Y:S05]  /*c950*/  F2FP.BF16.PACK_AB R79, R95, R96 ;  /* 0x000000605f4f723e */ /* 0x020fea00000010ff */
[-C--:B-1----:R-:W-:Y:S01]  /*c960*/  HMMA.16816.F32.BF16 R4, R72, R84.reuse, R4 ;  /* 0x000000544804723c */ /* 0x082fe20000041804 */
[--C-:B---3--:R-:W-:Y:S01]  /*c970*/  FFMA.FTZ R76, R252, c[0x0][0x2d0], -R92.reuse ;  /* 0x0000b400fc4c7a23 */ /* 0x108fe2000001085c */
[----:B----4-:R-:W-:Y:S03]  /*c980*/  F2FP.BF16.PACK_AB R128, R175, R184 ;  /* 0x000000b8af80723e */ /* 0x010fe600000010ff */
[----:B------:R1:W3:Y:S02]  /*c990*/  MUFU.EX2 R174, R76 ;  /* 0x0000004c00ae7308 */ /* 0x0002e40000000800 */
[----:B-1----:R-:W-:Y:S02]  /*c9a0*/  F2FP.BF16.PACK_AB R76, R121, R116 ;  /* 0x00000074794c723e */ /* 0x002fe400000010ff */
[----:B---3--:R-:W-:Y:S05]  /*c9b0*/  F2FP.BF16.PACK_AB R129, R172, R174 ;  /* 0x000000aeac81723e */ /* 0x008fea00000010ff */
[C---:B------:R-:W-:Y:S07]  /*c9c0*/  HMMA.16816.F32.BF16 R8, R76.reuse, R84, R8 ;  /* 0x000000544c08723c */ /* 0x040fee0000041808 */
[--C-:B------:R-:W-:Y:S01]  /*c9d0*/  FFMA.FTZ R84, R106, c[0x0][0x2d0], -R71.reuse ;  /* 0x0000b4006a547a23 */ /* 0x100fe20000010847 */
[-C--:B------:R-:W-:Y:S01]  /*c9e0*/  HMMA.16816.F32.BF16 R12, R76, R86.reuse, R12 ;  /* 0x000000564c0c723c */ /* 0x080fe2000004180c */
[----:B------:R-:W-:Y:S02]  /*c9f0*/  FFMA.FTZ R71, R105, c[0x0][0x2d0], -R71 ;  /* 0x0000b40069477a23 */ /* 0x000fe40000010847 */
[----:B------:R-:W-:Y:S01]  /*ca00*/  LDSM.16.MT88.4 R104, [R216+0x2900] ;  /* 0x00290000d868783b */ /* 0x000fe20000004200 */
[----:B------:R1:W-:Y:S04]  /*ca10*/  MUFU.EX2 R173, R84 ;  /* 0x0000005400ad7308 */ /* 0x0003e80000000800 */
[C---:B------:R-:W-:Y:S06]  /*ca20*/  HMMA.16816.F32.BF16 R16, R72.reuse, R86, R16 ;  /* 0x000000564810723c */ /* 0x040fec0000041810 */
[----:B------:R3:W4:Y:S02]  /*ca30*/  MUFU.EX2 R139, R71 ;  /* 0x00000047008b7308 */ /* 0x0007240000000800 */
[-C--:B--2---:R-:W-:Y:S08]  /*ca40*/  HMMA.16816.F32.BF16 R20, R72, R80.reuse, R20 ;  /* 0x000000504814723c */ /* 0x084ff00000041814 */
[C---:B------:R-:W-:Y:S01]  /*ca50*/  HMMA.16816.F32.BF16 R24, R76.reuse, R80, R24 ;  /* 0x000000504c18723c */ /* 0x040fe20000041818 */
[----:B-1----:R-:W1:Y:S07]  /*ca60*/  LDSM.16.MT88.4 R84, [R215+0x2100] ;  /* 0x00210000d754783b */ /* 0x002e6e0000004200 */
[-C--:B------:R-:W-:Y:S01]  /*ca70*/  HMMA.16816.F32.BF16 R28, R76, R82.reuse, R28 ;  /* 0x000000524c1c723c */ /* 0x080fe2000004181c */
[----:B---3--:R-:W-:Y:S03]  /*ca80*/  FFMA.FTZ R71, R151, c[0x0][0x2d0], -R92 ;  /* 0x0000b40097477a23 */ /* 0x008fe6000001085c */
[----:B----4-:R-:W-:Y:S01]  /*ca90*/  F2FP.BF16.PACK_AB R130, R139, R173 ;  /* 0x000000ad8b82723e */ /* 0x010fe200000010ff */
[----:B------:R-:W-:Y:S01]  /*caa0*/  IMAD.MOV.U32 R151, RZ, RZ, R150 ;  /* 0x000000ffff977224 */ /* 0x000fe200078e0096 */
[----:B------:R-:W-:Y:S02]  /*cab0*/  MOV R150, R149 ;  /* 0x0000009500967202 */ /* 0x000fe40000000f00 */
[C---:B------:R-:W-:Y:S01]  /*cac0*/  HMMA.16816.F32.BF16 R32, R72.reuse, R82, R32 ;  /* 0x000000524820723c */ /* 0x040fe20000041820 */
[----:B------:R-:W2:Y:S03]  /*cad0*/  LDL.LU R83, [R1+0x18] ;  /* 0x0000180001537983 */ /* 0x000ea60000300800 */
[----:B------:R-:W-:Y:S01]  /*cae0*/  FFMA.FTZ R92, R137, c[0x0][0x2d0], -R92 ;  /* 0x0000b400895c7a23 */ /* 0x000fe2000001085c */
[----:B------:R-:W-:Y:S01]  /*caf0*/  MOV R149, R138 ;  /* 0x0000008a00957202 */ /* 0x000fe20000000f00 */
[----:B------:R-:W-:Y:S01]  /*cb00*/  IMAD.MOV.U32 R158, RZ, RZ, R150 ;  /* 0x000000ffff9e7224 */ /* 0x000fe200078e0096 */
[----:B------:R3:W-:Y:S02]  /*cb10*/  MUFU.EX2 R138, R71 ;  /* 0x00000047008a7308 */ /* 0x0007e40000000800 */
[----:B------:R-:W-:Y:S01]  /*cb20*/  MOV R157, R149 ;  /* 0x00000095009d7202 */ /* 0x000fe20000000f00 */
[-C--:B------:R-:W-:Y:S07]  /*cb30*/  HMMA.16816.F32.BF16 R36, R72, R88.reuse, R36 ;  /* 0x000000584824723c */ /* 0x080fee0000041824 */
[----:B------:R-:W4:Y:S01]  /*cb40*/  MUFU.EX2 R137, R92 ;  /* 0x0000005c00897308 */ /* 0x000f220000000800 */
[C---:B------:R-:W-:Y:S08]  /*cb50*/  HMMA.16816.F32.BF16 R40, R76.reuse, R88, R40 ;  /* 0x000000584c28723c */ /* 0x040ff00000041828 */
[-C--:B------:R-:W-:Y:S01]  /*cb60*/  HMMA.16816.F32.BF16 R44, R76, R90.reuse, R44 ;  /* 0x0000005a4c2c723c */ /* 0x080fe2000004182c */
[--C-:B---3--:R-:W-:Y:S03]  /*cb70*/  FFMA.FTZ R71, R163, c[0x0][0x2d0], -R93.reuse ;  /* 0x0000b400a3477a23 */ /* 0x108fe6000001085d */
[----:B------:R-:W-:Y:S04]  /*cb80*/  IMAD.MOV.U32 R163, RZ, RZ, R144 ;  /* 0x000000ffffa37224 */ /* 0x000fe800078e0090 */
[C---:B------:R-:W-:Y:S01]  /*cb90*/  HMMA.16816.F32.BF16 R48, R72.reuse, R90, R48 ;  /* 0x0000005a4830723c */ /* 0x040fe20000041830 */
[----:B------:R3:W-:Y:S03]  /*cba0*/  MUFU.EX2 R99, R71 ;  /* 0x0000004700637308 */ /* 0x0007e60000000800 */
[----:B----4-:R-:W-:Y:S04]  /*cbb0*/  F2FP.BF16.PACK_AB R131, R137, R138 ;  /* 0x0000008a8983723e */ /* 0x010fe800000010ff */
[-C--:B-1----:R-:W-:Y:S08]  /*cbc0*/  HMMA.16816.F32.BF16 R52, R72, R84.reuse, R52 ;  /* 0x000000544834723c */ /* 0x082ff00000041834 */
[C---:B------:R-:W-:Y:S08]  /*cbd0*/  HMMA.16816.F32.BF16 R56, R76.reuse, R84, R56 ;  /* 0x000000544c38723c */ /* 0x040ff00000041838 */
[-C--:B------:R-:W-:Y:S01]  /*cbe0*/  HMMA.16816.F32.BF16 R60, R76, R86.reuse, R60 ;  /* 0x000000564c3c723c */ /* 0x080fe2000004183c */
[----:B---3--:R-:W-:Y:S03]  /*cbf0*/  FFMA.FTZ R71, R162, c[0x0][0x2d0], -R93 ;  /* 0x0000b400a2477a23 */ /* 0x008fe6000001085d */
[----:B------:R-:W-:Y:S01]  /*cc00*/  MOV R162, R143 ;  /* 0x0000008f00a27202 */ /* 0x000fe20000000f00 */
[----:B------:R1:W3:Y:S03]  /*cc10*/  MUFU.EX2 R92, R71 ;  /* 0x00000047005c7308 */ /* 0x0002e60000000800 */
[----:B------:R-:W-:Y:S08]  /*cc20*/  HMMA.16816.F32.BF16 R64, R72, R86, R64 ;  /* 0x000000564840723c */ /* 0x000ff00000041840 */
[-C--:B------:R-:W-:Y:S07]  /*cc30*/  HMMA.16816.F32.BF16 R140, R128, R152.reuse, R4 ;  /* 0x00000098808c723c */ /* 0x080fee0000041804 */
[----:B------:R-:W-:Y:S01]  /*cc40*/  FADD.FTZ R4, R237, R69 ;  /* 0x00000045ed047221 */ /* 0x000fe20000010000 */
[----:B------:R-:W-:Y:S01]  /*cc50*/  MOV R237, R115 ;  /* 0x0000007300ed7202 */ /* 0x000fe20000000f00 */
[----:B------:R-:W-:Y:S03]  /*cc60*/  FADD.FTZ R6, R236, R68 ;  /* 0x00000044ec067221 */ /* 0x000fe60000010000 */
[----:B------:R-:W-:Y:S01]  /*cc70*/  FADD.FTZ R4, R158, R4 ;  /* 0x000000049e047221 */ /* 0x000fe20000010000 */
[----:B------:R-:W-:Y:S01]  /*cc80*/  MOV R236, R114 ;  /* 0x0000007200ec7202 */ /* 0x000fe20000000f00 */
[--C-:B-1----:R-:W-:Y:S01]  /*cc90*/  FFMA.FTZ R71, R159, c[0x0][0x2d0], -R93.reuse ;  /* 0x0000b4009f477a23 */ /* 0x102fe2000001085d */
[----:B------:R-:W1:Y:S01]  /*cca0*/  LDSM.16.MT88.4 R112, [R214+0x2900] ;  /* 0x00290000d670783b */ /* 0x000e620000004200 */
[----:B------:R-:W-:Y:S01]  /*ccb0*/  FFMA.FTZ R93, R183, c[0x0][0x2d0], -R93 ;  /* 0x0000b400b75d7a23 */ /* 0x000fe2000001085d */
[----:B---3--:R-:W-:Y:S01]  /*ccc0*/  F2FP.BF16.PACK_AB R124, R92, R99 ;  /* 0x000000635c7c723e */ /* 0x008fe200000010ff */
[----:B------:R-:W-:Y:S01]  /*ccd0*/  FADD.FTZ R6, R157, R6 ;  /* 0x000000069d067221 */ /* 0x000fe20000010000 */
[----:B------:R3:W-:Y:S01]  /*cce0*/  MUFU.EX2 R82, R71 ;  /* 0x0000004700527308 */ /* 0x0007e20000000800 */
[----:B------:R-:W-:Y:S01]  /*ccf0*/  FADD.FTZ R4, R240, R4 ;  /* 0x00000004f0047221 */ /* 0x000fe20000010000 */
[----:B------:R-:W-:Y:S08]  /*cd00*/  MOV R159, R151 ;  /* 0x00000097009f7202 */ /* 0x000ff00000000f00 */
[----:B------:R-:W4:Y:S01]  /*cd10*/  MUFU.EX2 R93, R93 ;  /* 0x0000005d005d7308 */ /* 0x000f220000000800 */
[--C-:B---3--:R-:W-:Y:S09]  /*cd20*/  FFMA.FTZ R71, R178, c[0x0][0x2d0], -R94.reuse ;  /* 0x0000b400b2477a23 */ /* 0x108ff2000001085e */
[----:B------:R3:W-:Y:S01]  /*cd30*/  MUFU.EX2 R80, R71 ;  /* 0x0000004700507308 */ /* 0x0007e20000000800 */
[----:B----4-:R-:W-:Y:S01]  /*cd40*/  F2FP.BF16.PACK_AB R126, R93, R82 ;  /* 0x000000525d7e723e */ /* 0x010fe200000010ff */
[--C-:B---3--:R-:W-:Y:S08]  /*cd50*/  FFMA.FTZ R71, R179, c[0x0][0x2d0], -R94.reuse ;  /* 0x0000b400b3477a23 */ /* 0x108ff0000001085e */
[----:B------:R3:W4:Y:S02]  /*cd60*/  MUFU.EX2 R81, R71 ;  /* 0x0000004700517308 */ /* 0x0007240000000800 */
[--C-:B---3--:R-:W-:Y:S01]  /*cd70*/  FFMA.FTZ R71, R180, c[0x0][0x2d0], -R94.reuse ;  /* 0x0000b400b4477a23 */ /* 0x108fe2000001085e */
[----:B----4-:R-:W-:Y:S01]  /*cd80*/  F2FP.BF16.PACK_AB R125, R81, R80 ;  /* 0x00000050517d723e */ /* 0x010fe200000010ff */
[----:B------:R-:W-:Y:S02]  /*cd90*/  FFMA.FTZ R94, R70, c[0x0][0x2d0], -R94 ;  /* 0x0000b400465e7a23 */ /* 0x000fe4000001085e */
[----:B------:R-:W3:Y:S04]  /*cda0*/  LDL.LU R70, [R1+0x1c] ;  /* 0x00001c0001467983 */ /* 0x000ee80000300800 */
[----:B------:R-:W-:Y:S10]  /*cdb0*/  MUFU.EX2 R71, R71 ;  /* 0x0000004700477308 */ /* 0x000ff40000000800 */
[----:B------:R-:W4:Y:S02]  /*cdc0*/  MUFU.EX2 R94, R94 ;  /* 0x0000005e005e7308 */ /* 0x000f240000000800 */
[----:B----4-:R-:W-:Y:S07]  /*cdd0*/  F2FP.BF16.PACK_AB R127, R94, R71 ;  /* 0x000000475e7f723e */ /* 0x010fee00000010ff */
[C---:B------:R-:W-:Y:S01]  /*cde0*/  HMMA.16816.F32.BF16 R144, R124.reuse, R152, R8 ;  /* 0x000000987c90723c */ /* 0x040fe20000041808 */
[----:B--2---:R-:W-:Y:S01]  /*cdf0*/  FFMA.FTZ R2, R2, R83, R156 ;  /* 0x0000005302027223 */ /* 0x004fe2000001009c */
[----:B------:R-:W-:Y:S06]  /*ce00*/  MOV R156, R148 ;  /* 0x00000094009c7202 */ /* 0x000fec0000000f00 */
[-C--:B------:R-:W-:Y:S01]  /*ce10*/  HMMA.16816.F32.BF16 R148, R124, R154.reuse, R12 ;  /* 0x0000009a7c94723c */ /* 0x080fe2000004180c */
[----:B------:R-:W-:Y:S04]  /*ce20*/  FADD.FTZ R2, R159, R2 ;  /* 0x000000029f027221 */ /* 0x000fe80000010000 */
[----:B------:R-:W-:Y:S02]  /*ce30*/  FADD.FTZ R5, R156, R2 ;  /* 0x000000029c057221 */ /* 0x000fe40000010000 */
[----:B------:R-:W-:Y:S01]  /*ce40*/  FADD.FTZ R2, R163, R6 ;  /* 0x00000006a3027221 */ /* 0x000fe20000010000 */
[C---:B------:R-:W-:Y:S01]  /*ce50*/  HMMA.16816.F32.BF16 R152, R128.reuse, R154, R16 ;  /* 0x0000009a8098723c */ /* 0x040fe20000041810 */
[----:B------:R-:W-:Y:S07]  /*ce60*/  FADD.FTZ R6, R161, R4 ;  /* 0x00000004a1067221 */ /* 0x000fee0000010000 */
[-C--:B------:R-:W-:Y:S01]  /*ce70*/  HMMA.16816.F32.BF16 R156, R128, R104.reuse, R20 ;  /* 0x00000068809c723c */ /* 0x080fe20000041814 */
[----:B---3--:R-:W-:Y:S03]  /*ce80*/  FFMA.FTZ R8, R0, R70, R135 ;  /* 0x0000004600087223 */ /* 0x008fe60000010087 */
[----:B------:R-:W-:Y:S02]  /*ce90*/  FADD.FTZ R0, R162, R5 ;  /* 0x00000005a2007221 */ /* 0x000fe40000010000 */
[----:B------:R-:W-:Y:S01]  /*cea0*/  FADD.FTZ R8, R136, R8 ;  /* 0x0000000888087221 */ /* 0x000fe20000010000 */
[----:B------:R-:W-:Y:S01]  /*ceb0*/  MOV R136, R133 ;  /* 0x0000008500887202 */ /* 0x000fe20000000f00 */
[----:B------:R-:W-:Y:S04]  /*cec0*/  FADD.FTZ R5, R160, R2 ;  /* 0x00000002a0057221 */ /* 0x000fe80000010000 */
[----:B------:R-:W-:Y:S01]  /*ced0*/  FADD.FTZ R7, R101, R0 ;  /* 0x0000000065077221 */ /* 0x000fe20000010000 */
[C---:B------:R-:W-:Y:S01]  /*cee0*/  HMMA.16816.F32.BF16 R160, R124.reuse, R104, R24 ;  /* 0x000000687ca0723c */ /* 0x040fe20000041818 */
[----:B------:R-:W-:Y:S02]  /*cef0*/  FADD.FTZ R4, R239, R8 ;  /* 0x00000008ef047221 */ /* 0x000fe40000010000 */
[----:B------:R-:W-:Y:S02]  /*cf00*/  FADD.FTZ R2, R238, R6 ;  /* 0x00000006ee027221 */ /* 0x000fe40000010000 */
[----:B------:R-:W-:Y:S02]  /*cf10*/  FADD.FTZ R0, R233, R5 ;  /* 0x00000005e9007221 */ /* 0x000fe40000010000 */
[----:B------:R-:W-:Y:S02]  /*cf20*/  FADD.FTZ R7, R100, R7 ;  /* 0x0000000764077221 */ /* 0x000fe40000010000 */
[----:B------:R-:W-:Y:S03]  /*cf30*/  FADD.FTZ R4, R230, R4 ;  /* 0x00000004e6047221 */ /* 0x000fe60000010000 */
[----:B------:R-:W-:Y:S02]  /*cf40*/  FADD.FTZ R6, R103, R2 ;  /* 0x0000000267067221 */ /* 0x000fe40000010000 */
[----:B------:R-:W-:Y:S02]  /*cf50*/  FADD.FTZ R5, R102, R0 ;  /* 0x0000000066057221 */ /* 0x000fe40000010000 */
[----:B------:R-:W-:Y:S01]  /*cf60*/  FADD.FTZ R2, R211, R7 ;  /* 0x00000007d3027221 */ /* 0x000fe20000010000 */
[-C--:B------:R-:W-:Y:S01]  /*cf70*/  HMMA.16816.F32.BF16 R100, R124, R106.reuse, R28 ;  /* 0x0000006a7c64723c */ /* 0x080fe2000004181c */
[----:B------:R-:W-:Y:S02]  /*cf80*/  FADD.FTZ R4, R209, R4 ;  /* 0x00000004d1047221 */ /* 0x000fe40000010000 */
[----:B------:R-:W-:Y:S02]  /*cf90*/  FADD.FTZ R0, R237, R6 ;  /* 0x00000006ed007221 */ /* 0x000fe40000010000 */
[----:B------:R-:W-:Y:S02]  /*cfa0*/  FADD.FTZ R10, R236, R5 ;  /* 0x00000005ec0a7221 */ /* 0x000fe40000010000 */
[----:B------:R-:W-:Y:S01]  /*cfb0*/  FADD.FTZ R11, R234, R4 ;  /* 0x00000004ea0b7221 */ /* 0x000fe20000010000 */
[C---:B------:R-:W-:Y:S01]  /*cfc0*/  HMMA.16816.F32.BF16 R104, R128.reuse, R106, R32 ;  /* 0x0000006a8068723c */ /* 0x040fe20000041820 */
[----:B------:R-:W-:Y:S01]  /*cfd0*/  FADD.FTZ R8, R235, R2 ;  /* 0x00000002eb087221 */ /* 0x000fe20000010000 */
[----:B------:R-:W2:Y:S02]  /*cfe0*/  LDSM.16.MT88.4 R4, [R215+0x2900] ;  /* 0x00290000d704783b */ /* 0x000ea40000004200 */
        /* <DEDUP_REMOVED lines=8> */
[-C--:B-1----:R-:W-:Y:S01]  /*d070*/  HMMA.16816.F32.BF16 R164, R128, R112.reuse, R36 ;  /* 0x0000007080a4723c */ /* 0x082fe20000041824 */
        /* <DEDUP_REMOVED lines=22> */
[----:B------:R-:W-:Y:S03]  /*d1e0*/  FADD.FTZ R8, R191, R8 ;  /* 0x00000008bf087221 */ /* 0x000fe60000010000 */
        /* <DEDUP_REMOVED lines=8> */
[----:B------:R-:W-:Y:S01]  /*d270*/  FADD.FTZ R2, R190, R10 ;  /* 0x0000000abe027221 */ /* 0x000fe20000010000 */
[-C--:B--2---:R-:W-:Y:S01]  /*d280*/  HMMA.16816.F32.BF16 R116, R128, R4.reuse, R52 ;  /* 0x000000048074723c */ /* 0x084fe20000041834 */
[----:B------:R-:W-:Y:S02]  /*d290*/  FADD.FTZ R8, R98, R8 ;  /* 0x0000000862087221 */ /* 0x000fe40000010000 */
[----:B------:R-:W-:Y:S02]  /*d2a0*/  FADD.FTZ R0, R189, R11 ;  /* 0x0000000bbd007221 */ /* 0x000fe40000010000 */
[----:B------:R-:W-:Y:S02]  /*d2b0*/  FADD.FTZ R10, R121, R9 ;  /* 0x00000009790a7221 */ /* 0x000fe40000010000 */
[----:B------:R-:W-:Y:S02]  /*d2c0*/  FADD.FTZ R11, R123, R2 ;  /* 0x000000027b0b7221 */ /* 0x000fe40000010000 */
[----:B------:R-:W-:Y:S03]  /*d2d0*/  FADD.FTZ R8, R120, R8 ;  /* 0x0000000878087221 */ /* 0x000fe60000010000 */
[----:B------:R-:W-:Y:S02]  /*d2e0*/  FADD.FTZ R9, R122, R0 ;  /* 0x000000007a097221 */ /* 0x000fe40000010000 */
[----:B------:R-:W-:Y:S01]  /*d2f0*/  FADD.FTZ R2, R186, R10 ;  /* 0x0000000aba027221 */ /* 0x000fe20000010000 */
[C---:B------:R-:W-:Y:S01]  /*d300*/  HMMA.16816.F32.BF16 R120, R124.reuse, R4, R56 ;  /* 0x000000047c78723c */ /* 0x040fe20000041838 */
[----:B------:R-:W-:Y:S02]  /*d310*/  FADD.FTZ R0, R188, R11 ;  /* 0x0000000bbc007221 */ /* 0x000fe40000010000 */
[----:B------:R-:W-:Y:S04]  /*d320*/  IMAD.MOV.U32 R135, RZ, RZ, R134 ;  /* 0x000000ffff877224 */ /* 0x000fe800078e0086 */
[----:B------:R-:W-:Y:S01]  /*d330*/  FADD.FTZ R4, R97, R8 ;  /* 0x0000000861047221 */ /* 0x000fe20000010000 */
[-C--:B------:R-:W-:Y:S01]  /*d340*/  HMMA.16816.F32.BF16 R124, R124, R6.reuse, R60 ;  /* 0x000000067c7c723c */ /* 0x080fe2000004183c */
[----:B------:R-:W-:Y:S03]  /*d350*/  FADD.FTZ R8, R187, R9 ;  /* 0x00000009bb087221 */ /* 0x000fe60000010000 */
[----:B------:R-:W-:Y:S02]  /*d360*/  FADD.FTZ R9, R185, R2 ;  /* 0x00000002b9097221 */ /* 0x000fe40000010000 */
[----:B------:R-:W-:Y:S02]  /*d370*/  FADD.FTZ R4, R96, R4 ;  /* 0x0000000460047221 */ /* 0x000fe40000010000 */
[----:B------:R-:W-:Y:S01]  /*d380*/  FADD.FTZ R5, R184, R0 ;  /* 0x00000000b8057221 */ /* 0x000fe20000010000 */
[----:B------:R-:W-:Y:S03]  /*d390*/  HMMA.16816.F32.BF16 R128, R128, R6, R64 ;  /* 0x000000068080723c */ /* 0x000fe60000041840 */
[----:B------:R-:W-:Y:S02]  /*d3a0*/  FADD.FTZ R2, R174, R8 ;  /* 0x00000008ae027221 */ /* 0x000fe40000010000 */
[----:B------:R-:W-:Y:S02]  /*d3b0*/  FADD.FTZ R4, R95, R4 ;  /* 0x000000045f047221 */ /* 0x000fe40000010000 */
[----:B------:R-:W-:Y:S02]  /*d3c0*/  FADD.FTZ R0, R99, R9 ;  /* 0x0000000963007221 */ /* 0x000fe40000010000 */
[----:B------:R-:W-:Y:S03]  /*d3d0*/  FADD.FTZ R5, R175, R5 ;  /* 0x00000005af057221 */ /* 0x000fe60000010000 */
[----:B------:R-:W-:Y:S02]  /*d3e0*/  FADD.FTZ R8, R172, R2 ;  /* 0x00000002ac087221 */ /* 0x000fe40000010000 */
[----:B------:R-:W-:Y:S02]  /*d3f0*/  FADD.FTZ R2, R80, R4 ;  /* 0x0000000450027221 */ /* 0x000fe40000010000 */
[----:B------:R-:W-:Y:S02]  /*d400*/  FADD.FTZ R4, R92, R0 ;  /* 0x000000005c047221 */ /* 0x000fe40000010000 */
[----:B------:R-:W-:Y:S02]  /*d410*/  FADD.FTZ R0, R173, R5 ;  /* 0x00000005ad007221 */ /* 0x000fe40000010000 */
[----:B------:R-:W-:Y:S01]  /*d420*/  FADD.FTZ R5, R138, R8 ;  /* 0x000000088a057221 */ /* 0x000fe20000010000 */
[----:B------:R-:W-:Y:S01]  /*d430*/  MOV R138, R3 ;  /* 0x00000003008a7202 */ /* 0x000fe20000000f00 */
[----:B------:R-:W-:Y:S02]  /*d440*/  FADD.FTZ R6, R139, R0 ;  /* 0x000000008b067221 */ /* 0x000fe40000010000 */
[----:B------:R-:W-:Y:S01]  /*d450*/  FADD.FTZ R5, R137, R5 ;  /* 0x0000000589057221 */ /* 0x000fe20000010000 */
[----:B------:R-:W-:Y:S01]  /*d460*/  MOV R137, R132 ;  /* 0x0000008400897202 */ /* 0x000fe20000000f00 */
[----:B------:R-:W-:Y:S01]  /*d470*/  FADD.FTZ R2, R81, R2 ;  /* 0x0000000251027221 */ /* 0x000fe20000010000 */
[----:B------:R1:W-:Y:S01]  /*d480*/  STL [R1+0x10], R6 ;  /* 0x0000100601007387 */ /* 0x0003e20000100800 */
[----:B------:R-:W-:Y:S02]  /*d490*/  FADD.FTZ R4, R82, R4 ;  /* 0x0000000452047221 */ /* 0x000fe40000010000 */
[----:B------:R-:W-:Y:S01]  /*d4a0*/  FADD.FTZ R0, R71, R2 ;  /* 0x0000000247007221 */ /* 0x000fe20000010000 */
[----:B------:R1:W-:Y:S01]  /*d4b0*/  STL [R1+0x14], R5 ;  /* 0x0000140501007387 */ /* 0x0003e20000100800 */
[----:B------:R-:W-:Y:S02]  /*d4c0*/  FADD.FTZ R2, R93, R4 ;  /* 0x000000045d027221 */ /* 0x000fe40000010000 */
[----:B------:R-:W-:Y:S03]  /*d4d0*/  FADD.FTZ R0, R94, R0 ;  /* 0x000000005e007221 */ /* 0x000fe60000010000 */
[----:B------:R1:W-:Y:S04]  /*d4e0*/  STL [R1+0x18], R2 ;  /* 0x0000180201007387 */ /* 0x0003e80000100800 */
[----:B------:R1:W-:Y:S01]  /*d4f0*/  STL [R1+0x1c], R0 ;  /* 0x00001c0001007387 */ /* 0x0003e20000100800 */
[----:B------:R-:W-:-:S05]  /*d500*/  @P0 BRA `(.L_x_498) ;  /* 0xffffa49000000947 */ /* 0x000fca000383ffff */
.L_x_481:
[----:B------:R-:W2:Y:S01]  /*d510*/  S2UR UR6, SR_CTAID.X ;  /* 0x00000000000679c3 */ /* 0x000ea20000002500 */
[----:B------:R-:W-:Y:S01]  /*d520*/  ULDC.64 UR4, c[0x0][0x2c8] ;  /* 0x0000b20000047ab9 */ /* 0x000fe20000000a00 */
[----:B------:R-:W-:Y:S01]  /*d530*/  PLOP3.LUT P0, PT, PT, PT, UP1, 0x40, 0x0 ;  /* 0x000000000000781c */ /* 0x000fe20003f0e818 */
[----:B--2---:R-:W-:-:S04]  /*d540*/  ULEA UR6, UR6, 0x7f, 0x7 ;  /* 0x0000007f06067891 */ /* 0x004fc8000f8e383f */
[----:B------:R-:W-:-:S03]  /*d550*/  UIMAD.WIDE.U32 UR14, UR6, UR4, URZ ;  /* 0x00000004060e72a5 */ /* 0x000fc6000f8e003f */
[----:B------:R-:W-:Y:S02]  /*d560*/  ULDC UR4, c[0x0][0x168] ;  /* 0x00005a0000047ab9 */ /* 0x000fe40000000800 */
[----:B------:R-:W-:Y:S02]  /*d570*/  UIADD3 UR4, -UR4, 0x1, URZ ;  /* 0x0000000104047890 */ /* 0x000fe4000fffe13f */
[----:B------:R-:W-:-:S03]  /*d580*/  @UP2 USHF.R.U32.HI UR6, URZ, UR5, UR15 ;  /* 0x000000053f062299 */ /* 0x000fc6000801160f */
[----:B------:R-:W-:Y:S02]  /*d590*/  ULDC UR5, c[0x0][0x1d0] ;  /* 0x0000740000057ab9 */ /* 0x000fe40000000800 */
[----:B------:R-:W-:-:S03]  /*d5a0*/  UIADD3 UR5, UR6, UR5, UR4 ;  /* 0x0000000506057290 */ /* 0x000fc6000fffe004 */
[----:B------:R-:W-:Y:S02]  /*d5b0*/  ULDC UR4, c[0x0][0x324] ;  /* 0x0000c90000047ab9 */ /* 0x000fe40000000800 */
[----:B------:R-:W-:-:S06]  /*d5c0*/  UIADD3 UR4, UR5, -UR4, URZ ;  /* 0x8000000405047290 */ /* 0x000fcc000fffe03f */
[----:B-1----:R-:W-:Y:S01]  /*d5d0*/  MOV R2, UR4 ;  /* 0x0000000400027c02 */ /* 0x002fe20008000f00 */
        /* <DEDUP_REMOVED lines=11> */
.L_x_500:
[----:B------:R-:W-:-:S04]  /*d690*/  MOV R4, c[0x0][0x32c] ;  /* 0x0000cb0000047a02 */ /* 0x000fc80000000f00 */
[----:B------:R-:W-:-:S13]  /*d6a0*/  ISETP.NE.AND P0, PT, R4, 0x1, PT ;  /* 0x000000010400780c */ /* 0x000fda0003f05270 */
[----:B------:R-:W-:-:S05]  /*d6b0*/  @P0 IMAD.HI.U32 R4, R0, c[0x0][0x330], RZ ;  /* 0x0000cc0000040a27 */ /* 0x000fca00078e00ff */
[----:B------:R-:W-:-:S05]  /*d6c0*/  @P0 SHF.R.U32.HI R0, RZ, c[0x0][0x334], R4 ;  /* 0x0000cd00ff000a19 */ /* 0x000fca0000011604 */
.L_x_501:
[----:B------:R-:W-:-:S05]  /*d6d0*/  IMAD R0, R0, c[0x0][0x32c], RZ ;  /* 0x0000cb0000007a24 */ /* 0x000fca00078e02ff */
[----:B------:R-:W-:-:S03]  /*d6e0*/  IMNMX R2, R2, R0, !PT ;  /* 0x0000000002027217 */ /* 0x000fc60007800200 */
.L_x_499:
[----:B------:R-:W2:Y:S01]  /*d6f0*/  LDL R4, [R1] ;  /* 0x0000000001047983 */ /* 0x000ea20000100800 */
[----:B------:R-:W-:-:S05]  /*d700*/  IADD3 R2, R2, 0x5f, RZ ;  /* 0x0000005f02027810 */ /* 0x000fca0007ffe0ff */
[----:B------:R-:W-:-:S05]  /*d710*/  IMAD.HI R2, R2, 0x2aaaaaab, RZ ;  /* 0x2aaaaaab02027827 */ /* 0x000fca00078e02ff */
[----:B------:R-:W-:-:S04]  /*d720*/  SHF.R.U32.HI R0, RZ, 0x1f, R2 ;  /* 0x0000001fff007819 */ /* 0x000fc80000011602 */
[----:B------:R-:W-:-:S04]  /*d730*/  LEA.HI.SX32 R0, R2, R0, 0x1c ;  /* 0x0000000002007211 */ /* 0x000fc800078fe2ff */
[----:B--2---:R-:W-:-:S04]  /*d740*/  IMNMX R237, R4, R0, !PT ;  /* 0x0000000004ed7217 */ /* 0x004fc80007800200 */
[----:B------:R-:W-:-:S13]  /*d750*/  ISETP.GE.AND P0, PT, R229, R237, PT ;  /* 0x000000ede500720c */ /* 0x000fda0003f06270 */
[----:B------:R-:W-:Y:S05]  /*d760*/  @!P0 BRA `(.L_x_502) ;  /* 0x0000369000008947 */ /* 0x000fea0003800000 */
[----:B------:R-:W-:Y:S01]  /*d770*/  MOV R135, R133 ;  /* 0x0000008500877202 */ /* 0x000fe20000000f00 */
[----:B------:R-:W-:Y:S01]  /*d780*/  IMAD.MOV.U32 R139, RZ, RZ, R3 ;  /* 0x000000ffff8b7224 */ /* 0x000fe200078e0003 */
[----:B------:R-:W-:Y:S01]  /*d790*/  MOV R0, R134 ;  /* 0x0000008600007202 */ /* 0x000fe20000000f00 */
[----:B------:R-:W-:Y:S01]  /*d7a0*/  IMAD.MOV.U32 R230, RZ, RZ, R229 ;  /* 0x000000ffffe67224 */ /* 0x000fe200078e00e5 */
[----:B------:R-:W-:Y:S01]  /*d7b0*/  MOV R138, R132 ;  /* 0x00000084008a7202 */ /* 0x000fe20000000f00 */
[----:B------:R-:W-:Y:S01]  /*d7c0*/  IMAD.MOV.U32 R239, RZ, RZ, c[0x0][0x1e4] ;  /* 0x00007900ffef7624 */ /* 0x000fe200078e00ff */
[----:B------:R-:W-:Y:S02]  /*d7d0*/  MOV R238, c[0x0][0x1e0] ;  /* 0x0000780000ee7a02 */ /* 0x000fe40000000f00 */
.L_x_503:
[----:B------:R-:W2:Y:S01]  /*d7e0*/  LDL R229, [R1] ;  /* 0x0000000001e57983 */ /* 0x000ea20000100800 */
[----:B------:R-:W-:Y:S04]  /*d7f0*/  DEPBAR.LE SB0, 0x0 ;  /* 0x000080000000791a */ /* 0x000fe80000000000 */
[----:B------:R-:W-:Y:S08]  /*d800*/  BAR.SYNC.DEFER_BLOCKING 0x0 ;  /* 0x0000000000007b1d */ /* 0x000ff00000010000 */
[----:B------:R-:W-:Y:S08]  /*d810*/  LDSM.16.M88.4 R96, [R219+0x6100] ;  /* 0x00610000db60783b */ /* 0x000ff00000000200 */
[----:B------:R-:W3:Y:S06]  /*d820*/  LDL.64 R202, [R1+0x40] ;  /* 0x0000400001ca7983 */ /* 0x000eec0000100a00 */
[----:B------:R-:W4:Y:S06]  /*d830*/  LDL.64 R200, [R1+0x48] ;  /* 0x0000480001c87983 */ /* 0x000f2c0000100a00 */
[----:B------:R-:W1:Y:S08]  /*d840*/  LDSM.16.M88.4 R16, [R212+0x3100] ;  /* 0x00310000d410783b */ /* 0x000e700000000200 */
[----:B------:R-:W5:Y:S08]  /*d850*/  LDSM.16.M88.4 R92, [R219+0x8100] ;  /* 0x00810000db5c783b */ /* 0x000f700000000200 */
[----:B------:R-:W5:Y:S08]  /*d860*/  LDSM.16.M88.4 R32, [R212+0x3900] ;  /* 0x00390000d420783b */ /* 0x000f700000000200 */
[----:B------:R-:W4:Y:S06]  /*d870*/  LDL.64 R242, [R1+0x28] ;  /* 0x0000280001f27983 */ /* 0x000f2c0000100a00 */
[----:B------:R-:W5:Y:S08]  /*d880*/  LDSM.16.M88.4 R48, [R212+0x4100] ;  /* 0x00410000d430783b */ /* 0x000f700000000200 */
[----:B------:R-:W4:Y:S01]  /*d890*/  LDL.64 R240, [R1+0x38] ;  /* 0x0000380001f07983 */ /* 0x000f220000100a00 */
[-C--:B-1----:R-:W-:Y:S05]  /*d8a0*/  HMMA.16816.F32.BF16 R4, R96, R16.reuse, RZ ;  /* 0x000000106004723c */ /* 0x082fea00000418ff */
[----:B------:R-:W1:Y:S03]  /*d8b0*/  LDSM.16.M88.4 R64, [R212+0x4900] ;  /* 0x00490000d440783b */ /* 0x000e660000000200 */
[C---:B-----5:R-:W-:Y:S05]  /*d8c0*/  HMMA.16816.F32.BF16 R8, R92.reuse, R16, RZ ;  /* 0x000000105c08723c */ /* 0x060fea00000418ff */
[----:B------:R-:W5:Y:S03]  /*d8d0*/  LDSM.16.M88.4 R80, [R212+0x5100] ;  /* 0x00510000d450783b */ /* 0x000f660000000200 */
[-C--:B------:R-:W-:Y:S05]  /*d8e0*/  HMMA.16816.F32.BF16 R12, R92, R18.reuse, RZ ;  /* 0x000000125c0c723c */ /* 0x080fea00000418ff */
[----:B------:R-:W1:Y:S03]  /*d8f0*/  LDSM.16.M88.4 R172, [R212+0x5900] ;  /* 0x00590000d4ac783b */ /* 0x000e660000000200 */
[C---:B------:R-:W-:Y:S05]  /*d900*/  HMMA.16816.F32.BF16 R16, R96.reuse, R18, RZ ;  /* 0x000000126010723c */ /* 0x040fea00000418ff */
[----:B------:R-:W-:Y:S03]  /*d910*/  LDSM.16.M88.4 R176, [R222+0x6100] ;  /* 0x00610000deb0783b */ /* 0x000fe60000000200 */
[-C--:B------:R-:W-:Y:S05]  /*d920*/  HMMA.16816.F32.BF16 R20, R96, R32.reuse, RZ ;  /* 0x000000206014723c */ /* 0x080fea00000418ff */
[----:B------:R-:W1:Y:S03]  /*d930*/  LDSM.16.M88.4 R180, [R223] ;  /* 0x00000000dfb4783b */ /* 0x000e660000000200 */
[C---:B------:R-:W-:Y:S05]  /*d940*/  HMMA.16816.F32.BF16 R24, R92.reuse, R32, RZ ;  /* 0x000000205c18723c */ /* 0x040fea00000418ff */
[----:B------:R-:W1:Y:S03]  /*d950*/  LDSM.16.M88.4 R184, [R222+0x8100] ;  /* 0x00810000deb8783b */ /* 0x000e660000000200 */
[-C--:B------:R-:W-:Y:S05]  /*d960*/  HMMA.16816.F32.BF16 R28, R92, R34.reuse, RZ ;  /* 0x000000225c1c723c */ /* 0x080fea00000418ff */
[----:B------:R-:W1:Y:S03]  /*d970*/  LDSM.16.M88.4 R188, [R228] ;  /* 0x00000000e4bc783b */ /* 0x000e660000000200 */
[C---:B------:R-:W-:Y:S05]  /*d980*/  HMMA.16816.F32.BF16 R32, R96.reuse, R34, RZ ;  /* 0x000000226020723c */ /* 0x040fea00000418ff */
[----:B------:R-:W2:Y:S03]  /*d990*/  LDSM.16.M88.4 R192, [R227] ;  /* 0x00000000e3c0783b */ /* 0x000ea60000000200 */
[-C--:B------:R-:W-:Y:S08]  /*d9a0*/  HMMA.16816.F32.BF16 R36, R96, R48.reuse, RZ ;  /* 0x000000306024723c */ /* 0x080ff000000418ff */
[C---:B------:R-:W-:Y:S08]  /*d9b0*/  HMMA.16816.F32.BF16 R40, R92.reuse, R48, RZ ;  /* 0x000000305c28723c */ /* 0x040ff000000418ff */
[-C--:B------:R-:W-:Y:S08]  /*d9c0*/  HMMA.16816.F32.BF16 R44, R92, R50.reuse, RZ ;  /* 0x000000325c2c723c */ /* 0x080ff000000418ff */
[C---:B------:R-:W-:Y:S08]  /*d9d0*/  HMMA.16816.F32.BF16 R48, R96.reuse, R50, RZ ;  /* 0x000000326030723c */ /* 0x040ff000000418ff */
[-C--:B-1----:R-:W-:Y:S08]  /*d9e0*/  HMMA.16816.F32.BF16 R52, R96, R64.reuse, RZ ;  /* 0x000000406034723c */ /* 0x082ff000000418ff */
[C---:B------:R-:W-:Y:S08]  /*d9f0*/  HMMA.16816.F32.BF16 R56, R92.reuse, R64, RZ ;  /* 0x000000405c38723c */ /* 0x040ff000000418ff */
[-C--:B------:R-:W-:Y:S08]  /*da00*/  HMMA.16816.F32.BF16 R60, R92, R66.reuse, RZ ;  /* 0x000000425c3c723c */ /* 0x080ff000000418ff */
[C---:B------:R-:W-:Y:S08]  /*da10*/  HMMA.16816.F32.BF16 R64, R96.reuse, R66, RZ ;  /* 0x000000426040723c */ /* 0x040ff000000418ff */
[-C--:B-----5:R-:W-:Y:S08]  /*da20*/  HMMA.16816.F32.BF16 R68, R96, R80.reuse, RZ ;  /* 0x000000506044723c */ /* 0x0a0ff000000418ff */
[C---:B------:R-:W-:Y:S08]  /*da30*/  HMMA.16816.F32.BF16 R72, R92.reuse, R80, RZ ;  /* 0x000000505c48723c */ /* 0x040ff000000418ff */
[-C--:B------:R-:W-:Y:S08]  /*da40*/  HMMA.16816.F32.BF16 R76, R92, R82.reuse, RZ ;  /* 0x000000525c4c723c */ /* 0x080ff000000418ff */
[C---:B------:R-:W-:Y:S08]  /*da50*/  HMMA.16816.F32.BF16 R80, R96.reuse, R82, RZ ;  /* 0x000000526050723c */ /* 0x040ff000000418ff */
[-C--:B------:R-:W-:Y:S08]  /*da60*/  HMMA.16816.F32.BF16 R84, R96, R172.reuse, RZ ;  /* 0x000000ac6054723c */ /* 0x080ff000000418ff */
[C---:B------:R-:W-:Y:S08]  /*da70*/  HMMA.16816.F32.BF16 R88, R92.reuse, R172, RZ ;  /* 0x000000ac5c58723c */ /* 0x040ff000000418ff */
[-C--:B------:R-:W-:Y:S08]  /*da80*/  HMMA.16816.F32.BF16 R92, R92, R174.reuse, RZ ;  /* 0x000000ae5c5c723c */ /* 0x080ff000000418ff */
[----:B------:R-:W-:Y:S01]  /*da90*/  HMMA.16816.F32.BF16 R96, R96, R174, RZ ;  /* 0x000000ae6060723c */ /* 0x000fe200000418ff */
[----:B------:R-:W1:Y:S07]  /*daa0*/  LDSM.16.M88.4 R172, [R226] ;  /* 0x00000000e2ac783b */ /* 0x000e6e0000000200 */
[-C--:B------:R-:W-:Y:S08]  /*dab0*/  HMMA.16816.F32.BF16 R4, R176, R180.reuse, R4 ;  /* 0x000000b4b004723c */ /* 0x080ff00000041804 */
[C---:B------:R-:W-:Y:S08]  /*dac0*/  HMMA.16816.F32.BF16 R8, R184.reuse, R180, R8 ;  /* 0x000000b4b808723c */ /* 0x040ff00000041808 */
[-C--:B------:R-:W-:Y:S03]  /*dad0*/  HMMA.16816.F32.BF16 R12, R184, R182.reuse, R12 ;  /* 0x000000b6b80c723c */ /* 0x080fe6000004180c */
[----:B--2---:R-:W-:Y:S05]  /*dae0*/  ISETP.GT.AND P0, PT, R229, R230, PT ;  /* 0x000000e6e500720c */ /* 0x004fea0003f04270 */
[C---:B------:R-:W-:Y:S01]  /*daf0*/  HMMA.16816.F32.BF16 R16, R176.reuse, R182, R16 ;  /* 0x000000b6b010723c */ /* 0x040fe20000041810 */
[----:B------:R-:W2:Y:S07]  /*db00*/  LDSM.16.M88.4 R180, [R225] ;  /* 0x00000000e1b4783b */ /* 0x000eae0000000200 */
[-C--:B------:R-:W-:Y:S04]  /*db10*/  HMMA.16816.F32.BF16 R20, R176, R188.reuse, R20 ;  /* 0x000000bcb014723c */ /* 0x080fe80000041814 */
[----:B------:R-:W-:Y:S01]  /*db20*/  @!P0 SHF.R.S32.HI R2, RZ, 0x1f, R230 ;  /* 0x0000001fff028819 */ /* 0x000fe200000114e6 */
[----:B------:R-:W-:Y:S03]  /*db30*/  @!P0 IMAD.WIDE.U32 R132, R230, c[0x0][0x208], RZ ;  /* 0x00008200e6848a25 */ /* 0x000fe600078e00ff */
[C---:B------:R-:W-:Y:S04]  /*db40*/  HMMA.16816.F32.BF16 R24, R184.reuse, R188, R24 ;  /* 0x000000bcb818723c */ /* 0x040fe80000041818 */
[----:B------:R-:W-:Y:S04]  /*db50*/  @!P0 IMAD R2, R2, c[0x0][0x208], RZ ;  /* 0x0000820002028a24 */ /* 0x000fe800078e02ff */
[-C--:B------:R-:W-:Y:S04]  /*db60*/  HMMA.16816.F32.BF16 R28, R184, R190.reuse, R28 ;  /* 0x000000beb81c723c */ /* 0x080fe8000004181c */
[----:B------:R-:W-:Y:S04]  /*db70*/  @!P0 IMAD R2, R230, c[0x0][0x20c], R2 ;  /* 0x00008300e6028a24 */ /* 0x000fe800078e0202 */
[C---:B------:R-:W-:Y:S01]  /*db80*/  HMMA.16816.F32.BF16 R32, R176.reuse, R190, R32 ;  /* 0x000000beb020723c */ /* 0x040fe20000041820 */
[----:B------:R-:W5:Y:S03]  /*db90*/  LDSM.16.M88.4 R188, [R224] ;  /* 0x00000000e0bc783b */ /* 0x000f660000000200 */
[----:B---3--:R-:W-:Y:S02]  /*dba0*/  @!P0 MOV R3, R203 ;  /* 0x000000cb00038202 */ /* 0x008fe40000000f00 */
[----:B------:R-:W-:Y:S02]  /*dbb0*/  @!P0 IADD3 R133, R133, R2, RZ ;  /* 0x0000000285858210 */ /* 0x000fe40007ffe0ff */
[-C--:B------:R-:W-:Y:S04]  /*dbc0*/  HMMA.16816.F32.BF16 R36, R176, R192.reuse, R36 ;  /* 0x000000c0b024723c */ /* 0x080fe80000041824 */
[----:B----4-:R-:W-:Y:S04]  /*dbd0*/  @!P0 MOV R2, R200 ;  /* 0x000000c800028202 */ /* 0x010fe80000000f00 */
[C---:B------:R-:W-:Y:S04]  /*dbe0*/  HMMA.16816.F32.BF16 R40, R184.reuse, R192, R40 ;  /* 0x000000c0b828723c */ /* 0x040fe80000041828 */
[----:B------:R-:W-:Y:S04]  /*dbf0*/  @!P0 IMAD.WIDE.U32 R2, R132, 0x60, R2 ;  /* 0x0000006084028825 */ /* 0x000fe800078e0002 */
[-C--:B------:R-:W-:Y:S04]  /*dc00*/  HMMA.16816.F32.BF16 R44, R184, R194.reuse, R44 ;  /* 0x000000c2b82c723c */ /* 0x080fe8000004182c */
[----:B------:R-:W-:Y:S01]  /*dc10*/  @!P0 IMAD R132, R133, 0x60, RZ ;  /* 0x0000006085848824 */ /* 0x000fe200078e02ff */
[----:B------:R-:W-:Y:S03]  /*dc20*/  @!P0 LEA R198, P1, R2, c[0x0][0x1f8], 0x1 ;  /* 0x00007e0002c68a11 */ /* 0x000fe600078208ff */
[C---:B------:R-:W-:Y:S04]  /*dc30*/  HMMA.16816.F32.BF16 R48, R176.reuse, R194, R48 ;  /* 0x000000c2b030723c */ /* 0x040fe80000041830 */
[----:B------:R-:W-:Y:S02]  /*dc40*/  @!P0 IADD3 R3, R3, R132, RZ ;  /* 0x0000008403038210 */ /* 0x000fe40007ffe0ff */
[----:B------:R-:W-:Y:S02]  /*dc50*/  @!P0 IADD3 R196, P2, R198, UR9, RZ ;  /* 0x00000009c6c48c10 */ /* 0x000fe4000ff5e0ff */
[-C--:B-1----:R-:W-:Y:S04]  /*dc60*/  HMMA.16816.F32.BF16 R52, R176, R172.reuse, R52 ;  /* 0x000000acb034723c */ /* 0x082fe80000041834 */
[----:B------:R-:W-:Y:S02]  /*dc70*/  @!P0 LEA.HI.X R199, R2, c[0x0][0x1fc], R3, 0x1, P1 ;  /* 0x00007f0002c78a11 */ /* 0x000fe400008f0c03 */
[----:B------:R-:W-:Y:S02]  /*dc80*/  @!P0 IADD3 R136, P1, R196, UR9, RZ ;  /* 0x00000009c4888c10 */ /* 0x000fe4000ff3e0ff */
[C---:B------:R-:W-:Y:S01]  /*dc90*/  HMMA.16816.F32.BF16 R56, R184.reuse, R172, R56 ;  /* 0x000000acb838723c */ /* 0x040fe20000041838 */
[----:B------:R-:W-:Y:S01]  /*dca0*/  @!PT LDS RZ, [RZ] ;  /* 0x00000000fffff984 */ /* 0x000fe20000000800 */
[----:B------:R-:W-:Y:S01]  /*dcb0*/  @!PT LDS RZ, [RZ] ;  /* 0x00000000fffff984 */ /* 0x000fe20000000800 */
[----:B------:R-:W-:Y:S01]  /*dcc0*/  @!PT LDS RZ, [RZ] ;  /* 0x00000000fffff984 */ /* 0x000fe20000000800 */
[----:B------:R1:W-:Y:S03]  /*dcd0*/  @!P0 LDGSTS.E.BYPASS.LTC128B.128 [R231+0x100], [R198.64], !P6 ;  /* 0x00100000c6e78fae */ /* 0x0003e6000f101d4c */
[----:B------:R-:W-:Y:S02]  /*dce0*/  @!P0 IADD3.X R197, R199, UR8, RZ, P2, !PT ;  /* 0x00000008c7c58c10 */ /* 0x000fe400097fe4ff */
[----:B------:R-:W-:Y:S02]  /*dcf0*/  @!P0 IADD3 R132, P3, R136, UR9, RZ ;  /* 0x0000000988848c10 */ /* 0x000fe4000ff7e0ff */
[-C--:B------:R-:W-:Y:S01]  /*dd00*/  HMMA.16816.F32.BF16 R60, R184, R174.reuse, R60 ;  /* 0x000000aeb83c723c */ /* 0x080fe2000004183c */
[----:B------:R1:W-:Y:S03]  /*dd10*/  @!P0 LDGSTS.E.BYPASS.LTC128B.128 [R231+0x900], [R196.64], !P6 ;  /* 0x00900000c4e78fae */ /* 0x0003e6000f101d4c */
[----:B------:R-:W-:Y:S02]  /*dd20*/  @!P0 IADD3.X R137, R197, UR8, RZ, P1, !PT ;  /* 0x00000008c5898c10 */ /* 0x000fe40008ffe4ff */
[----:B------:R-:W-:Y:S02]  /*dd30*/  @!P0 IADD3 R2, P2, R132, UR9, RZ ;  /* 0x0000000984028c10 */ /* 0x000fe4000ff5e0ff */
[C---:B------:R-:W-:Y:S01]  /*dd40*/  HMMA.16816.F32.BF16 R64, R176.reuse, R174, R64 ;  /* 0x000000aeb040723c */ /* 0x040fe20000041840 */
[----:B------:R3:W-:Y:S03]  /*dd50*/  @!P0 LDGSTS.E.BYPASS.LTC128B.128 [R231+0x1100], [R136.64], !P6 ;  /* 0x0110000088e78fae */ /* 0x0007e6000f101d4c */
[----:B------:R-:W-:Y:S02]  /*dd60*/  @!P0 IADD3.X R133, R137, UR8, RZ, P3, !PT ;  /* 0x0000000889858c10 */ /* 0x000fe40009ffe4ff */
[----:B------:R-:W-:Y:S02]  /*dd70*/  @!P0 IADD3 R192, P1, R2, UR9, RZ ;  /* 0x0000000902c08c10 */ /* 0x000fe4000ff3e0ff */
[-C--:B--2---:R-:W-:Y:S01]  /*dd80*/  HMMA.16816.F32.BF16 R68, R176, R180.reuse, R68 ;  /* 0x000000b4b044723c */ /* 0x084fe20000041844 */
[----:B------:R2:W-:Y:S03]  /*dd90*/  @!P0 LDGSTS.E.BYPASS.LTC128B.128 [R231+0x1900], [R132.64], !P6 ;  /* 0x0190000084e78fae */ /* 0x0005e6000f101d4c */
[----:B------:R-:W-:Y:S04]  /*dda0*/  @!P0 IADD3.X R3, R133, UR8, RZ, P2, !PT ;  /* 0x0000000885038c10 */ /* 0x000fe800097fe4ff */
[C---:B------:R-:W-:Y:S01]  /*ddb0*/  HMMA.16816.F32.BF16 R72, R184.reuse, R180, R72 ;  /* 0x000000b4b848723c */ /* 0x040fe20000041848 */
[----:B------:R4:W-:Y:S03]  /*ddc0*/  @!P0 LDGSTS.E.BYPASS.LTC128B.128 [R231+0x2100], [R2.64], !P6 ;  /* 0x0210000002e78fae */ /* 0x0009e6000f101d4c */
[----:B------:R-:W-:Y:S04]  /*ddd0*/  @!P0 IADD3.X R193, R3, UR8, RZ, P1, !PT ;  /* 0x0000000803c18c10 */ /* 0x000fe80008ffe4ff */
[-C--:B------:R-:W-:Y:S01]  /*dde0*/  HMMA.16816.F32.BF16 R76, R184, R182.reuse, R76 ;  /* 0x000000b6b84c723c */ /* 0x080fe2000004184c */
[----:B------:R2:W-:Y:S02]  /*ddf0*/  @!P0 LDGSTS.E.BYPASS.LTC128B.128 [R231+0x2900], [R192.64], !P6 ;  /* 0x02900000c0e78fae */ /* 0x0005e4000f101d4c */
[C---:B------:R-:W-:Y:S02]  /*de00*/  ISETP.GT.AND P0, PT, R230.reuse, R229, PT ;  /* 0x000000e5e600720c */ /* 0x040fe40003f04270 */
[----:B------:R-:W-:Y:S03]  /*de10*/  IADD3 R229, R230, -0x1, RZ ;  /* 0xffffffffe6e57810 */ /* 0x000fe60007ffe0ff */
[C---:B------:R-:W-:Y:S01]  /*de20*/  HMMA.16816.F32.BF16 R80, R176.reuse, R182, R80 ;  /* 0x000000b6b050723c */ /* 0x040fe20000041850 */
[----:B-1----:R-:W-:Y:S07]  /*de30*/  LDSM.16.M88.4 R196, [R218+0x3100] ;  /* 0x00310000dac4783b */ /* 0x002fee0000000200 */
[-C--:B-----5:R-:W-:Y:S01]  /*de40*/  HMMA.16816.F32.BF16 R84, R176, R188.reuse, R84 ;  /* 0x000000bcb054723c */ /* 0x0a0fe20000041854 */
[----:B------:R-:W-:Y:S07]  /*de50*/  LDSM.16.M88.4 R200, [R220+0x8100] ;  /* 0x00810000dcc8783b */ /* 0x000fee0000000200 */
[C---:B------:R-:W-:Y:S01]  /*de60*/  HMMA.16816.F32.BF16 R88, R184.reuse, R188, R88 ;  /* 0x000000bcb858723c */ /* 0x040fe20000041858 */
[----:B------:R-:W0:Y:S07]  /*de70*/  LDGDEPBAR ;  /* 0x00000000000079af */ /* 0x000e2e0000000000 */
[-C--:B------:R-:W-:Y:S01]  /*de80*/  HMMA.16816.F32.BF16 R92, R184, R190.reuse, R92 ;  /* 0x000000beb85c723c */ /* 0x080fe2000004185c */
[----:B--2---:R-:W1:Y:S07]  /*de90*/  LDSM.16.M88.4 R192, [R220+0x6100] ;  /* 0x00610000dcc0783b */ /* 0x004e6e0000000200 */
[----:B------:R-:W-:Y:S01]  /*dea0*/  HMMA.16816.F32.BF16 R96, R176, R190, R96 ;  /* 0x000000beb060723c */ /* 0x000fe20000041860 */
[----:B------:R-:W2:Y:S08]  /*deb0*/  LDSM.16.M88.4 R204, [R218+0x3900] ;  /* 0x00390000dacc783b */ /* 0x000eb00000000200 */
[----:B------:R-:W5:Y:S08]  /*dec0*/  LDSM.16.M88.4 R208, [R218+0x4100] ;  /* 0x00410000dad0783b */ /* 0x000f700000000200 */
[----:B------:R-:W2:Y:S08]  /*ded0*/  LDSM.16.M88.4 R172, [R218+0x4900] ;  /* 0x00490000daac783b */ /* 0x000eb00000000200 */
[----:B------:R-:W2:Y:S01]  /*dee0*/  LDSM.16.M88.4 R176, [R218+0x5100] ;  /* 0x00510000dab0783b */ /* 0x000ea20000000200 */
[-C--:B-1----:R-:W-:Y:S07]  /*def0*/  HMMA.16816.F32.BF16 R4, R192, R196.reuse, R4 ;  /* 0x000000c4c004723c */ /* 0x082fee0000041804 */
[----:B------:R-:W1:Y:S01]  /*df00*/  LDSM.16.M88.4 R180, [R218+0x5900] ;  /* 0x00590000dab4783b */ /* 0x000e620000000200 */
[C---:B------:R-:W-:Y:S07]  /*df10*/  HMMA.16816.F32.BF16 R8, R200.reuse, R196, R8 ;  /* 0x000000c4c808723c */ /* 0x040fee0000041808 */
[----:B------:R-:W-:Y:S01]  /*df20*/  LDSM.16.M88.4 R184, [R221+0x6100] ;  /* 0x00610000ddb8783b */ /* 0x000fe20000000200 */
[-C--:B------:R-:W-:Y:S07]  /*df30*/  HMMA.16816.F32.BF16 R12, R200, R198.reuse, R12 ;  /* 0x000000c6c80c723c */ /* 0x080fee000004180c */
[----:B------:R-:W1:Y:S01]  /*df40*/  LDSM.16.M88.4 R188, [R217] ;  /* 0x00000000d9bc783b */ /* 0x000e620000000200 */
[C---:B------:R-:W-:Y:S07]  /*df50*/  HMMA.16816.F32.BF16 R16, R192.reuse, R198, R16 ;  /* 0x000000c6c010723c */ /* 0x040fee0000041810 */
[----:B------:R-:W-:Y:S01]  /*df60*/  LDSM.16.M88.4 R196, [R217+0x800] ;  /* 0x00080000d9c4783b */ /* 0x000fe20000000200 */
[-C--:B--2---:R-:W-:Y:S08]  /*df70*/  HMMA.16816.F32.BF16 R20, R192, R204.reuse, R20 ;  /* 0x000000ccc014723c */ /* 0x084ff00000041814 */
[C---:B------:R-:W-:Y:S08]  /*df80*/  HMMA.16816.F32.BF16 R24, R200.reuse, R204, R24 ;  /* 0x000000ccc818723c */ /* 0x040ff00000041818 */
[-C--:B------:R-:W-:Y:S08]  /*df90*/  HMMA.16816.F32.BF16 R28, R200, R206.reuse, R28 ;  /* 0x000000cec81c723c */ /* 0x080ff0000004181c */
[C---:B------:R-:W-:Y:S01]  /*dfa0*/  HMMA.16816.F32.BF16 R32, R192.reuse, R206, R32 ;  /* 0x000000cec020723c */ /* 0x040fe20000041820 */
[----:B------:R-:W-:Y:S07]  /*dfb0*/  LDSM.16.M88.4 R204, [R217+0x1000] ;  /* 0x00100000d9cc783b */ /* 0x000fee0000000200 */
[-C--:B-----5:R-:W-:Y:S08]  /*dfc0*/  HMMA.16816.F32.BF16 R36, R192, R208.reuse, R36 ;  /* 0x000000d0c024723c */ /* 0x0a0ff00000041824 */
        /* <DEDUP_REMOVED lines=13> */
[----:B------:R-:W5:Y:S07]  /*e0a0*/  LDSM.16.M88.4 R176, [R217+0x2000] ;  /* 0x00200000d9b0783b */ /* 0x000f6e0000000200 */
[-C--:B-1----:R-:W-:Y:S08]  /*e0b0*/  HMMA.16816.F32.BF16 R84, R192, R180.reuse, R84 ;  /* 0x000000b4c054723c */ /* 0x082ff00000041854 */
[C---:B------:R-:W-:Y:S08]  /*e0c0*/  HMMA.16816.F32.BF16 R88, R200.reuse, R180, R88 ;  /* 0x000000b4c858723c */ /* 0x040ff00000041858 */
[-C--:B------:R-:W-:Y:S08]  /*e0d0*/  HMMA.16816.F32.BF16 R92, R200, R182.reuse, R92 ;  /* 0x000000b6c85c723c */ /* 0x080ff0000004185c */
[----:B------:R-:W-:Y:S01]  /*e0e0*/  HMMA.16816.F32.BF16 R96, R192, R182, R96 ;  /* 0x000000b6c060723c */ /* 0x000fe20000041860 */
[----:B------:R-:W1:Y:S01]  /*e0f0*/  LDSM.16.M88.4 R180, [R217+0x2800] ;  /* 0x00280000d9b4783b */ /* 0x000e620000000200 */
[----:B------:R-:W-:Y:S06]  /*e100*/  DEPBAR.LE SB0, 0x0 ;  /* 0x000080000000791a */ /* 0x000fec0000000000 */
[-C--:B------:R-:W-:Y:S01]  /*e110*/  HMMA.16816.F32.BF16 R4, R184, R188.reuse, R4 ;  /* 0x000000bcb804723c */ /* 0x080fe20000041804 */
[----:B------:R-:W-:Y:S07]  /*e120*/  BAR.SYNC.DEFER_BLOCKING 0x0 ;  /* 0x0000000000007b1d */ /* 0x000fee0000010000 */
[C---:B--2---:R-:W-:Y:S08]  /*e130*/  HMMA.16816.F32.BF16 R8, R172.reuse, R188, R8 ;  /* 0x000000bcac08723c */ /* 0x044ff00000041808 */
[-C--:B------:R-:W-:Y:S08]  /*e140*/  HMMA.16816.F32.BF16 R12, R172, R190.reuse, R12 ;  /* 0x000000beac0c723c */ /* 0x080ff0000004180c */
[C---:B------:R-:W-:Y:S04]  /*e150*/  HMMA.16816.F32.BF16 R16, R184.reuse, R190, R16 ;  /* 0x000000beb810723c */ /* 0x040fe80000041810 */
[----:B----4-:R-:W-:Y:S02]  /*e160*/  FMNMX.FTZ R2, R4, R0, !PT ;  /* 0x0000000004027209 */ /* 0x010fe40007810000 */
[----:B------:R-:W-:Y:S02]  /*e170*/  FMNMX.FTZ R3, R6, R135, !PT ;  /* 0x0000008706037209 */ /* 0x000fe40007810000 */
[-C--:B------:R-:W-:Y:S04]  /*e180*/  HMMA.16816.F32.BF16 R20, R184, R196.reuse, R20 ;  /* 0x000000c4b814723c */ /* 0x080fe80000041814 */
        /* <DEDUP_REMOVED lines=78> */
[----:B---3--:R-:W1:Y:S01]  /*e670*/  SHFL.BFLY PT, R137, R134, 0x2, 0x1f ;  /* 0x0c401f0086897f89 */ /* 0x008e6200000e0000 */
        /* <DEDUP_REMOVED lines=29> */
[C---:B------:R-:W-:Y:S01]  /*e850*/  FADD.FTZ R0, -R134.reuse, R0 ;  /* 0x0000000086007221 */ /* 0x040fe20000010100 */
[----:B------:R-:W-:Y:S01]  /*e860*/  FMNMX.FTZ R132, R47, R132, !PT ;  /* 0x000000842f847209 */ /* 0x000fe20007810000 */
[----:B------:R-:W-:Y:S01]  /*e870*/  FMUL.FTZ R180, R134, c[0x0][0x2d0] ;  /* 0x0000b40086b47a20 */ /* 0x000fe20000410000 */
[----:B--2---:R-:W-:Y:S03]  /*e880*/  FMNMX.FTZ R3, R3, R133, !PT ;  /* 0x0000008503037209 */ /* 0x004fe60007810000 */
[--C-:B------:R-:W-:Y:S01]  /*e890*/  FFMA.FTZ R49, R49, c[0x0][0x2d0], -R180.reuse ;  /* 0x0000b40031317a23 */ /* 0x100fe200000108b4 */
[----:B------:R-:W-:Y:S01]  /*e8a0*/  FMNMX.FTZ R132, R58, R132, !PT ;  /* 0x000000843a847209 */ /* 0x000fe20007810000 */
[--C-:B------:R-:W-:Y:S02]  /*e8b0*/  FFMA.FTZ R52, R52, c[0x0][0x2d0], -R180.reuse ;  /* 0x0000b40034347a23 */ /* 0x100fe400000108b4 */
[----:B------:R-:W-:Y:S01]  /*e8c0*/  MUFU.EX2 R190, R49 ;  /* 0x0000003100be7308 */ /* 0x000fe20000000800 */
[----:B------:R-:W-:Y:S01]  /*e8d0*/  FMNMX.FTZ R132, R59, R132, !PT ;  /* 0x000000843b847209 */ /* 0x000fe20007810000 */
[----:B------:R-:W1:Y:S01]  /*e8e0*/  SHFL.BFLY PT, R172, R3, 0x1, 0x1f ;  /* 0x0c201f0003ac7f89 */ /* 0x000e6200000e0000 */
[----:B---3--:R-:W-:Y:S01]  /*e8f0*/  FMNMX.FTZ R133, R2, R136, !PT ;  /* 0x0000008802857209 */ /* 0x008fe20007810000 */
[----:B------:R-:W-:Y:S01]  /*e900*/  FMUL.FTZ R2, R0, c[0x0][0x2d0] ;  /* 0x0000b40000027a20 */ /* 0x000fe20000410000 */
[----:B------:R-:W-:Y:S01]  /*e910*/  FMNMX.FTZ R132, R62, R132, !PT ;  /* 0x000000843e847209 */ /* 0x000fe20007810000 */
[--C-:B------:R-:W-:Y:S02]  /*e920*/  FFMA.FTZ R53, R53, c[0x0][0x2d0], -R180.reuse ;  /* 0x0000b40035357a23 */ /* 0x100fe400000108b4 */
[----:B------:R-:W-:Y:S01]  /*e930*/  FMUL.FTZ R181, R133, c[0x0][0x2d0] ;  /* 0x0000b40085b57a20 */ /* 0x000fe20000410000 */
[----:B------:R-:W-:Y:S01]  /*e940*/  FMNMX.FTZ R132, R63, R132, !PT ;  /* 0x000000843f847209 */ /* 0x000fe20007810000 */
[----:B------:R2:W3:Y:S01]  /*e950*/  MUFU.EX2 R137, R2 ;  /* 0x0000000200897308 */ /* 0x0004e20000000800 */
[--C-:B------:R-:W-:Y:S02]  /*e960*/  FFMA.FTZ R4, R4, c[0x0][0x2d0], -R180.reuse ;  /* 0x0000b40004047a23 */ /* 0x100fe400000108b4 */
[----:B------:R-:W-:Y:S01]  /*e970*/  FMNMX.FTZ R132, R74, R132, !PT ;  /* 0x000000844a847209 */ /* 0x000fe20007810000 */
[--C-:B------:R-:W-:Y:S02]  /*e980*/  FFMA.FTZ R6, R6, c[0x0][0x2d0], -R181.reuse ;  /* 0x0000b40006067a23 */ /* 0x100fe400000108b5 */
[--C-:B------:R-:W-:Y:S01]  /*e990*/  FFMA.FTZ R50, R50, c[0x0][0x2d0], -R181.reuse ;  /* 0x0000b40032327a23 */ /* 0x100fe200000108b5 */
[----:B------:R-:W-:Y:S01]  /*e9a0*/  FMNMX.FTZ R132, R75, R132, !PT ;  /* 0x000000844b847209 */ /* 0x000fe20007810000 */
[--C-:B------:R-:W-:Y:S02]  /*e9b0*/  FFMA.FTZ R51, R51, c[0x0][0x2d0], -R181.reuse ;  /* 0x0000b40033337a23 */ /* 0x100fe400000108b5 */
[----:B------:R-:W-:Y:S01]  /*e9c0*/  MUFU.EX2 R209, R4 ;  /* 0x0000000400d17308 */ /* 0x000fe20000000800 */
[----:B------:R-:W-:Y:S01]  /*e9d0*/  FMNMX.FTZ R132, R78, R132, !PT ;  /* 0x000000844e847209 */ /* 0x000fe20007810000 */
[--C-:B------:R-:W-:Y:S02]  /*e9e0*/  FFMA.FTZ R54, R54, c[0x0][0x2d0], -R181.reuse ;  /* 0x0000b40036367a23 */ /* 0x100fe400000108b5 */
[--C-:B------:R-:W-:Y:S01]  /*e9f0*/  FFMA.FTZ R55, R55, c[0x0][0x2d0], -R181.reuse ;  /* 0x0000b40037377a23 */ /* 0x100fe200000108b5 */
[----:B------:R-:W-:Y:S01]  /*ea00*/  FMNMX.FTZ R132, R79, R132, !PT ;  /* 0x000000844f847209 */ /* 0x000fe20007810000 */
[----:B------:R-:W-:Y:S02]  /*ea10*/  FFMA.FTZ R7, R7, c[0x0][0x2d0], -R181 ;  /* 0x0000b40007077a23 */ /* 0x000fe400000108b5 */
[--C-:B------:R-:W-:Y:S01]  /*ea20*/  FFMA.FTZ R16, R16, c[0x0][0x2d0], -R180.reuse ;  /* 0x0000b40010107a23 */ /* 0x100fe200000108b4 */
[----:B------:R-:W-:Y:S01]  /*ea30*/  FMNMX.FTZ R132, R90, R132, !PT ;  /* 0x000000845a847209 */ /* 0x000fe20007810000 */
[----:B------:R4:W-:Y:S01]  /*ea40*/  MUFU.EX2 R208, R6 ;  /* 0x0000000600d07308 */ /* 0x0009e20000000800 */
[--C-:B------:R-:W-:Y:S02]  /*ea50*/  FFMA.FTZ R5, R5, c[0x0][0x2d0], -R180.reuse ;  /* 0x0000b40005057a23 */ /* 0x100fe400000108b4 */
[----:B------:R-:W-:Y:S01]  /*ea60*/  FMNMX.FTZ R0, R91, R132, !PT ;  /* 0x000000845b007209 */ /* 0x000fe20007810000 */
[----:B--2---:R-:W-:Y:S01]  /*ea70*/  FADD.FTZ R2, -R133, R135 ;  /* 0x0000008785027221 */ /* 0x004fe20000010100 */
[----:B-1----:R-:W-:Y:S01]  /*ea80*/  FMNMX.FTZ R132, R3, R172, !PT ;  /* 0x000000ac03847209 */ /* 0x002fe20007810000 */
[--C-:B------:R-:W-:Y:S01]  /*ea90*/  FFMA.FTZ R17, R17, c[0x0][0x2d0], -R180.reuse ;  /* 0x0000b40011117a23 */ /* 0x100fe200000108b4 */
[----:B------:R-:W-:Y:S01]  /*eaa0*/  FMNMX.FTZ R0, R94, R0, !PT ;  /* 0x000000005e007209 */ /* 0x000fe20007810000 */
[----:B------:R-:W-:Y:S02]  /*eab0*/  FMUL.FTZ R2, R2, c[0x0][0x2d0] ;  /* 0x0000b40002027a20 */ /* 0x000fe40000410000 */
[----:B------:R1:W-:Y:S01]  /*eac0*/  MUFU.EX2 R235, R5 ;  /* 0x0000000500eb7308 */ /* 0x0003e20000000800 */
[--C-:B------:R-:W-:Y:S01]  /*ead0*/  FFMA.FTZ R18, R18, c[0x0][0x2d0], -R181.reuse ;  /* 0x0000b40012127a23 */ /* 0x100fe200000108b5 */
[----:B------:R-:W-:Y:S01]  /*eae0*/  FMNMX.FTZ R0, R95, R0, !PT ;  /* 0x000000005f007209 */ /* 0x000fe20007810000 */
[----:B------:R-:W-:Y:S02]  /*eaf0*/  FFMA.FTZ R19, R19, c[0x0][0x2d0], -R181 ;  /* 0x0000b40013137a23 */ /* 0x000fe400000108b5 */
[C---:B---3--:R-:W-:Y:S02]  /*eb00*/  FMUL.FTZ R112, R137.reuse, R112 ;  /* 0x0000007089707220 */ /* 0x048fe40000410000 */
[C---:B------:R-:W-:Y:S01]  /*eb10*/  FMUL.FTZ R113, R137.reuse, R113 ;  /* 0x0000007189717220 */ /* 0x040fe20000410000 */
[----:B------:R-:W2:Y:S01]  /*eb20*/  SHFL.BFLY PT, R3, R0, 0x2, 0x1f ;  /* 0x0c401f0000037f89 */ /* 0x000ea200000e0000 */
[C---:B------:R-:W-:Y:S01]  /*eb30*/  FMUL.FTZ R116, R137.reuse, R116 ;  /* 0x0000007489747220 */ /* 0x040fe20000410000 */
[----:B------:R3:W5:Y:S01]  /*eb40*/  MUFU.EX2 R136, R2 ;  /* 0x0000000200887308 */ /* 0x0007620000000800 */
[C---:B------:R-:W-:Y:S02]  /*eb50*/  FMUL.FTZ R117, R137.reuse, R117 ;  /* 0x0000007589757220 */ /* 0x040fe40000410000 */
[--C-:B------:R-:W-:Y:S01]  /*eb60*/  FFMA.FTZ R48, R48, c[0x0][0x2d0], -R180.reuse ;  /* 0x0000b40030307a23 */ /* 0x100fe200000108b4 */
[----:B----4-:R-:W-:Y:S01]  /*eb70*/  @P0 SHF.R.S32.HI R6, RZ, 0x1f, R229 ;  /* 0x0000001fff060819 */ /* 0x010fe200000114e5 */
[C---:B------:R-:W-:Y:S02]  /*eb80*/  FMUL.FTZ R128, R137.reuse, R128 ;  /* 0x0000008089807220 */ /* 0x040fe40000410000 */
[----:B------:R-:W-:Y:S02]  /*eb90*/  FMUL.FTZ R129, R137, R129 ;  /* 0x0000008189817220 */ /* 0x000fe40000410000 */
[--C-:B------:R-:W-:Y:S01]  /*eba0*/  FFMA.FTZ R64, R64, c[0x0][0x2d0], -R180.reuse ;  /* 0x0000b40040407a23 */ /* 0x100fe200000108b4 */
[----:B------:R4:W-:Y:S01]  /*ebb0*/  MUFU.EX2 R211, R7 ;  /* 0x0000000700d37308 */ /* 0x0009e20000000800 */
[----:B------:R-:W-:Y:S02]  /*ebc0*/  @P0 IMAD R6, R6, c[0x0][0x1e0], RZ ;  /* 0x0000780006060a24 */ /* 0x000fe400078e02ff */
[----:B------:R-:W-:Y:S02]  /*ebd0*/  FFMA.FTZ R65, R65, c[0x0][0x2d0], -R180 ;  /* 0x0000b40041417a23 */ /* 0x000fe400000108b4 */
[C---:B-1----:R-:W-:Y:S04]  /*ebe0*/  @P0 IMAD.WIDE.U32 R4, R229.reuse, c[0x0][0x1e0], RZ ;  /* 0x00007800e5040a25 */ /* 0x042fe800078e00ff */
[----:B------:R-:W-:Y:S01]  /*ebf0*/  @P0 IMAD R6, R229, c[0x0][0x1e4], R6 ;  /* 0x00007900e5060a24 */ /* 0x000fe200078e0206 */
[----:B------:R1:W-:Y:S01]  /*ec00*/  MUFU.EX2 R234, R16 ;  /* 0x0000001000ea7308 */ /* 0x0003e20000000800 */
[----:B------:R-:W-:Y:S01]  /*ec10*/  FFMA.FTZ R21, R21, c[0x0][0x2d0], -R180 ;  /* 0x0000b40015157a23 */ /* 0x000fe200000108b4 */
[----:B--2---:R-:W-:Y:S01]  /*ec20*/  FMNMX.FTZ R0, R0, R3, !PT ;  /* 0x0000000300007209 */ /* 0x004fe20007810000 */
[----:B------:R-:W-:Y:S01]  /*ec30*/  FFMA.FTZ R23, R23, c[0x0][0x2d0], -R181 ;  /* 0x0000b40017177a23 */ /* 0x000fe200000108b5 */
[----:B------:R-:W-:Y:S01]  /*ec40*/  @P0 IADD3 R5, R5, R6, RZ ;  /* 0x0000000605050210 */ /* 0x000fe20007ffe0ff */
[----:B---3--:R-:W-:Y:S01]  /*ec50*/  FADD.FTZ R2, -R132, R138 ;  /* 0x0000008a84027221 */ /* 0x008fe20000010100 */
[----:B------:R-:W-:Y:S01]  /*ec60*/  @P0 MOV R6, R240 ;  /* 0x000000f000060202 */ /* 0x000fe20000000f00 */
[----:B-----5:R-:W-:Y:S02]  /*ec70*/  FMUL.FTZ R114, R136, R114 ;  /* 0x0000007288727220 */ /* 0x020fe40000410000 */
[----:B------:R-:W-:Y:S01]  /*ec80*/  FMUL.FTZ R2, R2, c[0x0][0x2d0] ;  /* 0x0000b40002027a20 */ /* 0x000fe20000410000 */
[----:B------:R2:W-:Y:S01]  /*ec90*/  MUFU.EX2 R236, R17 ;  /* 0x0000001100ec7308 */ /* 0x0005e20000000800 */
[C---:B------:R-:W-:Y:S02]  /*eca0*/  FMUL.FTZ R115, R136.reuse, R115 ;  /* 0x0000007388737220 */ /* 0x040fe40000410000 */
[C---:B------:R-:W-:Y:S01]  /*ecb0*/  FMUL.FTZ R118, R136.reuse, R118 ;  /* 0x0000007688767220 */ /* 0x040fe20000410000 */
[----:B----4-:R-:W-:Y:S01]  /*ecc0*/  @P0 MOV R7, R243 ;  /* 0x000000f300070202 */ /* 0x010fe20000000f00 */
[C---:B------:R-:W-:Y:S01]  /*ecd0*/  FMUL.FTZ R119, R136.reuse, R119 ;  /* 0x0000007788777220 */ /* 0x040fe20000410000 */
[----:B------:R-:W3:Y:S01]  /*ece0*/  LDL.LU R243, [R1+0x10] ;  /* 0x0000100001f37983 */ /* 0x000ee20000300800 */
[----:B------:R-:W-:Y:S02]  /*ecf0*/  FMUL.FTZ R130, R136, R130 ;  /* 0x0000008288827220 */ /* 0x000fe40000410000 */
[----:B------:R-:W-:Y:S01]  /*ed00*/  @P0 IMAD.WIDE.U32 R6, R4, 0x60, R6 ;  /* 0x0000006004060825 */ /* 0x000fe200078e0006 */
[----:B------:R4:W5:Y:S01]  /*ed10*/  MUFU.EX2 R135, R2 ;  /* 0x0000000200877308 */ /* 0x0009620000000800 */
[----:B------:R-:W3:Y:S02]  /*ed20*/  LDL.LU R242, [R1+0x14] ;  /* 0x0000140001f27983 */ /* 0x000ee40000300800 */
[----:B------:R-:W-:Y:S01]  /*ed30*/  @P0 IMAD R5, R5, 0x60, RZ ;  /* 0x0000006005050824 */ /* 0x000fe200078e02ff */
[----:B------:R-:W-:Y:S01]  /*ed40*/  @P0 LEA R4, P1, R6, c[0x0][0x1c8], 0x1 ;  /* 0x0000720006040a11 */ /* 0x000fe200078208ff */
[----:B------:R-:W3:Y:S01]  /*ed50*/  LDL.LU R241, [R1+0x18] ;  /* 0x0000180001f17983 */ /* 0x000ee20000300800 */
[----:B-1----:R-:W-:Y:S02]  /*ed60*/  FMUL.FTZ R16, R137, R152 ;  /* 0x0000009889107220 */ /* 0x002fe40000410000 */
[----:B------:R-:W-:Y:S01]  /*ed70*/  @P0 IADD3 R5, R7, R5, RZ ;  /* 0x0000000507050210 */ /* 0x000fe20007ffe0ff */
[----:B------:R-:W3:Y:S01]  /*ed80*/  LDL.LU R240, [R1+0x1c] ;  /* 0x00001c0001f07983 */ /* 0x000ee20000300800 */
[----:B------:R1:W-:Y:S01]  /*ed90*/  MUFU.EX2 R233, R18 ;  /* 0x0000001200e97308 */ /* 0x0003e20000000800 */
[----:B------:R-:W-:Y:S01]  /*eda0*/  FMUL.FTZ R131, R136, R131 ;  /* 0x0000008388837220 */ /* 0x000fe20000410000 */
[----:B------:R-:W-:Y:S01]  /*edb0*/  @P0 LEA.HI.X R5, R6, c[0x0][0x1cc], R5, 0x1, P1 ;  /* 0x0000730006050a11 */ /* 0x000fe200008f0c05 */
[--C-:B------:R-:W-:Y:S02]  /*edc0*/  FFMA.FTZ R32, R32, c[0x0][0x2d0], -R180.reuse ;  /* 0x0000b40020207a23 */ /* 0x100fe400000108b4 */
[----:B--2---:R-:W-:Y:S02]  /*edd0*/  FMUL.FTZ R17, R137, R153 ;  /* 0x0000009989117220 */ /* 0x004fe40000410000 */
[----:B------:R2:W-:Y:S01]  /*ede0*/  @P0 LDGSTS.E.BYPASS.LTC128B.128 [R231+0x3100], [R4.64], !P6 ;  /* 0x0310000004e70fae */ /* 0x0005e2000f101d4c */
[----:B------:R-:W-:Y:S02]  /*edf0*/  FFMA.FTZ R33, R33, c[0x0][0x2d0], -R180 ;  /* 0x0000b40021217a23 */ /* 0x000fe400000108b4 */
[----:B------:R2:W-:Y:S01]  /*ee00*/  MUFU.EX2 R232, R19 ;  /* 0x0000001300e87308 */ /* 0x0005e20000000800 */
[--C-:B------:R-:W-:Y:S02]  /*ee10*/  FFMA.FTZ R34, R34, c[0x0][0x2d0], -R181.reuse ;  /* 0x0000b40022227a23 */ /* 0x100fe400000108b5 */
[----:B------:R-:W-:Y:S02]  /*ee20*/  FFMA.FTZ R35, R35, c[0x0][0x2d0], -R181 ;  /* 0x0000b40023237a23 */ /* 0x000fe400000108b5 */
[----:B----4-:R-:W4:Y:S01]  /*ee30*/  SHFL.BFLY PT, R2, R0, 0x1, 0x1f ;  /* 0x0c201f0000027f89 */ /* 0x010f2200000e0000 */
[C---:B-----5:R-:W-:Y:S02]  /*ee40*/  FMUL.FTZ R100, R135.reuse, R100 ;  /* 0x0000006487647220 */ /* 0x060fe40000410000 */
[C---:B------:R-:W-:Y:S02]  /*ee50*/  FMUL.FTZ R101, R135.reuse, R101 ;  /* 0x0000006587657220 */ /* 0x040fe40000410000 */
[----:B------:R-:W-:Y:S01]  /*ee60*/  MUFU.EX2 R201, R21 ;  /* 0x0000001500c97308 */ /* 0x000fe20000000800 */
[C---:B------:R-:W-:Y:S02]  /*ee70*/  FMUL.FTZ R108, R135.reuse, R108 ;  /* 0x0000006c876c7220 */ /* 0x040fe40000410000 */
[C---:B------:R-:W-:Y:S02]  /*ee80*/  FMUL.FTZ R109, R135.reuse, R109 ;  /* 0x0000006d876d7220 */ /* 0x040fe40000410000 */
[C---:B-1----:R-:W-:Y:S02]  /*ee90*/  FMUL.FTZ R18, R136.reuse, R154 ;  /* 0x0000009a88127220 */ /* 0x042fe40000410000 */
[C---:B------:R-:W-:Y:S02]  /*eea0*/  FMUL.FTZ R120, R135.reuse, R120 ;  /* 0x0000007887787220 */ /* 0x040fe40000410000 */
[C---:B------:R-:W-:Y:S01]  /*eeb0*/  FMUL.FTZ R121, R135.reuse, R121 ;  /* 0x0000007987797220 */ /* 0x040fe20000410000 */
[----:B------:R-:W-:Y:S01]  /*eec0*/  MUFU.EX2 R200, R23 ;  /* 0x0000001700c87308 */ /* 0x000fe20000000800 */
[C---:B------:R-:W-:Y:S02]  /*eed0*/  FMUL.FTZ R124, R135.reuse, R124 ;  /* 0x0000007c877c7220 */ /* 0x040fe40000410000 */
[----:B------:R-:W-:Y:S02]  /*eee0*/  FMUL.FTZ R125, R135, R125 ;  /* 0x0000007d877d7220 */ /* 0x000fe40000410000 */
[----:B--2---:R-:W-:Y:S02]  /*eef0*/  FMUL.FTZ R19, R136, R155 ;  /* 0x0000009b88137220 */ /* 0x004fe40000410000 */
[C---:B------:R-:W-:Y:S01]  /*ef00*/  FMUL.FTZ R104, R137.reuse, R104 ;  /* 0x0000006889687220 */ /* 0x040fe20000410000 */
[----:B----4-:R-:W-:Y:S02]  /*ef10*/  FMNMX.FTZ R3, R0, R2, !PT ;  /* 0x0000000200037209 */ /* 0x010fe40007810000 */
[----:B------:R1:W-:Y:S01]  /*ef20*/  MUFU.EX2 R202, R32 ;  /* 0x0000002000ca7308 */ /* 0x0003e20000000800 */
[----:B------:R-:W-:Y:S02]  /*ef30*/  FMUL.FTZ R105, R137, R105 ;  /* 0x0000006989697220 */ /* 0x000fe40000410000 */
[----:B------:R-:W-:Y:S02]  /*ef40*/  FMUL.FTZ R106, R136, R106 ;  /* 0x0000006a886a7220 */ /* 0x000fe40000410000 */
[C---:B------:R-:W-:Y:S02]  /*ef50*/  FADD.FTZ R0, -R3.reuse, R139 ;  /* 0x0000008b03007221 */ /* 0x040fe40000010100 */
[----:B------:R-:W-:Y:S02]  /*ef60*/  FMUL.FTZ R139, R132, c[0x0][0x2d0] ;  /* 0x0000b400848b7a20 */ /* 0x000fe40000410000 */
[----:B------:R-:W-:Y:S01]  /*ef70*/  FMUL.FTZ R2, R3, c[0x0][0x2d0] ;  /* 0x0000b40003027a20 */ /* 0x000fe20000410000 */
[----:B------:R2:W-:Y:S01]  /*ef80*/  MUFU.EX2 R203, R33 ;  /* 0x0000002100cb7308 */ /* 0x0005e20000000800 */
[--C-:B------:R-:W-:Y:S02]  /*ef90*/  FFMA.FTZ R13, R13, c[0x0][0x2d0], -R139.reuse ;  /* 0x0000b4000d0d7a23 */ /* 0x100fe4000001088b */
[--C-:B------:R-:W-:Y:S02]  /*efa0*/  FFMA.FTZ R40, R40, c[0x0][0x2d0], -R139.reuse ;  /* 0x0000b40028287a23 */ /* 0x100fe4000001088b */
[--C-:B------:R-:W-:Y:S02]  /*efb0*/  FFMA.FTZ R41, R41, c[0x0][0x2d0], -R139.reuse ;  /* 0x0000b40029297a23 */ /* 0x100fe4000001088b */
[--C-:B------:R-:W-:Y:S02]  /*efc0*/  FFMA.FTZ R42, R42, c[0x0][0x2d0], -R2.reuse ;  /* 0x0000b4002a2a7a23 */ /* 0x100fe40000010802 */
[--C-:B------:R-:W-:Y:S01]  /*efd0*/  FFMA.FTZ R43, R43, c[0x0][0x2d0], -R2.reuse ;  /* 0x0000b4002b2b7a23 */ /* 0x100fe20000010802 */
        /* <DEDUP_REMOVED lines=8> */
[----:B-1----:R-:W-:Y:S02]  /*f060*/  FMUL.FTZ R32, R135, R160 ;  /* 0x000000a087207220 */ /* 0x002fe40000410000 */
[--C-:B------:R-:W-:Y:S02]  /*f070*/  FFMA.FTZ R9, R9, c[0x0][0x2d0], -R139.reuse ;  /* 0x0000b40009097a23 */ /* 0x100fe4000001088b */
[----:B--2---:R-:W-:Y:S02]  /*f080*/  FMUL.FTZ R33, R135, R161 ;  /* 0x000000a187217220 */ /* 0x004fe40000410000 */
[--C-:B------:R-:W-:Y:S01]  /*f090*/  FFMA.FTZ R44, R44, c[0x0][0x2d0], -R139.reuse ;  /* 0x0000b4002c2c7a23 */ /* 0x100fe2000001088b */
[----:B------:R1:W-:Y:S01]  /*f0a0*/  MUFU.EX2 R207, R12 ;  /* 0x0000000c00cf7308 */ /* 0x0003e20000000800 */
[--C-:B------:R-:W-:Y:S02]  /*f0b0*/  FFMA.FTZ R45, R45, c[0x0][0x2d0], -R139.reuse ;  /* 0x0000b4002d2d7a23 */ /* 0x100fe4000001088b */
[--C-:B------:R-:W-:Y:S01]  /*f0c0*/  FFMA.FTZ R46, R46, c[0x0][0x2d0], -R2.reuse ;  /* 0x0000b4002e2e7a23 */ /* 0x100fe20000010802 */
[----:B----4-:R-:W-:Y:S01]  /*f0d0*/  @P0 SHF.L.U32 R13, R238, 0x5, RZ ;  /* 0x00000005ee0d0819 */ /* 0x010fe200000006ff */
[--C-:B------:R-:W-:Y:S02]  /*f0e0*/  FFMA.FTZ R47, R47, c[0x0][0x2d0], -R2.reuse ;  /* 0x0000b4002f2f7a23 */ /* 0x100fe40000010802 */
[----:B------:R-:W-:Y:S02]  /*f0f0*/  FMUL.FTZ R0, R0, c[0x0][0x2d0] ;  /* 0x0000b40000007a20 */ /* 0x000fe40000410000 */
[--C-:B------:R-:W-:Y:S01]  /*f100*/  FFMA.FTZ R28, R28, c[0x0][0x2d0], -R139.reuse ;  /* 0x0000b4001c1c7a23 */ /* 0x100fe2000001088b */
[----:B------:R2:W-:Y:S01]  /*f110*/  MUFU.EX2 R185, R11 ;  /* 0x0000000b00b97308 */ /* 0x0005e20000000800 */
[--C-:B------:R-:W-:Y:S02]  /*f120*/  FFMA.FTZ R26, R26, c[0x0][0x2d0], -R2.reuse ;  /* 0x0000b4001a1a7a23 */ /* 0x100fe40000010802 */
[----:B------:R-:W-:Y:S01]  /*f130*/  FMUL.FTZ R21, R137, R157 ;  /* 0x0000009d89157220 */ /* 0x000fe20000410000 */
[----:B-----5:R-:W-:Y:S01]  /*f140*/  @P0 IADD3 R10, P2, R4, R13, RZ ;  /* 0x0000000d040a0210 */ /* 0x020fe20007f5e0ff */
[----:B------:R-:W-:Y:S02]  /*f150*/  FMUL.FTZ R23, R136, R159 ;  /* 0x0000009f88177220 */ /* 0x000fe40000410000 */
[--C-:B------:R-:W-:Y:S02]  /*f160*/  FFMA.FTZ R24, R24, c[0x0][0x2d0], -R139.reuse ;  /* 0x0000b40018187a23 */ /* 0x100fe4000001088b */
[--C-:B------:R-:W-:Y:S01]  /*f170*/  FFMA.FTZ R25, R25, c[0x0][0x2d0], -R139.reuse ;  /* 0x0000b40019197a23 */ /* 0x100fe2000001088b */
[----:B------:R-:W4:Y:S01]  /*f180*/  MUFU.EX2 R0, R0 ;  /* 0x0000000000007308 */ /* 0x000f220000000800 */
[----:B------:R-:W-:Y:S02]  /*f190*/  FFMA.FTZ R29, R29, c[0x0][0x2d0], -R139 ;  /* 0x0000b4001d1d7a23 */ /* 0x000fe4000001088b */
[--C-:B------:R-:W-:Y:S01]  /*f1a0*/  FFMA.FTZ R30, R30, c[0x0][0x2d0], -R2.reuse ;  /* 0x0000b4001e1e7a23 */ /* 0x100fe20000010802 */
[----:B-1----:R-:W-:Y:S01]  /*f1b0*/  @P0 SHF.L.U64.HI R12, R238, 0x5, R239 ;  /* 0x00000005ee0c0819 */ /* 0x002fe200000102ef */
[----:B------:R-:W-:Y:S02]  /*f1c0*/  FMUL.FTZ R107, R136, R107 ;  /* 0x0000006b886b7220 */ /* 0x000fe40000410000 */
[----:B------:R-:W-:Y:S02]  /*f1d0*/  FFMA.FTZ R138, R31, c[0x0][0x2d0], -R2 ;  /* 0x0000b4001f8a7a23 */ /* 0x000fe40000010802 */
[--C-:B------:R-:W-:Y:S01]  /*f1e0*/  FFMA.FTZ R36, R36, c[0x0][0x2d0], -R180.reuse ;  /* 0x0000b40024247a23 */ /* 0x100fe200000108b4 */
[----:B------:R1:W-:Y:S01]  /*f1f0*/  MUFU.EX2 R205, R8 ;  /* 0x0000000800cd7308 */ /* 0x0003e20000000800 */
[--C-:B------:R-:W-:Y:S02]  /*f200*/  FFMA.FTZ R37, R37, c[0x0][0x2d0], -R180.reuse ;  /* 0x0000b40025257a23 */ /* 0x100fe400000108b4 */
[--C-:B------:R-:W-:Y:S01]  /*f210*/  FFMA.FTZ R38, R38, c[0x0][0x2d0], -R181.reuse ;  /* 0x0000b40026267a23 */ /* 0x100fe200000108b5 */
[----:B--2---:R-:W-:Y:S01]  /*f220*/  @P0 IADD3.X R11, R5, R12, RZ, P2, !PT ;  /* 0x0000000c050b0210 */ /* 0x004fe200017fe4ff */
[--C-:B------:R-:W-:Y:S02]  /*f230*/  FFMA.FTZ R97, R97, c[0x0][0x2d0], -R180.reuse ;  /* 0x0000b40061617a23 */ /* 0x100fe400000108b4 */
[----:B------:R-:W-:Y:S02]  /*f240*/  FFMA.FTZ R99, R99, c[0x0][0x2d0], -R181 ;  /* 0x0000b40063637a23 */ /* 0x000fe400000108b5 */
[----:B------:R2:W-:Y:S01]  /*f250*/  @P0 LDGSTS.E.BYPASS.LTC128B.128 [R231+0x3900], [R10.64], !P6 ;  /* 0x039000000ae70fae */ /* 0x0005e2000f101d4c */
[----:B------:R5:W-:Y:S01]  /*f260*/  MUFU.EX2 R183, R14 ;  /* 0x0000000e00b77308 */ /* 0x000be20000000800 */
[----:B------:R-:W-:Y:S02]  /*f270*/  FFMA.FTZ R93, R93, c[0x0][0x2d0], -R139 ;  /* 0x0000b4005d5d7a23 */ /* 0x000fe4000001088b */
[----:B------:R-:W-:Y:S02]  /*f280*/  FFMA.FTZ R20, R20, c[0x0][0x2d0], -R180 ;  /* 0x0000b40014147a23 */ /* 0x000fe400000108b4 */
[C---:B----4-:R-:W-:Y:S02]  /*f290*/  FMUL.FTZ R102, R0.reuse, R102 ;  /* 0x0000006600667220 */ /* 0x050fe40000410000 */
[C---:B------:R-:W-:Y:S02]  /*f2a0*/  FMUL.FTZ R103, R0.reuse, R103 ;  /* 0x0000006700677220 */ /* 0x040fe40000410000 */
[----:B------:R-:W-:Y:S01]  /*f2b0*/  FMUL.FTZ R110, R0, R110 ;  /* 0x0000006e006e7220 */ /* 0x000fe20000410000 */
[----:B------:R4:W2:Y:S01]  /*f2c0*/  MUFU.EX2 R206, R9 ;  /* 0x0000000900ce7308 */ /* 0x0008a20000000800 */
[--C-:B------:R-:W-:Y:S02]  /*f2d0*/  FFMA.FTZ R22, R22, c[0x0][0x2d0], -R181.reuse ;  /* 0x0000b40016167a23 */ /* 0x100fe400000108b5 */
[----:B------:R-:W-:Y:S01]  /*f2e0*/  FMUL.FTZ R111, R0, R111 ;  /* 0x0000006f006f7220 */ /* 0x000fe20000410000 */
[----:B-1----:R-:W-:Y:S01]  /*f2f0*/  @P0 IADD3 R8, P1, R10, R13, RZ ;  /* 0x0000000d0a080210 */ /* 0x002fe20007f3e0ff */
[C---:B------:R-:W-:Y:S02]  /*f300*/  FMUL.FTZ R31, R0.reuse, R171 ;  /* 0x000000ab001f7220 */ /* 0x040fe40000410000 */
[----:B------:R-:W-:Y:S01]  /*f310*/  FMUL.FTZ R122, R0, R122 ;  /* 0x0000007a007a7220 */ /* 0x000fe20000410000 */
[----:B------:R-:W-:Y:S01]  /*f320*/  @P0 IADD3 R6, P3, R8, R13, RZ ;  /* 0x0000000d08060210 */ /* 0x000fe20007f7e0ff */
[C---:B------:R-:W-:Y:S01]  /*f330*/  FMUL.FTZ R123, R0.reuse, R123 ;  /* 0x0000007b007b7220 */ /* 0x040fe20000410000 */
[----:B------:R1:W1:Y:S01]  /*f340*/  MUFU.EX2 R184, R15 ;  /* 0x0000000f00b87308 */ /* 0x0002620000000800 */
[----:B------:R-:W-:Y:S01]  /*f350*/  FMUL.FTZ R126, R0, R126 ;  /* 0x0000007e007e7220 */ /* 0x000fe20000410000 */
[----:B------:R-:W-:Y:S01]  /*f360*/  @P0 IADD3 R4, P2, R6, R13, RZ ;  /* 0x0000000d06040210 */ /* 0x000fe20007f5e0ff */
[C---:B------:R-:W-:Y:S02]  /*f370*/  FMUL.FTZ R127, R0.reuse, R127 ;  /* 0x0000007f007f7220 */ /* 0x040fe40000410000 */
[----:B-----5:R-:W-:Y:S02]  /*f380*/  FMUL.FTZ R14, R0, R150 ;  /* 0x00000096000e7220 */ /* 0x020fe40000410000 */
[--C-:B------:R-:W-:Y:S02]  /*f390*/  FFMA.FTZ R66, R66, c[0x0][0x2d0], -R181.reuse ;  /* 0x0000b40042427a23 */ /* 0x100fe400000108b5 */
[----:B------:R-:W-:Y:S01]  /*f3a0*/  FFMA.FTZ R67, R67, c[0x0][0x2d0], -R181 ;  /* 0x0000b40043437a23 */ /* 0x000fe200000108b5 */
[----:B------:R5:W-:Y:S01]  /*f3b0*/  MUFU.EX2 R204, R20 ;  /* 0x0000001400cc7308 */ /* 0x000be20000000800 */
[--C-:B------:R-:W-:Y:S02]  /*f3c0*/  FFMA.FTZ R56, R56, c[0x0][0x2d0], -R139.reuse ;  /* 0x0000b40038387a23 */ /* 0x100fe4000001088b */
[--C-:B------:R-:W-:Y:S01]  /*f3d0*/  FFMA.FTZ R57, R57, c[0x0][0x2d0], -R139.reuse ;  /* 0x0000b40039397a23 */ /* 0x100fe2000001088b */
[-C--:B----4-:R-:W-:Y:S01]  /*f3e0*/  @P0 IADD3.X R9, R11, R12.reuse, RZ, P1, !PT ;  /* 0x0000000c0b090210 */ /* 0x090fe20000ffe4ff */
[--C-:B------:R-:W-:Y:S01]  /*f3f0*/  FFMA.FTZ R60, R60, c[0x0][0x2d0], -R139.reuse ;  /* 0x0000b4003c3c7a23 */ /* 0x100fe2000001088b */
[----:B--2---:R-:W-:Y:S01]  /*f400*/  @P0 IADD3 R10, P1, R4, R13, RZ ;  /* 0x0000000d040a0210 */ /* 0x004fe20007f3e0ff */
[----:B------:R-:W-:Y:S01]  /*f410*/  FMUL.FTZ R13, R135, R149 ;  /* 0x00000095870d7220 */ /* 0x000fe20000410000 */
[-C--:B------:R-:W-:Y:S01]  /*f420*/  @P0 IADD3.X R7, R9, R12.reuse, RZ, P3, !PT ;  /* 0x0000000c09070210 */ /* 0x080fe20001ffe4ff */
[----:B------:R2:W-:Y:S01]  /*f430*/  @P0 LDGSTS.E.BYPASS.LTC128B.128 [R231+0x4100], [R8.64], !P6 ;  /* 0x0410000008e70fae */ /* 0x0005e2000f101d4c */
[----:B------:R4:W-:Y:S01]  /*f440*/  MUFU.EX2 R199, R22 ;  /* 0x0000001600c77308 */ /* 0x0009e20000000800 */
[----:B------:R-:W-:Y:S01]  /*f450*/  FFMA.FTZ R61, R61, c[0x0][0x2d0], -R139 ;  /* 0x0000b4003d3d7a23 */ /* 0x000fe2000001088b */
[-C--:B------:R-:W-:Y:S01]  /*f460*/  @P0 IADD3.X R5, R7, R12.reuse, RZ, P2, !PT ;  /* 0x0000000c07050210 */ /* 0x080fe200017fe4ff */
[--C-:B------:R-:W-:Y:S02]  /*f470*/  FFMA.FTZ R58, R58, c[0x0][0x2d0], -R2.reuse ;  /* 0x0000b4003a3a7a23 */ /* 0x100fe40000010802 */
[----:B-1----:R-:W-:Y:S01]  /*f480*/  FMUL.FTZ R15, R0, R151 ;  /* 0x00000097000f7220 */ /* 0x002fe20000410000 */
[----:B------:R-:W-:Y:S01]  /*f490*/  @P0 IADD3.X R11, R5, R12, RZ, P1, !PT ;  /* 0x0000000c050b0210 */ /* 0x000fe20000ffe4ff */
[----:B------:R1:W-:Y:S01]  /*f4a0*/  @P0 LDGSTS.E.BYPASS.LTC128B.128 [R231+0x4900], [R6.64], !P6 ;  /* 0x0490000006e70fae */ /* 0x0003e2000f101d4c */
[----:B------:R-:W-:Y:S02]  /*f4b0*/  FMUL.FTZ R12, R135, R148 ;  /* 0x00000094870c7220 */ /* 0x000fe40000410000 */
[----:B------:R1:W-:Y:S01]  /*f4c0*/  MUFU.EX2 R198, R34 ;  /* 0x0000002200c67308 */ /* 0x0003e20000000800 */
[--C-:B------:R-:W-:Y:S02]  /*f4d0*/  FFMA.FTZ R59, R59, c[0x0][0x2d0], -R2.reuse ;  /* 0x0000b4003b3b7a23 */ /* 0x100fe40000010802 */
[--C-:B------:R-:W-:Y:S02]  /*f4e0*/  FFMA.FTZ R62, R62, c[0x0][0x2d0], -R2.reuse ;  /* 0x0000b4003e3e7a23 */ /* 0x100fe40000010802 */
[----:B------:R1:W-:Y:S01]  /*f4f0*/  @P0 LDGSTS.E.BYPASS.LTC128B.128 [R231+0x5100], [R4.64], !P6 ;  /* 0x0510000004e70fae */ /* 0x0003e2000f101d4c */
[----:B-----5:R-:W-:Y:S02]  /*f500*/  FMUL.FTZ R20, R137, R156 ;  /* 0x0000009c89147220 */ /* 0x020fe40000410000 */
[----:B------:R-:W-:Y:S02]  /*f510*/  FFMA.FTZ R63, R63, c[0x0][0x2d0], -R2 ;  /* 0x0000b4003f3f7a23 */ /* 0x000fe40000010802 */
[----:B------:R5:W5:Y:S01]  /*f520*/  MUFU.EX2 R197, R35 ;  /* 0x0000002300c57308 */ /* 0x000b620000000800 */
[--C-:B------:R-:W-:Y:S02]  /*f530*/  FFMA.FTZ R68, R68, c[0x0][0x2d0], -R180.reuse ;  /* 0x0000b40044447a23 */ /* 0x100fe400000108b4 */
[----:B------:R5:W-:Y:S01]  /*f540*/  @P0 LDGSTS.E.BYPASS.LTC128B.128 [R231+0x5900], [R10.64], !P6 ;  /* 0x059000000ae70fae */ /* 0x000be2000f101d4c */
[----:B----4-:R-:W-:Y:S01]  /*f550*/  FMUL.FTZ R22, R136, R158 ;  /* 0x0000009e88167220 */ /* 0x010fe20000410000 */
[----:B------:R-:W-:Y:S01]  /*f560*/  ISETP.GT.AND P0, PT, R230, R237, PT ;  /* 0x000000ede600720c */ /* 0x000fe20003f04270 */
[C---:B--2---:R-:W-:Y:S01]  /*f570*/  FMUL.FTZ R8, R135.reuse, R144 ;  /* 0x0000009087087220 */ /* 0x044fe20000410000 */
[----:B------:R-:W-:Y:S01]  /*f580*/  F2FP.BF16.PACK_AB R144, R206, R205 ;  /* 0x000000cdce90723e */ /* 0x000fe200000010ff */
[----:B------:R-:W-:Y:S01]  /*f590*/  FMUL.FTZ R9, R135, R145 ;  /* 0x0000009187097220 */ /* 0x000fe20000410000 */
[----:B------:R-:W-:Y:S01]  /*f5a0*/  F2FP.BF16.PACK_AB R145, R185, R182 ;  /* 0x000000b6b991723e */ /* 0x000fe200000010ff */
[----:B------:R2:W-:Y:S01]  /*f5b0*/  MUFU.EX2 R194, R28 ;  /* 0x0000001c00c27308 */ /* 0x0005e20000000800 */
[----:B------:R-:W4:Y:S01]  /*f5c0*/  LDSM.16.MT88.4 R172, [R213+0x100] ;  /* 0x00010000d5ac783b */ /* 0x000f220000004200 */
[--C-:B------:R-:W-:Y:S01]  /*f5d0*/  FFMA.FTZ R69, R69, c[0x0][0x2d0], -R180.reuse ;  /* 0x0000b40045457a23 */ /* 0x100fe200000108b4 */
[----:B------:R-:W-:Y:S01]  /*f5e0*/  MOV R230, R229 ;  /* 0x000000e500e67202 */ /* 0x000fe20000000f00 */
[----:B-1----:R-:W-:Y:S01]  /*f5f0*/  FMUL.FTZ R6, R136, R142 ;  /* 0x0000008e88067220 */ /* 0x002fe20000410000 */
[----:B------:R-:W-:Y:S01]  /*f600*/  F2FP.BF16.PACK_AB R142, R236, R234 ;  /* 0x000000eaec8e723e */ /* 0x000fe200000010ff */
[----:B------:R-:W-:Y:S01]  /*f610*/  FMUL.FTZ R7, R136, R143 ;  /* 0x0000008f88077220 */ /* 0x000fe20000410000 */
[----:B------:R-:W-:Y:S01]  /*f620*/  F2FP.BF16.PACK_AB R143, R232, R233 ;  /* 0x000000e9e88f723e */ /* 0x000fe200000010ff */
[----:B------:R-:W-:Y:S01]  /*f630*/  FMUL.FTZ R34, R0, R162 ;  /* 0x000000a200227220 */ /* 0x000fe20000410000 */
[----:B------:R-:W1:Y:S01]  /*f640*/  LDSM.16.MT88.4 R176, [R216+0x100] ;  /* 0x00010000d8b0783b */ /* 0x000e620000004200 */
[----:B------:R4:W-:Y:S01]  /*f650*/  MUFU.EX2 R195, R25 ;  /* 0x0000001900c37308 */ /* 0x0009e20000000800 */
[----:B------:R-:W-:Y:S02]  /*f660*/  FFMA.FTZ R80, R80, c[0x0][0x2d0], -R180 ;  /* 0x0000b40050507a23 */ /* 0x000fe400000108b4 */
[----:B------:R-:W-:Y:S01]  /*f670*/  FMUL.FTZ R4, R137, R140 ;  /* 0x0000008c89047220 */ /* 0x000fe20000410000 */
[----:B------:R-:W-:Y:S01]  /*f680*/  F2FP.BF16.PACK_AB R140, R235, R209 ;  /* 0x000000d1eb8c723e */ /* 0x000fe200000010ff */
[----:B------:R-:W-:Y:S01]  /*f690*/  FMUL.FTZ R5, R137, R141 ;  /* 0x0000008d89057220 */ /* 0x000fe20000410000 */
[----:B------:R-:W-:Y:S01]  /*f6a0*/  F2FP.BF16.PACK_AB R141, R211, R208 ;  /* 0x000000d0d38d723e */ /* 0x000fe200000010ff */
[----:B------:R-:W1:Y:S01]  /*f6b0*/  LDSM.16.MT88.4 R148, [R214+0x100] ;  /* 0x00010000d694783b */ /* 0x000e620000004200 */
[C---:B-----5:R-:W-:Y:S02]  /*f6c0*/  FMUL.FTZ R35, R0.reuse, R163 ;  /* 0x000000a300237220 */ /* 0x060fe40000410000 */
[----:B------:R-:W-:Y:S01]  /*f6d0*/  MUFU.EX2 R186, R50 ;  /* 0x0000003200ba7308 */ /* 0x000fe20000000800 */
[----:B------:R-:W-:Y:S01]  /*f6e0*/  FMUL.FTZ R10, R0, R146 ;  /* 0x00000092000a7220 */ /* 0x000fe20000410000 */
[----:B------:R-:W-:Y:S01]  /*f6f0*/  F2FP.BF16.PACK_AB R146, R210, R207 ;  /* 0x000000cfd292723e */ /* 0x000fe200000010ff */
[----:B------:R-:W-:Y:S01]  /*f700*/  FMUL.FTZ R11, R0, R147 ;  /* 0x00000093000b7220 */ /* 0x000fe20000410000 */
[----:B------:R-:W-:Y:S01]  /*f710*/  F2FP.BF16.PACK_AB R147, R184, R183 ;  /* 0x000000b7b893723e */ /* 0x000fe200000010ff */
[----:B------:R-:W5:Y:S01]  /*f720*/  LDSM.16.MT88.4 R152, [R215+0x100] ;  /* 0x00010000d798783b */ /* 0x000f620000004200 */
[----:B--2---:R-:W-:Y:S02]  /*f730*/  FFMA.FTZ R28, R27, c[0x0][0x2d0], -R2 ;  /* 0x0000b4001b1c7a23 */ /* 0x004fe40000010802 */
[----:B------:R-:W-:Y:S02]  /*f740*/  FMUL.FTZ R27, R136, R167 ;  /* 0x000000a7881b7220 */ /* 0x000fe40000410000 */
[----:B------:R2:W-:Y:S01]  /*f750*/  MUFU.EX2 R167, R28 ;  /* 0x0000001c00a77308 */ /* 0x0005e20000000800 */
[----:B------:R-:W-:Y:S02]  /*f760*/  FFMA.FTZ R81, R81, c[0x0][0x2d0], -R180 ;  /* 0x0000b40051517a23 */ /* 0x000fe400000108b4 */
[----:B------:R-:W0:Y:S01]  /*f770*/  LDGDEPBAR ;  /* 0x00000000000079af */ /* 0x000e220000000000 */
[----:B----4-:R-:W-:Y:S02]  /*f780*/  FMUL.FTZ R25, R137, R165 ;  /* 0x000000a589197220 */ /* 0x010fe40000410000 */
[--C-:B------:R-:W-:Y:S02]  /*f790*/  FFMA.FTZ R70, R70, c[0x0][0x2d0], -R181.reuse ;  /* 0x0000b40046467a23 */ /* 0x100fe400000108b5 */
[--C-:B------:R-:W-:Y:S02]  /*f7a0*/  FFMA.FTZ R71, R71, c[0x0][0x2d0], -R181.reuse ;  /* 0x0000b40047477a23 */ /* 0x100fe400000108b5 */
[----:B------:R4:W-:Y:S01]  /*f7b0*/  MUFU.EX2 R189, R48 ;  /* 0x0000003000bd7308 */ /* 0x0009e20000000800 */
[-C--:B------:R-:W-:Y:S05]  /*f7c0*/  HMMA.16816.F32.BF16 R4, R140, R172.reuse, R4 ;  /* 0x000000ac8c04723c */ /* 0x080fea0000041804 */
[--C-:B------:R-:W-:Y:S02]  /*f7d0*/  FFMA.FTZ R82, R82, c[0x0][0x2d0], -R181.reuse ;  /* 0x0000b40052527a23 */ /* 0x100fe400000108b5 */
[----:B------:R-:W-:Y:S01]  /*f7e0*/  FFMA.FTZ R83, R83, c[0x0][0x2d0], -R181 ;  /* 0x0000b40053537a23 */ /* 0x000fe200000108b5 */
[C---:B------:R-:W-:Y:S01]  /*f7f0*/  HMMA.16816.F32.BF16 R8, R144.reuse, R172, R8 ;  /* 0x000000ac9008723c */ /* 0x040fe20000041808 */
[----:B------:R-:W-:Y:S03]  /*f800*/  MUFU.EX2 R171, R45 ;  /* 0x0000002d00ab7308 */ /* 0x000fe60000000800 */
[--C-:B------:R-:W-:Y:S02]  /*f810*/  FFMA.FTZ R72, R72, c[0x0][0x2d0], -R139.reuse ;  /* 0x0000b40048487a23 */ /* 0x100fe4000001088b */
[----:B--2---:R-:W-:Y:S02]  /*f820*/  FMUL.FTZ R28, R135, R168 ;  /* 0x000000a8871c7220 */ /* 0x004fe40000410000 */
[-C--:B------:R-:W-:Y:S03]  /*f830*/  HMMA.16816.F32.BF16 R12, R144, R174.reuse, R12 ;  /* 0x000000ae900c723c */ /* 0x080fe6000004180c */
[----:B------:R2:W-:Y:S01]  /*f840*/  MUFU.EX2 R172, R26 ;  /* 0x0000001a00ac7308 */ /* 0x0005e20000000800 */
[--C-:B------:R-:W-:Y:S02]  /*f850*/  FFMA.FTZ R73, R73, c[0x0][0x2d0], -R139.reuse ;  /* 0x0000b40049497a23 */ /* 0x100fe4000001088b */
[----:B------:R-:W-:Y:S02]  /*f860*/  FFMA.FTZ R76, R76, c[0x0][0x2d0], -R139 ;  /* 0x0000b4004c4c7a23 */ /* 0x000fe4000001088b */
[C---:B------:R-:W-:Y:S04]  /*f870*/  HMMA.16816.F32.BF16 R16, R140.reuse, R174, R16 ;  /* 0x000000ae8c10723c */ /* 0x040fe80000041810 */
[----:B----4-:R-:W-:Y:S01]  /*f880*/  FFMA.FTZ R48, R39, c[0x0][0x2d0], -R181 ;  /* 0x0000b40027307a23 */ /* 0x010fe200000108b5 */
[----:B------:R-:W-:Y:S01]  /*f890*/  MUFU.EX2 R175, R53 ;  /* 0x0000003500af7308 */ /* 0x000fe20000000800 */
[----:B------:R-:W-:Y:S01]  /*f8a0*/  F2FP.BF16.PACK_AB R39, R197, R198 ;  /* 0x000000c6c527723e */ /* 0x000fe200000010ff */
[----:B------:R-:W-:Y:S01]  /*f8b0*/  FFMA.FTZ R77, R77, c[0x0][0x2d0], -R139 ;  /* 0x0000b4004d4d7a23 */ /* 0x000fe2000001088b */
[-C--:B-1----:R-:W-:Y:S04]  /*f8c0*/  HMMA.16816.F32.BF16 R20, R140, R176.reuse, R20 ;  /* 0x000000b08c14723c */ /* 0x082fe80000041814 */
[--C-:B------:R-:W-:Y:S02]  /*f8d0*/  FFMA.FTZ R74, R74, c[0x0][0x2d0], -R2.reuse ;  /* 0x0000b4004a4a7a23 */ /* 0x100fe40000010802 */
[--C-:B------:R-:W-:Y:S01]  /*f8e0*/  FFMA.FTZ R75, R75, c[0x0][0x2d0], -R2.reuse ;  /* 0x0000b4004b4b7a23 */ /* 0x100fe20000010802 */
[----:B------:R1:W4:Y:S01]  /*f8f0*/  MUFU.EX2 R196, R24 ;  /* 0x0000001800c47308 */ /* 0x0003220000000800 */
[C---:B------:R-:W-:Y:S04]  /*f900*/  HMMA.16816.F32.BF16 R32, R144.reuse, R176, R32 ;  /* 0x000000b09020723c */ /* 0x040fe80000041820 */
[----:B--2---:R-:W-:Y:S02]  /*f910*/  FMUL.FTZ R26, R136, R166 ;  /* 0x000000a6881a7220 */ /* 0x004fe40000410000 */
[--C-:B------:R-:W-:Y:S02]  /*f920*/  FFMA.FTZ R78, R78, c[0x0][0x2d0], -R2.reuse ;  /* 0x0000b4004e4e7a23 */ /* 0x100fe40000010802 */
[-C--:B------:R-:W-:Y:S01]  /*f930*/  HMMA.16816.F32.BF16 R100, R144, R178.reuse, R100 ;  /* 0x000000b29064723c */ /* 0x080fe20000041864 */
[----:B------:R2:W-:Y:S03]  /*f940*/  MUFU.EX2 R166, R30 ;  /* 0x0000001e00a67308 */ /* 0x0005e60000000800 */
[----:B------:R-:W-:Y:S02]  /*f950*/  FFMA.FTZ R79, R79, c[0x0][0x2d0], -R2 ;  /* 0x0000b4004f4f7a23 */ /* 0x000fe40000010802 */
[--C-:B------:R-:W-:Y:S02]  /*f960*/  FFMA.FTZ R84, R84, c[0x0][0x2d0], -R180.reuse ;  /* 0x0000b40054547a23 */ /* 0x100fe400000108b4 */
[C---:B------:R-:W-:Y:S03]  /*f970*/  HMMA.16816.F32.BF16 R104, R140.reuse, R178, R104 ;  /* 0x000000b28c68723c */ /* 0x040fe60000041868 */
[----:B------:R3:W3:Y:S01]  /*f980*/  MUFU.EX2 R193, R29 ;  /* 0x0000001d00c17308 */ /* 0x0006e20000000800 */
[--C-:B------:R-:W-:Y:S02]  /*f990*/  FFMA.FTZ R85, R85, c[0x0][0x2d0], -R180.reuse ;  /* 0x0000b40055557a23 */ /* 0x100fe400000108b4 */
[----:B------:R-:W-:Y:S02]  /*f9a0*/  FFMA.FTZ R96, R96, c[0x0][0x2d0], -R180 ;  /* 0x0000b40060607a23 */ /* 0x000fe400000108b4 */
[----:B-1----:R-:W-:Y:S04]  /*f9b0*/  FMUL.FTZ R24, R137, R164 ;  /* 0x000000a489187220 */ /* 0x002fe80000410000 */
[--C-:B------:R-:W-:Y:S01]  /*f9c0*/  FFMA.FTZ R86, R86, c[0x0][0x2d0], -R181.reuse ;  /* 0x0000b40056567a23 */ /* 0x100fe200000108b5 */
[----:B------:R-:W-:Y:S01]  /*f9d0*/  MUFU.EX2 R187, R48 ;  /* 0x0000003000bb7308 */ /* 0x000fe20000000800 */
[--C-:B------:R-:W-:Y:S01]  /*f9e0*/  FFMA.FTZ R87, R87, c[0x0][0x2d0], -R181.reuse ;  /* 0x0000b40057577a23 */ /* 0x100fe200000108b5 */
[-C--:B------:R-:W-:Y:S03]  /*f9f0*/  HMMA.16816.F32.BF16 R24, R140, R148.reuse, R24 ;  /* 0x000000948c18723c */ /* 0x080fe60000041818 */
[----:B--2---:R-:W-:Y:S02]  /*fa00*/  FMUL.FTZ R30, R0, R170 ;  /* 0x000000aa001e7220 */ /* 0x004fe40000410000 */
[----:B------:R-:W-:Y:S02]  /*fa10*/  FFMA.FTZ R98, R98, c[0x0][0x2d0], -R181 ;  /* 0x0000b40062627a23 */ /* 0x000fe400000108b5 */
[--C-:B------:R-:W-:Y:S01]  /*fa20*/  FFMA.FTZ R92, R92, c[0x0][0x2d0], -R139.reuse ;  /* 0x0000b4005c5c7a23 */ /* 0x100fe2000001088b */
[C---:B------:R-:W-:Y:S01]  /*fa30*/  HMMA.16816.F32.BF16 R108, R144.reuse, R148, R108 ;  /* 0x00000094906c723c */ /* 0x040fe2000004186c */
[----:B------:R1:W-:Y:S03]  /*fa40*/  MUFU.EX2 R192, R36 ;  /* 0x0000002400c07308 */ /* 0x0003e60000000800 */
[----:B---3--:R-:W-:Y:S02]  /*fa50*/  FMUL.FTZ R29, R135, R169 ;  /* 0x000000a9871d7220 */ /* 0x008fe40000410000 */
[--C-:B------:R-:W-:Y:S02]  /*fa60*/  FFMA.FTZ R90, R90, c[0x0][0x2d0], -R2.reuse ;  /* 0x0000b4005a5a7a23 */ /* 0x100fe40000010802 */
[--C-:B------:R-:W-:Y:S03]  /*fa70*/  FFMA.FTZ R91, R91, c[0x0][0x2d0], -R2.reuse ;  /* 0x0000b4005b5b7a23 */ /* 0x100fe60000010802 */
[-C--:B------:R-:W-:Y:S01]  /*fa80*/  HMMA.16816.F32.BF16 R28, R144, R150.reuse, R28 ;  /* 0x00000096901c723c */ /* 0x080fe2000004181c */
[----:B------:R2:W-:Y:S02]  /*fa90*/  MUFU.EX2 R179, R51 ;  /* 0x0000003300b37308 */ /* 0x0005e40000000800 */
[--C-:B------:R-:W-:Y:S02]  /*faa0*/  FFMA.FTZ R94, R94, c[0x0][0x2d0], -R2.reuse ;  /* 0x0000b4005e5e7a23 */ /* 0x100fe40000010802 */
[----:B------:R-:W-:Y:S02]  /*fab0*/  FFMA.FTZ R2, R95, c[0x0][0x2d0], -R2 ;  /* 0x0000b4005f027a23 */ /* 0x000fe40000010802 */
[--C-:B------:R-:W-:Y:S01]  /*fac0*/  FFMA.FTZ R88, R88, c[0x0][0x2d0], -R139.reuse ;  /* 0x0000b40058587a23 */ /* 0x100fe2000001088b */
[C---:B------:R-:W-:Y:S01]  /*fad0*/  HMMA.16816.F32.BF16 R112, R140.reuse, R150, R112 ;  /* 0x000000968c70723c */ /* 0x040fe20000041870 */
[----:B------:R-:W3:Y:S02]  /*fae0*/  LDSM.16.MT88.4 R148, [R213+0x900] ;  /* 0x00090000d594783b */ /* 0x000ee40000004200 */
[----:B------:R-:W-:Y:S01]  /*faf0*/  MUFU.EX2 R178, R40 ;  /* 0x0000002800b27308 */ /* 0x000fe20000000800 */
[----:B------:R-:W-:Y:S01]  /*fb00*/  FFMA.FTZ R89, R89, c[0x0][0x2d0], -R139 ;  /* 0x0000b40059597a23 */ /* 0x000fe2000001088b */
[----:B------:R-:W-:Y:S01]  /*fb10*/  MOV R139, R3 ;  /* 0x00000003008b7202 */ /* 0x000fe20000000f00 */
[----:B------:R-:W-:Y:S01]  /*fb20*/  FFMA.FTZ R137, R137, R243, R209 ;  /* 0x000000f389897223 */ /* 0x000fe200000100d1 */
[----:B-1----:R-:W-:Y:S01]  /*fb30*/  F2FP.BF16.PACK_AB R36, R201, R204 ;  /* 0x000000ccc924723e */ /* 0x002fe200000010ff */
[-C--:B-----5:R-:W-:Y:S04]  /*fb40*/  HMMA.16816.F32.BF16 R116, R140, R152.reuse, R116 ;  /* 0x000000988c74723c */ /* 0x0a0fe80000041874 */
[----:B------:R-:W-:Y:S01]  /*fb50*/  FFMA.FTZ R0, R0, R240, R182 ;  /* 0x000000f000007223 */ /* 0x000fe200000100b6 */
[----:B------:R1:W-:Y:S01]  /*fb60*/  MUFU.EX2 R191, R37 ;  /* 0x0000002500bf7308 */ /* 0x0003e20000000800 */
[----:B------:R-:W-:Y:S02]  /*fb70*/  FFMA.FTZ R136, R136, R242, R208 ;  /* 0x000000f288887223 */ /* 0x000fe400000100d0 */
[C---:B------:R-:W-:Y:S01]  /*fb80*/  HMMA.16816.F32.BF16 R120, R144.reuse, R152, R120 ;  /* 0x000000989078723c */ /* 0x040fe20000041878 */
[----:B--2---:R-:W-:Y:S03]  /*fb90*/  LDSM.16.MT88.4 R48, [R214+0x900] ;  /* 0x00090000d630783b */ /* 0x004fe60000004200 */
[----:B------:R-:W-:Y:S02]  /*fba0*/  FADD.FTZ R0, R185, R0 ;  /* 0x00000000b9007221 */ /* 0x000fe40000010000 */
[----:B------:R-:W-:Y:S01]  /*fbb0*/  FFMA.FTZ R135, R135, R241, R205 ;  /* 0x000000f187877223 */ /* 0x000fe200000100cd */
[----:B------:R2:W-:Y:S01]  /*fbc0*/  MUFU.EX2 R188, R38 ;  /* 0x0000002600bc7308 */ /* 0x0005e20000000800 */
[-C--:B------:R-:W-:Y:S01]  /*fbd0*/  HMMA.16816.F32.BF16 R124, R144, R154.reuse, R124 ;  /* 0x0000009a907c723c */ /* 0x080fe2000004187c */
[----:B------:R-:W5:Y:S03]  /*fbe0*/  LDSM.16.MT88.4 R144, [R216+0x900] ;  /* 0x00090000d890783b */ /* 0x000f660000004200 */
[----:B------:R-:W-:Y:S04]  /*fbf0*/  FADD.FTZ R0, R183, R0 ;  /* 0x00000000b7007221 */ /* 0x000fe80000010000 */
[----:B------:R-:W-:Y:S01]  /*fc00*/  HMMA.16816.F32.BF16 R128, R140, R154, R128 ;  /* 0x0000009a8c80723c */ /* 0x000fe20000041880 */
[----:B------:R-:W3:Y:S01]  /*fc10*/  MUFU.EX2 R165, R138 ;  /* 0x0000008a00a57308 */ /* 0x000ee20000000800 */
[----:B------:R-:W-:Y:S02]  /*fc20*/  LDSM.16.MT88.4 R152, [R213+0x2900] ;  /* 0x00290000d598783b */ /* 0x000fe40000004200 */
[----:B-1----:R-:W-:Y:S03]  /*fc30*/  F2FP.BF16.PACK_AB R37, R200, R199 ;  /* 0x000000c7c825723e */ /* 0x002fe600000010ff */
[----:B----4-:R-:W-:Y:S02]  /*fc40*/  F2FP.BF16.PACK_AB R140, R195, R196 ;  /* 0x000000c4c38c723e */ /* 0x010fe400000010ff */
[----:B------:R-:W-:Y:S02]  /*fc50*/  F2FP.BF16.PACK_AB R142, R193, R194 ;  /* 0x000000c2c18e723e */ /* 0x000fe400000010ff */
[----:B------:R-:W-:Y:S01]  /*fc60*/  MUFU.EX2 R177, R41 ;  /* 0x0000002900b17308 */ /* 0x000fe20000000800 */
[----:B------:R-:W-:Y:S02]  /*fc70*/  F2FP.BF16.PACK_AB R141, R167, R172 ;  /* 0x000000aca78d723e */ /* 0x000fe400000010ff */
[----:B--2---:R-:W-:Y:S07]  /*fc80*/  F2FP.BF16.PACK_AB R38, R203, R202 ;  /* 0x000000cacb26723e */ /* 0x004fee00000010ff */
[----:B------:R-:W-:Y:S01]  /*fc90*/  MUFU.EX2 R164, R42 ;  /* 0x0000002a00a47308 */ /* 0x000fe20000000800 */
[-C--:B---3--:R-:W-:Y:S05]  /*fca0*/  HMMA.16816.F32.BF16 R4, R36, R148.reuse, R4 ;  /* 0x000000942404723c */ /* 0x088fea0000041804 */
[----:B------:R-:W-:Y:S04]  /*fcb0*/  F2FP.BF16.PACK_AB R143, R165, R166 ;  /* 0x000000a6a58f723e */ /* 0x000fe800000010ff */
[----:B------:R-:W1:Y:S03]  /*fcc0*/  MUFU.EX2 R169, R43 ;  /* 0x0000002b00a97308 */ /* 0x000e660000000800 */
[C---:B------:R-:W-:Y:S07]  /*fcd0*/  HMMA.16816.F32.BF16 R8, R140.reuse, R148, R8 ;  /* 0x000000948c08723c */ /* 0x040fee0000041808 */
[----:B------:R-:W-:Y:S01]  /*fce0*/  MUFU.EX2 R170, R52 ;  /* 0x0000003400aa7308 */ /* 0x000fe20000000800 */
[-C--:B------:R-:W-:Y:S08]  /*fcf0*/  HMMA.16816.F32.BF16 R12, R140, R150.reuse, R12 ;  /* 0x000000968c0c723c */ /* 0x080ff0000004180c */
[C---:B------:R-:W-:Y:S01]  /*fd00*/  HMMA.16816.F32.BF16 R16, R36.reuse, R150, R16 ;  /* 0x000000962410723c */ /* 0x040fe20000041810 */
[----:B------:R-:W2:Y:S01]  /*fd10*/  LDSM.16.MT88.4 R148, [R215+0x900] ;  /* 0x00090000d794783b */ /* 0x000ea20000004200 */
[----:B------:R3:W4:Y:S02]  /*fd20*/  MUFU.EX2 R176, R44 ;  /* 0x0000002c00b07308 */ /* 0x0007240000000800 */
[----:B-1----:R-:W-:Y:S04]  /*fd30*/  F2FP.BF16.PACK_AB R45, R169, R164 ;  /* 0x000000a4a92d723e */ /* 0x002fe800000010ff */
[-C--:B-----5:R-:W-:Y:S01]  /*fd40*/  HMMA.16816.F32.BF16 R20, R36, R144.reuse, R20 ;  /* 0x000000902414723c */ /* 0x0a0fe20000041814 */
[----:B------:R-:W1:Y:S03]  /*fd50*/  LDSM.16.MT88.4 R40, [R213+0x1100] ;  /* 0x00110000d528783b */ /* 0x000e660000004200 */
[----:B------:R4:W-:Y:S04]  /*fd60*/  MUFU.EX2 R168, R46 ;  /* 0x0000002e00a87308 */ /* 0x0009e80000000800 */
[C---:B------:R-:W-:Y:S06]  /*fd70*/  HMMA.16816.F32.BF16 R32, R140.reuse, R144, R32 ;  /* 0x000000908c20723c */ /* 0x040fec0000041820 */
[----:B------:R-:W5:Y:S02]  /*fd80*/  MUFU.EX2 R138, R47 ;  /* 0x0000002f008a7308 */ /* 0x000f640000000800 */
[-C--:B------:R-:W-:Y:S04]  /*fd90*/  HMMA.16816.F32.BF16 R100, R140, R146.reuse, R100 ;  /* 0x000000928c64723c */ /* 0x080fe80000041864 */
[----:B---3--:R-:W-:Y:S04]  /*fda0*/  F2FP.BF16.PACK_AB R44, R177, R178 ;  /* 0x000000b2b12c723e */ /* 0x008fe800000010ff */
[C---:B------:R-:W-:Y:S01]  /*fdb0*/  HMMA.16816.F32.BF16 R104, R36.reuse, R146, R104 ;  /* 0x000000922468723c */ /* 0x040fe20000041868 */
[----:B------:R-:W-:Y:S03]  /*fdc0*/  MUFU.EX2 R174, R64 ;  /* 0x0000004000ae7308 */ /* 0x000fe60000000800 */
[----:B----4-:R-:W-:Y:S04]  /*fdd0*/  F2FP.BF16.PACK_AB R46, R171, R176 ;  /* 0x000000b0ab2e723e */ /* 0x010fe800000010ff */
[-C--:B------:R-:W-:Y:S03]  /*fde0*/  HMMA.16816.F32.BF16 R24, R36, R48.reuse, R24 ;  /* 0x000000302418723c */ /* 0x080fe60000041818 */
[----:B------:R-:W-:Y:S01]  /*fdf0*/  MUFU.EX2 R64, R54 ;  /* 0x0000003600407308 */ /* 0x000fe20000000800 */
[----:B-----5:R-:W-:Y:S04]  /*fe00*/  F2FP.BF16.PACK_AB R47, R138, R168 ;  /* 0x000000a88a2f723e */ /* 0x020fe800000010ff */
[C---:B------:R-:W-:Y:S05]  /*fe10*/  HMMA.16816.F32.BF16 R108, R140.reuse, R48, R108 ;  /* 0x000000308c6c723c */ /* 0x040fea000004186c */
[----:B------:R-:W-:Y:S03]  /*fe20*/  MUFU.EX2 R173, R65 ;  /* 0x0000004100ad7308 */ /* 0x000fe60000000800 */
[-C--:B------:R-:W-:Y:S07]  /*fe30*/  HMMA.16816.F32.BF16 R28, R140, R50.reuse, R28 ;  /* 0x000000328c1c723c */ /* 0x080fee000004181c */
[----:B------:R3:W-:Y:S01]  /*fe40*/  MUFU.EX2 R65, R55 ;  /* 0x0000003700417308 */ /* 0x0007e20000000800 */
[C---:B------:R-:W-:Y:S01]  /*fe50*/  HMMA.16816.F32.BF16 R112, R36.reuse, R50, R112 ;  /* 0x000000322470723c */ /* 0x040fe20000041870 */
[----:B------:R-:W4:Y:S07]  /*fe60*/  LDSM.16.MT88.4 R48, [R216+0x1100] ;  /* 0x00110000d830783b */ /* 0x000f2e0000004200 */
[-C--:B--2---:R-:W-:Y:S01]  /*fe70*/  HMMA.16816.F32.BF16 R116, R36, R148.reuse, R116 ;  /* 0x000000942474723c */ /* 0x084fe20000041874 */
[----:B------:R-:W-:Y:S07]  /*fe80*/  MUFU.EX2 R97, R97 ;  /* 0x0000006100617308 */ /* 0x000fee0000000800 */
[C---:B------:R-:W-:Y:S03]  /*fe90*/  HMMA.16816.F32.BF16 R120, R140.reuse, R148, R120 ;  /* 0x000000948c78723c */ /* 0x040fe60000041878 */
[----:B------:R-:W-:Y:S01]  /*fea0*/  MUFU.EX2 R99, R99 ;  /* 0x0000006300637308 */ /* 0x000fe20000000800 */
[----:B---3--:R-:W2:Y:S04]  /*feb0*/  LDSM.16.MT88.4 R52, [R214+0x1100] ;  /* 0x00110000d634783b */ /* 0x008ea80000004200 */
[-C--:B------:R-:W-:Y:S05]  /*fec0*/  HMMA.16816.F32.BF16 R124, R140, R150.reuse, R124 ;  /* 0x000000968c7c723c */ /* 0x080fea000004187c */
[----:B------:R-:W-:Y:S03]  /*fed0*/  MUFU.EX2 R93, R93 ;  /* 0x0000005d005d7308 */ /* 0x000fe60000000800 */
[----:B------:R-:W-:Y:S07]  /*fee0*/  HMMA.16816.F32.BF16 R128, R36, R150, R128 ;  /* 0x000000962480723c */ /* 0x000fee0000041880 */
[----:B------:R-:W-:Y:S01]  /*fef0*/  F2FP.BF16.PACK_AB R36, R191, R192 ;  /* 0x000000c0bf24723e */ /* 0x000fe200000010ff */
[----:B------:R-:W-:Y:S01]  /*ff00*/  MUFU.EX2 R66, R66 ;  /* 0x0000004200427308 */ /* 0x000fe20000000800 */
[----:B------:R-:W-:Y:S03]  /*ff10*/  F2FP.BF16.PACK_AB R38, R190, R189 ;  /* 0x000000bdbe26723e */ /* 0x000fe600000010ff */
[----:B------:R-:W-:Y:S02]  /*ff20*/  F2FP.BF16.PACK_AB R37, R187, R188 ;  /* 0x000000bcbb25723e */ /* 0x000fe400000010ff */
[----:B------:R-:W-:Y:S04]  /*ff30*/  F2FP.BF16.PACK_AB R39, R179, R186 ;  /* 0x000000bab327723e */ /* 0x000fe800000010ff */
[----:B------:R-:W-:Y:S03]  /*ff40*/  MUFU.EX2 R67, R67 ;  /* 0x0000004300437308 */ /* 0x000fe60000000800 */
[-C--:B-1----:R-:W-:Y:S07]  /*ff50*/  HMMA.16816.F32.BF16 R4, R36, R40.reuse, R4 ;  /* 0x000000282404723c */ /* 0x082fee0000041804 */
[----:B------:R-:W-:Y:S01]  /*ff60*/  MUFU.EX2 R56, R56 ;  /* 0x0000003800387308 */ /* 0x000fe20000000800 */
[C---:B------:R-:W-:Y:S08]  /*ff70*/  HMMA.16816.F32.BF16 R8, R44.reuse, R40, R8 ;  /* 0x000000282c08723c */ /* 0x040ff00000041808 */
[-C--:B------:R-:W-:Y:S01]  /*ff80*/  HMMA.16816.F32.BF16 R12, R44, R42.reuse, R12 ;  /* 0x0000002a2c0c723c */ /* 0x080fe2000004180c */
[----:B------:R-:W1:Y:S07]  /*ff90*/  MUFU.EX2 R57, R57 ;  /* 0x0000003900397308 */ /* 0x000e6e0000000800 */
[C---:B------:R-:W-:Y:S01]  /*ffa0*/  HMMA.16816.F32.BF16 R16, R36.reuse, R42, R16 ;  /* 0x0000002a2410723c */ /* 0x040fe20000041810 */
[----:B------:R-:W3:Y:S02]  /*ffb0*/  LDSM.16.MT88.4 R40, [R215+0x1100] ;  /* 0x00110000d728783b */ /* 0x000ee40000004200 */
[----:B------:R-:W-:Y:S05]  /*ffc0*/  MUFU.EX2 R60, R60 ;  /* 0x0000003c003c7308 */ /* 0x000fea0000000800 */
[-C--:B----4-:R-:W-:Y:S05]  /*ffd0*/  HMMA.16816.F32.BF16 R20, R36, R48.reuse, R20 ;  /* 0x000000302414723c */ /* 0x090fea0000041814 */
[----:B------:R-:W-:Y:S03]  /*ffe0*/  MUFU.EX2 R61, R61 ;  /* 0x0000003d003d7308 */ /* 0x000fe60000000800 */
[C---:B------:R-:W-:Y:S07]  /*fff0*/  HMMA.16816.F32.BF16 R32, R44.reuse, R48, R32 ;  /* 0x000000302c20723c */ /* 0x040fee0000041820 */
[----:B------:R-:W-:Y:S01]  /*10000*/  MUFU.EX2 R58, R58 ;  /* 0x0000003a003a7308 */ /* 0x000fe20000000800 */
[-C--:B------:R-:W-:Y:S08]  /*10010*/  HMMA.16816.F32.BF16 R100, R44, R50.reuse, R100 ;  /* 0x000000322c64723c */ /* 0x080ff00000041864 */
[C---:B------:R-:W-:Y:S01]  /*10020*/  HMMA.16816.F32.BF16 R104, R36.reuse, R50, R104 ;  /* 0x000000322468723c */ /* 0x040fe20000041868 */
[----:B------:R-:W4:Y:S01]  /*10030*/  LDSM.16.MT88.4 R48, [R213+0x1900] ;  /* 0x00190000d530783b */ /* 0x000f220000004200 */
[----:B------:R-:W5:Y:S06]  /*10040*/  MUFU.EX2 R59, R59 ;  /* 0x0000003b003b7308 */ /* 0x000f6c0000000800 */
[-C--:B--2---:R-:W-:Y:S04]  /*10050*/  HMMA.16816.F32.BF16 R24, R36, R52.reuse, R24 ;  /* 0x000000342418723c */ /* 0x084fe80000041818 */
[----:B------:R-:W-:Y:S04]  /*10060*/  MUFU.EX2 R62, R62 ;  /* 0x0000003e003e7308 */ /* 0x000fe80000000800 */
[C---:B------:R-:W-:Y:S06]  /*10070*/  HMMA.16816.F32.BF16 R108, R44.reuse, R52, R108 ;  /* 0x000000342c6c723c */ /* 0x040fec000004186c */
[----:B------:R-:W2:Y:S02]  /*10080*/  MUFU.EX2 R63, R63 ;  /* 0x0000003f003f7308 */ /* 0x000ea40000000800 */
[-C--:B------:R-:W-:Y:S08]  /*10090*/  HMMA.16816.F32.BF16 R28, R44, R54.reuse, R28 ;  /* 0x000000362c1c723c */ /* 0x080ff0000004181c */
[C---:B------:R-:W-:Y:S01]  /*100a0*/  HMMA.16816.F32.BF16 R112, R36.reuse, R54, R112 ;  /* 0x000000362470723c */ /* 0x040fe20000041870 */
[----:B------:R-:W-:Y:S01]  /*100b0*/  LDSM.16.MT88.4 R52, [R214+0x1900] ;  /* 0x00190000d634783b */ /* 0x000fe20000004200 */
[----:B------:R-:W-:Y:S06]  /*100c0*/  MUFU.EX2 R68, R68 ;  /* 0x0000004400447308 */ /* 0x000fec0000000800 */
[-C--:B---3--:R-:W-:Y:S04]  /*100d0*/  HMMA.16816.F32.BF16 R116, R36, R40.reuse, R116 ;  /* 0x000000282474723c */ /* 0x088fe80000041874 */
[----:B------:R-:W-:Y:S04]  /*100e0*/  MUFU.EX2 R69, R69 ;  /* 0x0000004500457308 */ /* 0x000fe80000000800 */
[C---:B------:R-:W-:Y:S06]  /*100f0*/  HMMA.16816.F32.BF16 R120, R44.reuse, R40, R120 ;  /* 0x000000282c78723c */ /* 0x040fec0000041878 */
[----:B------:R-:W-:Y:S01]  /*10100*/  MUFU.EX2 R80, R80 ;  /* 0x0000005000507308 */ /* 0x000fe20000000800 */
[----:B-1----:R-:W-:Y:S01]  /*10110*/  F2FP.BF16.PACK_AB R40, R57, R56 ;  /* 0x000000383928723e */ /* 0x002fe200000010ff */
[-C--:B------:R-:W-:Y:S01]  /*10120*/  HMMA.16816.F32.BF16 R124, R44, R42.reuse, R124 ;  /* 0x0000002a2c7c723c */ /* 0x080fe2000004187c */
[----:B------:R-:W1:Y:S03]  /*10130*/  LDSM.16.MT88.4 R44, [R216+0x1900] ;  /* 0x00190000d82c783b */ /* 0x000e660000004200 */
[----:B-----5:R-:W-:Y:S04]  /*10140*/  F2FP.BF16.PACK_AB R41, R59, R58 ;  /* 0x0000003a3b29723e */ /* 0x020fe800000010ff */
[----:B------:R-:W-:Y:S01]  /*10150*/  HMMA.16816.F32.BF16 R128, R36, R42, R128 ;  /* 0x0000002a2480723c */ /* 0x000fe20000041880 */
[----:B------:R-:W-:Y:S06]  /*10160*/  MUFU.EX2 R81, R81 ;  /* 0x0000005100517308 */ /* 0x000fec0000000800 */
[----:B------:R-:W-:Y:S02]  /*10170*/  F2FP.BF16.PACK_AB R36, R175, R170 ;  /* 0x000000aaaf24723e */ /* 0x000fe400000010ff */
[----:B------:R-:W-:Y:S02]  /*10180*/  F2FP.BF16.PACK_AB R38, R173, R174 ;  /* 0x000000aead26723e */ /* 0x000fe400000010ff */
[----:B------:R-:W-:Y:S01]  /*10190*/  MUFU.EX2 R70, R70 ;  /* 0x0000004600467308 */ /* 0x000fe20000000800 */
[----:B------:R-:W-:Y:S02]  /*101a0*/  F2FP.BF16.PACK_AB R37, R65, R64 ;  /* 0x000000404125723e */ /* 0x000fe400000010ff */
[----:B------:R-:W-:Y:S02]  /*101b0*/  F2FP.BF16.PACK_AB R39, R67, R66 ;  /* 0x000000424327723e */ /* 0x000fe400000010ff */
[----:B------:R-:W-:Y:S02]  /*101c0*/  F2FP.BF16.PACK_AB R42, R61, R60 ;  /* 0x0000003c3d2a723e */ /* 0x000fe400000010ff */
[----:B--2---:R-:W-:Y:S03]  /*101d0*/  F2FP.BF16.PACK_AB R43, R63, R62 ;  /* 0x0000003e3f2b723e */ /* 0x004fe600000010ff */
[-C--:B----4-:R-:W-:Y:S01]  /*101e0*/  HMMA.16816.F32.BF16 R4, R36, R48.reuse, R4 ;  /* 0x000000302404723c */ /* 0x090fe20000041804 */
        /* <DEDUP_REMOVED lines=8> */
[-C--:B-1----:R-:W-:Y:S08]  /*10270*/  HMMA.16816.F32.BF16 R20, R36, R44.reuse, R20 ;  /* 0x0000002c2414723c */ /* 0x082ff00000041814 */
[C---:B------:R-:W-:Y:S01]  /*10280*/  HMMA.16816.F32.BF16 R32, R40.reuse, R44, R32 ;  /* 0x0000002c2820723c */ /* 0x040fe20000041820 */
[----:B------:R-:W1:Y:S07]  /*10290*/  MUFU.EX2 R73, R73 ;  /* 0x0000004900497308 */ /* 0x000e6e0000000800 */
        /* <DEDUP_REMOVED lines=9> */
[----:B------:R-:W5:Y:S07]  /*10330*/  MUFU.EX2 R75, R75 ;  /* 0x0000004b004b7308 */ /* 0x000f6e0000000800 */
[C---:B------:R-:W-:Y:S01]  /*10340*/  HMMA.16816.F32.BF16 R112, R36.reuse, R54, R112 ;  /* 0x000000362470723c */ /* 0x040fe20000041870 */
[----:B------:R-:W-:Y:S02]  /*10350*/  LDSM.16.MT88.4 R52, [R214+0x2100] ;  /* 0x00210000d634783b */ /* 0x000fe40000004200 */
[----:B------:R-:W-:Y:S05]  /*10360*/  MUFU.EX2 R78, R78 ;  /* 0x0000004e004e7308 */ /* 0x000fea0000000800 */
[-C--:B--2---:R-:W-:Y:S05]  /*10370*/  HMMA.16816.F32.BF16 R116, R36, R48.reuse, R116 ;  /* 0x000000302474723c */ /* 0x084fea0000041874 */
[----:B------:R-:W2:Y:S03]  /*10380*/  MUFU.EX2 R79, R79 ;  /* 0x0000004f004f7308 */ /* 0x000ea60000000800 */
[C---:B------:R-:W-:Y:S07]  /*10390*/  HMMA.16816.F32.BF16 R120, R40.reuse, R48, R120 ;  /* 0x000000302878723c */ /* 0x040fee0000041878 */
[----:B------:R-:W-:Y:S01]  /*103a0*/  MUFU.EX2 R84, R84 ;  /* 0x0000005400547308 */ /* 0x000fe20000000800 */
[-C--:B------:R-:W-:Y:S07]  /*103b0*/  HMMA.16816.F32.BF16 R124, R40, R50.reuse, R124 ;  /* 0x00000032287c723c */ /* 0x080fee000004187c */
[----:B-1----:R-:W-:Y:S01]  /*103c0*/  F2FP.BF16.PACK_AB R40, R73, R72 ;  /* 0x000000484928723e */ /* 0x002fe200000010ff */
[----:B------:R-:W-:Y:S01]  /*103d0*/  HMMA.16816.F32.BF16 R128, R36, R50, R128 ;  /* 0x000000322480723c */ /* 0x000fe20000041880 */
[----:B------:R-:W1:Y:S01]  /*103e0*/  LDSM.16.MT88.4 R48, [R216+0x2100] ;  /* 0x00210000d830783b */ /* 0x000e620000004200 */
[----:B------:R-:W-:Y:S02]  /*103f0*/  MUFU.EX2 R85, R85 ;  /* 0x0000005500557308 */ /* 0x000fe40000000800 */
[----:B----4-:R-:W-:Y:S02]  /*10400*/  F2FP.BF16.PACK_AB R42, R77, R76 ;  /* 0x0000004c4d2a723e */ /* 0x010fe400000010ff */
[----:B-----5:R-:W-:Y:S02]  /*10410*/  F2FP.BF16.PACK_AB R41, R75, R74 ;  /* 0x0000004a4b29723e */ /* 0x020fe400000010ff */
[----:B------:R-:W-:Y:S04]  /*10420*/  F2FP.BF16.PACK_AB R36, R69, R68 ;  /* 0x000000444524723e */ /* 0x000fe800000010ff */
[----:B------:R-:W-:Y:S01]  /*10430*/  F2FP.BF16.PACK_AB R38, R81, R80 ;  /* 0x000000505126723e */ /* 0x000fe200000010ff */
[----:B------:R-:W-:Y:S01]  /*10440*/  MUFU.EX2 R96, R96 ;  /* 0x0000006000607308 */ /* 0x000fe20000000800 */
[----:B------:R-:W-:Y:S02]  /*10450*/  F2FP.BF16.PACK_AB R37, R71, R70 ;  /* 0x000000464725723e */ /* 0x000fe400000010ff */
[----:B------:R-:W-:Y:S02]  /*10460*/  F2FP.BF16.PACK_AB R39, R83, R82 ;  /* 0x000000525327723e */ /* 0x000fe400000010ff */
[----:B--2---:R-:W-:Y:S05]  /*10470*/  F2FP.BF16.PACK_AB R43, R79, R78 ;  /* 0x0000004e4f2b723e */ /* 0x004fea00000010ff */
        /* <DEDUP_REMOVED lines=11> */
[----:B------:R-:W-:Y:S07]  /*10530*/  MUFU.EX2 R91, R91 ;  /* 0x0000005b005b7308 */ /* 0x000fee0000000800 */
[-C--:B------:R-:W-:Y:S03]  /*10540*/  HMMA.16816.F32.BF16 R100, R40, R50.reuse, R100 ;  /* 0x000000322864723c */ /* 0x080fe60000041864 */
[----:B------:R-:W-:Y:S05]  /*10550*/  MUFU.EX2 R94, R94 ;  /* 0x0000005e005e7308 */ /* 0x000fea0000000800 */
[C---:B------:R-:W-:Y:S01]  /*10560*/  HMMA.16816.F32.BF16 R104, R36.reuse, R50, R104 ;  /* 0x000000322468723c */ /* 0x040fe20000041868 */
[----:B------:R-:W1:Y:S04]  /*10570*/  LDSM.16.MT88.4 R48, [R216+0x2900] ;  /* 0x00290000d830783b */ /* 0x000e680000004200 */
[----:B------:R-:W-:Y:S03]  /*10580*/  MUFU.EX2 R88, R88 ;  /* 0x0000005800587308 */ /* 0x000fe60000000800 */
[-C--:B------:R-:W-:Y:S07]  /*10590*/  HMMA.16816.F32.BF16 R24, R36, R52.reuse, R24 ;  /* 0x000000342418723c */ /* 0x080fee0000041818 */
[----:B------:R-:W3:Y:S01]  /*105a0*/  MUFU.EX2 R89, R89 ;  /* 0x0000005900597308 */ /* 0x000ee20000000800 */
[C---:B------:R-:W-:Y:S08]  /*105b0*/  HMMA.16816.F32.BF16 R108, R40.reuse, R52, R108 ;  /* 0x00000034286c723c */ /* 0x040ff0000004186c */
[-C--:B------:R-:W-:Y:S01]  /*105c0*/  HMMA.16816.F32.BF16 R28, R40, R54.reuse, R28 ;  /* 0x00000036281c723c */ /* 0x080fe2000004181c */
[----:B------:R-:W4:Y:S07]  /*105d0*/  MUFU.EX2 R90, R90 ;  /* 0x0000005a005a7308 */ /* 0x000f2e0000000800 */
[C---:B------:R-:W-:Y:S08]  /*105e0*/  HMMA.16816.F32.BF16 R112, R36.reuse, R54, R112 ;  /* 0x000000362470723c */ /* 0x040ff00000041870 */
[-C--:B--2---:R-:W-:Y:S08]  /*105f0*/  HMMA.16816.F32.BF16 R116, R36, R44.reuse, R116 ;  /* 0x0000002c2474723c */ /* 0x084ff00000041874 */
[C---:B------:R-:W-:Y:S01]  /*10600*/  HMMA.16816.F32.BF16 R120, R40.reuse, R44, R120 ;  /* 0x0000002c2878723c */ /* 0x040fe20000041878 */
[----:B------:R2:W5:Y:S07]  /*10610*/  MUFU.EX2 R44, R2 ;  /* 0x00000002002c7308 */ /* 0x00056e0000000800 */
[-C--:B------:R-:W-:Y:S07]  /*10620*/  HMMA.16816.F32.BF16 R124, R40, R46.reuse, R124 ;  /* 0x0000002e287c723c */ /* 0x080fee000004187c */
[----:B---3--:R-:W-:Y:S01]  /*10630*/  F2FP.BF16.PACK_AB R40, R89, R88 ;  /* 0x000000585928723e */ /* 0x008fe200000010ff */
[----:B------:R-:W-:Y:S04]  /*10640*/  HMMA.16816.F32.BF16 R128, R36, R46, R128 ;  /* 0x0000002e2480723c */ /* 0x000fe80000041880 */
[----:B------:R-:W-:Y:S02]  /*10650*/  F2FP.BF16.PACK_AB R42, R93, R92 ;  /* 0x0000005c5d2a723e */ /* 0x000fe400000010ff */
[----:B----4-:R-:W-:Y:S02]  /*10660*/  F2FP.BF16.PACK_AB R41, R91, R90 ;  /* 0x0000005a5b29723e */ /* 0x010fe400000010ff */
[----:B------:R-:W-:Y:S01]  /*10670*/  F2FP.BF16.PACK_AB R36, R85, R84 ;  /* 0x000000545524723e */ /* 0x000fe200000010ff */
[----:B--2---:R-:W-:Y:S03]  /*10680*/  FADD.FTZ R2, R206, R135 ;  /* 0x00000087ce027221 */ /* 0x004fe60000010000 */
[----:B------:R-:W-:Y:S01]  /*10690*/  F2FP.BF16.PACK_AB R38, R97, R96 ;  /* 0x000000606126723e */ /* 0x000fe200000010ff */
[----:B------:R-:W-:Y:S01]  /*106a0*/  FADD.FTZ R2, R207, R2 ;  /* 0x00000002cf027221 */ /* 0x000fe20000010000 */
[----:B------:R-:W-:Y:S02]  /*106b0*/  F2FP.BF16.PACK_AB R37, R87, R86 ;  /* 0x000000565725723e */ /* 0x000fe400000010ff */
[----:B------:R-:W-:Y:S02]  /*106c0*/  F2FP.BF16.PACK_AB R39, R99, R98 ;  /* 0x000000626327723e */ /* 0x000fe400000010ff */
[----:B-----5:R-:W-:Y:S02]  /*106d0*/  F2FP.BF16.PACK_AB R43, R44, R94 ;  /* 0x0000005e2c2b723e */ /* 0x020fe400000010ff */
[----:B------:R-:W-:Y:S03]  /*106e0*/  MOV R135, R133 ;  /* 0x0000008500877202 */ /* 0x000fe60000000f00 */
[-C--:B------:R-:W-:Y:S01]  /*106f0*/  HMMA.16816.F32.BF16 R140, R36, R152.reuse, R4 ;  /* 0x00000098248c723c */ /* 0x080fe20000041804 */
[----:B------:R-:W2:Y:S07]  /*10700*/  LDSM.16.MT88.4 R4, [R214+0x2900] ;  /* 0x00290000d604783b */ /* 0x000eae0000004200 */
        /* <DEDUP_REMOVED lines=28> */
[----:B------:R-:W1:Y:S01]  /*108d0*/  LDSM.16.MT88.4 R8, [R215+0x2900] ;  /* 0x00290000d708783b */ /* 0x000e620000004200 */
        /* <DEDUP_REMOVED lines=21> */
[-C--:B------:R-:W-:Y:S03]  /*10a30*/  HMMA.16816.F32.BF16 R168, R40, R6.reuse, R28 ;  /* 0x0000000628a8723c */ /* 0x080fe6000004181c */
[----:B------:R-:W-:Y:S01]  /*10a40*/  FADD.FTZ R14, R138, R12 ;  /* 0x0000000c8a0e7221 */ /* 0x000fe20000010000 */
[----:B------:R-:W-:Y:S01]  /*10a50*/  MOV R138, R132 ;  /* 0x00000084008a7202 */ /* 0x000fe20000000f00 */
        /* <DEDUP_REMOVED lines=48> */
[----:B------:R-:W-:Y:S01]  /*10d60*/  STL [R1+0x10], R6 ;  /* 0x0000100601007387 */ /* 0x000fe20000100800 */
[----:B------:R-:W-:Y:S02]  /*10d70*/  FADD.FTZ R0, R94, R4 ;  /* 0x000000045e007221 */ /* 0x000fe40000010000 */
[----:B------:R-:W-:Y:S02]  /*10d80*/  FADD.FTZ R4, R99, R5 ;  /* 0x0000000563047221 */ /* 0x000fe40000010000 */
[----:B------:R-:W-:Y:S02]  /*10d90*/  FADD.FTZ R2, R93, R2 ;  /* 0x000000025d027221 */ /* 0x000fe40000010000 */
[----:B------:R-:W-:Y:S01]  /*10da0*/  FADD.FTZ R0, R44, R0 ;  /* 0x000000002c007221 */ /* 0x000fe20000010000 */
[----:B------:R-:W-:Y:S04]  /*10db0*/  STL [R1+0x14], R4 ;  /* 0x0000140401007387 */ /* 0x000fe80000100800 */
[----:B------:R-:W-:Y:S04]  /*10dc0*/  STL [R1+0x18], R2 ;  /* 0x0000180201007387 */ /* 0x000fe80000100800 */
[----:B------:R1:W-:Y:S02]  /*10dd0*/  STL [R1+0x1c], R0 ;  /* 0x00001c0001007387 */ /* 0x0003e40000100800 */
[----:B-1----:R-:W-:Y:S01]  /*10de0*/  MOV R0, R134 ;  /* 0x0000008600007202 */ /* 0x002fe20000000f00 */
[----:B------:R-:W-:-:S05]  /*10df0*/  @P0 BRA `(.L_x_503) ;  /* 0xffffc9e000000947 */ /* 0x000fca000383ffff */
.L_x_502:
[----:B------:R-:W2:Y:S02]  /*10e00*/  LDL R2, [R1] ;  /* 0x0000000001027983 */ /* 0x000ea40000100800 */
[----:B--2---:R-:W-:-:S13]  /*10e10*/  ISETP.GE.AND P0, PT, R229, R2, PT ;  /* 0x00000002e500720c */ /* 0x004fda0003f06270 */
[----:B------:R-:W-:Y:S05]  /*10e20*/  @!P0 BRA `(.L_x_504) ;  /* 0x00005a3000008947 */ /* 0x000fea0003800000 */
[----:B------:R-:W2:Y:S01]  /*10e30*/  LDL.LU.64 R6, [R1+0x40] ;  /* 0x0000400001067983 */ /* 0x000ea20000300a00 */
[----:B------:R-:W-:Y:S01]  /*10e40*/  MOV R138, R3 ;  /* 0x00000003008a7202 */ /* 0x000fe20000000f00 */
[----:B------:R-:W-:Y:S01]  /*10e50*/  UMOV UR14, 0x60 ;  /* 0x00000060000e7882 */ /* 0x000fe20000000000 */
[----:B------:R-:W-:Y:S01]  /*10e60*/  IMAD.MOV.U32 R136, RZ, RZ, R133 ;  /* 0x000000ffff887224 */ /* 0x000fe200078e0085 */
[----:B------:R-:W3:Y:S01]  /*10e70*/  LDL.LU.64 R4, [R1+0x48] ;  /* 0x0000480001047983 */ /* 0x000ee20000300a00 */
[----:B------:R-:W-:Y:S01]  /*10e80*/  ULDC.64 UR4, c[0x0][0x208] ;  /* 0x0000820000047ab9 */ /* 0x000fe20000000a00 */
[----:B------:R-:W-:Y:S01]  /*10e90*/  IMAD.MOV.U32 R135, RZ, RZ, R134 ;  /* 0x000000ffff877224 */ /* 0x000fe200078e0086 */
[----:B------:R-:W-:Y:S01]  /*10ea0*/  UIMAD.WIDE.U32 UR16, UR14, UR4, URZ ;  /* 0x000000040e1072a5 */ /* 0x000fe2000f8e003f */
[----:B------:R-:W-:Y:S01]  /*10eb0*/  IMAD.MOV.U32 R137, RZ, RZ, R132 ;  /* 0x000000ffff897224 */ /* 0x000fe200078e0084 */
[----:B------:R-:W-:Y:S02]  /*10ec0*/  UIMAD UR5, UR14, UR5, URZ ;  /* 0x000000050e0572a4 */ /* 0x000fe4000f8e023f */
[----:B------:R-:W-:-:S02]  /*10ed0*/  ULDC.64 UR6, c[0x0][0x1e0] ;  /* 0x0000780000067ab9 */ /* 0x000fc40000000a00 */
[----:B------:R-:W-:Y:S02]  /*10ee0*/  USHF.L.U64.HI UR7, UR6, 0x5, UR7 ;  /* 0x0000000506077899 */ /* 0x000fe40008010207 */
[----:B------:R-:W-:Y:S02]  /*10ef0*/  USHF.L.U32 UR6, UR6, 0x5, URZ ;  /* 0x0000000506067899 */ /* 0x000fe4000800063f */
[----:B------:R-:W-:Y:S01]  /*10f00*/  UIADD3 UR5, UR17, UR5, URZ ;  /* 0x0000000511057290 */ /* 0x000fe2000fffe03f */
[----:B--2---:R-:W-:Y:S02]  /*10f10*/  MOV R3, R7 ;  /* 0x0000000700037202 */ /* 0x004fe40000000f00 */
[----:B---3--:R-:W-:-:S05]  /*10f20*/  MOV R2, R4 ;  /* 0x0000000400027202 */ /* 0x008fca0000000f00 */
[----:B------:R1:W-:Y:S04]  /*10f30*/  STL.64 [R1+0x8], R2 ;  /* 0x0000080201007387 */ /* 0x0003e80000100a00 */
.L_x_521:
[----:B------:R-:W-:Y:S04]  /*10f40*/  DEPBAR.LE SB0, 0x0 ;  /* 0x000080000000791a */ /* 0x000fe80000000000 */
[----:B------:R-:W-:Y:S01]  /*10f50*/  BAR.SYNC.DEFER_BLOCKING 0x0 ;  /* 0x0000000000007b1d */ /* 0x000fe20000010000 */
[----:B------:R-:W-:Y:S01]  /*10f60*/  SHF.R.S32.HI R132, RZ, 0x1f, R229 ;  /* 0x0000001fff847819 */ /* 0x000fe200000114e5 */
[C---:B------:R-:W-:Y:S01]  /*10f70*/  IMAD R0, R229.reuse, UR5, RZ ;  /* 0x00000005e5007c24 */ /* 0x040fe2000f8e02ff */
[----:B------:R-:W-:Y:S03]  /*10f80*/  PLOP3.LUT P3, PT, PT, PT, UP2, 0x80, 0x0 ;  /* 0x000000000000781c */ /* 0x000fe60003f6f028 */
[----:B------:R-:W-:Y:S01]  /*10f90*/  IMAD R0, R132, UR16, R0 ;  /* 0x0000001084007c24 */ /* 0x000fe2000f8e0200 */
[----:B------:R-:W-:Y:S06]  /*10fa0*/  LDSM.16.M88.4 R96, [R219+0x6100] ;  /* 0x00610000db60783b */ /* 0x000fec0000000200 */
[----:B--2---:R-:W2:Y:S06]  /*10fb0*/  LDSM.16.M88.4 R16, [R212+0x3100] ;  /* 0x00310000d410783b */ /* 0x004eac0000000200 */
[----:B------:R-:W3:Y:S06]  /*10fc0*/  LDSM.16.M88.4 R92, [R219+0x8100] ;  /* 0x00810000db5c783b */ /* 0x000eec0000000200 */
[----:B-1----:R-:W4:Y:S06]  /*10fd0*/  LDL.64 R2, [R1+0x8] ;  /* 0x0000080001027983 */ /* 0x002f2c0000100a00 */
[----:B------:R-:W1:Y:S06]  /*10fe0*/  LDSM.16.M88.4 R32, [R212+0x3900] ;  /* 0x00390000d420783b */ /* 0x000e6c0000000200 */
[----:B------:R-:W5:Y:S06]  /*10ff0*/  LDL R245, [R1] ;  /* 0x0000000001f57983 */ /* 0x000f6c0000100800 */
[----:B------:R-:W1:Y:S06]  /*11000*/  LDSM.16.M88.4 R48, [R212+0x4100] ;  /* 0x00410000d430783b */ /* 0x000e6c0000000200 */
[----:B------:R-:W5:Y:S01]  /*11010*/  LDL.64 R234, [R1+0x28] ;  /* 0x0000280001ea7983 */ /* 0x000f620000100a00 */
[-C--:B--2---:R-:W-:Y:S05]  /*11020*/  HMMA.16816.F32.BF16 R4, R96, R16.reuse, RZ ;  /* 0x000000106004723c */ /* 0x084fea00000418ff */
[----:B------:R-:W2:Y:S03]  /*11030*/  LDSM.16.M88.4 R64, [R212+0x4900] ;  /* 0x00490000d440783b */ /* 0x000ea60000000200 */
[C---:B---3--:R-:W-:Y:S03]  /*11040*/  HMMA.16816.F32.BF16 R8, R92.reuse, R16, RZ ;  /* 0x000000105c08723c */ /* 0x048fe600000418ff */
[----:B------:R-:W3:Y:S06]  /*11050*/  LDL.64 R232, [R1+0x38] ;  /* 0x0000380001e87983 */ /* 0x000eec0000100a00 */
[----:B------:R-:W2:Y:S01]  /*11060*/  LDSM.16.M88.4 R80, [R212+0x5100] ;  /* 0x00510000d450783b */ /* 0x000ea20000000200 */
[-C--:B------:R-:W-:Y:S05]  /*11070*/  HMMA.16816.F32.BF16 R12, R92, R18.reuse, RZ ;  /* 0x000000125c0c723c */ /* 0x080fea00000418ff */
[----:B------:R-:W3:Y:S03]  /*11080*/  LDL R139, [R1+0x30] ;  /* 0x00003000018b7983 */ /* 0x000ee60000100800 */
[C---:B------:R-:W-:Y:S03]  /*11090*/  HMMA.16816.F32.BF16 R16, R96.reuse, R18, RZ ;  /* 0x000000126010723c */ /* 0x040fe600000418ff */
[----:B------:R-:W2:Y:S05]  /*110a0*/  LDSM.16.M88.4 R172, [R212+0x5900] ;  /* 0x00590000d4ac783b */ /* 0x000eaa0000000200 */
[-C--:B-1----:R-:W-:Y:S01]  /*110b0*/  HMMA.16816.F32.BF16 R20, R96, R32.reuse, RZ ;  /* 0x000000206014723c */ /* 0x082fe200000418ff */
[----:B------:R-:W3:Y:S06]  /*110c0*/  LDL R134, [R1+0x20] ;  /* 0x0000200001867983 */ /* 0x000eec0000100800 */
[----:B------:R-:W-:Y:S01]  /*110d0*/  LDSM.16.M88.4 R176, [R222+0x6100] ;  /* 0x00610000deb0783b */ /* 0x000fe20000000200 */
[C---:B------:R-:W-:Y:S05]  /*110e0*/  HMMA.16816.F32.BF16 R24, R92.reuse, R32, RZ ;  /* 0x000000205c18723c */ /* 0x040fea00000418ff */
[----:B------:R-:W1:Y:S03]  /*110f0*/  LDSM.16.M88.4 R180, [R223] ;  /* 0x00000000dfb4783b */ /* 0x000e660000000200 */
[-C--:B------:R-:W-:Y:S03]  /*11100*/  HMMA.16816.F32.BF16 R28, R92, R34.reuse, RZ ;  /* 0x000000225c1c723c */ /* 0x080fe600000418ff */
[----:B------:R-:W1:Y:S05]  /*11110*/  LDSM.16.M88.4 R184, [R222+0x8100] ;  /* 0x00810000deb8783b */ /* 0x000e6a0000000200 */
[C---:B------:R-:W-:Y:S01]  /*11120*/  HMMA.16816.F32.BF16 R32, R96.reuse, R34, RZ ;  /* 0x000000226020723c */ /* 0x040fe200000418ff */
[----:B------:R-:W1:Y:S06]  /*11130*/  LDSM.16.M88.4 R188, [R228] ;  /* 0x00000000e4bc783b */ /* 0x000e6c0000000200 */
[----:B------:R-:W-:Y:S01]  /*11140*/  LDSM.16.M88.4 R192, [R225] ;  /* 0x00000000e1c0783b */ /* 0x000fe20000000200 */
[-C--:B------:R-:W-:Y:S05]  /*11150*/  HMMA.16816.F32.BF16 R36, R96, R48.reuse, RZ ;  /* 0x000000306024723c */ /* 0x080fea00000418ff */
[----:B------:R-:W-:Y:S03]  /*11160*/  LDSM.16.M88.4 R196, [R224] ;  /* 0x00000000e0c4783b */ /* 0x000fe60000000200 */
[C---:B------:R-:W-:Y:S08]  /*11170*/  HMMA.16816.F32.BF16 R40, R92.reuse, R48, RZ ;  /* 0x000000305c28723c */ /* 0x040ff000000418ff */
[-C--:B------:R-:W-:Y:S08]  /*11180*/  HMMA.16816.F32.BF16 R44, R92, R50.reuse, RZ ;  /* 0x000000325c2c723c */ /* 0x080ff000000418ff */
[C---:B------:R-:W-:Y:S08]  /*11190*/  HMMA.16816.F32.BF16 R48, R96.reuse, R50, RZ ;  /* 0x000000326030723c */ /* 0x040ff000000418ff */
[-C--:B--2---:R-:W-:Y:S08]  /*111a0*/  HMMA.16816.F32.BF16 R52, R96, R64.reuse, RZ ;  /* 0x000000406034723c */ /* 0x084ff000000418ff */
        /* <DEDUP_REMOVED lines=11> */
[----:B------:R-:W2:Y:S07]  /*11260*/  LDSM.16.M88.4 R172, [R227] ;  /* 0x00000000e3ac783b */ /* 0x000eae0000000200 */
        /* <DEDUP_REMOVED lines=8> */
[C---:B------:R-:W-:Y:S08]  /*112f0*/  HMMA.16816.F32.BF16 R32, R176.reuse, R190, R32 ;  /* 0x000000beb020723c */ /* 0x040ff00000041820 */
[-C--:B--2---:R-:W-:Y:S08]  /*11300*/  HMMA.16816.F32.BF16 R36, R176, R172.reuse, R36 ;  /* 0x000000acb024723c */ /* 0x084ff00000041824 */
[C---:B------:R-:W-:Y:S08]  /*11310*/  HMMA.16816.F32.BF16 R40, R184.reuse, R172, R40 ;  /* 0x000000acb828723c */ /* 0x040ff00000041828 */
[-C--:B------:R-:W-:Y:S04]  /*11320*/  HMMA.16816.F32.BF16 R44, R184, R174.reuse, R44 ;  /* 0x000000aeb82c723c */ /* 0x080fe8000004182c */
[----:B----4-:R-:W-:Y:S04]  /*11330*/  IMAD.WIDE.U32 R2, R229, UR16, R2 ;  /* 0x00000010e5027c25 */ /* 0x010fe8000f8e0002 */
[C---:B------:R-:W-:Y:S04]  /*11340*/  HMMA.16816.F32.BF16 R48, R176.reuse, R174, R48 ;  /* 0x000000aeb030723c */ /* 0x040fe80000041830 */
[----:B------:R-:W-:Y:S01]  /*11350*/  IMAD.IADD R0, R3, 0x1, R0 ;  /* 0x0000000103007824 */ /* 0x000fe200078e0200 */
[C---:B------:R-:W-:Y:S03]  /*11360*/  LEA R202, P0, R2.reuse, c[0x0][0x1f8], 0x1 ;  /* 0x00007e0002ca7a11 */ /* 0x040fe600078008ff */
[-C--:B-1----:R-:W-:Y:S04]  /*11370*/  HMMA.16816.F32.BF16 R52, R176, R180.reuse, R52 ;  /* 0x000000b4b034723c */ /* 0x082fe80000041834 */
[----:B------:R-:W-:Y:S02]  /*11380*/  LEA.HI.X R203, R2, c[0x0][0x1fc], R0, 0x1, P0 ;  /* 0x00007f0002cb7a11 */ /* 0x000fe400000f0c00 */
[----:B------:R-:W-:Y:S02]  /*11390*/  IADD3 R132, P0, R202, UR9, RZ ;  /* 0x00000009ca847c10 */ /* 0x000fe4000ff1e0ff */
[C---:B------:R-:W-:Y:S01]  /*113a0*/  HMMA.16816.F32.BF16 R56, R184.reuse, R180, R56 ;  /* 0x000000b4b838723c */ /* 0x040fe20000041838 */
[----:B------:R-:W-:Y:S01]  /*113b0*/  @!PT LDS RZ, [RZ] ;  /* 0x00000000fffff984 */ /* 0x000fe20000000800 */
[----:B------:R-:W-:Y:S01]  /*113c0*/  @!PT LDS RZ, [RZ] ;  /* 0x00000000fffff984 */ /* 0x000fe20000000800 */
[----:B------:R-:W-:Y:S01]  /*113d0*/  @!PT LDS RZ, [RZ] ;  /* 0x00000000fffff984 */ /* 0x000fe20000000800 */
[----:B------:R1:W-:Y:S03]  /*113e0*/  LDGSTS.E.BYPASS.LTC128B.128 [R231+0x100], [R202.64], !P6 ;  /* 0x00100000cae77fae */ /* 0x0003e6000f101d4c */
[----:B------:R-:W-:Y:S02]  /*113f0*/  IADD3.X R133, R203, UR8, RZ, P0, !PT ;  /* 0x00000008cb857c10 */ /* 0x000fe400087fe4ff */
[----:B------:R-:W-:Y:S02]  /*11400*/  IADD3 R200, P1, R132, UR9, RZ ;  /* 0x0000000984c87c10 */ /* 0x000fe4000ff3e0ff */
[-C--:B------:R-:W-:Y:S01]  /*11410*/  HMMA.16816.F32.BF16 R60, R184, R182.reuse, R60 ;  /* 0x000000b6b83c723c */ /* 0x080fe2000004183c */
[----:B------:R2:W-:Y:S03]  /*11420*/  LDGSTS.E.BYPASS.LTC128B.128 [R231+0x900], [R132.64], !P6 ;  /* 0x0090000084e77fae */ /* 0x0005e6000f101d4c */
[----:B------:R-:W-:Y:S02]  /*11430*/  IADD3.X R201, R133, UR8, RZ, P1, !PT ;  /* 0x0000000885c97c10 */ /* 0x000fe40008ffe4ff */
[----:B------:R-:W-:Y:S02]  /*11440*/  IADD3 R2, P0, R200, UR9, RZ ;  /* 0x00000009c8027c10 */ /* 0x000fe4000ff1e0ff */
[C---:B------:R-:W-:Y:S01]  /*11450*/  HMMA.16816.F32.BF16 R64, R176.reuse, R182, R64 ;  /* 0x000000b6b040723c */ /* 0x040fe20000041840 */
[----:B------:R1:W-:Y:S03]  /*11460*/  LDGSTS.E.BYPASS.LTC128B.128 [R231+0x1100], [R200.64], !P6 ;  /* 0x01100000c8e77fae */ /* 0x0003e6000f101d4c */
[----:B------:R-:W-:Y:S02]  /*11470*/  IADD3.X R3, R201, UR8, RZ, P0, !PT ;  /* 0x00000008c9037c10 */ /* 0x000fe400087fe4ff */
[----:B------:R-:W-:Y:S02]  /*11480*/  IADD3 R188, P1, R2, UR9, RZ ;  /* 0x0000000902bc7c10 */ /* 0x000fe4000ff3e0ff */
[-C--:B------:R-:W-:Y:S01]  /*11490*/  HMMA.16816.F32.BF16 R68, R176, R192.reuse, R68 ;  /* 0x000000c0b044723c */ /* 0x080fe20000041844 */
[----:B------:R4:W-:Y:S03]  /*114a0*/  LDGSTS.E.BYPASS.LTC128B.128 [R231+0x1900], [R2.64], !P6 ;  /* 0x0190000002e77fae */ /* 0x0009e6000f101d4c */
[----:B------:R-:W-:Y:S02]  /*114b0*/  IADD3.X R189, R3, UR8, RZ, P1, !PT ;  /* 0x0000000803bd7c10 */ /* 0x000fe40008ffe4ff */
[----:B------:R-:W-:Y:S02]  /*114c0*/  PLOP3.LUT P1, PT, PT, PT, UP2, 0x80, 0x0 ;  /* 0x000000000000781c */ /* 0x000fe40003f2f028 */
[C---:B------:R-:W-:Y:S01]  /*114d0*/  HMMA.16816.F32.BF16 R72, R184.reuse, R192, R72 ;  /* 0x000000c0b848723c */ /* 0x040fe20000041848 */
[----:B------:R3:W-:Y:S03]  /*114e0*/  LDGSTS.E.BYPASS.LTC128B.128 [R231+0x2100], [R188.64], !P6 ;  /* 0x02100000bce77fae */ /* 0x0007e6000f101d4c */
[----:B--2---:R-:W-:Y:S04]  /*114f0*/  IADD3 R132, P0, R188, UR9, RZ ;  /* 0x00000009bc847c10 */ /* 0x004fe8000ff1e0ff */
[-C--:B------:R-:W-:Y:S04]  /*11500*/  HMMA.16816.F32.BF16 R76, R184, R194.reuse, R76 ;  /* 0x000000c2b84c723c */ /* 0x080fe8000004184c */
[----:B------:R-:W-:Y:S02]  /*11510*/  IADD3.X R133, R189, UR8, RZ, P0, !PT ;  /* 0x00000008bd857c10 */ /* 0x000fe400087fe4ff */
[C---:B-----5:R-:W-:Y:S02]  /*11520*/  ISETP.GT.AND P0, PT, R229.reuse, R245, PT ;  /* 0x000000f5e500720c */ /* 0x060fe40003f04270 */
[C---:B------:R-:W-:Y:S01]  /*11530*/  HMMA.16816.F32.BF16 R80, R176.reuse, R194, R80 ;  /* 0x000000c2b050723c */ /* 0x040fe20000041850 */
[----:B------:R2:W-:Y:S06]  /*11540*/  LDGSTS.E.BYPASS.LTC128B.128 [R231+0x2900], [R132.64], !P6 ;  /* 0x0290000084e77fae */ /* 0x0005ec000f101d4c */
[----:B-1----:R-:W-:Y:S01]  /*11550*/  LDSM.16.M88.4 R200, [R218+0x3100] ;  /* 0x00310000dac8783b */ /* 0x002fe20000000200 */
[-C--:B------:R-:W-:Y:S04]  /*11560*/  HMMA.16816.F32.BF16 R84, R176, R196.reuse, R84 ;  /* 0x000000c4b054723c */ /* 0x080fe80000041854 */
[----:B------:R-:W-:Y:S01]  /*11570*/  @P0 IADD3 R0, R229, -0x1, RZ ;  /* 0xffffffffe5000810 */ /* 0x000fe20007ffe0ff */
[----:B---3--:R-:W1:Y:S01]  /*11580*/  LDSM.16.M88.4 R188, [R220+0x6100] ;  /* 0x00610000dcbc783b */ /* 0x008e620000000200 */
[----:B----4-:R-:W-:Y:S02]  /*11590*/  @P0 IMAD.MOV.U32 R3, RZ, RZ, R235 ;  /* 0x000000ffff030224 */ /* 0x010fe400078e00eb */
[C---:B------:R-:W-:Y:S03]  /*115a0*/  HMMA.16816.F32.BF16 R88, R184.reuse, R196, R88 ;  /* 0x000000c4b858723c */ /* 0x040fe60000041858 */
[----:B------:R-:W3:Y:S01]  /*115b0*/  LDSM.16.M88.4 R204, [R220+0x8100] ;  /* 0x00810000dccc783b */ /* 0x000ee20000000200 */
[----:B------:R-:W-:Y:S04]  /*115c0*/  @P0 SHF.R.S32.HI R2, RZ, 0x1f, R0 ;  /* 0x0000001fff020819 */ /* 0x000fe80000011400 */
[-C--:B------:R-:W-:Y:S01]  /*115d0*/  HMMA.16816.F32.BF16 R92, R184, R198.reuse, R92 ;  /* 0x000000c6b85c723c */ /* 0x080fe2000004185c */
[----:B------:R-:W0:Y:S03]  /*115e0*/  LDGDEPBAR ;  /* 0x00000000000079af */ /* 0x000e260000000000 */
[----:B--2---:R-:W-:Y:S03]  /*115f0*/  @P0 IMAD.WIDE.U32 R132, R0, c[0x0][0x1e0], RZ ;  /* 0x0000780000840a25 */ /* 0x004fe600078e00ff */
[----:B------:R-:W2:Y:S01]  /*11600*/  LDSM.16.M88.4 R208, [R218+0x3900] ;  /* 0x00390000dad0783b */ /* 0x000ea20000000200 */
[----:B------:R-:W-:Y:S04]  /*11610*/  HMMA.16816.F32.BF16 R96, R176, R198, R96 ;  /* 0x000000c6b060723c */ /* 0x000fe80000041860 */
[----:B------:R-:W-:Y:S01]  /*11620*/  @P0 IMAD R2, R2, c[0x0][0x1e0], RZ ;  /* 0x0000780002020a24 */ /* 0x000fe200078e02ff */
[----:B------:R-:W4:Y:S03]  /*11630*/  LDSM.16.M88.4 R172, [R218+0x4100] ;  /* 0x00410000daac783b */ /* 0x000f260000000200 */
[----:B------:R-:W-:Y:S03]  /*11640*/  @P0 IMAD R2, R0, c[0x0][0x1e4], R2 ;  /* 0x0000790000020a24 */ /* 0x000fe600078e0202 */
[----:B------:R-:W5:Y:S01]  /*11650*/  LDSM.16.M88.4 R180, [R218+0x4900] ;  /* 0x00490000dab4783b */ /* 0x000f620000000200 */
[----:B------:R-:W-:Y:S02]  /*11660*/  @P0 IMAD.IADD R0, R133, 0x1, R2 ;  /* 0x0000000185000824 */ /* 0x000fe400078e0202 */
[----:B------:R-:W-:Y:S02]  /*11670*/  @P0 IMAD.MOV.U32 R2, RZ, RZ, R232 ;  /* 0x000000ffff020224 */ /* 0x000fe400078e00e8 */
[----:B------:R-:W-:Y:S01]  /*11680*/  @P0 IMAD R0, R0, 0x60, RZ ;  /* 0x0000006000000824 */ /* 0x000fe200078e02ff */
[----:B------:R-:W4:Y:S01]  /*11690*/  LDSM.16.M88.4 R176, [R218+0x5100] ;  /* 0x00510000dab0783b */ /* 0x000f220000000200 */
[----:B------:R-:W-:Y:S01]  /*116a0*/  @P0 IMAD.WIDE.U32 R2, R132, 0x60, R2 ;  /* 0x0000006084020825 */ /* 0x000fe200078e0002 */
[-C--:B-1----:R-:W-:Y:S04]  /*116b0*/  HMMA.16816.F32.BF16 R4, R188, R200.reuse, R4 ;  /* 0x000000c8bc04723c */ /* 0x082fe80000041804 */
[----:B------:R-:W1:Y:S01]  /*116c0*/  LDSM.16.M88.4 R184, [R218+0x5900] ;  /* 0x00590000dab8783b */ /* 0x000e620000000200 */
[C---:B------:R-:W-:Y:S01]  /*116d0*/  @P0 LEA R132, P2, R2.reuse, c[0x0][0x1c8], 0x1 ;  /* 0x0000720002840a11 */ /* 0x040fe200078408ff */
[----:B------:R-:W-:Y:S02]  /*116e0*/  @P0 IMAD.IADD R0, R3, 0x1, R0 ;  /* 0x0000000103000824 */ /* 0x000fe400078e0200 */
[C---:B---3--:R-:W-:Y:S02]  /*116f0*/  HMMA.16816.F32.BF16 R8, R204.reuse, R200, R8 ;  /* 0x000000c8cc08723c */ /* 0x048fe40000041808 */
[----:B------:R-:W-:Y:S02]  /*11700*/  LDSM.16.M88.4 R192, [R217] ;  /* 0x00000000d9c0783b */ /* 0x000fe40000000200 */
[----:B------:R-:W-:Y:S01]  /*11710*/  @P0 LEA.HI.X R133, R2, c[0x0][0x1cc], R0, 0x1, P2 ;  /* 0x0000730002850a11 */ /* 0x000fe200010f0c00 */
[----:B------:R-:W-:Y:S01]  /*11720*/  @P1 IMAD.HI.U32 R0, R139, c[0x0][0x2c8], RZ ;  /* 0x0000b2008b001a27 */ /* 0x000fe200078e00ff */
[----:B------:R-:W-:Y:S02]  /*11730*/  @P0 IADD3 R2, P1, R132, UR6, RZ ;  /* 0x0000000684020c10 */ /* 0x000fe4000ff3e0ff */
[----:B------:R-:W-:Y:S01]  /*11740*/  LDSM.16.M88.4 R196, [R221+0x8100] ;  /* 0x00810000ddc4783b */ /* 0x000fe20000000200 */
[-C--:B------:R-:W-:Y:S03]  /*11750*/  HMMA.16816.F32.BF16 R12, R204, R202.reuse, R12 ;  /* 0x000000cacc0c723c */ /* 0x080fe6000004180c */
[----:B------:R-:W-:Y:S02]  /*11760*/  @P0 IADD3.X R3, R133, UR7, RZ, P1, !PT ;  /* 0x0000000785030c10 */ /* 0x000fe40008ffe4ff */
[----:B------:R-:W-:Y:S03]  /*11770*/  @P3 SHF.R.U32.HI R139, RZ, c[0x0][0x2cc], R0 ;  /* 0x0000b300ff8b3a19 */ /* 0x000fe60000011600 */
[C---:B------:R-:W-:Y:S01]  /*11780*/  HMMA.16816.F32.BF16 R16, R188.reuse, R202, R16 ;  /* 0x000000cabc10723c */ /* 0x040fe20000041810 */
[----:B------:R-:W-:Y:S07]  /*11790*/  LDSM.16.M88.4 R200, [R217+0x800] ;  /* 0x00080000d9c8783b */ /* 0x000fee0000000200 */
[-C--:B--2---:R-:W-:Y:S08]  /*117a0*/  HMMA.16816.F32.BF16 R20, R188, R208.reuse, R20 ;  /* 0x000000d0bc14723c */ /* 0x084ff00000041814 */
[C---:B------:R-:W-:Y:S08]  /*117b0*/  HMMA.16816.F32.BF16 R24, R204.reuse, R208, R24 ;  /* 0x000000d0cc18723c */ /* 0x040ff00000041818 */
[-C--:B------:R-:W-:Y:S08]  /*117c0*/  HMMA.16816.F32.BF16 R28, R204, R210.reuse, R28 ;  /* 0x000000d2cc1c723c */ /* 0x080ff0000004181c */
[C---:B------:R-:W-:Y:S08]  /*117d0*/  HMMA.16816.F32.BF16 R32, R188.reuse, R210, R32 ;  /* 0x000000d2bc20723c */ /* 0x040ff00000041820 */
[-C--:B----4-:R-:W-:Y:S08]  /*117e0*/  HMMA.16816.F32.BF16 R36, R188, R172.reuse, R36 ;  /* 0x000000acbc24723c */ /* 0x090ff00000041824 */
[C---:B------:R-:W-:Y:S08]  /*117f0*/  HMMA.16816.F32.BF16 R40, R204.reuse, R172, R40 ;  /* 0x000000accc28723c */ /* 0x040ff00000041828 */
[-C--:B------:R-:W-:Y:S08]  /*11800*/  HMMA.16816.F32.BF16 R44, R204, R174.reuse, R44 ;  /* 0x000000aecc2c723c */ /* 0x080ff0000004182c */
[C---:B------:R-:W-:Y:S01]  /*11810*/  HMMA.16816.F32.BF16 R48, R188.reuse, R174, R48 ;  /* 0x000000aebc30723c */ /* 0x040fe20000041830 */
[----:B------:R-:W2:Y:S07]  /*11820*/  LDSM.16.M88.4 R172, [R221+0x6100] ;  /* 0x00610000ddac783b */ /* 0x000eae0000000200 */
[-C--:B-----5:R-:W-:Y:S08]  /*11830*/  HMMA.16816.F32.BF16 R52, R188, R180.reuse, R52 ;  /* 0x000000b4bc34723c */ /* 0x0a0ff00000041834 */
        /* <DEDUP_REMOVED lines=9> */
[-C--:B-1----:R-:W-:Y:S08]  /*118d0*/  HMMA.16816.F32.BF16 R84, R188, R184.reuse, R84 ;  /* 0x000000b8bc54723c */ /* 0x082ff00000041854 */
[C---:B------:R-:W-:Y:S08]  /*118e0*/  HMMA.16816.F32.BF16 R88, R204.reuse, R184, R88 ;  /* 0x000000b8cc58723c */ /* 0x040ff00000041858 */
[-C--:B------:R-:W-:Y:S08]  /*118f0*/  HMMA.16816.F32.BF16 R92, R204, R186.reuse, R92 ;  /* 0x000000bacc5c723c */ /* 0x080ff0000004185c */
[----:B------:R-:W-:Y:S01]  /*11900*/  HMMA.16816.F32.BF16 R96, R188, R186, R96 ;  /* 0x000000babc60723c */ /* 0x000fe20000041860 */
[----:B------:R-:W1:Y:S07]  /*11910*/  LDSM.16.M88.4 R184, [R217+0x2000] ;  /* 0x00200000d9b8783b */ /* 0x000e6e0000000200 */
[-C--:B--2---:R-:W-:Y:S08]  /*11920*/  HMMA.16816.F32.BF16 R4, R172, R192.reuse, R4 ;  /* 0x000000c0ac04723c */ /* 0x084ff00000041804 */
[C---:B------:R-:W-:Y:S08]  /*11930*/  HMMA.16816.F32.BF16 R8, R196.reuse, R192, R8 ;  /* 0x000000c0c408723c */ /* 0x040ff00000041808 */
[-C--:B------:R-:W-:Y:S08]  /*11940*/  HMMA.16816.F32.BF16 R12, R196, R194.reuse, R12 ;  /* 0x000000c2c40c723c */ /* 0x080ff0000004180c */
[C---:B------:R-:W-:Y:S08]  /*11950*/  HMMA.16816.F32.BF16 R16, R172.reuse, R194, R16 ;  /* 0x000000c2ac10723c */ /* 0x040ff00000041810 */
[-C--:B------:R-:W-:Y:S08]  /*11960*/  HMMA.16816.F32.BF16 R20, R172, R200.reuse, R20 ;  /* 0x000000c8ac14723c */ /* 0x080ff00000041814 */
[C---:B------:R-:W-:Y:S08]  /*11970*/  HMMA.16816.F32.BF16 R24, R196.reuse, R200, R24 ;  /* 0x000000c8c418723c */ /* 0x040ff00000041818 */
[-C--:B------:R-:W-:Y:S08]  /*11980*/  HMMA.16816.F32.BF16 R28, R196, R202.reuse, R28 ;  /* 0x000000cac41c723c */ /* 0x080ff0000004181c */
[C---:B------:R-:W-:Y:S08]  /*11990*/  HMMA.16816.F32.BF16 R32, R172.reuse, R202, R32 ;  /* 0x000000caac20723c */ /* 0x040ff00000041820 */
[-C--:B---3--:R-:W-:Y:S08]  /*119a0*/  HMMA.16816.F32.BF16 R36, R172, R180.reuse, R36 ;  /* 0x000000b4ac24723c */ /* 0x088ff00000041824 */
[C---:B------:R-:W-:Y:S07]  /*119b0*/  HMMA.16816.F32.BF16 R40, R196.reuse, R180, R40 ;  /* 0x000000b4c428723c */ /* 0x040fee0000041828 */
[----:B------:R-:W-:Y:S01]  /*119c0*/  @P0 IADD3 R180, P2, R2, UR6, RZ ;  /* 0x0000000602b40c10 */ /* 0x000fe2000ff5e0ff */
[-C--:B------:R-:W-:Y:S04]  /*119d0*/  HMMA.16816.F32.BF16 R44, R196, R182.reuse, R44 ;  /* 0x000000b6c42c723c */ /* 0x080fe8000004182c */
[----:B------:R-:W-:Y:S04]  /*119e0*/  @P0 IADD3.X R181, R3, UR7, RZ, P2, !PT ;  /* 0x0000000703b50c10 */ /* 0x000fe800097fe4ff */
[C---:B------:R-:W-:Y:S08]  /*119f0*/  HMMA.16816.F32.BF16 R48, R172.reuse, R182, R48 ;  /* 0x000000b6ac30723c */ /* 0x040ff00000041830 */
[-C--:B----4-:R-:W-:Y:S08]  /*11a00*/  HMMA.16816.F32.BF16 R52, R172, R176.reuse, R52 ;  /* 0x000000b0ac34723c */ /* 0x090ff00000041834 */
[C---:B------:R-:W-:Y:S08]  /*11a10*/  HMMA.16816.F32.BF16 R56, R196.reuse, R176, R56 ;  /* 0x000000b0c438723c */ /* 0x040ff00000041838 */
[-C--:B------:R-:W-:Y:S08]  /*11a20*/  HMMA.16816.F32.BF16 R60, R196, R178.reuse, R60 ;  /* 0x000000b2c43c723c */ /* 0x080ff0000004183c */
[C---:B------:R-:W-:Y:S01]  /*11a30*/  HMMA.16816.F32.BF16 R64, R172.reuse, R178, R64 ;  /* 0x000000b2ac40723c */ /* 0x040fe20000041840 */
[----:B------:R-:W2:Y:S01]  /*11a40*/  LDSM.16.M88.4 R176, [R217+0x2800] ;  /* 0x00280000d9b0783b */ /* 0x000ea20000000200 */
[----:B------:R-:W-:Y:S05]  /*11a50*/  DEPBAR.LE SB0, 0x0 ;  /* 0x000080000000791a */ /* 0x000fea0000000000 */
[----:B------:R-:W-:Y:S01]  /*11a60*/  BAR.SYNC.DEFER_BLOCKING 0x0 ;  /* 0x0000000000007b1d */ /* 0x000fe20000010000 */
[-C--:B-1----:R-:W-:Y:S08]  /*11a70*/  HMMA.16816.F32.BF16 R68, R172, R184.reuse, R68 ;  /* 0x000000b8ac44723c */ /* 0x082ff00000041844 */
[C---:B------:R-:W-:Y:S08]  /*11a80*/  HMMA.16816.F32.BF16 R72, R196.reuse, R184, R72 ;  /* 0x000000b8c448723c */ /* 0x040ff00000041848 */
[-C--:B------:R-:W-:Y:S01]  /*11a90*/  HMMA.16816.F32.BF16 R76, R196, R186.reuse, R76 ;  /* 0x000000bac44c723c */ /* 0x080fe2000004184c */
[----:B------:R-:W-:Y:S01]  /*11aa0*/  @!PT LDS RZ, [RZ] ;  /* 0x00000000fffff984 */ /* 0x000fe20000000800 */
[----:B------:R-:W-:Y:S01]  /*11ab0*/  @!PT LDS RZ, [RZ] ;  /* 0x00000000fffff984 */ /* 0x000fe20000000800 */
[----:B------:R-:W-:Y:S01]  /*11ac0*/  @!PT LDS RZ, [RZ] ;  /* 0x00000000fffff984 */ /* 0x000fe20000000800 */
[----:B------:R1:W-:Y:S07]  /*11ad0*/  @P0 LDGSTS.E.BYPASS.LTC128B.128 [R231+0x3100], [R132.64], !P6 ;  /* 0x0310000084e70fae */ /* 0x0003ee000f101d4c */
[C---:B------:R-:W-:Y:S01]  /*11ae0*/  HMMA.16816.F32.BF16 R80, R172.reuse, R186, R80 ;  /* 0x000000baac50723c */ /* 0x040fe20000041850 */
[----:B------:R3:W-:Y:S07]  /*11af0*/  @P0 LDGSTS.E.BYPASS.LTC128B.128 [R231+0x3900], [R2.64], !P6 ;  /* 0x0390000002e70fae */ /* 0x0007ee000f101d4c */
[-C--:B--2---:R-:W-:Y:S01]  /*11b00*/  HMMA.16816.F32.BF16 R84, R172, R176.reuse, R84 ;  /* 0x000000b0ac54723c */ /* 0x084fe20000041854 */
[----:B------:R2:W-:Y:S07]  /*11b10*/  @P0 LDGSTS.E.BYPASS.LTC128B.128 [R231+0x4100], [R180.64], !P6 ;  /* 0x04100000b4e70fae */ /* 0x0005ee000f101d4c */
[C---:B------:R-:W-:Y:S08]  /*11b20*/  HMMA.16816.F32.BF16 R88, R196.reuse, R176, R88 ;  /* 0x000000b0c458723c */ /* 0x040ff00000041858 */
[-C--:B------:R-:W-:Y:S04]  /*11b30*/  HMMA.16816.F32.BF16 R92, R196, R178.reuse, R92 ;  /* 0x000000b2c45c723c */ /* 0x080fe8000004185c */
[----:B-1----:R-:W-:Y:S04]  /*11b40*/  @P0 IADD3 R132, P1, R180, UR6, RZ ;  /* 0x00000006b4840c10 */ /* 0x002fe8000ff3e0ff */
[----:B------:R-:W-:Y:S01]  /*11b50*/  @P0 IADD3.X R133, R181, UR7, RZ, P1, !PT ;  /* 0x00000007b5850c10 */ /* 0x000fe20008ffe4ff */
[----:B------:R-:W-:Y:S04]  /*11b60*/  HMMA.16816.F32.BF16 R96, R172, R178, R96 ;  /* 0x000000b2ac60723c */ /* 0x000fe80000041860 */
[----:B------:R1:W-:Y:S01]  /*11b70*/  @P0 LDGSTS.E.BYPASS.LTC128B.128 [R231+0x4900], [R132.64], !P6 ;  /* 0x0490000084e70fae */ /* 0x0003e2000f101d4c */
[----:B---3--:R-:W-:Y:S04]  /*11b80*/  @P0 IADD3 R2, P2, R132, UR6, RZ ;  /* 0x0000000684020c10 */ /* 0x008fe8000ff5e0ff */
[----:B------:R-:W-:Y:S03]  /*11b90*/  @P0 IADD3.X R3, R133, UR7, RZ, P2, !PT ;  /* 0x0000000785030c10 */ /* 0x000fe600097fe4ff */
[----:B------:R-:W-:Y:S02]  /*11ba0*/  @P0 IADD3 R176, P1, R2, UR6, RZ ;  /* 0x0000000602b00c10 */ /* 0x000fe4000ff3e0ff */
[----:B------:R3:W-:Y:S02]  /*11bb0*/  @P0 LDGSTS.E.BYPASS.LTC128B.128 [R231+0x5100], [R2.64], !P6 ;  /* 0x0510000002e70fae */ /* 0x0007e4000f101d4c */
[----:B------:R-:W-:Y:S05]  /*11bc0*/  @P0 IADD3.X R177, R3, UR7, RZ, P1, !PT ;  /* 0x0000000703b10c10 */ /* 0x000fea0008ffe4ff */
[----:B------:R2:W-:Y:S01]  /*11bd0*/  @P0 LDGSTS.E.BYPASS.LTC128B.128 [R231+0x5900], [R176.64], !P6 ;  /* 0x05900000b0e70fae */ /* 0x0005e2000f101d4c */
[----:B------:R-:W-:Y:S05]  /*11be0*/  PLOP3.LUT P0, PT, PT, PT, UP1, 0x40, 0x0 ;  /* 0x000000000000781c */ /* 0x000fea0003f0e818 */
[----:B------:R-:W0:Y:S01]  /*11bf0*/  LDGDEPBAR ;  /* 0x00000000000079af */ /* 0x000e220000000000 */
[----:B-1----:R-:W-:Y:S05]  /*11c00*/  IMAD R133, R229, -0x60, RZ ;  /* 0xffffffa0e5857824 */ /* 0x002fea00078e02ff */
[----:B------:R-:W3:Y:S01]  /*11c10*/  SHFL.IDX PT, R132, R139, RZ, 0x1c1f ;  /* 0x001c1fff8b847589 */ /* 0x000ee200000e0000 */
[----:B------:R-:W-:Y:S01]  /*11c20*/  IMAD.IADD R174, R133, 0x1, -R134 ;  /* 0x0000000185ae7824 */ /* 0x000fe200078e0a86 */
[----:B------:R-:W-:Y:S04]  /*11c30*/  IADD3 R173, -R134, 0x1, R133 ;  /* 0x0000000186ad7810 */ /* 0x000fe80007ffe185 */
[----:B------:R-:W-:Y:S04]  /*11c40*/  IADD3 R173, R173, c[0x0][0x1d0], RZ ;  /* 0x00007400adad7a10 */ /* 0x000fe80007ffe0ff */
[----:B------:R-:W-:Y:S04]  /*11c50*/  IADD3 R173, R173, -c[0x0][0x168], RZ ;  /* 0x80005a00adad7a10 */ /* 0x000fe80007ffe0ff */
[C---:B------:R-:W-:Y:S02]  /*11c60*/  IADD3 R172, R173.reuse, c[0x0][0x328], RZ ;  /* 0x0000ca00adac7a10 */ /* 0x040fe40007ffe0ff */
[----:B------:R-:W-:Y:S03]  /*11c70*/  IADD3 R173, R173, UR10, RZ ;  /* 0x0000000aadad7c10 */ /* 0x000fe6000fffe0ff */
[--C-:B---3--:R-:W-:Y:S02]  /*11c80*/  IMAD.IADD R2, R172, 0x1, R132.reuse ;  /* 0x00000001ac027824 */ /* 0x108fe400078e0284 */
[----:B------:R-:W-:Y:S01]  /*11c90*/  IMAD.IADD R0, R173, 0x1, R132 ;  /* 0x00000001ad007824 */ /* 0x000fe200078e0284 */
[----:B------:R-:W-:-:S05]  /*11ca0*/  @P0 BRA `(.L_x_505) ;  /* 0x0000018000000947 */ /* 0x000fca0003800000 */
[----:B--2---:R-:W-:Y:S01]  /*11cb0*/  IADD3 R3, R132, c[0x0][0x1d0], RZ ;  /* 0x0000740084037a10 */ /* 0x004fe20007ffe0ff */
        /* <DEDUP_REMOVED lines=13> */
.L_x_507:
[----:B------:R-:W-:Y:S04]  /*11d90*/  MOV R132, c[0x0][0x32c] ;  /* 0x0000cb0000847a02 */ /* 0x000fe80000000f00 */
[----:B------:R-:W-:Y:S11]  /*11da0*/  ISETP.NE.AND P0, PT, R132, 0x1, PT ;  /* 0x000000018400780c */ /* 0x000ff60003f05270 */
[----:B------:R-:W-:Y:S02]  /*11db0*/  @!UPT UIADD3 URZ, URZ, URZ, URZ ;  /* 0x0000003f3f3ff290 */ /* 0x000fe4000fffe03f */
[----:B------:R-:W-:Y:S05]  /*11dc0*/  @P0 IMAD.HI.U32 R132, R3, c[0x0][0x330], RZ ;  /* 0x0000cc0003840a27 */ /* 0x000fea00078e00ff */
[----:B------:R-:W-:Y:S02]  /*11dd0*/  @P0 SHF.R.U32.HI R3, RZ, c[0x0][0x334], R132 ;  /* 0x0000cd00ff030a19 */ /* 0x000fe40000011684 */
.L_x_508:
[----:B------:R-:W-:Y:S05]  /*11de0*/  BSYNC B0 ;  /* 0x0000000000007941 */ /* 0x000fea0003800000 */
.L_x_506:
[----:B------:R-:W-:Y:S05]  /*11df0*/  IMAD R3, R3, c[0x0][0x32c], R174 ;  /* 0x0000cb0003037a24 */ /* 0x000fea00078e02ae */
[----:B------:R-:W-:Y:S02]  /*11e00*/  IADD3 R132, R3, c[0x0][0x32c], RZ ;  /* 0x0000cb0003847a10 */ /* 0x000fe40007ffe0ff */
[----:B------:R-:W-:Y:S02]  /*11e10*/  IMNMX R0, R0, R3, !PT ;  /* 0x0000000300007217 */ /* 0x000fe40007800200 */
[----:B------:R-:W-:Y:S02]  /*11e20*/  IMNMX R2, R2, R132, PT ;  /* 0x0000008402027217 */ /* 0x000fe40003800200 */
.L_x_505:
[----:B--2---:R-:W-:Y:S01]  /*11e30*/  PLOP3.LUT P0, PT, PT, PT, UP1, 0x40, 0x0 ;  /* 0x000000000000781c */ /* 0x004fe20003f0e818 */
        /* <DEDUP_REMOVED lines=18> */
.L_x_511:
[----:B------:R-:W-:Y:S04]  /*11f60*/  MOV R175, c[0x0][0x32c] ;  /* 0x0000cb0000af7a02 */ /* 0x000fe80000000f00 */
[----:B------:R-:W-:Y:S11]  /*11f70*/  ISETP.NE.AND P0, PT, R175, 0x1, PT ;  /* 0x00000001af00780c */ /* 0x000ff60003f05270 */
[----:B------:R-:W-:Y:S02]  /*11f80*/  @!UPT UIADD3 URZ, URZ, URZ, URZ ;  /* 0x0000003f3f3ff290 */ /* 0x000fe4000fffe03f */
[----:B------:R-:W-:Y:S05]  /*11f90*/  @P0 IMAD.HI.U32 R175, R134, c[0x0][0x330], RZ ;  /* 0x0000cc0086af0a27 */ /* 0x000fea00078e00ff */
[----:B------:R-:W-:Y:S02]  /*11fa0*/  @P0 SHF.R.U32.HI R134, RZ, c[0x0][0x334], R175 ;  /* 0x0000cd00ff860a19 */ /* 0x000fe400000116af */
.L_x_512:
[----:B------:R-:W-:Y:S05]  /*11fb0*/  BSYNC B0 ;  /* 0x0000000000007941 */ /* 0x000fea0003800000 */
.L_x_510:
[----:B------:R-:W-:Y:S05]  /*11fc0*/  IMAD R134, R134, c[0x0][0x32c], R174 ;  /* 0x0000cb0086867a24 */ /* 0x000fea00078e02ae */
[----:B------:R-:W-:Y:S02]  /*11fd0*/  IADD3 R175, R134, c[0x0][0x32c], RZ ;  /* 0x0000cb0086af7a10 */ /* 0x000fe40007ffe0ff */
[----:B------:R-:W-:Y:S02]  /*11fe0*/  IMNMX R3, R3, R134, !PT ;  /* 0x0000008603037217 */ /* 0x000fe40007800200 */
[----:B------:R-:W-:Y:S02]  /*11ff0*/  IMNMX R132, R132, R175, PT ;  /* 0x000000af84847217 */ /* 0x000fe40003800200 */
.L_x_509:
[C---:B------:R-:W-:Y:S02]  /*12000*/  ISETP.GE.AND P0, PT, R133.reuse, 0x9, PT ;  /* 0x000000098500780c */ /* 0x040fe40003f06270 */
[C---:B------:R-:W-:Y:S02]  /*12010*/  ISETP.GE.AND P1, PT, R133.reuse, 0x2, PT ;  /* 0x000000028500780c */ /* 0x040fe40003f26270 */
[----:B------:R-:W-:Y:S02]  /*12020*/  P2R R181, PR, RZ, 0x1 ;  /* 0x00000001ffb57803 */ /* 0x000fe40000000000 */
[C---:B------:R-:W-:Y:S02]  /*12030*/  ISETP.GT.AND P0, PT, R0.reuse, 0x8, !P0 ;  /* 0x000000080000780c */ /* 0x040fe40004704270 */
[----:B------:R-:W-:Y:S02]  /*12040*/  P2R R182, PR, RZ, 0x2 ;  /* 0x00000002ffb67803 */ /* 0x000fe40000000000 */
[----:B------:R-:W-:Y:S02]  /*12050*/  ISETP.GT.AND P1, PT, R0, 0x1, !P1 ;  /* 0x000000010000780c */ /* 0x000fe40004f24270 */
[C---:B------:R-:W-:Y:S02]  /*12060*/  ISETP.GE.AND P2, PT, R133.reuse, 0x11, PT ;  /* 0x000000118500780c */ /* 0x040fe40003f46270 */
[C---:B------:R-:W-:Y:S02]  /*12070*/  ISETP.LT.OR P0, PT, R2.reuse, 0x9, P0 ;  /* 0x000000090200780c */ /* 0x040fe40000701670 */
[----:B------:R-:W-:Y:S02]  /*12080*/  ISETP.LT.OR P1, PT, R2, 0x2, P1 ;  /* 0x000000020200780c */ /* 0x000fe40000f21670 */
[----:B------:R-:W-:Y:S02]  /*12090*/  ISETP.GE.AND P3, PT, R133, 0xa, PT ;  /* 0x0000000a8500780c */ /* 0x000fe40003f66270 */
[----:B------:R-:W-:Y:S02]  /*120a0*/  FSEL R184, R16, -INF , !P0 ;  /* 0xff80000010b87808 */ /* 0x000fe40004000000 */
[C---:B------:R-:W-:Y:S02]  /*120b0*/  ISETP.GT.AND P0, PT, R0.reuse, 0x10, !P2 ;  /* 0x000000100000780c */ /* 0x040fe40005704270 */
[----:B------:R-:W-:Y:S02]  /*120c0*/  FSEL R183, R5, -INF , !P1 ;  /* 0xff80000005b77808 */ /* 0x000fe40004800000 */
[----:B------:R-:W-:Y:S02]  /*120d0*/  ISETP.GT.AND P1, PT, R0, 0x9, !P3 ;  /* 0x000000090000780c */ /* 0x000fe40005f24270 */
[----:B------:R-:W-:Y:S02]  /*120e0*/  P2R R179, PR, RZ, 0x4 ;  /* 0x00000004ffb37803 */ /* 0x000fe40000000000 */
[C---:B------:R-:W-:Y:S02]  /*120f0*/  ISETP.LT.OR P0, PT, R2.reuse, 0x11, P0 ;  /* 0x000000110200780c */ /* 0x040fe40000701670 */
[----:B------:R-:W-:Y:S02]  /*12100*/  ISETP.GE.AND P2, PT, R133, 0x12, PT ;  /* 0x000000128500780c */ /* 0x000fe40003f46270 */
[----:B------:R-:W-:Y:S02]  /*12110*/  ISETP.LT.OR P1, PT, R2, 0xa, P1 ;  /* 0x0000000a0200780c */ /* 0x000fe40000f21670 */
[----:B------:R-:W-:Y:S02]  /*12120*/  FSEL R186, R20, -INF , !P0 ;  /* 0xff80000014ba7808 */ /* 0x000fe40004000000 */
[----:B------:R-:W-:Y:S02]  /*12130*/  ISETP.GT.AND P0, PT, R0, 0x11, !P2 ;  /* 0x000000110000780c */ /* 0x000fe40005704270 */
[----:B------:R-:W-:Y:S02]  /*12140*/  FSEL R185, R17, -INF , !P1 ;  /* 0xff80000011b97808 */ /* 0x000fe40004800000 */
[----:B------:R-:W-:Y:S02]  /*12150*/  ISETP.LT.OR P0, PT, R2, 0x12, P0 ;  /* 0x000000120200780c */ /* 0x000fe40000701670 */
[----:B------:R-:W-:Y:S02]  /*12160*/  ISETP.GE.AND P1, PT, R133, 0x19, PT ;  /* 0x000000198500780c */ /* 0x000fe40003f26270 */
[----:B------:R-:W-:Y:S02]  /*12170*/  FSEL R187, R21, -INF , !P0 ;  /* 0xff80000015bb7808 */ /* 0x000fe40004000000 */
[----:B------:R-:W-:Y:S02]  /*12180*/  ISETP.GT.AND P0, PT, R0, 0x18, !P1 ;  /* 0x000000180000780c */ /* 0x000fe40004f04270 */
[----:B------:R-:W-:Y:S02]  /*12190*/  P2R R177, PR, RZ, 0x2 ;  /* 0x00000002ffb17803 */ /* 0x000fe40000000000 */
[----:B------:R-:W-:Y:S02]  /*121a0*/  ISETP.LT.OR P0, PT, R2, 0x19, P0 ;  /* 0x000000190200780c */ /* 0x000fe40000701670 */
[C---:B------:R-:W-:Y:S02]  /*121b0*/  ISETP.GE.AND P1, PT, R133.reuse, 0x1a, PT ;  /* 0x0000001a8500780c */ /* 0x040fe40003f26270 */
[----:B------:R-:W-:Y:S02]  /*121c0*/  FSEL R188, R32, -INF , !P0 ;  /* 0xff80000020bc7808 */ /* 0x000fe40004000000 */
[----:B------:R-:W-:Y:S02]  /*121d0*/  ISETP.GT.AND P0, PT, R0, 0x19, !P1 ;  /* 0x000000190000780c */ /* 0x000fe40004f04270 */
[----:B------:R-:W-:Y:S02]  /*121e0*/  P2R R176, PR, RZ, 0x2 ;  /* 0x00000002ffb07803 */ /* 0x000fe40000000000 */
        /* <DEDUP_REMOVED lines=39> */
[----:B------:R-:W-:Y:S02]  /*12460*/  ISETP.GE.AND P4, PT, R133, 0x41, PT ;  /* 0x000000418500780c */ /* 0x000fe40003f86270 */
[----:B------:R-:W-:Y:S02]  /*12470*/  ISETP.LT.OR P0, PT, R2, 0x3a, P0 ;  /* 0x0000003a0200780c */ /* 0x000fe40000701670 */
[----:B------:R-:W-:Y:S02]  /*12480*/  P2R R180, PR, RZ, 0x8 ;  /* 0x00000008ffb47803 */ /* 0x000fe40000000000 */
[----:B------:R-:W-:Y:S02]  /*12490*/  FSEL R203, R65, -INF , !P0 ;  /* 0xff80000041cb7808 */ /* 0x000fe40004000000 */
[----:B------:R-:W-:Y:S02]  /*124a0*/  ISETP.GT.AND P0, PT, R0, 0x40, !P4 ;  /* 0x000000400000780c */ /* 0x000fe40006704270 */
[C---:B------:R-:W-:Y:S02]  /*124b0*/  ISETP.GE.AND P3, PT, R133.reuse, 0x42, PT ;  /* 0x000000428500780c */ /* 0x040fe40003f66270 */
        /* <DEDUP_REMOVED lines=28> */
[----:B------:R-:W-:Y:S04]  /*12680*/  ISETP.GT.AND P0, PT, R0, 0x58, !P5 ;  /* 0x000000580000780c */ /* 0x000fe80006f04270 */
[----:B------:R-:W-:Y:S04]  /*12690*/  ISETP.LT.OR P0, PT, R2, 0x59, P0 ;  /* 0x000000590200780c */ /* 0x000fe80000701670 */
[----:B------:R-:W-:Y:S02]  /*126a0*/  FSEL R243, R96, -INF , !P0 ;  /* 0xff80000060f37808 */ /* 0x000fe40004000000 */
[----:B------:R-:W-:Y:S04]  /*126b0*/  ISETP.GT.AND P0, PT, R0, RZ, !P1 ;  /* 0x000000ff0000720c */ /* 0x000fe80004f04270 */
[----:B------:R-:W-:Y:S04]  /*126c0*/  ISETP.LT.OR P0, PT, R2, 0x1, P0 ;  /* 0x000000010200780c */ /* 0x000fe80000701670 */
[----:B------:R-:W-:Y:S02]  /*126d0*/  FSEL R52, R4, -INF , !P0 ;  /* 0xff80000004347808 */ /* 0x000fe40004000000 */
[----:B------:R-:W-:Y:S01]  /*126e0*/  ISETP.GE.AND P0, PT, R133, 0x5a, PT ;  /* 0x0000005a8500780c */ /* 0x000fe20003f06270 */
[----:B------:R-:W1:Y:S03]  /*126f0*/  SHFL.IDX PT, R4, R139, 0x2, 0x1c1f ;  /* 0x005c1f008b047f89 */ /* 0x000e6600000e0000 */
[----:B------:R-:W-:Y:S02]  /*12700*/  P2R R37, PR, RZ, 0x1 ;  /* 0x00000001ff257803 */ /* 0x000fe40000000000 */
[----:B------:R-:W-:Y:S04]  /*12710*/  ISETP.GT.AND P0, PT, R0, 0x59, !P0 ;  /* 0x000000590000780c */ /* 0x000fe80004704270 */
        /* <DEDUP_REMOVED lines=20> */
.L_x_515:
[----:B------:R-:W-:Y:S04]  /*12860*/  MOV R49, c[0x0][0x32c] ;  /* 0x0000cb0000317a02 */ /* 0x000fe80000000f00 */
[----:B------:R-:W-:Y:S11]  /*12870*/  ISETP.NE.AND P0, PT, R49, 0x1, PT ;  /* 0x000000013100780c */ /* 0x000ff60003f05270 */
[----:B------:R-:W-:Y:S02]  /*12880*/  @!UPT UIADD3 URZ, URZ, URZ, URZ ;  /* 0x0000003f3f3ff290 */ /* 0x000fe4000fffe03f */
[----:B------:R-:W-:Y:S05]  /*12890*/  @P0 IMAD.HI.U32 R49, R4, c[0x0][0x330], RZ ;  /* 0x0000cc0004310a27 */ /* 0x000fea00078e00ff */
[----:B------:R-:W-:Y:S02]  /*128a0*/  @P0 SHF.R.U32.HI R4, RZ, c[0x0][0x334], R49 ;  /* 0x0000cd00ff040a19 */ /* 0x000fe40000011631 */
.L_x_516:
[----:B------:R-:W-:Y:S05]  /*128b0*/  BSYNC B0 ;  /* 0x0000000000007941 */ /* 0x000fea0003800000 */
.L_x_514:
[----:B------:R-:W-:Y:S05]  /*128c0*/  IMAD R4, R4, c[0x0][0x32c], R174 ;  /* 0x0000cb0004047a24 */ /* 0x000fea00078e02ae */
[----:B------:R-:W-:Y:S02]  /*128d0*/  IADD3 R49, R4, c[0x0][0x32c], RZ ;  /* 0x0000cb0004317a10 */ /* 0x000fe40007ffe0ff */
[----:B------:R-:W-:Y:S02]  /*128e0*/  IMNMX R0, R0, R4, !PT ;  /* 0x0000000400007217 */ /* 0x000fe40007800200 */
[----:B------:R-:W-:Y:S02]  /*128f0*/  IMNMX R2, R2, R49, PT ;  /* 0x0000003102027217 */ /* 0x000fe40003800200 */
.L_x_513:
[----:B------:R-:W-:Y:S02]  /*12900*/  ISETP.NE.AND P0, PT, R181, RZ, PT ;  /* 0x000000ffb500720c */ /* 0x000fe40003f05270 */
[----:B------:R-:W-:Y:S02]  /*12910*/  P2R R4, PR, RZ, 0x10 ;  /* 0x00000010ff047803 */ /* 0x000fe40000000000 */
[----:B------:R-:W-:Y:S02]  /*12920*/  ISETP.GT.AND P0, PT, R3, 0x8, !P0 ;  /* 0x000000080300780c */ /* 0x000fe40004704270 */
[----:B------:R-:W-:Y:S02]  /*12930*/  P2R R49, PR, RZ, 0x40 ;  /* 0x00000040ff317803 */ /* 0x000fe40000000000 */
[----:B------:R-:W-:Y:S02]  /*12940*/  ISETP.LT.OR P0, PT, R132, 0x9, P0 ;  /* 0x000000098400780c */ /* 0x000fe40000701670 */
[----:B------:R-:W-:Y:S02]  /*12950*/  ISETP.NE.AND P6, PT, R37, RZ, PT ;  /* 0x000000ff2500720c */ /* 0x000fe40003fc5270 */
[----:B------:R-:W-:Y:S02]  /*12960*/  FSEL R53, R18, -INF , !P0 ;  /* 0xff80000012357808 */ /* 0x000fe40004000000 */
[----:B------:R-:W-:Y:S04]  /*12970*/  ISETP.NE.AND P0, PT, R180, RZ, PT ;  /* 0x000000ffb400720c */ /* 0x000fe80003f05270 */
[----:B------:R-:W-:Y:S04]  /*12980*/  ISETP.GT.AND P0, PT, R3, 0x9, !P0 ;  /* 0x000000090300780c */ /* 0x000fe80004704270 */
[C---:B------:R-:W-:Y:S04]  /*12990*/  ISETP.LT.OR P0, PT, R132.reuse, 0xa, P0 ;  /* 0x0000000a8400780c */ /* 0x040fe80000701670 */
[----:B------:R-:W-:Y:S02]  /*129a0*/  FSEL R64, R19, -INF , !P0 ;  /* 0xff80000013407808 */ /* 0x000fe40004000000 */
[----:B------:R-:W-:Y:S04]  /*129b0*/  ISETP.NE.AND P0, PT, R179, RZ, PT ;  /* 0x000000ffb300720c */ /* 0x000fe80003f05270 */
[C---:B------:R-:W-:Y:S04]  /*129c0*/  ISETP.GT.AND P0, PT, R3.reuse, 0x10, !P0 ;  /* 0x000000100300780c */ /* 0x040fe80004704270 */
[----:B------:R-:W-:Y:S04]  /*129d0*/  ISETP.LT.OR P0, PT, R132, 0x11, P0 ;  /* 0x000000118400780c */ /* 0x000fe80000701670 */
        /* <DEDUP_REMOVED lines=45> */
[C---:B------:R-:W-:Y:S02]  /*12cb0*/  ISETP.GT.AND P0, PT, R3.reuse, 0x40, !P4 ;  /* 0x000000400300780c */ /* 0x040fe40006704270 */
[----:B------:R-:W-:Y:S02]  /*12cc0*/  ISETP.NE.AND P4, PT, R182, RZ, PT ;  /* 0x000000ffb600720c */ /* 0x000fe40003f85270 */
[----:B------:R-:W-:Y:S04]  /*12cd0*/  ISETP.LT.OR P0, PT, R132, 0x41, P0 ;  /* 0x000000418400780c */ /* 0x000fe80000701670 */
[----:B------:R-:W-:Y:S02]  /*12ce0*/  FSEL R205, R70, -INF , !P0 ;  /* 0xff80000046cd7808 */ /* 0x000fe40004000000 */
[----:B------:R-:W-:Y:S04]  /*12cf0*/  ISETP.GT.AND P0, PT, R3, 0x41, !P3 ;  /* 0x000000410300780c */ /* 0x000fe80005f04270 */
[C---:B------:R-:W-:Y:S04]  /*12d00*/  ISETP.LT.OR P0, PT, R132.reuse, 0x42, P0 ;  /* 0x000000428400780c */ /* 0x040fe80000701670 */
[----:B------:R-:W-:Y:S02]  /*12d10*/  FSEL R206, R71, -INF , !P0 ;  /* 0xff80000047ce7808 */ /* 0x000fe40004000000 */
        /* <DEDUP_REMOVED lines=15> */
[----:B------:R-:W-:Y:S04]  /*12e10*/  ISETP.GT.AND P0, PT, R3, 0x1, !P4 ;  /* 0x000000010300780c */ /* 0x000fe80006704270 */
[C---:B------:R-:W-:Y:S04]  /*12e20*/  ISETP.LT.OR P0, PT, R132.reuse, 0x2, P0 ;  /* 0x000000028400780c */ /* 0x040fe80000701670 */
[----:B------:R-:W-:Y:S02]  /*12e30*/  FSEL R19, R7, -INF , !P0 ;  /* 0xff80000007137808 */ /* 0x000fe40004000000 */
[C---:B------:R-:W-:Y:S04]  /*12e40*/  ISETP.GT.AND P0, PT, R3.reuse, RZ, !P1 ;  /* 0x000000ff0300720c */ /* 0x040fe80004f04270 */
[----:B------:R-:W-:Y:S04]  /*12e50*/  ISETP.LT.OR P0, PT, R132, 0x1, P0 ;  /* 0x000000018400780c */ /* 0x000fe80000701670 */
[----:B------:R-:W-:Y:S02]  /*12e60*/  FSEL R18, R6, -INF , !P0 ;  /* 0xff80000006127808 */ /* 0x000fe40004000000 */
[C---:B------:R-:W-:Y:S04]  /*12e70*/  ISETP.GT.AND P0, PT, R3.reuse, 0x58, !P5 ;  /* 0x000000580300780c */ /* 0x040fe80006f04270 */
[----:B------:R-:W-:Y:S04]  /*12e80*/  ISETP.LT.OR P0, PT, R132, 0x59, P0 ;  /* 0x000000598400780c */ /* 0x000fe80000701670 */
[----:B------:R-:W-:Y:S02]  /*12e90*/  FSEL R241, R98, -INF , !P0 ;  /* 0xff80000062f17808 */ /* 0x000fe40004000000 */
[----:B------:R-:W-:Y:S02]  /*12ea0*/  ISETP.GT.AND P0, PT, R3, 0x59, !P6 ;  /* 0x000000590300780c */ /* 0x000fe40007704270 */
[----:B------:R-:W1:Y:S02]  /*12eb0*/  SHFL.IDX PT, R3, R139, 0x3, 0x1c1f ;  /* 0x007c1f008b037f89 */ /* 0x000e6400000e0000 */
[----:B------:R-:W-:Y:S04]  /*12ec0*/  ISETP.LT.OR P0, PT, R132, 0x5a, P0 ;  /* 0x0000005a8400780c */ /* 0x000fe80000701670 */
[----:B------:R-:W-:Y:S02]  /*12ed0*/  FSEL R242, R99, -INF , !P0 ;  /* 0xff80000063f27808 */ /* 0x000fe40004000000 */
[----:B------:R-:W-:Y:S04]  /*12ee0*/  ISETP.GT.AND P0, PT, R0, RZ, !P1 ;  /* 0x000000ff0000720c */ /* 0x000fe80004f04270 */
[----:B------:R-:W-:Y:S04]  /*12ef0*/  ISETP.LT.OR P0, PT, R2, 0x1, P0 ;  /* 0x000000010200780c */ /* 0x000fe80000701670 */
[----:B------:R-:W-:Y:S02]  /*12f00*/  FSEL R8, R8, -INF , !P0 ;  /* 0xff80000008087808 */ /* 0x000fe40004000000 */
[----:B------:R-:W-:Y:S02]  /*12f10*/  ISETP.GT.AND P0, PT, R0, 0x1, !P4 ;  /* 0x000000010000780c */ /* 0x000fe40006704270 */
[----:B------:R-:W-:Y:S02]  /*12f20*/  ISETP.NE.AND P4, PT, R4, RZ, PT ;  /* 0x000000ff0400720c */ /* 0x000fe40003f85270 */
        /* <DEDUP_REMOVED lines=82> */
[----:B------:R-:W-:Y:S01]  /*13450*/  ISETP.GT.AND P0, PT, R0, 0x59, !P6 ;  /* 0x000000590000780c */ /* 0x000fe20007704270 */
[--C-:B-1----:R-:W-:Y:S01]  /*13460*/  IMAD.IADD R0, R173, 0x1, R3.reuse ;  /* 0x00000001ad007824 */ /* 0x102fe200078e0203 */
[----:B------:R-:W-:Y:S02]  /*13470*/  ISETP.NE.AND P6, PT, R49, RZ, PT ;  /* 0x000000ff3100720c */ /* 0x000fe40003fc5270 */
[----:B------:R-:W-:Y:S01]  /*13480*/  ISETP.LT.OR P0, PT, R2, 0x5a, P0 ;  /* 0x0000005a0200780c */ /* 0x000fe20000701670 */
[----:B------:R-:W-:Y:S03]  /*13490*/  IMAD.IADD R2, R172, 0x1, R3 ;  /* 0x00000001ac027824 */ /* 0x000fe600078e0203 */
[----:B------:R-:W-:Y:S02]  /*134a0*/  FSEL R93, R93, -INF , !P0 ;  /* 0xff8000005d5d7808 */ /* 0x000fe40004000000 */
[----:B------:R-:W-:Y:S11]  /*134b0*/  PLOP3.LUT P0, PT, PT, PT, UP1, 0x40, 0x0 ;  /* 0x000000000000781c */ /* 0x000ff60003f0e818 */
[----:B------:R-:W-:Y:S02]  /*134c0*/  @!UPT UIADD3 URZ, URZ, URZ, URZ ;  /* 0x0000003f3f3ff290 */ /* 0x000fe4000fffe03f */
        /* <DEDUP_REMOVED lines=15> */
.L_x_519:
[----:B------:R-:W-:Y:S04]  /*135c0*/  MOV R4, c[0x0][0x32c] ;  /* 0x0000cb0000047a02 */ /* 0x000fe80000000f00 */
[----:B------:R-:W-:Y:S11]  /*135d0*/  ISETP.NE.AND P0, PT, R4, 0x1, PT ;  /* 0x000000010400780c */ /* 0x000ff60003f05270 */
[----:B------:R-:W-:Y:S02]  /*135e0*/  @!UPT UIADD3 URZ, URZ, URZ, URZ ;  /* 0x0000003f3f3ff290 */ /* 0x000fe4000fffe03f */
[----:B------:R-:W-:Y:S05]  /*135f0*/  @P0 IMAD.HI.U32 R4, R3, c[0x0][0x330], RZ ;  /* 0x0000cc0003040a27 */ /* 0x000fea00078e00ff */
[----:B------:R-:W-:Y:S02]  /*13600*/  @P0 SHF.R.U32.HI R3, RZ, c[0x0][0x334], R4 ;  /* 0x0000cd00ff030a19 */ /* 0x000fe40000011604 */
.L_x_520:
[----:B------:R-:W-:Y:S05]  /*13610*/  BSYNC B0 ;  /* 0x0000000000007941 */ /* 0x000fea0003800000 */
.L_x_518:
[----:B------:R-:W-:Y:S05]  /*13620*/  IMAD R3, R3, c[0x0][0x32c], R174 ;  /* 0x0000cb0003037a24 */ /* 0x000fea00078e02ae */
[----:B------:R-:W-:Y:S02]  /*13630*/  IADD3 R4, R3, c[0x0][0x32c], RZ ;  /* 0x0000cb0003047a10 */ /* 0x000fe40007ffe0ff */
[----:B------:R-:W-:Y:S02]  /*13640*/  IMNMX R0, R0, R3, !PT ;  /* 0x0000000300007217 */ /* 0x000fe40007800200 */
[----:B------:R-:W-:Y:S02]  /*13650*/  IMNMX R2, R2, R4, PT ;  /* 0x0000000402027217 */ /* 0x000fe40003800200 */
.L_x_517:
[----:B------:R-:W-:Y:S02]  /*13660*/  ISETP.GT.AND P0, PT, R0, RZ, !P1 ;  /* 0x000000ff0000720c */ /* 0x000fe40004f04270 */
[----:B------:R-:W-:Y:S02]  /*13670*/  ISETP.NE.AND P1, PT, R179, RZ, PT ;  /* 0x000000ffb300720c */ /* 0x000fe40003f25270 */
        /* <DEDUP_REMOVED lines=50> */
[----:B------:R-:W-:Y:S01]  /*139a0*/  ISETP.NE.AND P0, PT, R175, RZ, PT ;  /* 0x000000ffaf00720c */ /* 0x000fe20003f05270 */
[----:B------:R-:W-:Y:S01]  /*139b0*/  LDSM.16.MT88.4 R28, [R216+0x100] ;  /* 0x00010000d81c783b */ /* 0x000fe20000004200 */
        /* <DEDUP_REMOVED lines=13> */
[----:B------:R-:W-:Y:S02]  /*13a90*/  FMNMX.FTZ R134, R185, R134, !PT ;  /* 0x00000086b9867209 */ /* 0x000fe40007810000 */
        /* <DEDUP_REMOVED lines=47> */
[----:B------:R-:W-:Y:S02]  /*13d90*/  ISETP.NE.AND P3, PT, R5, RZ, PT ;  /* 0x000000ff0500720c */ /* 0x000fe40003f65270 */
        /* <DEDUP_REMOVED lines=18> */
[----:B------:R-:W-:Y:S02]  /*13ec0*/  ISETP.LT.OR P0, PT, R2, 0x42, P0 ;  /* 0x000000420200780c */ /* 0x000fe40000701670 */
[----:B------:R-:W-:Y:S02]  /*13ed0*/  FMNMX.FTZ R4, R198, R4, !PT ;  /* 0x00000004c6047209 */ /* 0x000fe40007810000 */
[----:B------:R-:W-:Y:S01]  /*13ee0*/  FMNMX.FTZ R5, R10, R138, !PT ;  /* 0x0000008a0a057209 */ /* 0x000fe20007810000 */
[----:B------:R-:W2:Y:S01]  /*13ef0*/  SHFL.BFLY PT, R133, R3, 0x2, 0x1f ;  /* 0x0c401f0003857f89 */ /* 0x000ea200000e0000 */
[----:B------:R-:W-:Y:S02]  /*13f00*/  FMNMX.FTZ R4, R199, R4, !PT ;  /* 0x00000004c7047209 */ /* 0x000fe40007810000 */
[----:B------:R-:W-:Y:S02]  /*13f10*/  FSEL R89, R75, -INF , !P0 ;  /* 0xff8000004b597808 */ /* 0x000fe40004000000 */
[----:B------:R-:W-:Y:S02]  /*13f20*/  FMNMX.FTZ R4, R207, R4, !PT ;  /* 0x00000004cf047209 */ /* 0x000fe40007810000 */
[----:B------:R-:W-:Y:S02]  /*13f30*/  ISETP.GT.AND P0, PT, R0, 0x48, !P2 ;  /* 0x000000480000780c */ /* 0x000fe40005704270 */
[----:B------:R-:W-:Y:S02]  /*13f40*/  FMNMX.FTZ R4, R208, R4, !PT ;  /* 0x00000004d0047209 */ /* 0x000fe40007810000 */
[----:B------:R-:W-:Y:S02]  /*13f50*/  FMNMX.FTZ R5, R11, R5, !PT ;  /* 0x000000050b057209 */ /* 0x000fe40007810000 */
[----:B------:R-:W-:Y:S02]  /*13f60*/  FMNMX.FTZ R4, R210, R4, !PT ;  /* 0x00000004d2047209 */ /* 0x000fe40007810000 */
[----:B------:R-:W-:Y:S02]  /*13f70*/  FMNMX.FTZ R5, R14, R5, !PT ;  /* 0x000000050e057209 */ /* 0x000fe40007810000 */
[----:B-1----:R-:W-:Y:S02]  /*13f80*/  FMNMX.FTZ R134, R134, R6, !PT ;  /* 0x0000000686867209 */ /* 0x002fe40007810000 */
[----:B------:R-:W-:Y:S02]  /*13f90*/  FMNMX.FTZ R4, R211, R4, !PT ;  /* 0x00000004d3047209 */ /* 0x000fe40007810000 */
[C---:B------:R-:W-:Y:S01]  /*13fa0*/  FSETP.NEU.FTZ.AND P2, PT, R134.reuse, -INF , PT ;  /* 0xff8000008600780b */ /* 0x040fe20003f5d000 */
[----:B------:R-:W-:Y:S01]  /*13fb0*/  FMUL.FTZ R39, R134, c[0x0][0x2d0] ;  /* 0x0000b40086277a20 */ /* 0x000fe20000410000 */
[----:B------:R-:W-:Y:S02]  /*13fc0*/  FMNMX.FTZ R5, R15, R5, !PT ;  /* 0x000000050f057209 */ /* 0x000fe40007810000 */
[----:B--2---:R-:W-:Y:S02]  /*13fd0*/  FMNMX.FTZ R133, R3, R133, !PT ;  /* 0x0000008503857209 */ /* 0x004fe40007810000 */
[----:B------:R-:W-:Y:S02]  /*13fe0*/  FSEL R39, R39, RZ, P2 ;  /* 0x000000ff27277208 */ /* 0x000fe40001000000 */
[----:B------:R-:W-:Y:S01]  /*13ff0*/  FMNMX.FTZ R3, R238, R4, !PT ;  /* 0x00000004ee037209 */ /* 0x000fe20007810000 */
[----:B------:R-:W1:Y:S01]  /*14000*/  SHFL.BFLY PT, R6, R133, 0x1, 0x1f ;  /* 0x0c201f0085067f89 */ /* 0x000e6200000e0000 */
[----:B------:R-:W-:Y:S01]  /*14010*/  FMNMX.FTZ R5, R56, R5, !PT ;  /* 0x0000000538057209 */ /* 0x000fe20007810000 */
[--C-:B------:R-:W-:Y:S01]  /*14020*/  FFMA.FTZ R4, R52, c[0x0][0x2d0], -R39.reuse ;  /* 0x0000b40034047a23 */ /* 0x100fe20000010827 */
[----:B------:R-:W-:Y:S02]  /*14030*/  ISETP.LT.OR P0, PT, R2, 0x49, P0 ;  /* 0x000000490200780c */ /* 0x000fe40000701670 */
[----:B------:R-:W-:Y:S01]  /*14040*/  FMNMX.FTZ R5, R57, R5, !PT ;  /* 0x0000000539057209 */ /* 0x000fe20007810000 */
[----:B------:R2:W3:Y:S01]  /*14050*/  MUFU.EX2 R23, R4 ;  /* 0x0000000400177308 */ /* 0x0004e20000000800 */
[----:B------:R-:W-:Y:S02]  /*14060*/  FMNMX.FTZ R3, R240, R3, !PT ;  /* 0x00000003f0037209 */ /* 0x000fe40007810000 */
[----:B------:R-:W-:Y:S02]  /*14070*/  FMNMX.FTZ R5, R66, R5, !PT ;  /* 0x0000000542057209 */ /* 0x000fe40007810000 */
[----:B------:R-:W-:Y:S02]  /*14080*/  FMNMX.FTZ R3, R92, R3, !PT ;  /* 0x000000035c037209 */ /* 0x000fe40007810000 */
[----:B------:R-:W-:Y:S02]  /*14090*/  FMNMX.FTZ R5, R70, R5, !PT ;  /* 0x0000000546057209 */ /* 0x000fe40007810000 */
[----:B------:R-:W-:Y:S02]  /*140a0*/  FMNMX.FTZ R3, R93, R3, !PT ;  /* 0x000000035d037209 */ /* 0x000fe40007810000 */
[----:B------:R-:W-:Y:S02]  /*140b0*/  FMNMX.FTZ R5, R71, R5, !PT ;  /* 0x0000000547057209 */ /* 0x000fe40007810000 */
[----:B------:R-:W-:Y:S01]  /*140c0*/  ISETP.NE.AND P1, PT, R16, RZ, PT ;  /* 0x000000ff1000720c */ /* 0x000fe20003f25270 */
[----:B------:R-:W4:Y:S01]  /*140d0*/  SHFL.BFLY PT, R7, R3, 0x2, 0x1f ;  /* 0x0c401f0003077f89 */ /* 0x000f2200000e0000 */
[----:B------:R-:W-:Y:S01]  /*140e0*/  FMNMX.FTZ R5, R72, R5, !PT ;  /* 0x0000000548057209 */ /* 0x000fe20007810000 */
[--C-:B------:R-:W-:Y:S01]  /*140f0*/  FFMA.FTZ R16, R188, c[0x0][0x2d0], -R39.reuse ;  /* 0x0000b400bc107a23 */ /* 0x100fe20000010827 */
[----:B------:R-:W-:Y:S02]  /*14100*/  FSEL R78, R78, -INF , !P0 ;  /* 0xff8000004e4e7808 */ /* 0x000fe40004000000 */
[----:B-1----:R-:W-:Y:S01]  /*14110*/  FMNMX.FTZ R133, R133, R6, !PT ;  /* 0x0000000685857209 */ /* 0x002fe20007810000 */
[----:B------:R-:W-:Y:S01]  /*14120*/  MUFU.EX2 R252, R16 ;  /* 0x0000001000fc7308 */ /* 0x000fe20000000800 */
[----:B------:R-:W-:Y:S02]  /*14130*/  ISETP.GT.AND P0, PT, R0, 0x49, !P1 ;  /* 0x000000490000780c */ /* 0x000fe40004f04270 */
[C---:B------:R-:W-:Y:S01]  /*14140*/  FSETP.NEU.FTZ.AND P1, PT, R133.reuse, -INF , PT ;  /* 0xff8000008500780b */ /* 0x040fe20003f3d000 */
[----:B------:R-:W-:Y:S01]  /*14150*/  FMUL.FTZ R60, R133, c[0x0][0x2d0] ;  /* 0x0000b400853c7a20 */ /* 0x000fe20000410000 */
[----:B--2---:R-:W-:Y:S01]  /*14160*/  FMNMX.FTZ R4, R73, R5, !PT ;  /* 0x0000000549047209 */ /* 0x004fe20007810000 */
[--C-:B------:R-:W-:Y:S01]  /*14170*/  FFMA.FTZ R5, R183, c[0x0][0x2d0], -R39.reuse ;  /* 0x0000b400b7057a23 */ /* 0x100fe20000010827 */
[----:B------:R-:W-:Y:S02]  /*14180*/  ISETP.LT.OR P0, PT, R2, 0x4a, P0 ;  /* 0x0000004a0200780c */ /* 0x000fe40000701670 */
[----:B------:R-:W-:Y:S01]  /*14190*/  FMNMX.FTZ R4, R76, R4, !PT ;  /* 0x000000044c047209 */ /* 0x000fe20007810000 */
[----:B------:R1:W2:Y:S01]  /*141a0*/  MUFU.EX2 R174, R5 ;  /* 0x0000000500ae7308 */ /* 0x0002a20000000800 */
[----:B------:R-:W-:Y:S02]  /*141b0*/  FSEL R60, R60, RZ, P1 ;  /* 0x000000ff3c3c7208 */ /* 0x000fe40000800000 */
[----:B------:R-:W-:Y:S02]  /*141c0*/  FSEL R79, R79, -INF , !P0 ;  /* 0xff8000004f4f7808 */ /* 0x000fe40004000000 */
[----:B------:R-:W-:Y:S02]  /*141d0*/  ISETP.NE.AND P0, PT, R48, RZ, PT ;  /* 0x000000ff3000720c */ /* 0x000fe40003f05270 */
[----:B------:R-:W-:Y:S01]  /*141e0*/  ISETP.NE.AND P4, PT, R37, RZ, PT ;  /* 0x000000ff2500720c */ /* 0x000fe20003f85270 */
[----:B------:R-:W-:Y:S01]  /*141f0*/  LDSM.16.MT88.4 R48, [R214+0x100] ;  /* 0x00010000d630783b */ /* 0x000fe20000004200 */
[----:B----4-:R-:W-:Y:S02]  /*14200*/  FMNMX.FTZ R3, R3, R7, !PT ;  /* 0x0000000703037209 */ /* 0x010fe40007810000 */
[C---:B------:R-:W-:Y:S02]  /*14210*/  ISETP.GT.AND P0, PT, R0.reuse, 0x51, !P0 ;  /* 0x000000510000780c */ /* 0x040fe40004704270 */
[----:B------:R-:W-:Y:S02]  /*14220*/  ISETP.GT.AND P4, PT, R0, 0x59, !P4 ;  /* 0x000000590000780c */ /* 0x000fe40006784270 */
[----:B------:R-:W-:Y:S01]  /*14230*/  ISETP.LT.OR P0, PT, R2, 0x52, P0 ;  /* 0x000000520200780c */ /* 0x000fe20000701670 */
[----:B------:R-:W4:Y:S01]  /*14240*/  SHFL.BFLY PT, R132, R3, 0x1, 0x1f ;  /* 0x0c201f0003847f89 */ /* 0x000f2200000e0000 */
[----:B------:R-:W-:Y:S02]  /*14250*/  ISETP.GT.AND P3, PT, R0, 0x50, !P3 ;  /* 0x000000500000780c */ /* 0x000fe40005f64270 */
[----:B------:R-:W-:Y:S02]  /*14260*/  FSEL R91, R91, -INF , !P0 ;  /* 0xff8000005b5b7808 */ /* 0x000fe40004000000 */
[C---:B------:R-:W-:Y:S02]  /*14270*/  ISETP.LT.OR P0, PT, R2.reuse, 0x5a, P4 ;  /* 0x0000005a0200780c */ /* 0x040fe40002701670 */
[----:B------:R-:W-:Y:S02]  /*14280*/  ISETP.LT.OR P3, PT, R2, 0x51, P3 ;  /* 0x000000510200780c */ /* 0x000fe40001f61670 */
[----:B-1----:R-:W-:Y:S01]  /*14290*/  FMNMX.FTZ R5, R77, R4, !PT ;  /* 0x000000044d057209 */ /* 0x002fe20007810000 */
[--C-:B------:R-:W-:Y:S01]  /*142a0*/  FFMA.FTZ R4, R184, c[0x0][0x2d0], -R39.reuse ;  /* 0x0000b400b8047a23 */ /* 0x100fe20000010827 */
[----:B------:R-:W-:Y:S02]  /*142b0*/  FSEL R38, R95, -INF , !P0 ;  /* 0xff8000005f267808 */ /* 0x000fe40004000000 */
[----:B---3--:R-:W-:Y:S01]  /*142c0*/  MOV R95, R23 ;  /* 0x00000017005f7202 */ /* 0x008fe20000000f00 */
[----:B------:R1:W-:Y:S01]  /*142d0*/  MUFU.EX2 R176, R4 ;  /* 0x0000000400b07308 */ /* 0x0003e20000000800 */
[----:B------:R-:W-:Y:S02]  /*142e0*/  FMNMX.FTZ R5, R87, R5, !PT ;  /* 0x0000000557057209 */ /* 0x000fe40007810000 */
[----:B------:R-:W-:Y:S02]  /*142f0*/  ISETP.GT.AND P5, PT, R0, 0x58, !P5 ;  /* 0x000000580000780c */ /* 0x000fe40006fa4270 */
[----:B------:R-:W-:Y:S02]  /*14300*/  FMNMX.FTZ R5, R88, R5, !PT ;  /* 0x0000000558057209 */ /* 0x000fe40007810000 */
[----:B------:R-:W-:Y:S02]  /*14310*/  FSEL R90, R90, -INF , !P3 ;  /* 0xff8000005a5a7808 */ /* 0x000fe40005800000 */
[----:B------:R-:W-:Y:S02]  /*14320*/  FMNMX.FTZ R5, R63, R5, !PT ;  /* 0x000000053f057209 */ /* 0x000fe40007810000 */
[----:B----4-:R-:W-:Y:S01]  /*14330*/  FMNMX.FTZ R132, R3, R132, !PT ;  /* 0x0000008403847209 */ /* 0x010fe20007810000 */
[--C-:B------:R-:W-:Y:S01]  /*14340*/  FFMA.FTZ R3, R64, c[0x0][0x2d0], -R60.reuse ;  /* 0x0000b40040037a23 */ /* 0x100fe2000001083c */
[----:B------:R-:W-:Y:S02]  /*14350*/  FMNMX.FTZ R5, R74, R5, !PT ;  /* 0x000000054a057209 */ /* 0x000fe40007810000 */
[C---:B------:R-:W-:Y:S01]  /*14360*/  FSETP.NEU.FTZ.AND P0, PT, R132.reuse, -INF , PT ;  /* 0xff8000008400780b */ /* 0x040fe20003f1d000 */
[----:B------:R-:W-:Y:S01]  /*14370*/  FMUL.FTZ R61, R132, c[0x0][0x2d0] ;  /* 0x0000b400843d7a20 */ /* 0x000fe20000410000 */
[----:B------:R-:W-:Y:S02]  /*14380*/  FMNMX.FTZ R5, R89, R5, !PT ;  /* 0x0000000559057209 */ /* 0x000fe40007810000 */
[----:B------:R-:W-:Y:S01]  /*14390*/  ISETP.LT.OR P3, PT, R2, 0x59, P5 ;  /* 0x000000590200780c */ /* 0x000fe20002f61670 */
[--C-:B------:R-:W-:Y:S01]  /*143a0*/  FFMA.FTZ R2, R53, c[0x0][0x2d0], -R60.reuse ;  /* 0x0000b40035027a23 */ /* 0x100fe2000001083c */
[----:B------:R-:W-:Y:S02]  /*143b0*/  FSEL R61, R61, RZ, P0 ;  /* 0x000000ff3d3d7208 */ /* 0x000fe40000000000 */
[----:B------:R-:W-:Y:S01]  /*143c0*/  FSEL R94, R94, -INF , !P3 ;  /* 0xff8000005e5e7808 */ /* 0x000fe20005800000 */
[----:B-1----:R-:W-:Y:S01]  /*143d0*/  FFMA.FTZ R4, R185, c[0x0][0x2d0], -R39 ;  /* 0x0000b400b9047a23 */ /* 0x002fe20000010827 */
[----:B--2---:R-:W-:Y:S02]  /*143e0*/  F2FP.BF16.PACK_AB R40, R174, R95 ;  /* 0x0000005fae28723e */ /* 0x004fe400000010ff */
[----:B------:R-:W-:Y:S01]  /*143f0*/  MOV R172, R245 ;  /* 0x000000f500ac7202 */ /* 0x000fe20000000f00 */
[----:B------:R1:W-:Y:S02]  /*14400*/  MUFU.EX2 R22, R4 ;  /* 0x0000000400167308 */ /* 0x0003e40000000800 */
[--C-:B-1----:R-:W-:Y:S08]  /*14410*/  FFMA.FTZ R4, R18, c[0x0][0x2d0], -R60.reuse ;  /* 0x0000b40012047a23 */ /* 0x102ff0000001083c */
[----:B------:R1:W2:Y:S02]  /*14420*/  MUFU.EX2 R24, R4 ;  /* 0x0000000400187308 */ /* 0x0002a40000000800 */
[----:B-1----:R-:W-:Y:S08]  /*14430*/  FMNMX.FTZ R4, R78, R5, !PT ;  /* 0x000000054e047209 */ /* 0x002ff00007810000 */
[----:B------:R1:W-:Y:S01]  /*14440*/  MUFU.EX2 R5, R3 ;  /* 0x0000000300057308 */ /* 0x0003e20000000800 */
[----:B------:R-:W-:Y:S01]  /*14450*/  FMNMX.FTZ R0, R79, R4, !PT ;  /* 0x000000044f007209 */ /* 0x000fe20007810000 */
[--C-:B------:R-:W-:Y:S03]  /*14460*/  FFMA.FTZ R4, R19, c[0x0][0x2d0], -R60.reuse ;  /* 0x0000b40013047a23 */ /* 0x100fe6000001083c */
[----:B------:R-:W-:Y:S05]  /*14470*/  FMNMX.FTZ R0, R90, R0, !PT ;  /* 0x000000005a007209 */ /* 0x000fea0007810000 */
[----:B------:R-:W3:Y:S01]  /*14480*/  MUFU.EX2 R173, R4 ;  /* 0x0000000400ad7308 */ /* 0x000ee20000000800 */
[----:B------:R-:W-:Y:S04]  /*14490*/  FMNMX.FTZ R0, R91, R0, !PT ;  /* 0x000000005b007209 */ /* 0x000fe80007810000 */
[----:B------:R-:W-:Y:S04]  /*144a0*/  FMNMX.FTZ R0, R94, R0, !PT ;  /* 0x000000005e007209 */ /* 0x000fe80007810000 */
[----:B------:R-:W-:Y:S01]  /*144b0*/  FMNMX.FTZ R0, R38, R0, !PT ;  /* 0x0000000026007209 */ /* 0x000fe20007810000 */
[----:B------:R4:W5:Y:S01]  /*144c0*/  MUFU.EX2 R4, R2 ;  /* 0x0000000200047308 */ /* 0x0009620000000800 */
[--C-:B-1----:R-:W-:Y:S02]  /*144d0*/  FFMA.FTZ R3, R8, c[0x0][0x2d0], -R61.reuse ;  /* 0x0000b40008037a23 */ /* 0x102fe4000001083d */
[--C-:B------:R-:W-:Y:S01]  /*144e0*/  FFMA.FTZ R8, R65, c[0x0][0x2d0], -R60.reuse ;  /* 0x0000b40041087a23 */ /* 0x100fe2000001083c */
[----:B--2---:R-:W-:Y:S01]  /*144f0*/  MOV R65, R24 ;  /* 0x0000001800417202 */ /* 0x004fe20000000f00 */
[----:B------:R-:W-:Y:S05]  /*14500*/  FFMA.FTZ R24, R69, c[0x0][0x2d0], -R60 ;  /* 0x0000b40045187a23 */ /* 0x000fea000001083c */
[----:B------:R1:W-:Y:S01]  /*14510*/  MUFU.EX2 R139, R3 ;  /* 0x00000003008b7308 */ /* 0x0003e20000000800 */
[----:B---3--:R-:W-:Y:S09]  /*14520*/  F2FP.BF16.PACK_AB R41, R173, R65 ;  /* 0x00000041ad29723e */ /* 0x008ff200000010ff */
[----:B------:R-:W-:Y:S01]  /*14530*/  MUFU.EX2 R26, R8 ;  /* 0x00000008001a7308 */ /* 0x000fe20000000800 */
[----:B----4-:R-:W2:Y:S01]  /*14540*/  SHFL.BFLY PT, R2, R0, 0x2, 0x1f ;  /* 0x0c401f0000027f89 */ /* 0x010ea200000e0000 */
[----:B-----5:R-:W-:Y:S02]  /*14550*/  IMAD.MOV.U32 R64, RZ, RZ, R4 ;  /* 0x000000ffff407224 */ /* 0x020fe400078e0004 */
[--C-:B------:R-:W-:Y:S06]  /*14560*/  FFMA.FTZ R4, R13, c[0x0][0x2d0], -R61.reuse ;  /* 0x0000b4000d047a23 */ /* 0x100fec000001083d */
[----:B------:R-:W-:Y:S01]  /*14570*/  MUFU.EX2 R250, R24 ;  /* 0x0000001800fa7308 */ /* 0x000fe20000000800 */
[--C-:B-1----:R-:W-:Y:S09]  /*14580*/  FFMA.FTZ R3, R9, c[0x0][0x2d0], -R61.reuse ;  /* 0x0000b40009037a23 */ /* 0x102ff2000001083d */
[----:B------:R1:W3:Y:S10]  /*14590*/  MUFU.EX2 R175, R3 ;  /* 0x0000000300af7308 */ /* 0x0002f40000000800 */
[----:B------:R-:W-:Y:S01]  /*145a0*/  MUFU.EX2 R6, R4 ;  /* 0x0000000400067308 */ /* 0x000fe20000000800 */
[----:B-1----:R-:W-:Y:S01]  /*145b0*/  FFMA.FTZ R3, R12, c[0x0][0x2d0], -R61 ;  /* 0x0000b4000c037a23 */ /* 0x002fe2000001083d */
[----:B---3--:R-:W-:Y:S01]  /*145c0*/  F2FP.BF16.PACK_AB R44, R175, R139 ;  /* 0x0000008baf2c723e */ /* 0x008fe200000010ff */
[----:B------:R-:W-:Y:S07]  /*145d0*/  FFMA.FTZ R12, R68, c[0x0][0x2d0], -R60 ;  /* 0x0000b400440c7a23 */ /* 0x000fee000001083c */
[----:B------:R2:W1:Y:S02]  /*145e0*/  MUFU.EX2 R7, R3 ;  /* 0x0000000300077308 */ /* 0x0004640000000800 */
[----:B--2---:R-:W-:Y:S01]  /*145f0*/  FMNMX.FTZ R3, R0, R2, !PT ;  /* 0x0000000200037209 */ /* 0x004fe20007810000 */
[----:B------:R-:W-:Y:S01]  /*14600*/  FFMA.FTZ R2, R186, c[0x0][0x2d0], -R39 ;  /* 0x0000b400ba027a23 */ /* 0x000fe20000010827 */
[----:B------:R-:W-:Y:S06]  /*14610*/  FSEL R0, R134, RZ, P2 ;  /* 0x000000ff86007208 */ /* 0x000fec0001000000 */
[----:B------:R2:W-:Y:S01]  /*14620*/  MUFU.EX2 R27, R2 ;  /* 0x00000002001b7308 */ /* 0x0005e20000000800 */
[----:B------:R-:W3:Y:S01]  /*14630*/  SHFL.BFLY PT, R4, R3, 0x1, 0x1f ;  /* 0x0c201f0003047f89 */ /* 0x000ee200000e0000 */
[----:B------:R-:W-:Y:S01]  /*14640*/  FADD.FTZ R0, -R0, R135 ;  /* 0x0000008700007221 */ /* 0x000fe20000010100 */
[----:B-1----:R-:W-:Y:S03]  /*14650*/  MOV R135, R7 ;  /* 0x0000000700877202 */ /* 0x002fe60000000f00 */
[----:B------:R-:W-:Y:S04]  /*14660*/  FMUL.FTZ R0, R0, c[0x0][0x2d0] ;  /* 0x0000b40000007a20 */ /* 0x000fe80000410000 */
[----:B------:R1:W4:Y:S01]  /*14670*/  MUFU.EX2 R37, R0 ;  /* 0x0000000000257308 */ /* 0x0003220000000800 */
[----:B--2---:R-:W-:Y:S02]  /*14680*/  FSEL R2, R133, RZ, P1 ;  /* 0x000000ff85027208 */ /* 0x004fe40000800000 */
[----:B---3--:R-:W-:Y:S03]  /*14690*/  FMNMX.FTZ R3, R3, R4, !PT ;  /* 0x0000000403037209 */ /* 0x008fe60007810000 */
[----:B------:R-:W-:Y:S02]  /*146a0*/  FADD.FTZ R2, -R2, R136 ;  /* 0x0000008802027221 */ /* 0x000fe40000010100 */
[C---:B------:R-:W-:Y:S02]  /*146b0*/  FMUL.FTZ R62, R3.reuse, c[0x0][0x2d0] ;  /* 0x0000b400033e7a20 */ /* 0x040fe40000410000 */
[----:B------:R-:W-:Y:S01]  /*146c0*/  FMUL.FTZ R2, R2, c[0x0][0x2d0] ;  /* 0x0000b40002027a20 */ /* 0x000fe20000410000 */
[----:B-1----:R-:W-:Y:S01]  /*146d0*/  FSEL R0, R132, RZ, P0 ;  /* 0x000000ff84007208 */ /* 0x002fe20000000000 */
[----:B------:R-:W-:Y:S01]  /*146e0*/  IMAD.MOV.U32 R136, RZ, RZ, R22 ;  /* 0x000000ffff887224 */ /* 0x000fe200078e0016 */
[----:B------:R-:W-:Y:S01]  /*146f0*/  FSETP.NEU.FTZ.AND P0, PT, R3, -INF , PT ;  /* 0xff8000000300780b */ /* 0x000fe20003f1d000 */
[----:B------:R-:W1:Y:S01]  /*14700*/  MUFU.EX2 R36, R2 ;  /* 0x0000000200247308 */ /* 0x000e620000000800 */
[----:B------:R-:W2:Y:S01]  /*14710*/  LDSM.16.MT88.4 R20, [R213+0x100] ;  /* 0x00010000d514783b */ /* 0x000ea20000004200 */
[----:B------:R-:W-:Y:S01]  /*14720*/  FADD.FTZ R0, -R0, R137 ;  /* 0x0000008900007221 */ /* 0x000fe20000010100 */
[----:B------:R-:W-:Y:S01]  /*14730*/  FSEL R62, R62, RZ, P0 ;  /* 0x000000ff3e3e7208 */ /* 0x000fe20000000000 */
[C---:B----4-:R-:W-:Y:S01]  /*14740*/  FMUL.FTZ R16, R37.reuse, R152 ;  /* 0x0000009825107220 */ /* 0x050fe20000410000 */
[----:B------:R-:W-:Y:S01]  /*14750*/  MOV R137, R5 ;  /* 0x0000000500897202 */ /* 0x000fe20000000f00 */
[----:B------:R-:W-:Y:S01]  /*14760*/  FMUL.FTZ R0, R0, c[0x0][0x2d0] ;  /* 0x0000b40000007a20 */ /* 0x000fe20000410000 */
[----:B------:R-:W-:Y:S01]  /*14770*/  F2FP.BF16.PACK_AB R42, R136, R176 ;  /* 0x000000b0882a723e */ /* 0x000fe200000010ff */
[----:B------:R-:W-:Y:S01]  /*14780*/  FMUL.FTZ R17, R37, R153 ;  /* 0x0000009925117220 */ /* 0x000fe20000410000 */
[----:B------:R-:W-:Y:S01]  /*14790*/  F2FP.BF16.PACK_AB R43, R137, R64 ;  /* 0x00000040892b723e */ /* 0x000fe200000010ff */
[----:B------:R3:W4:Y:S01]  /*147a0*/  MUFU.EX2 R2, R0 ;  /* 0x0000000000027308 */ /* 0x0007220000000800 */
[--C-:B------:R-:W-:Y:S02]  /*147b0*/  FFMA.FTZ R4, R14, c[0x0][0x2d0], -R62.reuse ;  /* 0x0000b4000e047a23 */ /* 0x100fe4000001083e */
[C---:B------:R-:W-:Y:S02]  /*147c0*/  FMUL.FTZ R112, R37.reuse, R112 ;  /* 0x0000007025707220 */ /* 0x040fe40000410000 */
[C---:B------:R-:W-:Y:S02]  /*147d0*/  FMUL.FTZ R113, R37.reuse, R113 ;  /* 0x0000007125717220 */ /* 0x040fe40000410000 */
[C---:B------:R-:W-:Y:S02]  /*147e0*/  FMUL.FTZ R116, R37.reuse, R116 ;  /* 0x0000007425747220 */ /* 0x040fe40000410000 */
[C---:B------:R-:W-:Y:S01]  /*147f0*/  FMUL.FTZ R117, R37.reuse, R117 ;  /* 0x0000007525757220 */ /* 0x040fe20000410000 */
[----:B------:R5:W2:Y:S01]  /*14800*/  MUFU.EX2 R9, R4 ;  /* 0x0000000400097308 */ /* 0x000aa20000000800 */
[C---:B------:R-:W-:Y:S02]  /*14810*/  FMUL.FTZ R104, R37.reuse, R104 ;  /* 0x0000006825687220 */ /* 0x040fe40000410000 */
[----:B------:R-:W-:Y:S02]  /*14820*/  FMUL.FTZ R105, R37, R105 ;  /* 0x0000006925697220 */ /* 0x000fe40000410000 */
[C---:B-1----:R-:W-:Y:S02]  /*14830*/  FMUL.FTZ R7, R36.reuse, R143 ;  /* 0x0000008f24077220 */ /* 0x042fe40000410000 */
[C---:B------:R-:W-:Y:S02]  /*14840*/  FMUL.FTZ R18, R36.reuse, R154 ;  /* 0x0000009a24127220 */ /* 0x040fe40000410000 */
[C---:B------:R-:W-:Y:S02]  /*14850*/  FMUL.FTZ R19, R36.reuse, R155 ;  /* 0x0000009b24137220 */ /* 0x040fe40000410000 */
[C---:B------:R-:W-:Y:S01]  /*14860*/  FMUL.FTZ R106, R36.reuse, R106 ;  /* 0x0000006a246a7220 */ /* 0x040fe20000410000 */
[----:B------:R-:W-:Y:S01]  /*14870*/  LDSM.16.MT88.4 R152, [R213+0x2900] ;  /* 0x00290000d598783b */ /* 0x000fe20000004200 */
[----:B------:R-:W-:Y:S02]  /*14880*/  FMUL.FTZ R107, R36, R107 ;  /* 0x0000006b246b7220 */ /* 0x000fe40000410000 */
[--C-:B---3--:R-:W-:Y:S02]  /*14890*/  FFMA.FTZ R0, R10, c[0x0][0x2d0], -R62.reuse ;  /* 0x0000b4000a007a23 */ /* 0x108fe4000001083e */
[C---:B----4-:R-:W-:Y:S02]  /*148a0*/  FMUL.FTZ R108, R2.reuse, R108 ;  /* 0x0000006c026c7220 */ /* 0x050fe40000410000 */
[----:B------:R1:W-:Y:S01]  /*148b0*/  MUFU.EX2 R75, R0 ;  /* 0x00000000004b7308 */ /* 0x0003e20000000800 */
[C---:B------:R-:W-:Y:S02]  /*148c0*/  FMUL.FTZ R8, R2.reuse, R144 ;  /* 0x0000009002087220 */ /* 0x040fe40000410000 */
[C---:B------:R-:W-:Y:S02]  /*148d0*/  FMUL.FTZ R13, R2.reuse, R149 ;  /* 0x00000095020d7220 */ /* 0x040fe40000410000 */
[--C-:B-----5:R-:W-:Y:S02]  /*148e0*/  FFMA.FTZ R4, R15, c[0x0][0x2d0], -R62.reuse ;  /* 0x0000b4000f047a23 */ /* 0x120fe4000001083e */
[----:B--2---:R-:W-:Y:S02]  /*148f0*/  IMAD.MOV.U32 R143, RZ, RZ, R9 ;  /* 0x000000ffff8f7224 */ /* 0x004fe400078e0009 */
[C---:B------:R-:W-:Y:S01]  /*14900*/  FMUL.FTZ R9, R2.reuse, R145 ;  /* 0x0000009102097220 */ /* 0x040fe20000410000 */
[----:B------:R2:W-:Y:S01]  /*14910*/  MUFU.EX2 R5, R4 ;  /* 0x0000000400057308 */ /* 0x0005e20000000800 */
[C---:B------:R-:W-:Y:S02]  /*14920*/  FMUL.FTZ R24, R2.reuse, R160 ;  /* 0x000000a002187220 */ /* 0x040fe40000410000 */
[C---:B------:R-:W-:Y:S01]  /*14930*/  FMUL.FTZ R25, R2.reuse, R161 ;  /* 0x000000a102197220 */ /* 0x040fe20000410000 */
[----:B------:R-:W-:Y:S01]  /*14940*/  MOV R161, R26 ;  /* 0x0000001a00a17202 */ /* 0x000fe20000000f00 */
[C---:B------:R-:W-:Y:S02]  /*14950*/  FMUL.FTZ R100, R2.reuse, R100 ;  /* 0x0000006402647220 */ /* 0x040fe40000410000 */
[C---:B------:R-:W-:Y:S02]  /*14960*/  FMUL.FTZ R101, R2.reuse, R101 ;  /* 0x0000006502657220 */ /* 0x040fe40000410000 */
[----:B------:R-:W-:Y:S02]  /*14970*/  FMUL.FTZ R109, R2, R109 ;  /* 0x0000006d026d7220 */ /* 0x000fe40000410000 */
[C---:B------:R-:W-:Y:S02]  /*14980*/  FMUL.FTZ R114, R36.reuse, R114 ;  /* 0x0000007224727220 */ /* 0x040fe40000410000 */
[C---:B------:R-:W-:Y:S02]  /*14990*/  FMUL.FTZ R115, R36.reuse, R115 ;  /* 0x0000007324737220 */ /* 0x040fe40000410000 */
[----:B-1----:R-:W-:Y:S02]  /*149a0*/  FFMA.FTZ R0, R11, c[0x0][0x2d0], -R62 ;  /* 0x0000b4000b007a23 */ /* 0x002fe4000001083e */
[C---:B------:R-:W-:Y:S02]  /*149b0*/  FMUL.FTZ R118, R36.reuse, R118 ;  /* 0x0000007624767220 */ /* 0x040fe40000410000 */
[----:B------:R1:W3:Y:S01]  /*149c0*/  MUFU.EX2 R33, R0 ;  /* 0x0000000000217308 */ /* 0x0002e20000000800 */
[----:B------:R-:W-:Y:S02]  /*149d0*/  FMUL.FTZ R119, R36, R119 ;  /* 0x0000007724777220 */ /* 0x000fe40000410000 */
[C---:B------:R-:W-:Y:S02]  /*149e0*/  FMUL.FTZ R120, R2.reuse, R120 ;  /* 0x0000007802787220 */ /* 0x040fe40000410000 */
[--C-:B--2---:R-:W-:Y:S02]  /*149f0*/  FFMA.FTZ R4, R187, c[0x0][0x2d0], -R39.reuse ;  /* 0x0000b400bb047a23 */ /* 0x104fe40000010827 */
[C---:B------:R-:W-:Y:S02]  /*14a00*/  FMUL.FTZ R121, R2.reuse, R121 ;  /* 0x0000007902797220 */ /* 0x040fe40000410000 */
[C---:B------:R-:W-:Y:S01]  /*14a10*/  FMUL.FTZ R124, R2.reuse, R124 ;  /* 0x0000007c027c7220 */ /* 0x040fe20000410000 */
[----:B------:R2:W4:Y:S01]  /*14a20*/  MUFU.EX2 R32, R4 ;  /* 0x0000000400207308 */ /* 0x0005220000000800 */
[----:B------:R-:W-:Y:S02]  /*14a30*/  FMUL.FTZ R125, R2, R125 ;  /* 0x0000007d027d7220 */ /* 0x000fe40000410000 */
[C---:B------:R-:W-:Y:S02]  /*14a40*/  FMUL.FTZ R128, R37.reuse, R128 ;  /* 0x0000008025807220 */ /* 0x040fe40000410000 */
[----:B------:R-:W-:Y:S02]  /*14a50*/  FMUL.FTZ R129, R37, R129 ;  /* 0x0000008125817220 */ /* 0x000fe40000410000 */
[C---:B------:R-:W-:Y:S02]  /*14a60*/  FMUL.FTZ R130, R36.reuse, R130 ;  /* 0x0000008224827220 */ /* 0x040fe40000410000 */
[----:B------:R-:W-:Y:S01]  /*14a70*/  FMUL.FTZ R131, R36, R131 ;  /* 0x0000008324837220 */ /* 0x000fe20000410000 */
[----:B-1----:R-:W-:Y:S02]  /*14a80*/  FSEL R0, R3, RZ, P0 ;  /* 0x000000ff03007208 */ /* 0x002fe40000000000 */
[----:B---3--:R-:W-:Y:S03]  /*14a90*/  F2FP.BF16.PACK_AB R45, R33, R75 ;  /* 0x0000004b212d723e */ /* 0x008fe600000010ff */
[----:B------:R-:W-:Y:S02]  /*14aa0*/  FADD.FTZ R0, -R0, R138 ;  /* 0x0000008a00007221 */ /* 0x000fe40000010100 */
[----:B------:R-:W-:Y:S02]  /*14ab0*/  IMAD.MOV.U32 R138, RZ, RZ, R6 ;  /* 0x000000ffff8a7224 */ /* 0x000fe400078e0006 */
[----:B------:R-:W-:Y:S02]  /*14ac0*/  FMUL.FTZ R0, R0, c[0x0][0x2d0] ;  /* 0x0000b40000007a20 */ /* 0x000fe40000410000 */
[C---:B--2---:R-:W-:Y:S01]  /*14ad0*/  FMUL.FTZ R4, R37.reuse, R140 ;  /* 0x0000008c25047220 */ /* 0x044fe20000410000 */
[----:B------:R-:W-:Y:S01]  /*14ae0*/  MOV R140, R5 ;  /* 0x00000005008c7202 */ /* 0x000fe20000000f00 */
[----:B------:R-:W-:Y:S01]  /*14af0*/  FMUL.FTZ R5, R37, R141 ;  /* 0x0000008d25057220 */ /* 0x000fe20000410000 */
[----:B------:R-:W-:Y:S01]  /*14b00*/  F2FP.BF16.PACK_AB R46, R138, R135 ;  /* 0x000000878a2e723e */ /* 0x000fe200000010ff */
[----:B------:R-:W1:Y:S01]  /*14b10*/  MUFU.EX2 R0, R0 ;  /* 0x0000000000007308 */ /* 0x000e620000000800 */
[----:B------:R-:W-:Y:S01]  /*14b20*/  FMUL.FTZ R6, R36, R142 ;  /* 0x0000008e24067220 */ /* 0x000fe20000410000 */
[----:B------:R-:W-:Y:S02]  /*14b30*/  F2FP.BF16.PACK_AB R47, R140, R143 ;  /* 0x0000008f8c2f723e */ /* 0x000fe400000010ff */
[----:B----4-:R-:W-:Y:S01]  /*14b40*/  MOV R142, R32 ;  /* 0x00000020008e7202 */ /* 0x010fe20000000f00 */
[----:B------:R-:W-:Y:S03]  /*14b50*/  FFMA.FTZ R32, R80, c[0x0][0x2d0], -R60 ;  /* 0x0000b40050207a23 */ /* 0x000fe6000001083c */
[-C--:B------:R-:W-:Y:S02]  /*14b60*/  HMMA.16816.F32.BF16 R4, R40, R20.reuse, R4 ;  /* 0x000000142804723c */ /* 0x080fe40000041804 */
[----:B------:R2:W-:Y:S10]  /*14b70*/  MUFU.EX2 R141, R12 ;  /* 0x0000000c008d7308 */ /* 0x0005f40000000800 */
[----:B------:R3:W-:Y:S01]  /*14b80*/  MUFU.EX2 R249, R32 ;  /* 0x0000002000f97308 */ /* 0x0007e20000000800 */
[C---:B-1----:R-:W-:Y:S01]  /*14b90*/  FMUL.FTZ R10, R0.reuse, R146 ;  /* 0x00000092000a7220 */ /* 0x042fe20000410000 */
[----:B------:R-:W-:Y:S01]  /*14ba0*/  MOV R146, R95 ;  /* 0x0000005f00927202 */ /* 0x000fe20000000f00 */
[C---:B------:R-:W-:Y:S02]  /*14bb0*/  FMUL.FTZ R11, R0.reuse, R147 ;  /* 0x00000093000b7220 */ /* 0x040fe40000410000 */
[C---:B------:R-:W-:Y:S02]  /*14bc0*/  FMUL.FTZ R110, R0.reuse, R110 ;  /* 0x0000006e006e7220 */ /* 0x040fe40000410000 */
[C---:B------:R-:W-:Y:S02]  /*14bd0*/  FMUL.FTZ R111, R0.reuse, R111 ;  /* 0x0000006f006f7220 */ /* 0x040fe40000410000 */
[----:B------:R-:W-:Y:S01]  /*14be0*/  FMUL.FTZ R122, R0, R122 ;  /* 0x0000007a007a7220 */ /* 0x000fe20000410000 */
[C---:B------:R-:W-:Y:S04]  /*14bf0*/  HMMA.16816.F32.BF16 R8, R44.reuse, R20, R8 ;  /* 0x000000142c08723c */ /* 0x040fe80000041808 */
[----:B--2---:R-:W-:Y:S02]  /*14c00*/  FMUL.FTZ R12, R2, R148 ;  /* 0x00000094020c7220 */ /* 0x004fe40000410000 */
[C---:B------:R-:W-:Y:S02]  /*14c10*/  FMUL.FTZ R14, R0.reuse, R150 ;  /* 0x00000096000e7220 */ /* 0x040fe40000410000 */
[----:B------:R-:W-:Y:S04]  /*14c20*/  FFMA.FTZ R20, R189, c[0x0][0x2d0], -R39 ;  /* 0x0000b400bd147a23 */ /* 0x000fe80000010827 */
[----:B------:R1:W-:Y:S01]  /*14c30*/  MUFU.EX2 R251, R20 ;  /* 0x0000001400fb7308 */ /* 0x0003e20000000800 */
[----:B------:R-:W-:Y:S02]  /*14c40*/  FMUL.FTZ R15, R0, R151 ;  /* 0x00000097000f7220 */ /* 0x000fe40000410000 */
[----:B---3--:R-:W-:Y:S02]  /*14c50*/  FFMA.FTZ R32, R54, c[0x0][0x2d0], -R61 ;  /* 0x0000b40036207a23 */ /* 0x008fe4000001083d */
[----:B------:R-:W2:Y:S01]  /*14c60*/  LDSM.16.MT88.4 R52, [R215+0x100] ;  /* 0x00010000d734783b */ /* 0x000ea20000004200 */
[C---:B------:R-:W-:Y:S02]  /*14c70*/  FMUL.FTZ R123, R0.reuse, R123 ;  /* 0x0000007b007b7220 */ /* 0x040fe40000410000 */
[-C--:B------:R-:W-:Y:S02]  /*14c80*/  HMMA.16816.F32.BF16 R12, R44, R22.reuse, R12 ;  /* 0x000000162c0c723c */ /* 0x080fe4000004180c */
[----:B------:R3:W-:Y:S01]  /*14c90*/  MUFU.EX2 R247, R32 ;  /* 0x0000002000f77308 */ /* 0x0007e20000000800 */
[C---:B------:R-:W-:Y:S02]  /*14ca0*/  FMUL.FTZ R126, R0.reuse, R126 ;  /* 0x0000007e007e7220 */ /* 0x040fe40000410000 */
[C---:B------:R-:W-:Y:S02]  /*14cb0*/  FMUL.FTZ R127, R0.reuse, R127 ;  /* 0x0000007f007f7220 */ /* 0x040fe40000410000 */
[C---:B------:R-:W-:Y:S01]  /*14cc0*/  FMUL.FTZ R21, R37.reuse, R157 ;  /* 0x0000009d25157220 */ /* 0x040fe20000410000 */
[C---:B------:R-:W-:Y:S04]  /*14cd0*/  HMMA.16816.F32.BF16 R16, R40.reuse, R22, R16 ;  /* 0x000000162810723c */ /* 0x040fe80000041810 */
[C---:B------:R-:W-:Y:S01]  /*14ce0*/  FMUL.FTZ R26, R0.reuse, R162 ;  /* 0x000000a2001a7220 */ /* 0x040fe20000410000 */
[----:B------:R-:W-:Y:S01]  /*14cf0*/  MOV R162, R27 ;  /* 0x0000001b00a27202 */ /* 0x000fe20000000f00 */
[----:B------:R-:W-:Y:S02]  /*14d00*/  FMUL.FTZ R27, R0, R163 ;  /* 0x000000a3001b7220 */ /* 0x000fe40000410000 */
[----:B-1----:R-:W-:Y:S02]  /*14d10*/  FMUL.FTZ R20, R37, R156 ;  /* 0x0000009c25147220 */ /* 0x002fe40000410000 */
[----:B------:R-:W4:Y:S02]  /*14d20*/  LDL.LU R156, [R1+0x1c] ;  /* 0x00001c00019c7983 */ /* 0x000f240000300800 */
[C---:B------:R-:W-:Y:S01]  /*14d30*/  FMUL.FTZ R22, R36.reuse, R158 ;  /* 0x0000009e24167220 */ /* 0x040fe20000410000 */
[----:B------:R-:W-:Y:S01]  /*14d40*/  MOV R158, R64 ;  /* 0x00000040009e7202 */ /* 0x000fe20000000f00 */
[----:B------:R-:W-:Y:S01]  /*14d50*/  FMUL.FTZ R23, R36, R159 ;  /* 0x0000009f24177220 */ /* 0x000fe20000410000 */
[----:B------:R-:W-:Y:S01]  /*14d60*/  MOV R159, R176 ;  /* 0x000000b0009f7202 */ /* 0x000fe20000000f00 */
[----:B------:R-:W-:Y:S02]  /*14d70*/  IMAD.MOV.U32 R157, RZ, RZ, R135 ;  /* 0x000000ffff9d7224 */ /* 0x000fe400078e0087 */
[----:B---3--:R-:W-:Y:S02]  /*14d80*/  FFMA.FTZ R32, R67, c[0x0][0x2d0], -R61 ;  /* 0x0000b40043207a23 */ /* 0x008fe4000001083d */
[C---:B------:R-:W-:Y:S01]  /*14d90*/  FMUL.FTZ R102, R0.reuse, R102 ;  /* 0x0000006600667220 */ /* 0x040fe20000410000 */
[-C--:B------:R-:W-:Y:S01]  /*14da0*/  HMMA.16816.F32.BF16 R20, R40, R28.reuse, R20 ;  /* 0x0000001c2814723c */ /* 0x080fe20000041814 */
[----:B------:R1:W3:Y:S02]  /*14db0*/  MUFU.EX2 R246, R32 ;  /* 0x0000002000f67308 */ /* 0x0002e40000000800 */
[----:B------:R-:W-:Y:S02]  /*14dc0*/  FMUL.FTZ R103, R0, R103 ;  /* 0x0000006700677220 */ /* 0x000fe40000410000 */
[----:B------:R-:W-:Y:S02]  /*14dd0*/  IMAD.MOV.U32 R163, RZ, RZ, R33 ;  /* 0x000000ffffa37224 */ /* 0x000fe400078e0021 */
[----:B------:R-:W-:Y:S01]  /*14de0*/  FMUL.FTZ R33, R2, R169 ;  /* 0x000000a902217220 */ /* 0x000fe20000410000 */
[C---:B------:R-:W-:Y:S04]  /*14df0*/  HMMA.16816.F32.BF16 R24, R44.reuse, R28, R24 ;  /* 0x0000001c2c18723c */ /* 0x040fe80000041818 */
[----:B------:R-:W-:Y:S03]  /*14e00*/  IMAD.MOV.U32 R64, RZ, RZ, R172 ;  /* 0x000000ffff407224 */ /* 0x000fe600078e00ac */
[--C-:B------:R-:W-:Y:S01]  /*14e10*/  FFMA.FTZ R28, R34, c[0x0][0x2d0], -R61.reuse ;  /* 0x0000b400221c7a23 */ /* 0x100fe2000001083d */
[-C--:B------:R-:W-:Y:S03]  /*14e20*/  HMMA.16816.F32.BF16 R100, R44, R30.reuse, R100 ;  /* 0x0000001e2c64723c */ /* 0x080fe60000041864 */
[----:B------:R5:W-:Y:S01]  /*14e30*/  MUFU.EX2 R160, R28 ;  /* 0x0000001c00a07308 */ /* 0x000be20000000800 */
[----:B------:R-:W-:Y:S02]  /*14e40*/  FMUL.FTZ R29, R37, R165 ;  /* 0x000000a5251d7220 */ /* 0x000fe40000410000 */
[----:B------:R-:W-:Y:S02]  /*14e50*/  FMUL.FTZ R34, R0, R170 ;  /* 0x000000aa00227220 */ /* 0x000fe40000410000 */
[C---:B------:R-:W-:Y:S04]  /*14e60*/  HMMA.16816.F32.BF16 R104, R40.reuse, R30, R104 ;  /* 0x0000001e2868723c */ /* 0x040fe80000041868 */
[----:B-1----:R-:W-:Y:S02]  /*14e70*/  FMUL.FTZ R32, R2, R168 ;  /* 0x000000a802207220 */ /* 0x002fe40000410000 */
[----:B------:R-:W-:Y:S02]  /*14e80*/  IMAD.MOV.U32 R144, RZ, RZ, R64 ;  /* 0x000000ffff907224 */ /* 0x000fe400078e0040 */
[C---:B------:R-:W-:Y:S04]  /*14e90*/  FMUL.FTZ R30, R36.reuse, R166 ;  /* 0x000000a6241e7220 */ /* 0x040fe80000410000 */
[----:B------:R-:W-:Y:S02]  /*14ea0*/  FMUL.FTZ R31, R36, R167 ;  /* 0x000000a7241f7220 */ /* 0x000fe40000410000 */
[----:B-----5:R-:W-:Y:S02]  /*14eb0*/  FFMA.FTZ R28, R35, c[0x0][0x2d0], -R61 ;  /* 0x0000b400231c7a23 */ /* 0x020fe4000001083d */
[----:B------:R-:W-:Y:S02]  /*14ec0*/  FMUL.FTZ R35, R0, R171 ;  /* 0x000000ab00237220 */ /* 0x000fe40000410000 */
[----:B------:R1:W-:Y:S02]  /*14ed0*/  MUFU.EX2 R248, R28 ;  /* 0x0000001c00f87308 */ /* 0x0003e40000000800 */
[----:B-1----:R-:W-:Y:S07]  /*14ee0*/  FMUL.FTZ R28, R37, R164 ;  /* 0x000000a4251c7220 */ /* 0x002fee0000410000 */
[-C--:B------:R-:W-:Y:S08]  /*14ef0*/  HMMA.16816.F32.BF16 R28, R40, R48.reuse, R28 ;  /* 0x00000030281c723c */ /* 0x080ff0000004181c */
[C---:B------:R-:W-:Y:S07]  /*14f00*/  HMMA.16816.F32.BF16 R108, R44.reuse, R48, R108 ;  /* 0x000000302c6c723c */ /* 0x040fee000004186c */
[--C-:B------:R-:W-:Y:S01]  /*14f10*/  FFMA.FTZ R48, R190, c[0x0][0x2d0], -R39.reuse ;  /* 0x0000b400be307a23 */ /* 0x100fe20000010827 */
[-C--:B------:R-:W-:Y:S03]  /*14f20*/  HMMA.16816.F32.BF16 R32, R44, R50.reuse, R32 ;  /* 0x000000322c20723c */ /* 0x080fe60000041820 */
[----:B------:R1:W-:Y:S05]  /*14f30*/  MUFU.EX2 R245, R48 ;  /* 0x0000003000f57308 */ /* 0x0003ea0000000800 */
[C---:B------:R-:W-:Y:S08]  /*14f40*/  HMMA.16816.F32.BF16 R112, R40.reuse, R50, R112 ;  /* 0x000000322870723c */ /* 0x040ff00000041870 */
[-C--:B--2---:R-:W-:Y:S08]  /*14f50*/  HMMA.16816.F32.BF16 R116, R40, R52.reuse, R116 ;  /* 0x000000342874723c */ /* 0x084ff00000041874 */
[C---:B------:R-:W-:Y:S04]  /*14f60*/  HMMA.16816.F32.BF16 R120, R44.reuse, R52, R120 ;  /* 0x000000342c78723c */ /* 0x040fe80000041878 */
[--C-:B-1----:R-:W-:Y:S02]  /*14f70*/  FFMA.FTZ R48, R56, c[0x0][0x2d0], -R62.reuse ;  /* 0x0000b40038307a23 */ /* 0x102fe4000001083e */
[--C-:B------:R-:W-:Y:S02]  /*14f80*/  FFMA.FTZ R56, R66, c[0x0][0x2d0], -R62.reuse ;  /* 0x0000b40042387a23 */ /* 0x100fe4000001083e */
[----:B------:R1:W-:Y:S01]  /*14f90*/  MUFU.EX2 R68, R48 ;  /* 0x0000003000447308 */ /* 0x0003e20000000800 */
[-C--:B------:R-:W-:Y:S03]  /*14fa0*/  HMMA.16816.F32.BF16 R124, R44, R54.reuse, R124 ;  /* 0x000000362c7c723c */ /* 0x080fe6000004187c */
[--C-:B------:R-:W-:Y:S04]  /*14fb0*/  FFMA.FTZ R52, R70, c[0x0][0x2d0], -R62.reuse ;  /* 0x0000b40046347a23 */ /* 0x100fe8000001083e */
[--C-:B------:R-:W-:Y:S01]  /*14fc0*/  FFMA.FTZ R44, R191, c[0x0][0x2d0], -R39.reuse ;  /* 0x0000b400bf2c7a23 */ /* 0x100fe20000010827 */
[----:B------:R-:W-:Y:S01]  /*14fd0*/  HMMA.16816.F32.BF16 R128, R40, R54, R128 ;  /* 0x000000362880723c */ /* 0x000fe20000041880 */
[----:B------:R2:W-:Y:S03]  /*14fe0*/  MUFU.EX2 R189, R56 ;  /* 0x0000003800bd7308 */ /* 0x0005e60000000800 */
[----:B---3--:R-:W-:Y:S02]  /*14ff0*/  F2FP.BF16.PACK_AB R46, R246, R247 ;  /* 0x000000f7f62e723e */ /* 0x008fe400000010ff */
[----:B------:R-:W-:Y:S02]  /*15000*/  MOV R191, R144 ;  /* 0x0000009000bf7202 */ /* 0x000fe40000000f00 */
[----:B------:R-:W-:Y:S02]  /*15010*/  F2FP.BF16.PACK_AB R40, R142, R162 ;  /* 0x000000a28e28723e */ /* 0x000fe400000010ff */
[----:B------:R-:W-:Y:S01]  /*15020*/  ISETP.GT.AND P0, PT, R229, R191, PT ;  /* 0x000000bfe500720c */ /* 0x000fe20003f04270 */
[----:B------:R3:W-:Y:S01]  /*15030*/  MUFU.EX2 R187, R44 ;  /* 0x0000002c00bb7308 */ /* 0x0007e20000000800 */
[----:B------:R-:W-:Y:S02]  /*15040*/  F2FP.BF16.PACK_AB R41, R141, R161 ;  /* 0x000000a18d29723e */ /* 0x000fe400000010ff */
[----:B------:R-:W-:Y:S01]  /*15050*/  F2FP.BF16.PACK_AB R42, R251, R252 ;  /* 0x000000fcfb2a723e */ /* 0x000fe200000010ff */
[----:B-1----:R-:W-:Y:S01]  /*15060*/  FFMA.FTZ R48, R57, c[0x0][0x2d0], -R62 ;  /* 0x0000b40039307a23 */ /* 0x002fe2000001083e */
[----:B------:R-:W-:Y:S05]  /*15070*/  F2FP.BF16.PACK_AB R43, R249, R250 ;  /* 0x000000faf92b723e */ /* 0x000fea00000010ff */
[----:B------:R1:W5:Y:S01]  /*15080*/  MUFU.EX2 R190, R48 ;  /* 0x0000003000be7308 */ /* 0x0003620000000800 */
[--C-:B--2---:R-:W-:Y:S09]  /*15090*/  FFMA.FTZ R56, R84, c[0x0][0x2d0], -R60.reuse ;  /* 0x0000b40054387a23 */ /* 0x104ff2000001083c */
[----:B------:R2:W2:Y:S01]  /*150a0*/  MUFU.EX2 R188, R52 ;  /* 0x0000003400bc7308 */ /* 0x0004a20000000800 */
[----:B---3--:R-:W-:Y:S09]  /*150b0*/  FFMA.FTZ R44, R81, c[0x0][0x2d0], -R60 ;  /* 0x0000b400512c7a23 */ /* 0x008ff2000001083c */
[----:B------:R3:W-:Y:S01]  /*150c0*/  MUFU.EX2 R167, R44 ;  /* 0x0000002c00a77308 */ /* 0x0007e20000000800 */
[----:B-1----:R-:W1:Y:S01]  /*150d0*/  LDSM.16.MT88.4 R48, [R213+0x900] ;  /* 0x00090000d530783b */ /* 0x002e620000004200 */
[----:B-----5:R-:W-:Y:S08]  /*150e0*/  F2FP.BF16.PACK_AB R45, R190, R68 ;  /* 0x00000044be2d723e */ /* 0x020ff000000010ff */
[----:B------:R5:W-:Y:S01]  /*150f0*/  MUFU.EX2 R166, R56 ;  /* 0x0000003800a67308 */ /* 0x000be20000000800 */
[----:B--2---:R-:W2:Y:S01]  /*15100*/  LDSM.16.MT88.4 R52, [R216+0x900] ;  /* 0x00090000d834783b */ /* 0x004ea20000004200 */
[----:B------:R-:W-:Y:S02]  /*15110*/  F2FP.BF16.PACK_AB R47, R188, R189 ;  /* 0x000000bdbc2f723e */ /* 0x000fe400000010ff */
[----:B---3--:R-:W-:Y:S05]  /*15120*/  F2FP.BF16.PACK_AB R44, R248, R160 ;  /* 0x000000a0f82c723e */ /* 0x008fea00000010ff */
[----:B-----5:R-:W3:Y:S01]  /*15130*/  LDSM.16.MT88.4 R56, [R214+0x900] ;  /* 0x00090000d638783b */ /* 0x020ee20000004200 */
[-C--:B-1----:R-:W-:Y:S08]  /*15140*/  HMMA.16816.F32.BF16 R4, R40, R48.reuse, R4 ;  /* 0x000000302804723c */ /* 0x082ff00000041804 */
[C---:B------:R-:W-:Y:S07]  /*15150*/  HMMA.16816.F32.BF16 R8, R44.reuse, R48, R8 ;  /* 0x000000302c08723c */ /* 0x040fee0000041808 */
[--C-:B------:R-:W-:Y:S01]  /*15160*/  FFMA.FTZ R48, R192, c[0x0][0x2d0], -R39.reuse ;  /* 0x0000b400c0307a23 */ /* 0x100fe20000010827 */
[-C--:B------:R-:W-:Y:S03]  /*15170*/  HMMA.16816.F32.BF16 R12, R44, R50.reuse, R12 ;  /* 0x000000322c0c723c */ /* 0x080fe6000004180c */
[----:B------:R1:W-:Y:S01]  /*15180*/  MUFU.EX2 R186, R48 ;  /* 0x0000003000ba7308 */ /* 0x0003e20000000800 */
[----:B------:R-:W-:Y:S04]  /*15190*/  IMAD.MOV.U32 R192, RZ, RZ, R140 ;  /* 0x000000ffffc07224 */ /* 0x000fe800078e008c */
[C---:B------:R-:W-:Y:S08]  /*151a0*/  HMMA.16816.F32.BF16 R16, R40.reuse, R50, R16 ;  /* 0x000000322810723c */ /* 0x040ff00000041810 */
[-C--:B--2---:R-:W-:Y:S08]  /*151b0*/  HMMA.16816.F32.BF16 R20, R40, R52.reuse, R20 ;  /* 0x000000342814723c */ /* 0x084ff00000041814 */
[C---:B------:R-:W-:Y:S04]  /*151c0*/  HMMA.16816.F32.BF16 R24, R44.reuse, R52, R24 ;  /* 0x000000342c18723c */ /* 0x040fe80000041818 */
[----:B-1----:R-:W-:Y:S01]  /*151d0*/  FFMA.FTZ R48, R193, c[0x0][0x2d0], -R39 ;  /* 0x0000b400c1307a23 */ /* 0x002fe20000010827 */
[----:B------:R-:W-:Y:S02]  /*151e0*/  MOV R193, R141 ;  /* 0x0000008d00c17202 */ /* 0x000fe40000000f00 */
[--C-:B------:R-:W-:Y:S01]  /*151f0*/  FFMA.FTZ R52, R83, c[0x0][0x2d0], -R61.reuse ;  /* 0x0000b40053347a23 */ /* 0x100fe2000001083d */
[-C--:B------:R-:W-:Y:S01]  /*15200*/  HMMA.16816.F32.BF16 R100, R44, R54.reuse, R100 ;  /* 0x000000362c64723c */ /* 0x080fe20000041864 */
[----:B------:R1:W-:Y:S07]  /*15210*/  MUFU.EX2 R185, R48 ;  /* 0x0000003000b97308 */ /* 0x0003ee0000000800 */
[C---:B------:R-:W-:Y:S03]  /*15220*/  HMMA.16816.F32.BF16 R104, R40.reuse, R54, R104 ;  /* 0x000000362868723c */ /* 0x040fe60000041868 */
[----:B------:R2:W-:Y:S05]  /*15230*/  MUFU.EX2 R164, R52 ;  /* 0x0000003400a47308 */ /* 0x0005ea0000000800 */
[-C--:B---3--:R-:W-:Y:S08]  /*15240*/  HMMA.16816.F32.BF16 R28, R40, R56.reuse, R28 ;  /* 0x00000038281c723c */ /* 0x088ff0000004181c */
[C---:B------:R-:W-:Y:S04]  /*15250*/  HMMA.16816.F32.BF16 R108, R44.reuse, R56, R108 ;  /* 0x000000382c6c723c */ /* 0x040fe8000004186c */
[----:B-1----:R-:W-:Y:S03]  /*15260*/  FFMA.FTZ R48, R96, c[0x0][0x2d0], -R60 ;  /* 0x0000b40060307a23 */ /* 0x002fe6000001083c */
[----:B------:R-:W-:Y:S01]  /*15270*/  FFMA.FTZ R56, R72, c[0x0][0x2d0], -R62 ;  /* 0x0000b40048387a23 */ /* 0x000fe2000001083e */
[----:B------:R1:W-:Y:S01]  /*15280*/  MUFU.EX2 R184, R48 ;  /* 0x0000003000b87308 */ /* 0x0003e20000000800 */
[-C--:B------:R-:W-:Y:S03]  /*15290*/  HMMA.16816.F32.BF16 R32, R44, R58.reuse, R32 ;  /* 0x0000003a2c20723c */ /* 0x080fe60000041820 */
[--C-:B--2---:R-:W-:Y:S05]  /*152a0*/  FFMA.FTZ R52, R85, c[0x0][0x2d0], -R61.reuse ;  /* 0x0000b40055347a23 */ /* 0x104fea000001083d */
[C---:B------:R-:W-:Y:S01]  /*152b0*/  HMMA.16816.F32.BF16 R112, R40.reuse, R58, R112 ;  /* 0x0000003a2870723c */ /* 0x040fe20000041870 */
[----:B------:R2:W-:Y:S10]  /*152c0*/  MUFU.EX2 R182, R52 ;  /* 0x0000003400b67308 */ /* 0x0005f40000000800 */
[----:B------:R3:W-:Y:S01]  /*152d0*/  MUFU.EX2 R178, R56 ;  /* 0x0000003800b27308 */ /* 0x0007e20000000800 */
[----:B-1----:R-:W-:Y:S09]  /*152e0*/  FFMA.FTZ R48, R97, c[0x0][0x2d0], -R60 ;  /* 0x0000b40061307a23 */ /* 0x002ff2000001083c */
[----:B------:R1:W-:Y:S01]  /*152f0*/  MUFU.EX2 R183, R48 ;  /* 0x0000003000b77308 */ /* 0x0003e20000000800 */
[--C-:B--2---:R-:W-:Y:S09]  /*15300*/  FFMA.FTZ R52, R86, c[0x0][0x2d0], -R61.reuse ;  /* 0x0000b40056347a23 */ /* 0x104ff2000001083d */
[----:B------:R2:W5:Y:S01]  /*15310*/  MUFU.EX2 R181, R52 ;  /* 0x0000003400b57308 */ /* 0x0005620000000800 */
[----:B---3--:R-:W-:Y:S09]  /*15320*/  FFMA.FTZ R56, R73, c[0x0][0x2d0], -R62 ;  /* 0x0000b40049387a23 */ /* 0x008ff2000001083e */
[----:B------:R3:W-:Y:S01]  /*15330*/  MUFU.EX2 R171, R56 ;  /* 0x0000003800ab7308 */ /* 0x0007e20000000800 */
[----:B-1----:R-:W-:Y:S09]  /*15340*/  FFMA.FTZ R48, R82, c[0x0][0x2d0], -R61 ;  /* 0x0000b40052307a23 */ /* 0x002ff2000001083d */
[----:B------:R1:W-:Y:S01]  /*15350*/  MUFU.EX2 R165, R48 ;  /* 0x0000003000a57308 */ /* 0x0003e20000000800 */
[--C-:B--2---:R-:W-:Y:S01]  /*15360*/  FFMA.FTZ R52, R194, c[0x0][0x2d0], -R39.reuse ;  /* 0x0000b400c2347a23 */ /* 0x104fe20000010827 */
[----:B------:R-:W-:Y:S08]  /*15370*/  MOV R194, R142 ;  /* 0x0000008e00c27202 */ /* 0x000ff00000000f00 */
[----:B------:R2:W-:Y:S01]  /*15380*/  MUFU.EX2 R180, R52 ;  /* 0x0000003400b47308 */ /* 0x0005e20000000800 */
[----:B---3--:R-:W-:Y:S01]  /*15390*/  FFMA.FTZ R56, R196, c[0x0][0x2d0], -R60 ;  /* 0x0000b400c4387a23 */ /* 0x008fe2000001083c */
[----:B------:R-:W-:Y:S08]  /*153a0*/  MOV R196, R137 ;  /* 0x0000008900c47202 */ /* 0x000ff00000000f00 */
[----:B------:R3:W-:Y:S01]  /*153b0*/  MUFU.EX2 R168, R56 ;  /* 0x0000003800a87308 */ /* 0x0007e20000000800 */
[----:B-1----:R-:W1:Y:S01]  /*153c0*/  LDSM.16.MT88.4 R48, [R215+0x900] ;  /* 0x00090000d730783b */ /* 0x002e620000004200 */
[--C-:B--2---:R-:W-:Y:S08]  /*153d0*/  FFMA.FTZ R52, R71, c[0x0][0x2d0], -R62.reuse ;  /* 0x0000b40047347a23 */ /* 0x104ff0000001083e */
[----:B------:R2:W1:Y:S01]  /*153e0*/  MUFU.EX2 R179, R52 ;  /* 0x0000003400b37308 */ /* 0x0004620000000800 */
[----:B---3--:R-:W-:Y:S08]  /*153f0*/  LDSM.16.MT88.4 R56, [R214+0x1100] ;  /* 0x00110000d638783b */ /* 0x008ff00000004200 */
[----:B--2---:R-:W2:Y:S01]  /*15400*/  LDSM.16.MT88.4 R52, [R213+0x1100] ;  /* 0x00110000d534783b */ /* 0x004ea20000004200 */
[-C--:B-1----:R-:W-:Y:S08]  /*15410*/  HMMA.16816.F32.BF16 R116, R40, R48.reuse, R116 ;  /* 0x000000302874723c */ /* 0x082ff00000041874 */
[C---:B------:R-:W-:Y:S07]  /*15420*/  HMMA.16816.F32.BF16 R120, R44.reuse, R48, R120 ;  /* 0x000000302c78723c */ /* 0x040fee0000041878 */
[----:B------:R-:W-:Y:S01]  /*15430*/  FFMA.FTZ R48, R76, c[0x0][0x2d0], -R62 ;  /* 0x0000b4004c307a23 */ /* 0x000fe2000001083e */
[-C--:B------:R-:W-:Y:S03]  /*15440*/  HMMA.16816.F32.BF16 R124, R44, R50.reuse, R124 ;  /* 0x000000322c7c723c */ /* 0x080fe6000004187c */
[----:B------:R1:W3:Y:S04]  /*15450*/  MUFU.EX2 R177, R48 ;  /* 0x0000003000b17308 */ /* 0x0002e80000000800 */
[----:B------:R-:W-:Y:S01]  /*15460*/  FFMA.FTZ R44, R197, c[0x0][0x2d0], -R39 ;  /* 0x0000b400c52c7a23 */ /* 0x000fe20000010827 */
[----:B------:R-:W-:Y:S04]  /*15470*/  HMMA.16816.F32.BF16 R128, R40, R50, R128 ;  /* 0x000000322880723c */ /* 0x000fe80000041880 */
[----:B-----5:R-:W-:Y:S01]  /*15480*/  F2FP.BF16.PACK_AB R46, R181, R182 ;  /* 0x000000b6b52e723e */ /* 0x020fe200000010ff */
[----:B------:R5:W-:Y:S01]  /*15490*/  MUFU.EX2 R170, R44 ;  /* 0x0000002c00aa7308 */ /* 0x000be20000000800 */
[----:B------:R-:W-:Y:S01]  /*154a0*/  F2FP.BF16.PACK_AB R45, R178, R179 ;  /* 0x000000b3b22d723e */ /* 0x000fe200000010ff */
[----:B------:R-:W-:Y:S01]  /*154b0*/  IMAD.MOV.U32 R197, RZ, RZ, R143 ;  /* 0x000000ffffc57224 */ /* 0x000fe200078e008f */
[----:B------:R-:W-:Y:S04]  /*154c0*/  F2FP.BF16.PACK_AB R40, R187, R245 ;  /* 0x000000f5bb28723e */ /* 0x000fe800000010ff */
[----:B------:R-:W-:Y:S02]  /*154d0*/  F2FP.BF16.PACK_AB R41, R166, R167 ;  /* 0x000000a7a629723e */ /* 0x000fe400000010ff */
[----:B------:R-:W-:Y:S02]  /*154e0*/  F2FP.BF16.PACK_AB R42, R185, R186 ;  /* 0x000000bab92a723e */ /* 0x000fe400000010ff */
[----:B------:R-:W-:Y:S01]  /*154f0*/  F2FP.BF16.PACK_AB R43, R183, R184 ;  /* 0x000000b8b72b723e */ /* 0x000fe200000010ff */
[----:B-1----:R-:W1:Y:S01]  /*15500*/  LDSM.16.MT88.4 R48, [R216+0x1100] ;  /* 0x00110000d830783b */ /* 0x002e620000004200 */
[----:B---3--:R-:W-:Y:S05]  /*15510*/  F2FP.BF16.PACK_AB R47, R177, R171 ;  /* 0x000000abb12f723e */ /* 0x008fea00000010ff */
[-C--:B--2---:R-:W-:Y:S03]  /*15520*/  HMMA.16816.F32.BF16 R4, R40, R52.reuse, R4 ;  /* 0x000000342804723c */ /* 0x084fe60000041804 */
[----:B-----5:R-:W-:Y:S02]  /*15530*/  FFMA.FTZ R44, R195, c[0x0][0x2d0], -R60 ;  /* 0x0000b400c32c7a23 */ /* 0x020fe4000001083c */
[----:B------:R-:W-:Y:S02]  /*15540*/  IMAD.MOV.U32 R195, RZ, RZ, R138 ;  /* 0x000000ffffc37224 */ /* 0x000fe400078e008a */
[----:B------:R2:W-:Y:S02]  /*15550*/  MUFU.EX2 R169, R44 ;  /* 0x0000002c00a97308 */ /* 0x0005e40000000800 */
[----:B--2---:R-:W-:Y:S07]  /*15560*/  F2FP.BF16.PACK_AB R44, R164, R165 ;  /* 0x000000a5a42c723e */ /* 0x004fee00000010ff */
[C---:B------:R-:W-:Y:S07]  /*15570*/  HMMA.16816.F32.BF16 R8, R44.reuse, R52, R8 ;  /* 0x000000342c08723c */ /* 0x040fee0000041808 */
[--C-:B------:R-:W-:Y:S01]  /*15580*/  FFMA.FTZ R52, R202, c[0x0][0x2d0], -R39.reuse ;  /* 0x0000b400ca347a23 */ /* 0x100fe20000010827 */
[-C--:B------:R-:W-:Y:S03]  /*15590*/  HMMA.16816.F32.BF16 R12, R44, R54.reuse, R12 ;  /* 0x000000362c0c723c */ /* 0x080fe6000004180c */
[----:B------:R2:W-:Y:S01]  /*155a0*/  MUFU.EX2 R176, R52 ;  /* 0x0000003400b07308 */ /* 0x0005e20000000800 */
[----:B------:R-:W-:Y:S04]  /*155b0*/  MOV R202, R136 ;  /* 0x0000008800ca7202 */ /* 0x000fe80000000f00 */
[C---:B------:R-:W-:Y:S08]  /*155c0*/  HMMA.16816.F32.BF16 R16, R40.reuse, R54, R16 ;  /* 0x000000362810723c */ /* 0x040ff00000041810 */
[-C--:B-1----:R-:W-:Y:S08]  /*155d0*/  HMMA.16816.F32.BF16 R20, R40, R48.reuse, R20 ;  /* 0x000000302814723c */ /* 0x082ff00000041814 */
[C---:B------:R-:W-:Y:S04]  /*155e0*/  HMMA.16816.F32.BF16 R24, R44.reuse, R48, R24 ;  /* 0x000000302c18723c */ /* 0x040fe80000041818 */
[----:B--2---:R-:W-:Y:S02]  /*155f0*/  FFMA.FTZ R52, R203, c[0x0][0x2d0], -R39 ;  /* 0x0000b400cb347a23 */ /* 0x004fe40000010827 */
[----:B------:R-:W-:Y:S02]  /*15600*/  IMAD.MOV.U32 R203, RZ, RZ, R175 ;  /* 0x000000ffffcb7224 */ /* 0x000fe400078e00af */
[-C--:B------:R-:W-:Y:S01]  /*15610*/  HMMA.16816.F32.BF16 R100, R44, R50.reuse, R100 ;  /* 0x000000322c64723c */ /* 0x080fe20000041864 */
[----:B------:R1:W-:Y:S03]  /*15620*/  MUFU.EX2 R175, R52 ;  /* 0x0000003400af7308 */ /* 0x0003e60000000800 */
[--C-:B------:R-:W-:Y:S04]  /*15630*/  FFMA.FTZ R48, R98, c[0x0][0x2d0], -R61.reuse ;  /* 0x0000b40062307a23 */ /* 0x100fe8000001083d */
[C---:B------:R-:W-:Y:S03]  /*15640*/  HMMA.16816.F32.BF16 R104, R40.reuse, R50, R104 ;  /* 0x000000322868723c */ /* 0x040fe60000041868 */
[----:B------:R2:W-:Y:S05]  /*15650*/  MUFU.EX2 R138, R48 ;  /* 0x00000030008a7308 */ /* 0x0005ea0000000800 */
[-C--:B------:R-:W-:Y:S08]  /*15660*/  HMMA.16816.F32.BF16 R28, R40, R56.reuse, R28 ;  /* 0x00000038281c723c */ /* 0x080ff0000004181c */
[C---:B------:R-:W-:Y:S04]  /*15670*/  HMMA.16816.F32.BF16 R108, R44.reuse, R56, R108 ;  /* 0x000000382c6c723c */ /* 0x040fe8000004186c */
[----:B-1----:R-:W-:Y:S01]  /*15680*/  FFMA.FTZ R52, R200, c[0x0][0x2d0], -R60 ;  /* 0x0000b400c8347a23 */ /* 0x002fe2000001083c */
[----:B------:R-:W-:Y:S02]  /*15690*/  MOV R200, R173 ;  /* 0x000000ad00c87202 */ /* 0x000fe40000000f00 */
[----:B------:R-:W-:Y:S01]  /*156a0*/  FFMA.FTZ R56, R87, c[0x0][0x2d0], -R62 ;  /* 0x0000b40057387a23 */ /* 0x000fe2000001083e */
[-C--:B------:R-:W-:Y:S01]  /*156b0*/  HMMA.16816.F32.BF16 R32, R44, R58.reuse, R32 ;  /* 0x0000003a2c20723c */ /* 0x080fe20000041820 */
[----:B------:R1:W-:Y:S03]  /*156c0*/  MUFU.EX2 R173, R52 ;  /* 0x0000003400ad7308 */ /* 0x0003e60000000800 */
[--C-:B--2---:R-:W-:Y:S04]  /*156d0*/  FFMA.FTZ R48, R99, c[0x0][0x2d0], -R61.reuse ;  /* 0x0000b40063307a23 */ /* 0x104fe8000001083d */
[C---:B------:R-:W-:Y:S03]  /*156e0*/  HMMA.16816.F32.BF16 R112, R40.reuse, R58, R112 ;  /* 0x0000003a2870723c */ /* 0x040fe60000041870 */
[----:B------:R2:W-:Y:S10]  /*156f0*/  MUFU.EX2 R172, R48 ;  /* 0x0000003000ac7308 */ /* 0x0005f40000000800 */
[----:B------:R3:W-:Y:S01]  /*15700*/  MUFU.EX2 R99, R56 ;  /* 0x0000003800637308 */ /* 0x0007e20000000800 */
[----:B-1----:R-:W-:Y:S01]  /*15710*/  FFMA.FTZ R52, R201, c[0x0][0x2d0], -R60 ;  /* 0x0000b400c9347a23 */ /* 0x002fe2000001083c */
[----:B------:R-:W-:Y:S08]  /*15720*/  MOV R201, R174 ;  /* 0x000000ae00c97202 */ /* 0x000ff00000000f00 */
[----:B------:R1:W-:Y:S01]  /*15730*/  MUFU.EX2 R174, R52 ;  /* 0x0000003400ae7308 */ /* 0x0003e20000000800 */
[--C-:B--2---:R-:W-:Y:S02]  /*15740*/  FFMA.FTZ R48, R198, c[0x0][0x2d0], -R61.reuse ;  /* 0x0000b400c6307a23 */ /* 0x104fe4000001083d */
[----:B------:R-:W2:Y:S07]  /*15750*/  LDL.LU R198, [R1+0x18] ;  /* 0x0000180001c67983 */ /* 0x000eae0000300800 */
[----:B------:R5:W-:Y:S01]  /*15760*/  MUFU.EX2 R137, R48 ;  /* 0x0000003000897308 */ /* 0x000be20000000800 */
[----:B---3--:R-:W-:Y:S09]  /*15770*/  FFMA.FTZ R56, R88, c[0x0][0x2d0], -R62 ;  /* 0x0000b40058387a23 */ /* 0x008ff2000001083e */
[----:B------:R3:W-:Y:S01]  /*15780*/  MUFU.EX2 R98, R56 ;  /* 0x0000003800627308 */ /* 0x0007e20000000800 */
[----:B-1----:R-:W1:Y:S01]  /*15790*/  LDSM.16.MT88.4 R52, [R215+0x1100] ;  /* 0x00110000d734783b */ /* 0x002e620000004200 */
[----:B-----5:R-:W-:Y:S01]  /*157a0*/  FFMA.FTZ R48, R199, c[0x0][0x2d0], -R61 ;  /* 0x0000b400c7307a23 */ /* 0x020fe2000001083d */
[----:B------:R-:W-:Y:S07]  /*157b0*/  MOV R199, R139 ;  /* 0x0000008b00c77202 */ /* 0x000fee0000000f00 */
[----:B------:R5:W1:Y:S01]  /*157c0*/  MUFU.EX2 R139, R48 ;  /* 0x00000030008b7308 */ /* 0x000a620000000800 */
[----:B---3--:R-:W-:Y:S09]  /*157d0*/  FFMA.FTZ R56, R206, c[0x0][0x2d0], -R60 ;  /* 0x0000b400ce387a23 */ /* 0x008ff2000001083c */
[----:B------:R3:W-:Y:S01]  /*157e0*/  MUFU.EX2 R96, R56 ;  /* 0x0000003800607308 */ /* 0x0007e20000000800 */
[--C-:B-----5:R-:W-:Y:S01]  /*157f0*/  FFMA.FTZ R48, R204, c[0x0][0x2d0], -R39.reuse ;  /* 0x0000b400cc307a23 */ /* 0x120fe20000010827 */
[-C--:B-1----:R-:W-:Y:S01]  /*15800*/  HMMA.16816.F32.BF16 R116, R40, R52.reuse, R116 ;  /* 0x000000342874723c */ /* 0x082fe20000041874 */
[----:B------:R-:W5:Y:S07]  /*15810*/  LDL.LU R204, [R1+0x14] ;  /* 0x0000140001cc7983 */ /* 0x000f6e0000300800 */
[----:B------:R1:W-:Y:S01]  /*15820*/  MUFU.EX2 R136, R48 ;  /* 0x0000003000887308 */ /* 0x0003e20000000800 */
[----:B------:R-:W4:Y:S01]  /*15830*/  LDL.LU R145, [R1+0x10] ;  /* 0x0000100001917983 */ /* 0x000f220000300800 */
[C---:B------:R-:W-:Y:S03]  /*15840*/  HMMA.16816.F32.BF16 R120, R44.reuse, R52, R120 ;  /* 0x000000342c78723c */ /* 0x040fe60000041878 */
[----:B---3--:R-:W-:Y:S04]  /*15850*/  LDSM.16.MT88.4 R56, [R214+0x1900] ;  /* 0x00190000d638783b */ /* 0x008fe80000004200 */
[--C-:B------:R-:W-:Y:S01]  /*15860*/  FFMA.FTZ R52, R63, c[0x0][0x2d0], -R62.reuse ;  /* 0x0000b4003f347a23 */ /* 0x100fe2000001083e */
[-C--:B------:R-:W-:Y:S03]  /*15870*/  HMMA.16816.F32.BF16 R124, R44, R54.reuse, R124 ;  /* 0x000000362c7c723c */ /* 0x080fe6000004187c */
[----:B------:R3:W3:Y:S04]  /*15880*/  MUFU.EX2 R67, R52 ;  /* 0x0000003400437308 */ /* 0x0006e80000000800 */
[--C-:B------:R-:W-:Y:S01]  /*15890*/  FFMA.FTZ R44, R209, c[0x0][0x2d0], -R39.reuse ;  /* 0x0000b400d12c7a23 */ /* 0x100fe20000010827 */
[----:B------:R-:W-:Y:S04]  /*158a0*/  HMMA.16816.F32.BF16 R128, R40, R54, R128 ;  /* 0x000000362880723c */ /* 0x000fe80000041880 */
[----:B-1----:R-:W-:Y:S01]  /*158b0*/  FFMA.FTZ R48, R77, c[0x0][0x2d0], -R62 ;  /* 0x0000b4004d307a23 */ /* 0x002fe2000001083e */
[----:B------:R1:W-:Y:S01]  /*158c0*/  MUFU.EX2 R97, R44 ;  /* 0x0000002c00617308 */ /* 0x0003e20000000800 */
[----:B------:R-:W-:Y:S02]  /*158d0*/  F2FP.BF16.PACK_AB R46, R139, R137 ;  /* 0x000000898b2e723e */ /* 0x000fe400000010ff */
[----:B------:R-:W-:Y:S04]  /*158e0*/  F2FP.BF16.PACK_AB R40, R170, R180 ;  /* 0x000000b4aa28723e */ /* 0x000fe800000010ff */
[----:B------:R-:W-:Y:S02]  /*158f0*/  F2FP.BF16.PACK_AB R41, R168, R169 ;  /* 0x000000a9a829723e */ /* 0x000fe400000010ff */
[----:B------:R-:W-:Y:S01]  /*15900*/  F2FP.BF16.PACK_AB R42, R175, R176 ;  /* 0x000000b0af2a723e */ /* 0x000fe200000010ff */
[----:B------:R1:W1:Y:S01]  /*15910*/  MUFU.EX2 R135, R48 ;  /* 0x0000003000877308 */ /* 0x0002620000000800 */
[----:B------:R-:W-:Y:S02]  /*15920*/  F2FP.BF16.PACK_AB R43, R174, R173 ;  /* 0x000000adae2b723e */ /* 0x000fe400000010ff */
[----:B------:R-:W-:Y:S01]  /*15930*/  MOV R209, R65 ;  /* 0x0000004100d17202 */ /* 0x000fe20000000f00 */
[----:B---3--:R-:W-:Y:S01]  /*15940*/  LDSM.16.MT88.4 R52, [R216+0x1900] ;  /* 0x00190000d834783b */ /* 0x008fe20000004200 */
[----:B------:R-:W-:Y:S01]  /*15950*/  F2FP.BF16.PACK_AB R47, R67, R98 ;  /* 0x00000062432f723e */ /* 0x000fe200000010ff */
[--C-:B-1----:R-:W-:Y:S04]  /*15960*/  FFMA.FTZ R44, R205, c[0x0][0x2d0], -R60.reuse ;  /* 0x0000b400cd2c7a23 */ /* 0x102fe8000001083c */
[----:B------:R1:W-:Y:S02]  /*15970*/  MUFU.EX2 R88, R44 ;  /* 0x0000002c00587308 */ /* 0x0003e40000000800 */
[----:B------:R-:W3:Y:S01]  /*15980*/  LDSM.16.MT88.4 R48, [R213+0x1900] ;  /* 0x00190000d530783b */ /* 0x000ee20000004200 */
[----:B------:R-:W-:Y:S02]  /*15990*/  F2FP.BF16.PACK_AB R45, R99, R135 ;  /* 0x00000087632d723e */ /* 0x000fe400000010ff */
[----:B-1----:R-:W-:Y:S01]  /*159a0*/  F2FP.BF16.PACK_AB R44, R172, R138 ;  /* 0x0000008aac2c723e */ /* 0x002fe200000010ff */
[-C--:B---3--:R-:W-:Y:S08]  /*159b0*/  HMMA.16816.F32.BF16 R4, R40, R48.reuse, R4 ;  /* 0x000000302804723c */ /* 0x088ff00000041804 */
[C---:B------:R-:W-:Y:S07]  /*159c0*/  HMMA.16816.F32.BF16 R8, R44.reuse, R48, R8 ;  /* 0x000000302c08723c */ /* 0x040fee0000041808 */
[--C-:B------:R-:W-:Y:S01]  /*159d0*/  FFMA.FTZ R48, R233, c[0x0][0x2d0], -R39.reuse ;  /* 0x0000b400e9307a23 */ /* 0x100fe20000010827 */
[-C--:B------:R-:W-:Y:S03]  /*159e0*/  HMMA.16816.F32.BF16 R12, R44, R50.reuse, R12 ;  /* 0x000000322c0c723c */ /* 0x080fe6000004180c */
[----:B------:R1:W-:Y:S05]  /*159f0*/  MUFU.EX2 R87, R48 ;  /* 0x0000003000577308 */ /* 0x0003ea0000000800 */
[C---:B------:R-:W-:Y:S08]  /*15a00*/  HMMA.16816.F32.BF16 R16, R40.reuse, R50, R16 ;  /* 0x000000322810723c */ /* 0x040ff00000041810 */
[-C--:B------:R-:W-:Y:S08]  /*15a10*/  HMMA.16816.F32.BF16 R20, R40, R52.reuse, R20 ;  /* 0x000000342814723c */ /* 0x080ff00000041814 */
[C---:B------:R-:W-:Y:S04]  /*15a20*/  HMMA.16816.F32.BF16 R24, R44.reuse, R52, R24 ;  /* 0x000000342c18723c */ /* 0x040fe80000041818 */
[----:B-1----:R-:W-:Y:S03]  /*15a30*/  FFMA.FTZ R48, R234, c[0x0][0x2d0], -R39 ;  /* 0x0000b400ea307a23 */ /* 0x002fe60000010827 */
[--C-:B------:R-:W-:Y:S01]  /*15a40*/  FFMA.FTZ R52, R208, c[0x0][0x2d0], -R61.reuse ;  /* 0x0000b400d0347a23 */ /* 0x100fe2000001083d */
[-C--:B------:R-:W-:Y:S01]  /*15a50*/  HMMA.16816.F32.BF16 R100, R44, R54.reuse, R100 ;  /* 0x000000362c64723c */ /* 0x080fe20000041864 */
[----:B------:R1:W-:Y:S07]  /*15a60*/  MUFU.EX2 R95, R48 ;  /* 0x00000030005f7308 */ /* 0x0003ee0000000800 */
[C---:B------:R-:W-:Y:S03]  /*15a70*/  HMMA.16816.F32.BF16 R104, R40.reuse, R54, R104 ;  /* 0x000000362868723c */ /* 0x040fe60000041868 */
[----:B------:R3:W-:Y:S05]  /*15a80*/  MUFU.EX2 R84, R52 ;  /* 0x0000003400547308 */ /* 0x0007ea0000000800 */
[-C--:B------:R-:W-:Y:S08]  /*15a90*/  HMMA.16816.F32.BF16 R28, R40, R56.reuse, R28 ;  /* 0x00000038281c723c */ /* 0x080ff0000004181c */
[C---:B------:R-:W-:Y:S04]  /*15aa0*/  HMMA.16816.F32.BF16 R108, R44.reuse, R56, R108 ;  /* 0x000000382c6c723c */ /* 0x040fe8000004186c */
[----:B-1----:R-:W-:Y:S03]  /*15ab0*/  FFMA.FTZ R48, R230, c[0x0][0x2d0], -R60 ;  /* 0x0000b400e6307a23 */ /* 0x002fe6000001083c */
[----:B------:R-:W-:Y:S01]  /*15ac0*/  FFMA.FTZ R56, R89, c[0x0][0x2d0], -R62 ;  /* 0x0000b40059387a23 */ /* 0x000fe2000001083e */
[-C--:B------:R-:W-:Y:S01]  /*15ad0*/  HMMA.16816.F32.BF16 R32, R44, R58.reuse, R32 ;  /* 0x0000003a2c20723c */ /* 0x080fe20000041820 */
[----:B------:R1:W-:Y:S03]  /*15ae0*/  MUFU.EX2 R85, R48 ;  /* 0x0000003000557308 */ /* 0x0003e60000000800 */
[--C-:B---3--:R-:W-:Y:S04]  /*15af0*/  FFMA.FTZ R52, R210, c[0x0][0x2d0], -R61.reuse ;  /* 0x0000b400d2347a23 */ /* 0x108fe8000001083d */
[C---:B------:R-:W-:Y:S03]  /*15b00*/  HMMA.16816.F32.BF16 R112, R40.reuse, R58, R112 ;  /* 0x0000003a2870723c */ /* 0x040fe60000041870 */
[----:B------:R3:W-:Y:S10]  /*15b10*/  MUFU.EX2 R83, R52 ;  /* 0x0000003400537308 */ /* 0x0007f40000000800 */
[----:B------:R3:W-:Y:S01]  /*15b20*/  MUFU.EX2 R65, R56 ;  /* 0x0000003800417308 */ /* 0x0007e20000000800 */
[----:B-1----:R-:W-:Y:S09]  /*15b30*/  FFMA.FTZ R48, R232, c[0x0][0x2d0], -R60 ;  /* 0x0000b400e8307a23 */ /* 0x002ff2000001083c */
[----:B------:R1:W-:Y:S01]  /*15b40*/  MUFU.EX2 R86, R48 ;  /* 0x0000003000567308 */ /* 0x0003e20000000800 */
[--C-:B---3--:R-:W-:Y:S09]  /*15b50*/  FFMA.FTZ R52, R211, c[0x0][0x2d0], -R61.reuse ;  /* 0x0000b400d3347a23 */ /* 0x108ff2000001083d */
[----:B------:R3:W3:Y:S01]  /*15b60*/  MUFU.EX2 R81, R52 ;  /* 0x0000003400517308 */ /* 0x0006e20000000800 */
[----:B------:R-:W-:Y:S09]  /*15b70*/  FFMA.FTZ R56, R78, c[0x0][0x2d0], -R62 ;  /* 0x0000b4004e387a23 */ /* 0x000ff2000001083e */
[----:B------:R3:W-:Y:S01]  /*15b80*/  MUFU.EX2 R64, R56 ;  /* 0x0000003800407308 */ /* 0x0007e20000000800 */
[----:B-1----:R-:W-:Y:S02]  /*15b90*/  FFMA.FTZ R48, R207, c[0x0][0x2d0], -R61 ;  /* 0x0000b400cf307a23 */ /* 0x002fe4000001083d */
[----:B--2---:R-:W-:Y:S07]  /*15ba0*/  FFMA.FTZ R2, R2, R198, R199 ;  /* 0x000000c602027223 */ /* 0x004fee00000100c7 */
[----:B------:R1:W-:Y:S01]  /*15bb0*/  MUFU.EX2 R82, R48 ;  /* 0x0000003000527308 */ /* 0x0003e20000000800 */
[----:B------:R-:W-:Y:S02]  /*15bc0*/  FADD.FTZ R2, R203, R2 ;  /* 0x00000002cb027221 */ /* 0x000fe40000010000 */
[----:B---3--:R-:W-:Y:S07]  /*15bd0*/  FFMA.FTZ R52, R235, c[0x0][0x2d0], -R39 ;  /* 0x0000b400eb347a23 */ /* 0x008fee0000010827 */
[----:B------:R2:W-:Y:S01]  /*15be0*/  MUFU.EX2 R80, R52 ;  /* 0x0000003400507308 */ /* 0x0005e20000000800 */
[----:B------:R-:W-:Y:S01]  /*15bf0*/  FFMA.FTZ R56, R237, c[0x0][0x2d0], -R60 ;  /* 0x0000b400ed387a23 */ /* 0x000fe2000001083c */
[----:B-1----:R-:W1:Y:S01]  /*15c00*/  LDSM.16.MT88.4 R48, [R215+0x1900] ;  /* 0x00190000d730783b */ /* 0x002e620000004200 */
[----:B--2---:R-:W-:Y:S07]  /*15c10*/  FFMA.FTZ R52, R74, c[0x0][0x2d0], -R62 ;  /* 0x0000b4004a347a23 */ /* 0x004fee000001083e */
[----:B------:R2:W-:Y:S10]  /*15c20*/  MUFU.EX2 R74, R56 ;  /* 0x00000038004a7308 */ /* 0x0005f40000000800 */
[----:B------:R3:W3:Y:S01]  /*15c30*/  MUFU.EX2 R66, R52 ;  /* 0x0000003400427308 */ /* 0x0006e20000000800 */
[----:B-----5:R-:W-:Y:S01]  /*15c40*/  FFMA.FTZ R36, R36, R204, R209 ;  /* 0x000000cc24247223 */ /* 0x020fe200000100d1 */
[----:B--2---:R-:W-:Y:S01]  /*15c50*/  LDSM.16.MT88.4 R56, [R214+0x2100] ;  /* 0x00210000d638783b */ /* 0x004fe20000004200 */
[----:B----4-:R-:W-:Y:S01]  /*15c60*/  FFMA.FTZ R37, R37, R145, R146 ;  /* 0x0000009125257223 */ /* 0x010fe20000010092 */
[-C--:B-1----:R-:W-:Y:S06]  /*15c70*/  HMMA.16816.F32.BF16 R116, R40, R48.reuse, R116 ;  /* 0x000000302874723c */ /* 0x082fec0000041874 */
[----:B---3--:R-:W1:Y:S02]  /*15c80*/  LDSM.16.MT88.4 R52, [R213+0x2100] ;  /* 0x00210000d534783b */ /* 0x008e640000004200 */
[C---:B------:R-:W-:Y:S07]  /*15c90*/  HMMA.16816.F32.BF16 R120, R44.reuse, R48, R120 ;  /* 0x000000302c78723c */ /* 0x040fee0000041878 */
[----:B------:R-:W-:Y:S01]  /*15ca0*/  FFMA.FTZ R48, R79, c[0x0][0x2d0], -R62 ;  /* 0x0000b4004f307a23 */ /* 0x000fe2000001083e */
[-C--:B------:R-:W-:Y:S03]  /*15cb0*/  HMMA.16816.F32.BF16 R124, R44, R50.reuse, R124 ;  /* 0x000000322c7c723c */ /* 0x080fe6000004187c */
[----:B------:R2:W3:Y:S04]  /*15cc0*/  MUFU.EX2 R63, R48 ;  /* 0x00000030003f7308 */ /* 0x0004e80000000800 */
[--C-:B------:R-:W-:Y:S01]  /*15cd0*/  FFMA.FTZ R44, R239, c[0x0][0x2d0], -R39.reuse ;  /* 0x0000b400ef2c7a23 */ /* 0x100fe20000010827 */
[----:B------:R-:W-:Y:S04]  /*15ce0*/  HMMA.16816.F32.BF16 R128, R40, R50, R128 ;  /* 0x000000322880723c */ /* 0x000fe80000041880 */
[----:B------:R-:W-:Y:S01]  /*15cf0*/  F2FP.BF16.PACK_AB R46, R81, R83 ;  /* 0x00000053512e723e */ /* 0x000fe200000010ff */
[----:B------:R4:W5:Y:S01]  /*15d00*/  MUFU.EX2 R78, R44 ;  /* 0x0000002c004e7308 */ /* 0x0009620000000800 */
[----:B------:R-:W-:Y:S02]  /*15d10*/  F2FP.BF16.PACK_AB R45, R65, R66 ;  /* 0x00000042412d723e */ /* 0x000fe400000010ff */
[----:B------:R-:W-:Y:S04]  /*15d20*/  F2FP.BF16.PACK_AB R40, R97, R136 ;  /* 0x000000886128723e */ /* 0x000fe800000010ff */
[----:B------:R-:W-:Y:S02]  /*15d30*/  F2FP.BF16.PACK_AB R41, R96, R88 ;  /* 0x000000586029723e */ /* 0x000fe400000010ff */
[----:B------:R-:W-:Y:S02]  /*15d40*/  F2FP.BF16.PACK_AB R42, R95, R87 ;  /* 0x000000575f2a723e */ /* 0x000fe400000010ff */
[----:B------:R-:W-:Y:S01]  /*15d50*/  F2FP.BF16.PACK_AB R43, R86, R85 ;  /* 0x00000055562b723e */ /* 0x000fe200000010ff */
[----:B--2---:R-:W2:Y:S01]  /*15d60*/  LDSM.16.MT88.4 R48, [R216+0x2100] ;  /* 0x00210000d830783b */ /* 0x004ea20000004200 */
[----:B---3--:R-:W-:Y:S05]  /*15d70*/  F2FP.BF16.PACK_AB R47, R63, R64 ;  /* 0x000000403f2f723e */ /* 0x008fea00000010ff */
[-C--:B-1----:R-:W-:Y:S03]  /*15d80*/  HMMA.16816.F32.BF16 R4, R40, R52.reuse, R4 ;  /* 0x000000342804723c */ /* 0x082fe60000041804 */
[--C-:B----4-:R-:W-:Y:S04]  /*15d90*/  FFMA.FTZ R44, R236, c[0x0][0x2d0], -R60.reuse ;  /* 0x0000b400ec2c7a23 */ /* 0x110fe8000001083c */
[----:B------:R1:W3:Y:S02]  /*15da0*/  MUFU.EX2 R77, R44 ;  /* 0x0000002c004d7308 */ /* 0x0002e40000000800 */
[----:B-1----:R-:W-:Y:S07]  /*15db0*/  F2FP.BF16.PACK_AB R44, R84, R82 ;  /* 0x00000052542c723e */ /* 0x002fee00000010ff */
[C---:B------:R-:W-:Y:S07]  /*15dc0*/  HMMA.16816.F32.BF16 R8, R44.reuse, R52, R8 ;  /* 0x000000342c08723c */ /* 0x040fee0000041808 */
[--C-:B------:R-:W-:Y:S01]  /*15dd0*/  FFMA.FTZ R52, R243, c[0x0][0x2d0], -R39.reuse ;  /* 0x0000b400f3347a23 */ /* 0x100fe20000010827 */
[-C--:B------:R-:W-:Y:S03]  /*15de0*/  HMMA.16816.F32.BF16 R12, R44, R54.reuse, R12 ;  /* 0x000000362c0c723c */ /* 0x080fe6000004180c */
[----:B------:R1:W-:Y:S01]  /*15df0*/  MUFU.EX2 R76, R52 ;  /* 0x00000034004c7308 */ /* 0x0003e20000000800 */
[----:B------:R-:W-:Y:S04]  /*15e00*/  FFMA.FTZ R39, R244, c[0x0][0x2d0], -R39 ;  /* 0x0000b400f4277a23 */ /* 0x000fe80000010827 */
[C---:B------:R-:W-:Y:S05]  /*15e10*/  HMMA.16816.F32.BF16 R16, R40.reuse, R54, R16 ;  /* 0x000000362810723c */ /* 0x040fea0000041810 */
[----:B------:R4:W3:Y:S03]  /*15e20*/  MUFU.EX2 R73, R39 ;  /* 0x0000002700497308 */ /* 0x0008e60000000800 */
[-C--:B--2---:R-:W-:Y:S08]  /*15e30*/  HMMA.16816.F32.BF16 R20, R40, R48.reuse, R20 ;  /* 0x000000302814723c */ /* 0x084ff00000041814 */
[C---:B------:R-:W-:Y:S01]  /*15e40*/  HMMA.16816.F32.BF16 R24, R44.reuse, R48, R24 ;  /* 0x000000302c18723c */ /* 0x040fe20000041818 */
[----:B-1----:R-:W1:Y:S07]  /*15e50*/  LDSM.16.MT88.4 R52, [R215+0x2100] ;  /* 0x00210000d734783b */ /* 0x002e6e0000004200 */
[-C--:B------:R-:W-:Y:S04]  /*15e60*/  HMMA.16816.F32.BF16 R100, R44, R50.reuse, R100 ;  /* 0x000000322c64723c */ /* 0x080fe80000041864 */
[--C-:B----4-:R-:W-:Y:S02]  /*15e70*/  FFMA.FTZ R39, R241, c[0x0][0x2d0], -R60.reuse ;  /* 0x0000b400f1277a23 */ /* 0x110fe4000001083c */
[----:B------:R-:W-:Y:S02]  /*15e80*/  FFMA.FTZ R60, R242, c[0x0][0x2d0], -R60 ;  /* 0x0000b400f23c7a23 */ /* 0x000fe4000001083c */
[C---:B------:R-:W-:Y:S01]  /*15e90*/  HMMA.16816.F32.BF16 R104, R40.reuse, R50, R104 ;  /* 0x000000322868723c */ /* 0x040fe20000041868 */
[----:B------:R2:W-:Y:S01]  /*15ea0*/  MUFU.EX2 R72, R39 ;  /* 0x0000002700487308 */ /* 0x0005e20000000800 */
[----:B------:R-:W4:Y:S06]  /*15eb0*/  LDSM.16.MT88.4 R48, [R216+0x2900] ;  /* 0x00290000d830783b */ /* 0x000f2c0000004200 */
[-C--:B------:R-:W-:Y:S03]  /*15ec0*/  HMMA.16816.F32.BF16 R28, R40, R56.reuse, R28 ;  /* 0x00000038281c723c */ /* 0x080fe6000004181c */
[----:B------:R-:W1:Y:S05]  /*15ed0*/  MUFU.EX2 R71, R60 ;  /* 0x0000003c00477308 */ /* 0x000e6a0000000800 */
[C---:B------:R-:W-:Y:S08]  /*15ee0*/  HMMA.16816.F32.BF16 R108, R44.reuse, R56, R108 ;  /* 0x000000382c6c723c */ /* 0x040ff0000004186c */
[-C--:B------:R-:W-:Y:S04]  /*15ef0*/  HMMA.16816.F32.BF16 R32, R44, R58.reuse, R32 ;  /* 0x0000003a2c20723c */ /* 0x080fe80000041820 */
[--C-:B--2---:R-:W-:Y:S04]  /*15f00*/  FFMA.FTZ R39, R238, c[0x0][0x2d0], -R61.reuse ;  /* 0x0000b400ee277a23 */ /* 0x104fe8000001083d */
[----:B------:R2:W-:Y:S01]  /*15f10*/  MUFU.EX2 R70, R39 ;  /* 0x0000002700467308 */ /* 0x0005e20000000800 */
[C---:B------:R-:W-:Y:S08]  /*15f20*/  HMMA.16816.F32.BF16 R112, R40.reuse, R58, R112 ;  /* 0x0000003a2870723c */ /* 0x040ff00000041870 */
[-C--:B-1----:R-:W-:Y:S08]  /*15f30*/  HMMA.16816.F32.BF16 R116, R40, R52.reuse, R116 ;  /* 0x000000342874723c */ /* 0x082ff00000041874 */
[C---:B------:R-:W-:Y:S04]  /*15f40*/  HMMA.16816.F32.BF16 R120, R44.reuse, R52, R120 ;  /* 0x000000342c78723c */ /* 0x040fe80000041878 */
[--C-:B--2---:R-:W-:Y:S04]  /*15f50*/  FFMA.FTZ R39, R240, c[0x0][0x2d0], -R61.reuse ;  /* 0x0000b400f0277a23 */ /* 0x104fe8000001083d */
[-C--:B------:R-:W-:Y:S01]  /*15f60*/  HMMA.16816.F32.BF16 R124, R44, R54.reuse, R124 ;  /* 0x000000362c7c723c */ /* 0x080fe2000004187c */
[----:B------:R1:W2:Y:S07]  /*15f70*/  MUFU.EX2 R60, R39 ;  /* 0x00000027003c7308 */ /* 0x0002ae0000000800 */
[----:B------:R-:W-:Y:S07]  /*15f80*/  HMMA.16816.F32.BF16 R128, R40, R54, R128 ;  /* 0x000000362880723c */ /* 0x000fee0000041880 */
[----:B-----5:R-:W-:Y:S02]  /*15f90*/  F2FP.BF16.PACK_AB R40, R78, R80 ;  /* 0x000000504e28723e */ /* 0x020fe400000010ff */
[----:B---3--:R-:W-:Y:S03]  /*15fa0*/  F2FP.BF16.PACK_AB R41, R74, R77 ;  /* 0x0000004d4a29723e */ /* 0x008fe600000010ff */
[----:B------:R-:W-:Y:S02]  /*15fb0*/  F2FP.BF16.PACK_AB R42, R73, R76 ;  /* 0x0000004c492a723e */ /* 0x000fe400000010ff */
[----:B------:R-:W-:Y:S01]  /*15fc0*/  F2FP.BF16.PACK_AB R43, R71, R72 ;  /* 0x00000048472b723e */ /* 0x000fe200000010ff */
[--C-:B-1----:R-:W-:Y:S01]  /*15fd0*/  FFMA.FTZ R39, R92, c[0x0][0x2d0], -R61.reuse ;  /* 0x0000b4005c277a23 */ /* 0x102fe2000001083d */
[----:B--2---:R-:W-:Y:S01]  /*15fe0*/  F2FP.BF16.PACK_AB R44, R60, R70 ;  /* 0x000000463c2c723e */ /* 0x004fe200000010ff */
[----:B------:R-:W-:Y:S04]  /*15ff0*/  FFMA.FTZ R61, R93, c[0x0][0x2d0], -R61 ;  /* 0x0000b4005d3d7a23 */ /* 0x000fe8000001083d */
[-C--:B------:R-:W-:Y:S01]  /*16000*/  HMMA.16816.F32.BF16 R140, R40, R152.reuse, R4 ;  /* 0x00000098288c723c */ /* 0x080fe20000041804 */
[----:B------:R1:W-:Y:S01]  /*16010*/  MUFU.EX2 R69, R39 ;  /* 0x0000002700457308 */ /* 0x0003e20000000800 */
[----:B------:R-:W2:Y:S09]  /*16020*/  LDSM.16.MT88.4 R4, [R214+0x2900] ;  /* 0x00290000d604783b */ /* 0x000eb20000004200 */
[----:B------:R-:W3:Y:S01]  /*16030*/  MUFU.EX2 R61, R61 ;  /* 0x0000003d003d7308 */ /* 0x000ee20000000800 */
[--C-:B-1----:R-:W-:Y:S09]  /*16040*/  FFMA.FTZ R39, R90, c[0x0][0x2d0], -R62.reuse ;  /* 0x0000b4005a277a23 */ /* 0x102ff2000001083e */
[----:B------:R1:W-:Y:S01]  /*16050*/  MUFU.EX2 R56, R39 ;  /* 0x0000002700387308 */ /* 0x0003e20000000800 */
[----:B---3--:R-:W-:Y:S01]  /*16060*/  F2FP.BF16.PACK_AB R46, R61, R69 ;  /* 0x000000453d2e723e */ /* 0x008fe200000010ff */
[--C-:B-1----:R-:W-:Y:S08]  /*16070*/  FFMA.FTZ R39, R91, c[0x0][0x2d0], -R62.reuse ;  /* 0x0000b4005b277a23 */ /* 0x102ff0000001083e */
[----:B------:R1:W3:Y:S02]  /*16080*/  MUFU.EX2 R57, R39 ;  /* 0x0000002700397308 */ /* 0x0002e40000000800 */
[--C-:B-1----:R-:W-:Y:S01]  /*16090*/  FFMA.FTZ R39, R94, c[0x0][0x2d0], -R62.reuse ;  /* 0x0000b4005e277a23 */ /* 0x102fe2000001083e */
[----:B---3--:R-:W-:Y:S01]  /*160a0*/  F2FP.BF16.PACK_AB R45, R57, R56 ;  /* 0x00000038392d723e */ /* 0x008fe200000010ff */
[----:B------:R-:W-:Y:S06]  /*160b0*/  FFMA.FTZ R62, R38, c[0x0][0x2d0], -R62 ;  /* 0x0000b400263e7a23 */ /* 0x000fec000001083e */
[----:B------:R-:W-:Y:S10]  /*160c0*/  MUFU.EX2 R39, R39 ;  /* 0x0000002700277308 */ /* 0x000ff40000000800 */
[----:B------:R-:W1:Y:S02]  /*160d0*/  MUFU.EX2 R62, R62 ;  /* 0x0000003e003e7308 */ /* 0x000e640000000800 */
[----:B-1----:R-:W-:Y:S07]  /*160e0*/  F2FP.BF16.PACK_AB R47, R62, R39 ;  /* 0x000000273e2f723e */ /* 0x002fee00000010ff */
        /* <DEDUP_REMOVED lines=8> */
[----:B------:R-:W-:Y:S02]  /*16170*/  FFMA.FTZ R12, R0, R156, R75 ;  /* 0x0000009c000c7223 */ /* 0x000fe4000001004b */
[----:B------:R-:W-:Y:S01]  /*16180*/  FADD.FTZ R8, R202, R8 ;  /* 0x00000008ca087221 */ /* 0x000fe20000010000 */
[-C--:B----4-:R-:W-:Y:S03]  /*16190*/  HMMA.16816.F32.BF16 R156, R40, R48.reuse, R20 ;  /* 0x00000030289c723c */ /* 0x090fe60000041814 */
        /* <DEDUP_REMOVED lines=57> */
[----:B------:R-:W-:Y:S01]  /*16530*/  FADD.FTZ R5, R175, R0 ;  /* 0x00000000af057221 */ /* 0x000fe20000010000 */
[----:B------:R-:W-:Y:S01]  /*16540*/  MOV R137, R132 ;  /* 0x0000008400897202 */ /* 0x000fe20000000f00 */
[----:B------:R-:W-:Y:S02]  /*16550*/  FADD.FTZ R4, R99, R4 ;  /* 0x0000000463047221 */ /* 0x000fe40000010000 */
[----:B------:R-:W-:Y:S01]  /*16560*/  FADD.FTZ R2, R174, R12 ;  /* 0x0000000cae027221 */ /* 0x000fe20000010000 */
[C---:B------:R-:W-:Y:S04]  /*16570*/  HMMA.16816.F32.BF16 R120, R44.reuse, R8, R120 ;  /* 0x000000082c78723c */ /* 0x040fe80000041878 */
[----:B------:R-:W-:Y:S02]  /*16580*/  FADD.FTZ R0, R139, R13 ;  /* 0x0000000d8b007221 */ /* 0x000fe40000010000 */
[----:B------:R-:W-:Y:S01]  /*16590*/  FADD.FTZ R6, R136, R5 ;  /* 0x0000000588067221 */ /* 0x000fe20000010000 */
[----:B------:R-:W-:Y:S01]  /*165a0*/  MOV R136, R133 ;  /* 0x0000008500887202 */ /* 0x000fe20000000f00 */
        /* <DEDUP_REMOVED lines=31> */
[----:B------:R1:W-:Y:S01]  /*167a0*/  STL [R1+0x10], R0 ;  /* 0x0000100001007387 */ /* 0x0003e20000100800 */
[----:B------:R-:W-:Y:S02]  /*167b0*/  FADD.FTZ R2, R57, R2 ;  /* 0x0000000239027221 */ /* 0x000fe40000010000 */
[----:B------:R-:W-:Y:S01]  /*167c0*/  FADD.FTZ R4, R61, R4 ;  /* 0x000000043d047221 */ /* 0x000fe20000010000 */
[----:B------:R2:W-:Y:S01]  /*167d0*/  STL [R1+0x14], R5 ;  /* 0x0000140501007387 */ /* 0x0005e20000100800 */
[----:B------:R-:W-:Y:S02]  /*167e0*/  FADD.FTZ R2, R39, R2 ;  /* 0x0000000227027221 */ /* 0x000fe40000010000 */
[----:B------:R-:W-:Y:S01]  /*167f0*/  IMAD.MOV.U32 R135, RZ, RZ, R134 ;  /* 0x000000ffff877224 */ /* 0x000fe200078e0086 */
[----:B------:R2:W-:Y:S01]  /*16800*/  STL [R1+0x18], R4 ;  /* 0x0000180401007387 */ /* 0x0005e20000100800 */
[----:B------:R-:W-:Y:S05]  /*16810*/  FADD.FTZ R2, R62, R2 ;  /* 0x000000023e027221 */ /* 0x000fea0000010000 */
[----:B------:R2:W-:Y:S01]  /*16820*/  STL [R1+0x1c], R2 ;  /* 0x00001c0201007387 */ /* 0x0005e20000100800 */
[----:B-1----:R-:W-:Y:S04]  /*16830*/  IADD3 R0, R229, -0x1, RZ ;  /* 0xffffffffe5007810 */ /* 0x002fe80007ffe0ff */
[----:B------:R-:W-:Y:S01]  /*16840*/  MOV R229, R0 ;  /* 0x0000000000e57202 */ /* 0x000fe20000000f00 */
[----:B------:R-:W-:-:S05]  /*16850*/  @P0 BRA `(.L_x_521) ;  /* 0xffffa6e000000947 */ /* 0x000fca000383ffff */
.L_x_504:
[----:B------:R-:W3:Y:S04]  /*16860*/  LDL.LU R0, [R1+0x10] ;  /* 0x0000100001007983 */ /* 0x000ee80000300800 */
[----:B--2---:R-:W2:Y:S04]  /*16870*/  LDL.LU R4, [R1+0x14] ;  /* 0x0000140001047983 */ /* 0x004ea80000300800 */
[----:B------:R-:W4:Y:S04]  /*16880*/  LDL.LU R8, [R1+0x18] ;  /* 0x0000180001087983 */ /* 0x000f280000300800 */
[----:B------:R-:W5:Y:S01]  /*16890*/  LDL.LU R2, [R1+0x1c] ;  /* 0x00001c0001027983 */ /* 0x000f620000300800 */
[----:B------:R-:W-:-:S02]  /*168a0*/  MOV R20, 0xff800000 ;  /* 0xff80000000147802 */ /* 0x000fc40000000f00 */
[----:B------:R-:W-:Y:S02]  /*168b0*/  MOV R21, 0xff800000 ;  /* 0xff80000000157802 */ /* 0x000fe40000000f00 */
[----:B------:R-:W-:Y:S02]  /*168c0*/  MOV R22, 0xff800000 ;  /* 0xff80000000167802 */ /* 0x000fe40000000f00 */
[----:B------:R-:W-:Y:S02]  /*168d0*/  MOV R23, 0xff800000 ;  /* 0xff80000000177802 */ /* 0x000fe40000000f00 */
[----:B------:R-:W-:Y:S01]  /*168e0*/  PLOP3.LUT P4, PT, PT, PT, PT, 0x8, 0x0 ;  /* 0x000000000000781c */ /* 0x000fe20003f8e170 */
[----:B---3--:R-:W1:Y:S04]  /*168f0*/  SHFL.BFLY PT, R5, R0, 0x2, 0x1f ;  /* 0x0c401f0000057f89 */ /* 0x008e6800000e0000 */
[----:B--2---:R-:W2:Y:S04]  /*16900*/  SHFL.BFLY PT, R9, R4, 0x2, 0x1f ;  /* 0x0c401f0004097f89 */ /* 0x004ea800000e0000 */
[----:B----4-:R-:W3:Y:S04]  /*16910*/  SHFL.BFLY PT, R7, R8, 0x2, 0x1f ;  /* 0x0c401f0008077f89 */ /* 0x010ee800000e0000 */
[----:B-----5:R-:W4:Y:S01]  /*16920*/  SHFL.BFLY PT, R6, R2, 0x2, 0x1f ;  /* 0x0c401f0002067f89 */ /* 0x020f2200000e0000 */
[----:B-1----:R-:W-:-:S02]  /*16930*/  FADD.FTZ R5, R5, R0 ;  /* 0x0000000005057221 */ /* 0x002fc40000010000 */
[----:B--2---:R-:W-:-:S03]  /*16940*/  FADD.FTZ R9, R9, R4 ;  /* 0x0000000409097221 */ /* 0x004fc60000010000 */
[----:B------:R-:W1:Y:S01]  /*16950*/  SHFL.BFLY PT, R0, R5, 0x1, 0x1f ;  /* 0x0c201f0005007f89 */ /* 0x000e6200000e0000 */
[----:B---3--:R-:W-:-:S03]  /*16960*/  FADD.FTZ R7, R7, R8 ;  /* 0x0000000807077221 */ /* 0x008fc60000010000 */
[----:B------:R-:W2:Y:S01]  /*16970*/  SHFL.BFLY PT, R4, R9, 0x1, 0x1f ;  /* 0x0c201f0009047f89 */ /* 0x000ea200000e0000 */
[----:B----4-:R-:W-:-:S03]  /*16980*/  FADD.FTZ R6, R6, R2 ;  /* 0x0000000206067221 */ /* 0x010fc60000010000 */
[----:B------:R-:W3:Y:S04]  /*16990*/  SHFL.BFLY PT, R2, R7, 0x1, 0x1f ;  /* 0x0c201f0007027f89 */ /* 0x000ee800000e0000 */
[----:B------:R-:W4:Y:S01]  /*169a0*/  SHFL.BFLY PT, R8, R6, 0x1, 0x1f ;  /* 0x0c201f0006087f89 */ /* 0x000f2200000e0000 */
[----:B-1----:R-:W-:Y:S01]  /*169b0*/  FADD.FTZ R5, R5, R0 ;  /* 0x0000000005057221 */ /* 0x002fe20000010000 */
[----:B------:R-:W-:Y:S01]  /*169c0*/  MOV R0, RZ ;  /* 0x000000ff00007202 */ /* 0x000fe20000000f00 */
[----:B--2---:R-:W-:-:S03]  /*169d0*/  FADD.FTZ R9, R9, R4 ;  /* 0x0000000409097221 */ /* 0x004fc60000010000 */
[----:B------:R-:W-:Y:S02]  /*169e0*/  FSETP.NE.FTZ.AND P3, PT, R5, RZ, PT ;  /* 0x000000ff0500720b */ /* 0x000fe40003f75000 */
[----:B------:R-:W-:Y:S01]  /*169f0*/  MOV R4, RZ ;  /* 0x000000ff00047202 */ /* 0x000fe20000000f00 */
[----:B---3--:R-:W-:Y:S01]  /*16a00*/  FADD.FTZ R7, R7, R2 ;  /* 0x0000000207077221 */ /* 0x008fe20000010000 */
[----:B------:R-:W-:Y:S02]  /*16a10*/  FSETP.NE.FTZ.AND P2, PT, R9, RZ, PT ;  /* 0x000000ff0900720b */ /* 0x000fe40003f55000 */
[----:B------:R-:W-:Y:S01]  /*16a20*/  MOV R2, RZ ;  /* 0x000000ff00027202 */ /* 0x000fe20000000f00 */
[----:B----4-:R-:W-:Y:S01]  /*16a30*/  FADD.FTZ R6, R8, R6 ;  /* 0x0000000608067221 */ /* 0x010fe20000010000 */
[----:B------:R-:W-:-:S05]  /*16a40*/  FSETP.NE.FTZ.AND P1, PT, R7, RZ, PT ;  /* 0x000000ff0700720b */ /* 0x000fca0003f35000 */
[----:B------:R-:W1:Y:S01]  /*16a50*/  @P3 MUFU.RCP R0, R5 ;  /* 0x0000000500003308 */ /* 0x000e620000001000 */
[----:B------:R-:W-:-:S07]  /*16a60*/  FSETP.NE.FTZ.AND P0, PT, R6, RZ, PT ;  /* 0x000000ff0600720b */ /* 0x000fce0003f15000 */
[----:B------:R-:W-:Y:S06]  /*16a70*/  @P2 MUFU.RCP R4, R9 ;  /* 0x0000000900042308 */ /* 0x000fec0000001000 */
[----:B------:R-:W-:Y:S01]  /*16a80*/  @P0 MOV R8, 0x3f317218 ;  /* 0x3f31721800080802 */ /* 0x000fe20000000f00 */
[C---:B-1----:R-:W-:Y:S01]  /*16a90*/  FMUL.FTZ R140, R0.reuse, R140 ;  /* 0x0000008c008c7220 */ /* 0x042fe20000410000 */
[----:B------:R-:W1:Y:S01]  /*16aa0*/  @P1 MUFU.RCP R2, R7 ;  /* 0x0000000700021308 */ /* 0x000e620000001000 */
[C---:B------:R-:W-:Y:S02]  /*16ab0*/  FMUL.FTZ R141, R0.reuse, R141 ;  /* 0x0000008d008d7220 */ /* 0x040fe40000410000 */
        /* <DEDUP_REMOVED lines=11> */
[C---:B------:R-:W-:Y:S02]  /*16b70*/  FMUL.FTZ R113, R0.reuse, R113 ;  /* 0x0000007100717220 */ /* 0x040fe40000410000 */
[C---:B------:R-:W-:Y:S01]  /*16b80*/  FMUL.FTZ R116, R0.reuse, R116 ;  /* 0x0000007400747220 */ /* 0x040fe20000410000 */
[----:B------:R-:W-:Y:S01]  /*16b90*/  @P1 MUFU.LG2 R7, R7 ;  /* 0x0000000700071308 */ /* 0x000fe20000000c00 */
[C---:B------:R-:W-:Y:S02]  /*16ba0*/  FMUL.FTZ R117, R0.reuse, R117 ;  /* 0x0000007500757220 */ /* 0x040fe40000410000 */
[C---:B------:R-:W-:Y:S02]  /*16bb0*/  FMUL.FTZ R128, R0.reuse, R128 ;  /* 0x0000008000807220 */ /* 0x040fe40000410000 */
[----:B------:R-:W-:Y:S01]  /*16bc0*/  FMUL.FTZ R129, R0, R129 ;  /* 0x0000008100817220 */ /* 0x000fe20000410000 */
[----:B------:R-:W-:Y:S01]  /*16bd0*/  MOV R0, RZ ;  /* 0x000000ff00007202 */ /* 0x000fe20000000f00 */
[----:B-1----:R-:W-:-:S02]  /*16be0*/  FMUL.FTZ R144, R2, R144 ;  /* 0x0000009002907220 */ /* 0x002fc40000410000 */
[C---:B------:R-:W-:Y:S02]  /*16bf0*/  FMUL.FTZ R145, R2.reuse, R145 ;  /* 0x0000009102917220 */ /* 0x040fe40000410000 */
[C---:B------:R-:W-:Y:S01]  /*16c00*/  FMUL.FTZ R148, R2.reuse, R148 ;  /* 0x0000009402947220 */ /* 0x040fe20000410000 */
[----:B------:R-:W1:Y:S01]  /*16c10*/  @P0 MUFU.RCP R0, R6 ;  /* 0x0000000600000308 */ /* 0x000e620000001000 */
[C---:B------:R-:W-:Y:S02]  /*16c20*/  FMUL.FTZ R149, R2.reuse, R149 ;  /* 0x0000009502957220 */ /* 0x040fe40000410000 */
[C---:B------:R-:W-:Y:S02]  /*16c30*/  FMUL.FTZ R160, R2.reuse, R160 ;  /* 0x000000a002a07220 */ /* 0x040fe40000410000 */
[C---:B------:R-:W-:Y:S02]  /*16c40*/  FMUL.FTZ R161, R2.reuse, R161 ;  /* 0x000000a102a17220 */ /* 0x040fe40000410000 */
[C---:B------:R-:W-:Y:S01]  /*16c50*/  FMUL.FTZ R100, R2.reuse, R100 ;  /* 0x0000006402647220 */ /* 0x040fe20000410000 */
[----:B------:R-:W2:Y:S01]  /*16c60*/  @P0 MUFU.LG2 R6, R6 ;  /* 0x0000000600060308 */ /* 0x000ea20000000c00 */
        /* <DEDUP_REMOVED lines=8> */
[----:B------:R-:W-:Y:S01]  /*16cf0*/  FMUL.FTZ R125, R2, R125 ;  /* 0x0000007d027d7220 */ /* 0x000fe20000410000 */
[----:B------:R-:W-:Y:S01]  /*16d00*/  @P2 MOV R2, 0x3f317218 ;  /* 0x3f31721800022802 */ /* 0x000fe20000000f00 */
        /* <DEDUP_REMOVED lines=17> */
[----:B-1----:R-:W-:-:S02]  /*16e20*/  FMUL.FTZ R146, R0, R146 ;  /* 0x0000009200927220 */ /* 0x002fc40000410000 */
        /* <DEDUP_REMOVED lines=16> */
[----:B------:R-:W-:Y:S02]  /*16f30*/  @P2 FMUL.FTZ R5, R2, c[0x0][0x2d0] ;  /* 0x0000b40002052a20 */ /* 0x000fe40000410000 */
[----:B------:R-:W-:Y:S02]  /*16f40*/  @P3 FMUL.FTZ R10, R4, c[0x0][0x2d0] ;  /* 0x0000b400040a3a20 */ /* 0x000fe40000410000 */
[----:B------:R-:W-:-:S02]  /*16f50*/  @P1 FMUL.FTZ R2, R0, c[0x0][0x2d0] ;  /* 0x0000b40000021a20 */ /* 0x000fc40000410000 */
[----:B------:R-:W-:Y:S02]  /*16f60*/  @P3 FMUL.FTZ R11, R11, 0.69314718246459960938 ;  /* 0x3f3172180b0b3820 */ /* 0x000fe40000410000 */
[----:B------:R-:W-:Y:S02]  /*16f70*/  @P2 FMUL.FTZ R9, R9, 0.69314718246459960938 ;  /* 0x3f31721809092820 */ /* 0x000fe40000410000 */
[----:B------:R-:W-:Y:S02]  /*16f80*/  @P1 FMUL.FTZ R7, R7, 0.69314718246459960938 ;  /* 0x3f31721807071820 */ /* 0x000fe40000410000 */
[----:B--2---:R-:W-:Y:S02]  /*16f90*/  @P0 FMUL.FTZ R4, R6, 0.69314718246459960938 ;  /* 0x3f31721806040820 */ /* 0x004fe40000410000 */
[----:B------:R-:W-:Y:S02]  /*16fa0*/  @P0 FMUL.FTZ R0, R8, c[0x0][0x2d0] ;  /* 0x0000b40008000a20 */ /* 0x000fe40000410000 */
[----:B------:R-:W-:-:S02]  /*16fb0*/  @P3 FFMA.FTZ R20, R10, R134, R11 ;  /* 0x000000860a143223 */ /* 0x000fc4000001000b */
[----:B------:R-:W-:Y:S02]  /*16fc0*/  @P2 FFMA.FTZ R21, R5, R133, R9 ;  /* 0x0000008505152223 */ /* 0x000fe40000010009 */
[----:B------:R-:W-:Y:S02]  /*16fd0*/  @P1 FFMA.FTZ R22, R2, R132, R7 ;  /* 0x0000008402161223 */ /* 0x000fe40000010007 */
[----:B------:R-:W-:Y:S02]  /*16fe0*/  @P0 FFMA.FTZ R23, R0, R3, R4 ;  /* 0x0000000300170223 */ /* 0x000fe40000010004 */
.L_x_446:
[----:B-1----:R-:W-:Y:S05]  /*16ff0*/  @P4 BRA `(.L_x_522) ;  /* 0x0000149000004947 */ /* 0x002fea0003800000 */
[----:B------:R-:W1:Y:S01]  /*17000*/  S2R R16, SR_TID.X ;  /* 0x0000000000107919 */ /* 0x000e620000002100 */
[----:B------:R-:W-:Y:S01]  /*17010*/  ULDC.64 UR4, c[0x0][0x4d0] ;  /* 0x0001340000047ab9 */ /* 0x000fe20000000a00 */
[----:B------:R-:W-:Y:S01]  /*17020*/  IMAD R4, RZ, RZ, -UR11 ;  /* 0x8000000bff047e24 */ /* 0x000fe2000f8e02ff */
[----:B------:R-:W-:Y:S01]  /*17030*/  UIMAD.WIDE.U32 UR8, UR11, UR4, URZ ;  /* 0x000000040b0872a5 */ /* 0x000fe2000f8e003f */
[----:B------:R-:W2:Y:S01]  /*17040*/  S2R R12, SR_CTAID.Y ;  /* 0x00000000000c7919 */ /* 0x000ea20000002600 */
[----:B------:R-:W-:Y:S01]  /*17050*/  USHF.R.S32.HI UR6, URZ, 0x1f, UR11 ;  /* 0x0000001f3f067899 */ /* 0x000fe2000801140b */
[----:B------:R-:W-:Y:S01]  /*17060*/  MOV R24, c[0x0][0x4e8] ;  /* 0x00013a0000187a02 */ /* 0x000fe20000000f00 */
[----:B------:R-:W-:Y:S01]  /*17070*/  BSSY B0, `(.L_x_523) ;  /* 0x00000ab000007945 */ /* 0x000fe20003800000 */
[----:B------:R-:W3:Y:S01]  /*17080*/  S2R R9, SR_CTAID.Z ;  /* 0x0000000000097919 */ /* 0x000ee20000002700 */
[----:B------:R-:W-:Y:S01]  /*17090*/  IMAD.U32 R3, RZ, RZ, UR9 ;  /* 0x00000009ff037e24 */ /* 0x000fe2000f8e00ff */
[----:B------:R-:W-:Y:S01]  /*170a0*/  UIMAD UR7, UR6, UR4, URZ ;  /* 0x00000004060772a4 */ /* 0x000fe2000f8e023f */
[----:B------:R-:W-:Y:S01]  /*170b0*/  IMAD.U32 R2, RZ, RZ, UR8 ;  /* 0x00000008ff027e24 */ /* 0x000fe2000f8e00ff */
[----:B------:R-:W4:Y:S04]  /*170c0*/  S2R R15, SR_CTAID.X ;  /* 0x00000000000f7919 */ /* 0x000f280000002500 */
[----:B------:R-:W-:Y:S01]  /*170d0*/  BAR.SYNC.DEFER_BLOCKING 0x1, 0x80 ;  /* 0x0042000000007b1d */ /* 0x000fe20000010000 */
[----:B------:R-:W-:Y:S01]  /*170e0*/  UIMAD UR5, UR11, UR5, UR7 ;  /* 0x000000050b0572a4 */ /* 0x000fe2000f8e0207 */
[C---:B------:R-:W-:Y:S01]  /*170f0*/  ISETP.NE.AND P0, PT, R24.reuse, 0x1, PT ;  /* 0x000000011800780c */ /* 0x040fe20003f05270 */
[----:B------:R-:W-:-:S02]  /*17100*/  IMAD R24, R24, c[0x0][0x388], RZ ;  /* 0x0000e20018187a24 */ /* 0x000fc400078e02ff */
[----:B------:R-:W-:Y:S01]  /*17110*/  UIADD3 UR5, UR9, UR5, URZ ;  /* 0x0000000509057290 */ /* 0x000fe2000fffe03f */
[----:B-1----:R-:W-:-:S05]  /*17120*/  SHF.R.S32.HI R6, RZ, 0x1f, R16 ;  /* 0x0000001fff067819 */ /* 0x002fca0000011410 */
[----:B------:R-:W-:Y:S01]  /*17130*/  IMAD.U32 R5, RZ, RZ, UR5 ;  /* 0x00000005ff057e24 */ /* 0x000fe2000f8e00ff */
[-C--:B------:R-:W-:Y:S01]  /*17140*/  LEA.HI R0, R6, R16.reuse, RZ, 0x2 ;  /* 0x0000001006007211 */ /* 0x080fe200078f10ff */
[----:B--2---:R-:W-:Y:S01]  /*17150*/  IMAD R12, R4, c[0x0][0x550], R12 ;  /* 0x00015400040c7a24 */ /* 0x004fe200078e020c */
[-C--:B------:R-:W-:Y:S01]  /*17160*/  LEA.HI R6, R6, R16.reuse, RZ, 0x5 ;  /* 0x0000001006067211 */ /* 0x080fe200078f28ff */
[----:B------:R-:W-:Y:S01]  /*17170*/  IMAD.MOV.U32 R4, RZ, RZ, R2 ;  /* 0x000000ffff047224 */ /* 0x000fe200078e0002 */
[----:B------:R-:W-:Y:S01]  /*17180*/  LOP3.LUT R0, R0, 0xfffffffc, RZ, 0xc0, !PT ;  /* 0xfffffffc00007812 */ /* 0x000fe200078ec0ff */
[----:B------:R-:W-:Y:S01]  /*17190*/  ULDC.64 UR4, c[0x0][0x438] ;  /* 0x00010e0000047ab9 */ /* 0x000fe20000000a00 */
[----:B------:R-:W-:Y:S01]  /*171a0*/  LOP3.LUT R7, R6, 0xffffffe0, RZ, 0xc0, !PT ;  /* 0xffffffe006077812 */ /* 0x000fe200078ec0ff */
[----:B------:R-:W-:Y:S01]  /*171b0*/  UIMAD UR6, UR6, UR4, URZ ;  /* 0x00000004060672a4 */ /* 0x000fe2000f8e023f */
[----:B------:R-:W-:Y:S01]  /*171c0*/  IADD3 R0, -R0, R16, RZ ;  /* 0x0000001000007210 */ /* 0x000fe20007ffe1ff */
[----:B------:R-:W-:Y:S01]  /*171d0*/  UIMAD.WIDE.U32 UR8, UR11, UR4, URZ ;  /* 0x000000040b0872a5 */ /* 0x000fe2000f8e003f */
[--C-:B------:R-:W-:Y:S01]  /*171e0*/  SHF.R.S32.HI R8, RZ, 0x5, R6.reuse ;  /* 0x00000005ff087819 */ /* 0x100fe20000011406 */
[----:B------:R-:W-:Y:S01]  /*171f0*/  IMAD.IADD R16, R16, 0x1, -R7 ;  /* 0x0000000110107824 */ /* 0x000fe200078e0a07 */
[----:B------:R-:W-:Y:S01]  /*17200*/  LEA.HI R3, R0, R0, RZ, 0x1 ;  /* 0x0000000000037211 */ /* 0x000fe200078f08ff */
[----:B------:R-:W-:Y:S01]  /*17210*/  UIMAD UR4, UR11, UR5, UR6 ;  /* 0x000000050b0472a4 */ /* 0x000fe2000f8e0206 */
[----:B------:R-:W-:Y:S01]  /*17220*/  SHF.R.S32.HI R2, RZ, 0x1f, R6 ;  /* 0x0000001fff027819 */ /* 0x000fe20000011406 */
[----:B---3--:R-:W-:Y:S01]  /*17230*/  IMAD.WIDE.U32 R4, R9, c[0x0][0x4d8], R4 ;  /* 0x0001360009047a25 */ /* 0x008fe200078e0004 */
[----:B------:R-:W-:Y:S01]  /*17240*/  LOP3.LUT R7, R3, 0x1ffffffe, RZ, 0xc0, !PT ;  /* 0x1ffffffe03077812 */ /* 0x000fe200078ec0ff */
[----:B------:R-:W-:Y:S01]  /*17250*/  UIADD3 UR4, UR9, UR4, URZ ;  /* 0x0000000409047290 */ /* 0x000fe2000fffe03f */
[----:B------:R-:W-:-:S02]  /*17260*/  LEA.HI R2, R2, R8, RZ, 0x2 ;  /* 0x0000000802027211 */ /* 0x000fc400078f10ff */
[----:B------:R-:W-:Y:S01]  /*17270*/  IADD3 R7, R0, -R7, RZ ;  /* 0x8000000700077210 */ /* 0x000fe20007ffe0ff */
[----:B------:R-:W-:Y:S01]  /*17280*/  IMAD.SHL.U32 R0, R3, 0x20, RZ ;  /* 0x0000002003007824 */ /* 0x000fe200078e00ff */
[----:B------:R-:W-:Y:S02]  /*17290*/  SHF.R.S32.HI R3, RZ, 0x1f, R16 ;  /* 0x0000001fff037819 */ /* 0x000fe40000011410 */
[----:B------:R-:W-:Y:S02]  /*172a0*/  LOP3.LUT R2, R2, 0xffffffc, RZ, 0xc0, !PT ;  /* 0x0ffffffc02027812 */ /* 0x000fe400078ec0ff */
[----:B------:R-:W-:Y:S01]  /*172b0*/  LEA.HI R18, R3, R16, RZ, 0x2 ;  /* 0x0000001003127211 */ /* 0x000fe200078f10ff */
[----:B------:R-:W-:Y:S01]  /*172c0*/  IMAD.U32 R3, RZ, RZ, UR9 ;  /* 0x00000009ff037e24 */ /* 0x000fe2000f8e00ff */
[----:B------:R-:W-:Y:S01]  /*172d0*/  LOP3.LUT R0, R0, 0xffffffc0, RZ, 0xc0, !PT ;  /* 0xffffffc000007812 */ /* 0x000fe200078ec0ff */
[----:B------:R-:W-:Y:S01]  /*172e0*/  IMAD.IADD R8, R8, 0x1, -R2 ;  /* 0x0000000108087824 */ /* 0x000fe200078e0a02 */
[----:B------:R-:W-:Y:S01]  /*172f0*/  SHF.R.S32.HI R6, RZ, 0x2, R18 ;  /* 0x00000002ff067819 */ /* 0x000fe20000011412 */
[----:B------:R-:W-:Y:S01]  /*17300*/  IMAD.U32 R2, RZ, RZ, UR8 ;  /* 0x00000008ff027e24 */ /* 0x000fe2000f8e00ff */
[----:B------:R-:W-:Y:S01]  /*17310*/  SHF.R.S32.HI R10, RZ, 0x1f, R9 ;  /* 0x0000001fff0a7819 */ /* 0x000fe20000011409 */
[----:B------:R-:W-:Y:S01]  /*17320*/  IMAD R7, R7, 0x8, R0 ;  /* 0x0000000807077824 */ /* 0x000fe200078e0200 */
[----:B------:R-:W-:Y:S01]  /*17330*/  MOV R3, UR4 ;  /* 0x0000000400037c02 */ /* 0x000fe20008000f00 */
[----:B------:R-:W-:-:S02]  /*17340*/  IMAD R14, R8, 0x10, R6 ;  /* 0x00000010080e7824 */ /* 0x000fc400078e0206 */
[C---:B------:R-:W-:Y:S02]  /*17350*/  IMAD R0, R10.reuse, c[0x0][0x4d8], RZ ;  /* 0x000136000a007a24 */ /* 0x040fe400078e02ff */
[----:B------:R-:W-:Y:S01]  /*17360*/  IMAD R6, R10, c[0x0][0x440], RZ ;  /* 0x000110000a067a24 */ /* 0x000fe200078e02ff */
[----:B------:R-:W-:Y:S01]  /*17370*/  IADD3 R8, R14, R7, RZ ;  /* 0x000000070e087210 */ /* 0x000fe20007ffe0ff */
[C---:B------:R-:W-:Y:S02]  /*17380*/  IMAD R0, R9.reuse, c[0x0][0x4dc], R0 ;  /* 0x0001370009007a24 */ /* 0x040fe400078e0200 */
[----:B------:R-:W-:Y:S02]  /*17390*/  IMAD R6, R9, c[0x0][0x444], R6 ;  /* 0x0001110009067a24 */ /* 0x000fe400078e0206 */
[----:B----4-:R-:W-:Y:S02]  /*173a0*/  IMAD R8, R15, 0x80, R8 ;  /* 0x000000800f087824 */ /* 0x010fe400078e0208 */
[----:B------:R-:W-:-:S04]  /*173b0*/  IMAD.WIDE.U32 R2, R9, c[0x0][0x440], R2 ;  /* 0x0001100009027a25 */ /* 0x000fc800078e0002 */
[----:B------:R-:W-:-:S04]  /*173c0*/  @P0 IMAD.HI.U32 R11, R8, c[0x0][0x4ec], RZ ;  /* 0x00013b00080b0a27 */ /* 0x000fc800078e00ff */
[----:B------:R-:W-:Y:S01]  /*173d0*/  IMAD.IADD R5, R5, 0x1, R0 ;  /* 0x0000000105057824 */ /* 0x000fe200078e0200 */
[----:B------:R-:W-:Y:S01]  /*173e0*/  SHF.R.S32.HI R0, RZ, 0x1f, R12 ;  /* 0x0000001fff007819 */ /* 0x000fe2000001140c */
[----:B------:R-:W-:Y:S01]  /*173f0*/  IMAD.IADD R3, R3, 0x1, R6 ;  /* 0x0000000103037824 */ /* 0x000fe200078e0206 */
[----:B------:R-:W-:Y:S01]  /*17400*/  MOV R6, R8 ;  /* 0x0000000800067202 */ /* 0x000fe20000000f00 */
[----:B------:R-:W-:Y:S01]  /*17410*/  @P0 IMAD.HI.U32 R10, R8, c[0x0][0x4ec], RZ ;  /* 0x00013b00080a0a27 */ /* 0x000fe200078e00ff */
[----:B------:R-:W-:-:S03]  /*17420*/  @P0 SHF.R.U32.HI R6, RZ, c[0x0][0x4f0], R11 ;  /* 0x00013c00ff060a19 */ /* 0x000fc6000001160b */
[----:B------:R-:W-:Y:S01]  /*17430*/  IMAD.MOV.U32 R7, RZ, RZ, R8 ;  /* 0x000000ffff077224 */ /* 0x000fe200078e0008 */
[----:B------:R-:W-:Y:S01]  /*17440*/  @P0 SHF.R.U32.HI R7, RZ, c[0x0][0x4f0], R10 ;  /* 0x00013c00ff070a19 */ /* 0x000fe2000001160a */
[C---:B------:R-:W-:Y:S02]  /*17450*/  IMAD R9, R0.reuse, c[0x0][0x448], RZ ;  /* 0x0001120000097a24 */ /* 0x040fe400078e02ff */
[----:B------:R-:W-:Y:S02]  /*17460*/  IMAD R0, R0, c[0x0][0x4e0], RZ ;  /* 0x0001380000007a24 */ /* 0x000fe400078e02ff */
[----:B------:R-:W-:Y:S02]  /*17470*/  IMAD.MOV R10, RZ, RZ, -R6 ;  /* 0x000000ffff0a7224 */ /* 0x000fe400078e0a06 */
        /* <DEDUP_REMOVED lines=11> */
[----:B------:R-:W-:Y:S01]  /*17530*/  IMAD R10, R7, c[0x0][0x434], R9 ;  /* 0x00010d00070a7a24 */ /* 0x000fe200078e0209 */
[----:B------:R-:W-:Y:S01]  /*17540*/  IADD3 R3, R3, R11, RZ ;  /* 0x0000000b03037210 */ /* 0x000fe20007ffe0ff */
[----:B------:R-:W-:-:S02]  /*17550*/  IMAD R9, R6, c[0x0][0x4c8], RZ ;  /* 0x0001320006097a24 */ /* 0x000fc400078e02ff */
[----:B------:R-:W-:Y:S02]  /*17560*/  IMAD.MOV R6, RZ, RZ, -R7 ;  /* 0x000000ffff067224 */ /* 0x000fe400078e0a07 */
[----:B------:R-:W-:-:S04]  /*17570*/  IMAD.WIDE.U32 R4, R0, c[0x0][0x4c8], R4 ;  /* 0x0001320000047a25 */ /* 0x000fc800078e0004 */
[----:B------:R-:W-:Y:S02]  /*17580*/  IMAD R0, R0, c[0x0][0x4cc], R9 ;  /* 0x0001330000007a24 */ /* 0x000fe400078e0209 */
[----:B------:R-:W-:Y:S01]  /*17590*/  IMAD R13, R6, c[0x0][0x4e8], R8 ;  /* 0x00013a00060d7a24 */ /* 0x000fe200078e0208 */
[C---:B------:R-:W-:Y:S01]  /*175a0*/  LEA R6, P0, R4.reuse, c[0x0][0x4a8], 0x2 ;  /* 0x00012a0004067a11 */ /* 0x040fe200078010ff */
[----:B------:R-:W-:Y:S01]  /*175b0*/  IMAD.WIDE.U32 R2, R7, c[0x0][0x430], R2 ;  /* 0x00010c0007027a25 */ /* 0x000fe200078e0002 */
[----:B------:R-:W-:Y:S02]  /*175c0*/  IADD3 R0, R5, R0, RZ ;  /* 0x0000000005007210 */ /* 0x000fe40007ffe0ff */
[----:B------:R-:W-:Y:S01]  /*175d0*/  SHF.R.S32.HI R7, RZ, 0x1f, R13 ;  /* 0x0000001fff077819 */ /* 0x000fe2000001140d */
[----:B------:R-:W-:Y:S01]  /*175e0*/  IMAD.IADD R3, R3, 0x1, R10 ;  /* 0x0000000103037824 */ /* 0x000fe200078e020a */
[----:B------:R-:W-:Y:S01]  /*175f0*/  LEA.HI.X R0, R4, c[0x0][0x4ac], R0, 0x2, P0 ;  /* 0x00012b0004007a11 */ /* 0x000fe200000f1400 */
[----:B------:R-:W-:Y:S01]  /*17600*/  IMAD R12, R15, 0x80, R14 ;  /* 0x000000800f0c7824 */ /* 0x000fe200078e020e */
[----:B------:R-:W-:Y:S01]  /*17610*/  SHFL.IDX PT, R4, R6, RZ, 0x1c1f ;  /* 0x001c1fff06047589 */ /* 0x000fe200000e0000 */
[----:B------:R-:W-:Y:S01]  /*17620*/  IMAD R7, R7, c[0x0][0x428], RZ ;  /* 0x00010a0007077a24 */ /* 0x000fe200078e02ff */
[----:B------:R-:W-:Y:S01]  /*17630*/  LOP3.LUT P0, RZ, R16, 0x3, RZ, 0xc0, !PT ;  /* 0x0000000310ff7812 */ /* 0x000fe2000780c0ff */
[----:B------:R-:W-:Y:S01]  /*17640*/  IMAD.WIDE.U32 R2, R13, c[0x0][0x428], R2 ;  /* 0x00010a000d027a25 */ /* 0x000fe200078e0002 */
[----:B------:R-:W1:Y:S01]  /*17650*/  SHFL.IDX PT, R5, R0, RZ, 0x1c1f ;  /* 0x001c1fff00057589 */ /* 0x000e6200000e0000 */
[----:B------:R-:W-:-:S02]  /*17660*/  IADD3 R14, R12, 0x40, RZ ;  /* 0x000000400c0e7810 */ /* 0x000fc40007ffe0ff */
[----:B------:R-:W-:Y:S01]  /*17670*/  IMAD R15, R13, c[0x0][0x42c], R7 ;  /* 0x00010b000d0f7a24 */ /* 0x000fe200078e0207 */
[----:B------:R-:W-:Y:S01]  /*17680*/  SHFL.IDX PT, R10, R6, 0x1, 0x1c1f ;  /* 0x003c1f00060a7f89 */ /* 0x000fe200000e0000 */
[C---:B------:R-:W-:Y:S02]  /*17690*/  IADD3 R13, R12.reuse, 0x48, RZ ;  /* 0x000000480c0d7810 */ /* 0x040fe40007ffe0ff */
[-C--:B------:R-:W-:Y:S01]  /*176a0*/  ISETP.GE.OR P4, PT, R12, R24.reuse, P0 ;  /* 0x000000180c00720c */ /* 0x080fe20000786670 */
[----:B------:R-:W2:Y:S01]  /*176b0*/  SHFL.IDX PT, R11, R0, 0x1, 0x1c1f ;  /* 0x003c1f00000b7f89 */ /* 0x000ea200000e0000 */
[-C--:B------:R-:W-:Y:S01]  /*176c0*/  ISETP.GE.OR P2, PT, R14, R24.reuse, P0 ;  /* 0x000000180e00720c */ /* 0x080fe20000746670 */
[----:B------:R-:W-:Y:S01]  /*176d0*/  IMAD.IADD R3, R3, 0x1, R15 ;  /* 0x0000000103037824 */ /* 0x000fe200078e020f */
[----:B------:R-:W-:Y:S01]  /*176e0*/  LEA R19, P1, R2, c[0x0][0x400], 0x2 ;  /* 0x0001000002137a11 */ /* 0x000fe200078210ff */
[----:B------:R-:W-:Y:S01]  /*176f0*/  SHFL.IDX PT, R8, R6, 0x2, 0x1c1f ;  /* 0x005c1f0006087f89 */ /* 0x000fe200000e0000 */
[----:B------:R-:W-:-:S02]  /*17700*/  ISETP.GE.AND P5, PT, R14, R24, PT ;  /* 0x000000180e00720c */ /* 0x000fc40003fa6270 */
[----:B------:R-:W-:Y:S01]  /*17710*/  LEA.HI.X R17, R2, c[0x0][0x404], R3, 0x2, P1 ;  /* 0x0001010002117a11 */ /* 0x000fe200008f1403 */
[----:B------:R-:W3:Y:S01]  /*17720*/  SHFL.IDX PT, R9, R0, 0x2, 0x1c1f ;  /* 0x005c1f0000097f89 */ /* 0x000ee200000e0000 */
[----:B------:R-:W-:-:S03]  /*17730*/  ISETP.GE.AND P6, PT, R13, R24, PT ;  /* 0x000000180d00720c */ /* 0x000fc60003fc6270 */
[----:B------:R-:W-:Y:S04]  /*17740*/  SHFL.IDX PT, R6, R6, 0x3, 0x1c1f ;  /* 0x007c1f0006067f89 */ /* 0x000fe800000e0000 */
[----:B------:R4:W5:Y:S04]  /*17750*/  SHFL.IDX PT, R7, R0, 0x3, 0x1c1f ;  /* 0x007c1f0000077f89 */ /* 0x00096800000e0000 */
[----:B-1----:R1:W-:Y:S04]  /*17760*/  @!P4 ST.E [R4.64], R20 ;  /* 0x000000140400c985 */ /* 0x0023e8000c10190c */
[----:B------:R1:W1:Y:S04]  /*17770*/  SHFL.IDX PT, R2, R19, RZ, 0x1c1f ;  /* 0x001c1fff13027589 */ /* 0x00026800000e0000 */
[----:B------:R1:W1:Y:S01]  /*17780*/  SHFL.IDX PT, R3, R17, RZ, 0x1c1f ;  /* 0x001c1fff11037589 */ /* 0x00026200000e0000 */
[----:B----4-:R-:W-:-:S04]  /*17790*/  IADD3 R0, R12, 0x8, RZ ;  /* 0x000000080c007810 */ /* 0x010fc80007ffe0ff */
[CC--:B------:R-:W-:Y:S02]  /*177a0*/  ISETP.GE.OR P3, PT, R0.reuse, R24.reuse, P0 ;  /* 0x000000180000720c */ /* 0x0c0fe40000766670 */
[-C--:B------:R-:W-:Y:S02]  /*177b0*/  ISETP.GE.OR P0, PT, R13, R24.reuse, P0 ;  /* 0x000000180d00720c */ /* 0x080fe40000706670 */
[----:B------:R-:W-:Y:S02]  /*177c0*/  ISETP.GE.AND P4, PT, R0, R24, PT ;  /* 0x000000180000720c */ /* 0x000fe40003f86270 */
[----:B------:R-:W-:-:S04]  /*177d0*/  LOP3.LUT R0, R18, 0x7ffffffc, RZ, 0xc0, !PT ;  /* 0x7ffffffc12007812 */ /* 0x000fc800078ec0ff */
[----:B------:R-:W-:-:S03]  /*177e0*/  IADD3 R0, R16, -R0, RZ ;  /* 0x8000000010007210 */ /* 0x000fc60007ffe0ff */
[----:B--2---:R2:W-:Y:S02]  /*177f0*/  @!P3 ST.E [R10.64], R21 ;  /* 0x000000150a00b985 */ /* 0x0045e4000c10190c */
[----:B------:R-:W-:Y:S02]  /*17800*/  IMAD.SHL.U32 R0, R0, 0x2, RZ ;  /* 0x0000000200007824 */ /* 0x000fe400078e00ff */
[----:B---3--:R2:W-:Y:S04]  /*17810*/  @!P2 ST.E [R8.64], R22 ;  /* 0x000000160800a985 */ /* 0x0085e8000c10190c */
[----:B-----5:R2:W-:Y:S01]  /*17820*/  @!P0 ST.E [R6.64], R23 ;  /* 0x0000001706008985 */ /* 0x0205e2000c10190c */
        /* <DEDUP_REMOVED lines=47> */
.L_x_524:
[----:B-1----:R-:W-:Y:S05]  /*17b20*/  BSYNC B0 ;  /* 0x0000000000007941 */ /* 0x002fea0003800000 */
.L_x_523:
        /* <DEDUP_REMOVED lines=49> */
.L_x_526:
[----:B------:R-:W-:Y:S05]  /*17e40*/  BSYNC B0 ;  /* 0x0000000000007941 */ /* 0x000fea0003800000 */
.L_x_525:
        /* <DEDUP_REMOVED lines=49> */
.L_x_528:
[----:B------:R-:W-:Y:S05]  /*18160*/  BSYNC B0 ;  /* 0x0000000000007941 */ /* 0x000fea0003800000 */
.L_x_527:
        /* <DEDUP_REMOVED lines=50> */
.L_x_522:
        /* <DEDUP_REMOVED lines=9> */
[----:B------:R-:W1:Y:S01]  /*18520*/  S2R R7, SR_CTAID.Z ;  /* 0x0000000000077919 */ /* 0x000e620000002700 */
[----:B------:R-:W-:Y:S01]  /*18530*/  USHF.R.S32.HI UR6, URZ, 0x1f, UR11 ;  /* 0x0000001f3f067899 */ /* 0x000fe2000801140b */
[----:B------:R-:W-:Y:S01]  /*18540*/  ISETP.NE.AND P0, PT, R3, 0x1, PT ;  /* 0x000000010300780c */ /* 0x000fe20003f05270 */
[----:B------:R-:W-:Y:S01]  /*18550*/  ULDC.64 UR4, c[0x0][0x4d0] ;  /* 0x0001340000047ab9 */ /* 0x000fe20000000a00 */
[----:B------:R-:W2:Y:S01]  /*18560*/  S2R R9, SR_CTAID.Y ;  /* 0x0000000000097919 */ /* 0x000ea20000002600 */
[----:B------:R-:W-:Y:S01]  /*18570*/  UIMAD UR6, UR6, UR4, URZ ;  /* 0x00000004060672a4 */ /* 0x000fe2000f8e023f */
[----:B------:R-:W-:Y:S01]  /*18580*/  IADD3 R4, RZ, -UR11, RZ ;  /* 0x8000000bff047c10 */ /* 0x000fe2000fffe0ff */
[----:B------:R-:W-:Y:S01]  /*18590*/  UIMAD.WIDE.U32 UR8, UR11, UR4, URZ ;  /* 0x000000040b0872a5 */ /* 0x000fe2000f8e003f */
[----:B------:R-:W-:Y:S01]  /*185a0*/  MOV R0, R8 ;  /* 0x0000000800007202 */ /* 0x000fe20000000f00 */
[----:B------:R-:W-:-:S04]  /*185b0*/  UIMAD UR4, UR11, UR5, UR6 ;  /* 0x000000050b0472a4 */ /* 0x000fc8000f8e0206 */
[----:B------:R-:W-:Y:S01]  /*185c0*/  UIADD3 UR4, UR9, UR4, URZ ;  /* 0x0000000409047290 */ /* 0x000fe2000fffe03f */
[----:B------:R-:W-:Y:S01]  /*185d0*/  MOV R3, UR9 ;  /* 0x0000000900037c02 */ /* 0x000fe20008000f00 */
[----:B------:R-:W-:-:S04]  /*185e0*/  @P0 IMAD.HI.U32 R5, R8, c[0x0][0x4ec], RZ ;  /* 0x00013b0008050a27 */ /* 0x000fc800078e00ff */
[----:B------:R-:W-:Y:S01]  /*185f0*/  IMAD.U32 R2, RZ, RZ, UR8 ;  /* 0x00000008ff027e24 */ /* 0x000fe2000f8e00ff */
[----:B------:R-:W-:Y:S01]  /*18600*/  @P0 SHF.R.U32.HI R0, RZ, c[0x0][0x4f0], R5 ;  /* 0x00013c00ff000a19 */ /* 0x000fe20000011605 */
[----:B------:R-:W-:Y:S01]  /*18610*/  IMAD.U32 R3, RZ, RZ, UR4 ;  /* 0x00000004ff037e24 */ /* 0x000fe2000f8e00ff */
[----:B-1----:R-:W-:-:S03]  /*18620*/  SHF.R.S32.HI R6, RZ, 0x1f, R7 ;  /* 0x0000001fff067819 */ /* 0x002fc60000011407 */
[----:B------:R-:W-:-:S04]  /*18630*/  IMAD.WIDE.U32 R2, R7, c[0x0][0x4d8], R2 ;  /* 0x0001360007027a25 */ /* 0x000fc800078e0002 */
[----:B------:R-:W-:Y:S02]  /*18640*/  IMAD R6, R6, c[0x0][0x4d8], RZ ;  /* 0x0001360006067a24 */ /* 0x000fe400078e02ff */
[----:B--2---:R-:W-:Y:S02]  /*18650*/  IMAD R4, R4, c[0x0][0x550], R9 ;  /* 0x0001540004047a24 */ /* 0x004fe400078e0209 */
[----:B------:R-:W-:Y:S01]  /*18660*/  IMAD R5, R7, c[0x0][0x4dc], R6 ;  /* 0x0001370007057a24 */ /* 0x000fe200078e0206 */
[----:B------:R-:W-:Y:S02]  /*18670*/  IADD3 R7, -R0, RZ, RZ ;  /* 0x000000ff00077210 */ /* 0x000fe40007ffe1ff */
[----:B------:R-:W-:Y:S01]  /*18680*/  SHF.R.S32.HI R6, RZ, 0x1f, R4 ;  /* 0x0000001fff067819 */ /* 0x000fe20000011404 */
[----:B------:R-:W-:Y:S02]  /*18690*/  IMAD.IADD R3, R5, 0x1, R3 ;  /* 0x0000000105037824 */ /* 0x000fe400078e0203 */
[----:B------:R-:W-:Y:S01]  /*186a0*/  IMAD R5, R7, c[0x0][0x4e8], R8 ;  /* 0x00013a0007057a24 */ /* 0x000fe200078e0208 */
[----:B------:R-:W-:Y:S01]  /*186b0*/  SHF.R.S32.HI R7, RZ, 0x1f, R0 ;  /* 0x0000001fff077819 */ /* 0x000fe20000011400 */
[----:B------:R-:W-:-:S02]  /*186c0*/  IMAD R6, R6, c[0x0][0x4e0], RZ ;  /* 0x0001380006067a24 */ /* 0x000fc400078e02ff */
[----:B------:R-:W-:-:S04]  /*186d0*/  IMAD.WIDE.U32 R2, R4, c[0x0][0x4e0], R2 ;  /* 0x0001380004027a25 */ /* 0x000fc800078e0002 */
[----:B------:R-:W-:Y:S01]  /*186e0*/  IMAD R6, R4, c[0x0][0x4e4], R6 ;  /* 0x0001390004067a24 */ /* 0x000fe200078e0206 */
[----:B------:R-:W-:Y:S02]  /*186f0*/  SHF.R.S32.HI R4, RZ, 0x1f, R5 ;  /* 0x0000001fff047819 */ /* 0x000fe40000011405 */
[----:B------:R-:W-:-:S03]  /*18700*/  IADD3 R2, P0, R0, R2, RZ ;  /* 0x0000000200027210 */ /* 0x000fc60007f1e0ff */
[----:B------:R-:W-:Y:S01]  /*18710*/  IMAD R0, R4, c[0x0][0x4c8], RZ ;  /* 0x0001320004007a24 */ /* 0x000fe200078e02ff */
[----:B------:R-:W-:-:S03]  /*18720*/  IADD3.X R3, R7, R3, R6, P0, !PT ;  /* 0x0000000307037210 */ /* 0x000fc600007fe406 */
[C---:B------:R-:W-:Y:S02]  /*18730*/  IMAD R0, R5.reuse, c[0x0][0x4cc], R0 ;  /* 0x0001330005007a24 */ /* 0x040fe400078e0200 */
[----:B------:R-:W-:-:S05]  /*18740*/  IMAD.WIDE.U32 R2, R5, c[0x0][0x4c8], R2 ;  /* 0x0001320005027a25 */ /* 0x000fca00078e0002 */
[----:B------:R-:W-:Y:S02]  /*18750*/  IADD3 R0, R3, R0, RZ ;  /* 0x0000000003007210 */ /* 0x000fe40007ffe0ff */
[----:B------:R-:W-:-:S04]  /*18760*/  LEA R4, P0, R2, c[0x0][0x4a8], 0x2 ;  /* 0x00012a0002047a11 */ /* 0x000fc800078010ff */
[----:B------:R-:W-:Y:S02]  /*18770*/  LEA.HI.X R5, R2, c[0x0][0x4ac], R0, 0x2, P0 ;  /* 0x00012b0002057a11 */ /* 0x000fe400000f1400 */
[----:B------:R-:W-:-:S05]  /*18780*/  MOV R0, 0xff800000 ;  /* 0xff80000000007802 */ /* 0x000fca0000000f00 */
[----:B------:R-:W-:Y:S01]  /*18790*/  STG.E [R4.64], R0 ;  /* 0x0000000004007986 */ /* 0x000fe2000c10190c */
[----:B------:R-:W-:Y:S05]  /*187a0*/  EXIT ;  /* 0x000000000000794d */ /* 0x000fea0003800000 */
.L_x_529:
        /* <DEDUP_REMOVED lines=13> */
.L_x_1625:


//--------------------- .text._ZN7cutlass13device_kernelIN5flash19enable_sm80_to_sm89INS1_16FlashAttnFwdSm80INS1_25CollectiveMainloopFwdSm80ILi4ELi1ELb0EN4cute5tupleIJNS5_1CILi128EEENS7_ILi80EEENS7_ILi64EEEEEELi64ENS_10bfloat16_tEfNS_4arch4Sm80ELb0ELb1ELb0ELb1ELb0ELb0ELb1ELb1EEENS1_21CollectiveEpilogueFwdINS6_IJS8_SA_S9_EEENS6_IJNS7_ILi1EEESI_SI_EEESC_SE_Li128ELb1ELb1ELb1ELb0EEENS1_36VarlenDynamicPersistentTileSchedulerILi128ELi80ELi128ELi128ELb1ELb1ELb0ELb1ELb0ELb1EEEEEEEEEvNT_6ParamsE --------------------------
	.section	.text._ZN7cutlass13device_kernelIN5flash19enable_sm80_to_sm89INS1_16FlashAttnFwdSm80INS1_25CollectiveMainloopFwdSm80ILi4ELi1ELb0EN4cute5tupleIJNS5_1CILi128EEENS7_ILi80EEENS7_ILi64EEEEEELi64ENS_10bfloat16_tEfNS_4arch4Sm80ELb0ELb1ELb0ELb1ELb0ELb0ELb1ELb1EEENS1_21CollectiveEpilogueFwdINS6_IJS8_SA_S9_EEENS6_IJNS7_ILi1EEESI_SI_EEESC_SE_Li128ELb1ELb1ELb1ELb0EEENS1_36VarlenDynamicPersistentTileSchedulerILi128ELi80ELi128ELi128ELb1ELb1ELb0ELb1ELb0ELb1EEEEEEEEEvNT_6ParamsE,"ax",@progbits
	.sectioninfo	@"SHI_REGISTERS=255"
	.align	128
.text._ZN7cutlass13device_kernelIN5flash19enable_sm80_to_sm89INS1_16FlashAttnFwdSm80INS1_25CollectiveMainloopFwdSm80ILi4ELi1ELb0EN4cute5tupleIJNS5_1CILi128EEENS7_ILi80EEENS7_ILi64EEEEEELi64ENS_10bfloat16_tEfNS_4arch4Sm80ELb0ELb1ELb0ELb1ELb0ELb0ELb1ELb1EEENS1_21CollectiveEpilogueFwdINS6_IJS8_SA_S9_EEENS6_IJNS7_ILi1EEESI_SI_EEESC_SE_Li128ELb1ELb1ELb1ELb0EEENS1_36VarlenDynamicPersistentTileSchedulerILi128ELi80ELi128ELi128ELb1ELb1ELb0ELb1ELb0ELb1EEEEEEEEEvNT_6ParamsE:
        .type           _ZN7cutlass13device_kernelIN5flash19enable_sm80_to_sm89INS1_16FlashAttnFwdSm80INS1_25CollectiveMainloopFwdSm80ILi4ELi1ELb0EN4cute5tupleIJNS5_1CILi128EEENS7_ILi80EEENS7_ILi64EEEEEELi64ENS_10bfloat16_tEfNS_4arch4Sm80ELb0ELb1ELb0ELb1ELb0ELb0ELb1ELb1EEENS1_21CollectiveEpilogueFwdINS6_IJS8_SA_S9_EEENS6_IJNS7_ILi1EEESI_SI_EEESC_SE_Li128ELb1ELb1ELb1ELb0EEENS1_36VarlenDynamicPersistentTileSchedulerILi128ELi80ELi128ELi128ELb1ELb1ELb0ELb1ELb0ELb1EEEEEEEEEvNT_6ParamsE,@function
        .size           _ZN7cutlass13device_kernelIN5flash19enable_sm80_to_sm89INS1_16FlashAttnFwdSm80INS1_25CollectiveMainloopFwdSm80ILi4ELi1ELb0EN4cute5tupleIJNS5_1CILi128EEENS7_ILi80EEENS7_ILi64EEEEEELi64ENS_10bfloat16_tEfNS_4arch4Sm80ELb0ELb1ELb0ELb1ELb0ELb0ELb1ELb1EEENS1_21CollectiveEpilogueFwdINS6_IJS8_SA_S9_EEENS6_IJNS7_ILi1EEESI_SI_EEESC_SE_Li128ELb1ELb1ELb1ELb0EEENS1_36VarlenDynamicPersistentTileSchedulerILi128ELi80ELi128ELi128ELb1ELb1ELb0ELb1ELb0ELb1EEEEEEEEEvNT_6ParamsE,(.L_x_1626 - _ZN7cutlass13device_kernelIN5flash19enable_sm80_to_sm89INS1_16FlashAttnFwdSm80INS1_25CollectiveMainloopFwdSm80ILi4ELi1ELb0EN4cute5tupleIJNS5_1CILi128EEENS7_ILi80EEENS7_ILi64EEEEEELi64ENS_10bfloat16_tEfNS_4arch4Sm80ELb0ELb1ELb0ELb1ELb0ELb0ELb1ELb1EEENS1_21CollectiveEpilogueFwdINS6_IJS8_SA_S9_EEENS6_IJNS7_ILi1EEESI_SI_EEESC_SE_Li128ELb1ELb1ELb1ELb0EEENS1_36VarlenDynamicPersistentTileSchedulerILi128ELi80ELi128ELi128ELb1ELb1ELb0ELb1ELb0ELb1EEEEEEEEEvNT_6ParamsE)
        .other          _ZN7cutlass13device_kernelIN5flash19enable_sm80_to_sm89INS1_16FlashAttnFwdSm80INS1_25CollectiveMainloopFwdSm80ILi4ELi1ELb0EN4cute5tupleIJNS5_1CILi128EEENS7_ILi80EEENS7_ILi64EEEEEELi64ENS_10bfloat16_tEfNS_4arch4Sm80ELb0ELb1ELb0ELb1ELb0ELb0ELb1ELb1EEENS1_21CollectiveEpilogueFwdINS6_IJS8_SA_S9_EEENS6_IJNS7_ILi1EEESI_SI_EEESC_SE_Li128ELb1ELb1ELb1ELb0EEENS1_36VarlenDynamicPersistentTileSchedulerILi128ELi80ELi128ELi128ELb1ELb1ELb0ELb1ELb0ELb1EEEEEEEEEvNT_6ParamsE,@"STO_CUDA_ENTRY STV_DEFAULT"
_ZN7cutlass13device_kernelIN5flash19enable_sm80_to_sm89INS1_16FlashAttnFwdSm80INS1_25CollectiveMainloopFwdSm80ILi4ELi1ELb0EN4cute5tupleIJNS5_1CILi128EEENS7_ILi80EEENS7_ILi64EEEEEELi64ENS_10bfloat16_tEfNS_4arch4Sm80ELb0ELb1ELb0ELb1ELb0ELb0ELb1ELb1EEENS1_21CollectiveEpilogueFwdINS6_IJS8_SA_S9_EEENS6_IJNS7_ILi1EEESI_SI_EEESC_SE_Li128ELb1ELb1ELb1ELb0EEENS1_36VarlenDynamicPersistentTileSchedulerILi128ELi80ELi128ELi128ELb1ELb1ELb0ELb1ELb0ELb1EEEEEEEEEvNT_6ParamsE:
        /* <DEDUP_REMOVED lines=10> */
[----:B-1----:R1:W-:Y:S04]  /*00a0*/  @P0 STL.64 [R1+0x48], R4 ;  /* 0x0000480401000387 */ /* 0x0023e80000100a00 */
[----:B------:R1:W-:Y:S04]  /*00b0*/  @P0 STL.64 [R1+0x50], R6 ;  /* 0x0000500601000387 */ /* 0x0003e80000100a00 */
[----:B------:R-:W-:Y:S06]  /*00c0*/  @P0 BAR.ARV 0x4, 0x80 ;  /* 0x0102000000000b1d */ /* 0x000fec0000002000 */
[----:B------:R-:W-:Y:S05]  /*00d0*/  @P0 BRA `(.L_x_530) ;  /* 0x00000ff000000947 */ /* 0x000fea0003800000 */
[----:B------:R-:W-:Y:S01]  /*00e0*/  LOP3.LUT R14, R2, 0x1f, RZ, 0xc0, !PT ;  /* 0x0000001f020e7812 */ /* 0x000fe200078ec0ff */
[----:B------:R-:W-:-:S02]  /*00f0*/  IMAD.MOV.U32 R10, RZ, RZ, RZ ;  /* 0x000000ffff0a7224 */ /* 0x000fc400078e00ff */
[----:B------:R-:W-:Y:S01]  /*0100*/  IMAD.MOV.U32 R8, RZ, RZ, RZ ;  /* 0x000000ffff087224 */ /* 0x000fe200078e00ff */
[----:B------:R-:W-:-:S04]  /*0110*/  ISETP.NE.AND P6, PT, R14, 0x1f, PT ;  /* 0x0000001f0e00780c */ /* 0x000fc80003fc5270 */
[----:B------:R-:W-:-:S13]  /*0120*/  ISETP.GE.OR P0, PT, R14, c[0x0][0x53c], !P6 ;  /* 0x00014f000e007a0c */ /* 0x000fda0007706670 */
[----:B-1----:R-:W-:Y:S02]  /*0130*/  @!P0 IMAD.MOV.U32 R4, RZ, RZ, 0x4 ;  /* 0x00000004ff048424 */ /* 0x002fe400078e00ff */
        /* <DEDUP_REMOVED lines=10> */
[----:B------:R-:W-:Y:S02]  /*01e0*/  ISETP.GE.U32.AND P1, PT, R14, 0x10, PT ;  /* 0x000000100e00780c */ /* 0x000fe40003f26070 */
[----:B------:R-:W-:Y:S01]  /*01f0*/  MOV R7, RZ ;  /* 0x000000ff00077202 */ /* 0x000fe20000000f00 */
[----:B--2---:R-:W-:-:S05]  /*0200*/  IMAD R4, R10, R8, RZ ;  /* 0x000000080a047224 */ /* 0x004fca00078e02ff */
[----:B------:R-:W2:Y:S02]  /*0210*/  SHFL.UP PT, R0, R4, 0x1, RZ ;  /* 0x0420000004007989 */ /* 0x000ea400000e00ff */
[----:B--2---:R-:W-:-:S05]  /*0220*/  SEL R0, R0, RZ, P5 ;  /* 0x000000ff00007207 */ /* 0x004fca0002800000 */
[----:B------:R-:W-:-:S05]  /*0230*/  IMAD.IADD R4, R4, 0x1, R0 ;  /* 0x0000000104047824 */ /* 0x000fca00078e0200 */
[----:B------:R-:W2:Y:S02]  /*0240*/  SHFL.UP PT, R0, R4, 0x2, RZ ;  /* 0x0440000004007989 */ /* 0x000ea400000e00ff */
[----:B--2---:R-:W-:-:S04]  /*0250*/  SEL R0, R0, RZ, P4 ;  /* 0x000000ff00007207 */ /* 0x004fc80002000000 */
[----:B------:R-:W-:-:S05]  /*0260*/  IADD3 R4, R4, R0, RZ ;  /* 0x0000000004047210 */ /* 0x000fca0007ffe0ff */
        /* <DEDUP_REMOVED lines=16> */
.L_x_535:
        /* <DEDUP_REMOVED lines=17> */
.L_x_719:
        /* <DEDUP_REMOVED lines=16> */
.L_x_720:
[----:B--2---:R-:W-:-:S05]  /*0580*/  IMAD R0, R0, c[0x0][0x538], RZ ;  /* 0x00014e0000007a24 */ /* 0x004fca00078e02ff */
[----:B------:R-:W-:-:S04]  /*0590*/  IADD3 R6, R0, R6, RZ ;  /* 0x0000000600067210 */ /* 0x000fc80007ffe0ff */
[----:B------:R-:W-:-:S13]  /*05a0*/  ISETP.GT.AND P0, PT, R6, UR4, PT ;  /* 0x0000000406007c0c */ /* 0x000fda000bf04270 */
[----:B-1----:R-:W-:Y:S05]  /*05b0*/  @!P0 BRA `(.L_x_535) ;  /* 0xfffffdb000008947 */ /* 0x002fea000383ffff */
.L_x_531:
[----:B------:R-:W-:-:S05]  /*05c0*/  IADD3 R12, -R0, R6, RZ ;  /* 0x00000006000c7210 */ /* 0x000fca0007ffe1ff */
[----:B------:R-:W-:-:S05]  /*05d0*/  IMAD R0, R4, c[0x0][0x538], R12 ;  /* 0x00014e0004007a24 */ /* 0x000fca00078e020c */
[----:B------:R-:W-:Y:S01]  /*05e0*/  ISETP.GT.AND P0, PT, R0, UR4, PT ;  /* 0x0000000400007c0c */ /* 0x000fe2000bf04270 */
[----:B------:R-:W-:-:S12]  /*05f0*/  BRA.DIV ~URZ, `(.L_x_536) ;  /* 0x00018d327f007947 */ /* 0x000fd8000b800000 */
[----:B------:R-:W-:-:S04]  /*0600*/  VOTE.ANY R11, PT, !P0 ;  /* 0x00000000000b7806 */ /* 0x000fc800040e0100 */
.L_x_721:
[----:B------:R-:W1:Y:S02]  /*0610*/  POPC R0, R11 ;  /* 0x0000000b00007309 */ /* 0x000e640000000000 */
[----:B-1----:R-:W-:-:S05]  /*0620*/  IADD3 R2, R0, R7, RZ ;  /* 0x0000000700027210 */ /* 0x002fca0007ffe0ff */
[----:B------:R1:W-:Y:S01]  /*0630*/  STL [R1+0x54], R2 ;  /* 0x0000540201007387 */ /* 0x0003e20000100800 */
[----:B------:R-:W-:Y:S05]  /*0640*/  BRA.DIV ~URZ, `(.L_x_537) ;  /* 0x00018d327f007947 */ /* 0x000fea000b800000 */
[----:B------:R2:W3:Y:S01]  /*0650*/  SHFL.IDX PT, R13, R10, R0, 0x1f ;  /* 0x00001f000a0d7589 */ /* 0x0004e200000e0000 */
[----:B------:R-:W-:-:S03]  /*0660*/  MOV R6, RZ ;  /* 0x000000ff00067202 */ /* 0x000fc60000000f00 */
[----:B------:R2:W4:Y:S04]  /*0670*/  SHFL.IDX PT, R10, R8, R0, 0x1f ;  /* 0x00001f00080a7589 */ /* 0x00052800000e0000 */
.L_x_722:
[----:B------:R-:W-:Y:S01]  /*0680*/  ISETP.NE.AND P0, PT, R11, RZ, PT ;  /* 0x000000ff0b00720c */ /* 0x000fe20003f05270 */
[----:B------:R-:W-:-:S12]  /*0690*/  BSSY B0, `(.L_x_538) ;  /* 0x0000005000007945 */ /* 0x000fd80003800000 */
[----:B------:R-:W-:Y:S05]  /*06a0*/  @!P0 BRA `(.L_x_539) ;  /* 0x0000003000008947 */ /* 0x000fea0003800000 */
[----:B------:R-:W-:Y:S01]  /*06b0*/  IADD3 R5, R0, -0x1, RZ ;  /* 0xffffffff00057810 */ /* 0x000fe20007ffe0ff */
[----:B------:R-:W-:Y:S05]  /*06c0*/  BRA.DIV ~URZ, `(.L_x_540) ;  /* 0x00018d927f007947 */ /* 0x000fea000b800000 */
[----:B------:R1:W2:Y:S02]  /*06d0*/  SHFL.IDX PT, R6, R4, R5, 0x1f ;  /* 0x00001f0504067589 */ /* 0x0002a400000e0000 */
.L_x_539:
[----:B------:R-:W-:Y:S05]  /*06e0*/  BSYNC B0 ;  /* 0x0000000000007941 */ /* 0x000fea0003800000 */
.L_x_538:
[----:B--2---:R-:W-:Y:S01]  /*06f0*/  IMAD R0, R6, c[0x0][0x538], R12 ;  /* 0x00014e0006007a24 */ /* 0x004fe200078e020c */
[----:B----4-:R-:W-:Y:S01]  /*0700*/  ISETP.NE.AND P0, PT, R10, 0x1, PT ;  /* 0x000000010a00780c */ /* 0x010fe20003f05270 */
[----:B------:R-:W-:Y:S03]  /*0710*/  BSSY B0, `(.L_x_541) ;  /* 0x0000089000007945 */ /* 0x000fe60003800000 */
[----:B------:R2:W-:Y:S01]  /*0720*/  STL [R1+0x48], R0 ;  /* 0x0000480001007387 */ /* 0x0005e20000100800 */
[----:B------:R-:W-:-:S08]  /*0730*/  IADD3 R9, -R0, UR4, RZ ;  /* 0x0000000400097c10 */ /* 0x000fd0000fffe1ff */
[----:B------:R-:W-:Y:S05]  /*0740*/  @!P0 BRA `(.L_x_542) ;  /* 0x000003f000008947 */ /* 0x000fea0003800000 */
[-C--:B--23--:R-:W-:Y:S02]  /*0750*/  IABS R0, R13.reuse ;  /* 0x0000000d00007213 */ /* 0x08cfe40000000000 */
[----:B------:R-:W-:-:S03]  /*0760*/  IABS R6, R13 ;  /* 0x0000000d00067213 */ /* 0x000fc60000000000 */
[----:B-1----:R-:W-:Y:S01]  /*0770*/  IMAD.MOV.U32 R5, RZ, RZ, R0 ;  /* 0x000000ffff057224 */ /* 0x002fe200078e0000 */
[----:B------:R-:W-:-:S03]  /*0780*/  IABS R0, R10 ;  /* 0x0000000a00007213 */ /* 0x000fc60000000000 */
[----:B------:R-:W1:Y:S02]  /*0790*/  I2F.RP R2, R5 ;  /* 0x0000000500027306 */ /* 0x000e640000209400 */
[----:B------:R-:W-:Y:S01]  /*07a0*/  IMAD.MOV.U32 R8, RZ, RZ, R0 ;  /* 0x000000ffff087224 */ /* 0x000fe200078e0000 */
[----:B------:R-:W-:-:S05]  /*07b0*/  IABS R0, R9 ;  /* 0x0000000900007213 */ /* 0x000fca0000000000 */
[----:B------:R-:W-:Y:S08]  /*07c0*/  I2F.RP R7, R8 ;  /* 0x0000000800077306 */ /* 0x000ff00000209400 */
[----:B-1----:R-:W1:Y:S02]  /*07d0*/  MUFU.RCP R2, R2 ;  /* 0x0000000200027308 */ /* 0x002e640000001000 */
[----:B-1----:R-:W-:-:S06]  /*07e0*/  IADD3 R2, R2, 0xffffffe, RZ ;  /* 0x0ffffffe02027810 */ /* 0x002fcc0007ffe0ff */
[----:B------:R-:W1:Y:S02]  /*07f0*/  F2I.FTZ.U32.TRUNC.NTZ R3, R2 ;  /* 0x0000000200037305 */ /* 0x000e64000021f000 */
[----:B-1----:R-:W-:-:S04]  /*0800*/  IMAD.MOV R2, RZ, RZ, -R3 ;  /* 0x000000ffff027224 */ /* 0x002fc800078e0a03 */
[----:B------:R-:W-:Y:S02]  /*0810*/  IMAD R4, R2, R5, RZ ;  /* 0x0000000502047224 */ /* 0x000fe400078e02ff */
[----:B------:R-:W-:-:S04]  /*0820*/  IMAD.MOV.U32 R2, RZ, RZ, RZ ;  /* 0x000000ffff027224 */ /* 0x000fc800078e00ff */
[----:B------:R-:W-:Y:S01]  /*0830*/  IMAD.HI.U32 R2, R3, R4, R2 ;  /* 0x0000000403027227 */ /* 0x000fe200078e0002 */
[----:B------:R-:W-:-:S03]  /*0840*/  MOV R3, R0 ;  /* 0x0000000000037202 */ /* 0x000fc60000000f00 */
[----:B------:R-:W-:Y:S02]  /*0850*/  IMAD.MOV R0, RZ, RZ, -R6 ;  /* 0x000000ffff007224 */ /* 0x000fe400078e0a06 */
        /* <DEDUP_REMOVED lines=28> */
[----:B------:R-:W-:-:S03]  /*0a20*/  IMAD.MOV R5, RZ, RZ, -R4 ;  /* 0x000000ffff057224 */ /* 0x000fc600078e0a04 */
        /* <DEDUP_REMOVED lines=10> */
[----:B------:R-:W-:-:S04]  /*0ad0*/  IMAD.MOV R2, RZ, RZ, -R0 ;  /* 0x000000ffff027224 */ /* 0x000fc800078e0a00 */
[C---:B------:R-:W-:Y:S01]  /*0ae0*/  IMAD R3, R10.reuse, R2, R4 ;  /* 0x000000020a037224 */ /* 0x040fe200078e0204 */
[----:B------:R-:W-:Y:S01]  /*0af0*/  LEA R2, R10, R0, 0x18 ;  /* 0x000000000a027211 */ /* 0x000fe200078ec0ff */
[----:B------:R-:W-:-:S04]  /*0b00*/  IMAD R0, R13, R5, R9 ;  /* 0x000000050d007224 */ /* 0x000fc800078e0209 */
[----:B------:R-:W-:-:S05]  /*0b10*/  IMAD R2, R3, 0x10000, R2 ;  /* 0x0001000003027824 */ /* 0x000fca00078e0202 */
[----:B------:R1:W-:Y:S01]  /*0b20*/  STL [R1+0x50], R2 ;  /* 0x0000500201007387 */ /* 0x0003e20000100800 */
[----:B------:R-:W-:Y:S05]  /*0b30*/  BRA `(.L_x_543) ;  /* 0x0000046000007947 */ /* 0x000fea0003800000 */
.L_x_542:
[----:B------:R-:W4:Y:S01]  /*0b40*/  LDL R3, [R1+0x54] ;  /* 0x0000540001037983 */ /* 0x000f220000100800 */
[----:B-1----:R-:W-:-:S04]  /*0b50*/  IMAD.MOV.U32 R2, RZ, RZ, 0x4 ;  /* 0x00000004ff027424 */ /* 0x002fc800078e00ff */
[----:B----4-:R-:W-:-:S05]  /*0b60*/  IMAD.WIDE R2, R3, R2, c[0x0][0x590] ;  /* 0x0001640003027625 */ /* 0x010fca00078e0202 */
[----:B------:R-:W4:Y:S02]  /*0b70*/  LDG.E R7, [R2.64] ;  /* 0x0000000802077981 */ /* 0x000f24000c1e1900 */
[----:B---34-:R-:W-:-:S05]  /*0b80*/  IMAD R11, R7, R13, RZ ;  /* 0x0000000d070b7224 */ /* 0x018fca00078e02ff */
[-C--:B--2---:R-:W-:Y:S02]  /*0b90*/  IABS R0, R11.reuse ;  /* 0x0000000b00007213 */ /* 0x084fe40000000000 */
[----:B------:R-:W-:-:S03]  /*0ba0*/  IABS R8, R11 ;  /* 0x0000000b00087213 */ /* 0x000fc60000000000 */
[----:B------:R-:W-:-:S04]  /*0bb0*/  IMAD.MOV.U32 R6, RZ, RZ, R0 ;  /* 0x000000ffff067224 */ /* 0x000fc800078e0000 */
        /* <DEDUP_REMOVED lines=8> */
[----:B------:R-:W-:Y:S01]  /*0c40*/  MOV R5, R0 ;  /* 0x0000000000057202 */ /* 0x000fe20000000f00 */
[----:B------:R-:W-:-:S04]  /*0c50*/  IMAD.MOV.U32 R2, RZ, RZ, RZ ;  /* 0x000000ffff027224 */ /* 0x000fc800078e00ff */
[----:B------:R-:W-:-:S04]  /*0c60*/  IMAD.HI.U32 R0, R3, R4, R2 ;  /* 0x0000000403007227 */ /* 0x000fc800078e0002 */
[----:B------:R-:W-:Y:S02]  /*0c70*/  IMAD.MOV R2, RZ, RZ, -R8 ;  /* 0x000000ffff027224 */ /* 0x000fe400078e0a08 */
        /* <DEDUP_REMOVED lines=9> */
[----:B------:R-:W-:-:S04]  /*0d10*/  @P2 IADD3 R0, R0, 0x1, RZ ;  /* 0x0000000100002810 */ /* 0x000fc80007ffe0ff */
[----:B------:R-:W-:-:S05]  /*0d20*/  MOV R4, R0 ;  /* 0x0000000000047202 */ /* 0x000fca0000000f00 */
[----:B------:R-:W-:Y:S01]  /*0d30*/  @!P1 IMAD.MOV R4, RZ, RZ, -R4 ;  /* 0x000000ffff049224 */ /* 0x000fe200078e0a04 */
[----:B------:R-:W-:-:S05]  /*0d40*/  @!P0 LOP3.LUT R4, RZ, R11, RZ, 0x33, !PT ;  /* 0x0000000bff048212 */ /* 0x000fca00078e33ff */
[----:B------:R-:W-:-:S05]  /*0d50*/  IMAD R10, R7, R4, RZ ;  /* 0x00000004070a7224 */ /* 0x000fca00078e02ff */
[----:B------:R-:W-:-:S04]  /*0d60*/  IADD3 R0, -R10, c[0x0][0x538], RZ ;  /* 0x00014e000a007a10 */ /* 0x000fc80007ffe1ff */
[----:B------:R-:W-:-:S04]  /*0d70*/  IMNMX R6, R7, R0, PT ;  /* 0x0000000007067217 */ /* 0x000fc80003800200 */
[----:B------:R-:W-:-:S05]  /*0d80*/  IABS R0, R6 ;  /* 0x0000000600007213 */ /* 0x000fca0000000000 */
[----:B------:R-:W-:-:S04]  /*0d90*/  IMAD.MOV.U32 R5, RZ, RZ, R0 ;  /* 0x000000ffff057224 */ /* 0x000fc800078e0000 */
[----:B------:R-:W1:Y:S08]  /*0da0*/  I2F.RP R2, R5 ;  /* 0x0000000500027306 */ /* 0x000e700000209400 */
[----:B-1----:R-:W1:Y:S02]  /*0db0*/  MUFU.RCP R2, R2 ;  /* 0x0000000200027308 */ /* 0x002e640000001000 */
[----:B-1----:R-:W-:-:S06]  /*0dc0*/  IADD3 R2, R2, 0xffffffe, RZ ;  /* 0x0ffffffe02027810 */ /* 0x002fcc0007ffe0ff */
[----:B------:R1:W2:Y:S02]  /*0dd0*/  F2I.FTZ.U32.TRUNC.NTZ R3, R2 ;  /* 0x0000000200037305 */ /* 0x0002a4000021f000 */
[----:B-1----:R-:W-:Y:S01]  /*0de0*/  IMAD.MOV R2, RZ, RZ, -R4 ;  /* 0x000000ffff027224 */ /* 0x002fe200078e0a04 */
[----:B--2---:R-:W-:-:S03]  /*0df0*/  IADD3 R0, RZ, -R3, RZ ;  /* 0x80000003ff007210 */ /* 0x004fc60007ffe0ff */
[----:B------:R-:W-:Y:S01]  /*0e00*/  IMAD R8, R11, R2, R9 ;  /* 0x000000020b087224 */ /* 0x000fe200078e0209 */
[----:B------:R-:W-:Y:S01]  /*0e10*/  IABS R9, R6 ;  /* 0x0000000600097213 */ /* 0x000fe20000000000 */
[----:B------:R-:W-:-:S03]  /*0e20*/  IMAD.MOV.U32 R2, RZ, RZ, R0 ;  /* 0x000000ffff027224 */ /* 0x000fc600078e0000 */
[----:B------:R-:W-:Y:S01]  /*0e30*/  IABS R0, R8 ;  /* 0x0000000800007213 */ /* 0x000fe20000000000 */
[----:B------:R-:W-:Y:S02]  /*0e40*/  IMAD R7, R2, R5, RZ ;  /* 0x0000000502077224 */ /* 0x000fe400078e02ff */
[----:B------:R-:W-:Y:S02]  /*0e50*/  IMAD.MOV.U32 R2, RZ, RZ, RZ ;  /* 0x000000ffff027224 */ /* 0x000fe400078e00ff */
[----:B------:R-:W-:Y:S01]  /*0e60*/  IMAD.MOV.U32 R4, RZ, RZ, R0 ;  /* 0x000000ffff047224 */ /* 0x000fe200078e0000 */
[----:B------:R-:W-:Y:S01]  /*0e70*/  IADD3 R0, RZ, -R9, RZ ;  /* 0x80000009ff007210 */ /* 0x000fe20007ffe0ff */
[----:B------:R-:W-:-:S04]  /*0e80*/  IMAD.HI.U32 R3, R3, R7, R2 ;  /* 0x0000000703037227 */ /* 0x000fc800078e0002 */
[----:B------:R-:W-:Y:S02]  /*0e90*/  IMAD.MOV.U32 R2, RZ, RZ, R0 ;  /* 0x000000ffff027224 */ /* 0x000fe400078e0000 */
[----:B------:R-:W-:Y:S01]  /*0ea0*/  IMAD.HI.U32 R0, R3, R4, RZ ;  /* 0x0000000403007227 */ /* 0x000fe200078e00ff */
[----:B------:R-:W-:-:S03]  /*0eb0*/  IADD3 R3, R10, 0x1000000, R8 ;  /* 0x010000000a037810 */ /* 0x000fc60007ffe008 */
[----:B------:R-:W-:-:S05]  /*0ec0*/  IMAD R2, R0, R2, R4 ;  /* 0x0000000200027224 */ /* 0x000fca00078e0204 */
[----:B------:R-:W-:-:S13]  /*0ed0*/  ISETP.GT.U32.AND P0, PT, R5, R2, PT ;  /* 0x000000020500720c */ /* 0x000fda0003f04070 */
[----:B------:R-:W-:Y:S01]  /*0ee0*/  @!P0 IMAD.IADD R2, R2, 0x1, -R5 ;  /* 0x0000000102028824 */ /* 0x000fe200078e0a05 */
[----:B------:R-:W-:Y:S02]  /*0ef0*/  @!P0 IADD3 R0, R0, 0x1, RZ ;  /* 0x0000000100008810 */ /* 0x000fe40007ffe0ff */
[----:B------:R-:W-:Y:S02]  /*0f00*/  ISETP.NE.AND P0, PT, R6, RZ, PT ;  /* 0x000000ff0600720c */ /* 0x000fe40003f05270 */
[----:B------:R-:W-:Y:S02]  /*0f10*/  ISETP.GE.U32.AND P2, PT, R2, R5, PT ;  /* 0x000000050200720c */ /* 0x000fe40003f46070 */
[----:B------:R-:W-:-:S04]  /*0f20*/  LOP3.LUT R2, R8, R6, RZ, 0x3c, !PT ;  /* 0x0000000608027212 */ /* 0x000fc800078e3cff */
[----:B------:R-:W-:Y:S01]  /*0f30*/  ISETP.GE.AND P1, PT, R2, RZ, PT ;  /* 0x000000ff0200720c */ /* 0x000fe20003f26270 */
[----:B------:R-:W-:-:S06]  /*0f40*/  IMAD.MOV R2, RZ, RZ, -R6 ;  /* 0x000000ffff027224 */ /* 0x000fcc00078e0a06 */
[----:B------:R-:W-:-:S06]  /*0f50*/  @P2 IADD3 R0, R0, 0x1, RZ ;  /* 0x0000000100002810 */ /* 0x000fcc0007ffe0ff */
[----:B------:R-:W-:Y:S02]  /*0f60*/  @!P1 IADD3 R0, -R0, RZ, RZ ;  /* 0x000000ff00009210 */ /* 0x000fe40007ffe1ff */
[----:B------:R-:W-:-:S05]  /*0f70*/  @!P0 LOP3.LUT R0, RZ, R6, RZ, 0x33, !PT ;  /* 0x00000006ff008212 */ /* 0x000fca00078e33ff */
[----:B------:R-:W-:-:S05]  /*0f80*/  IMAD R2, R0, R2, R3 ;  /* 0x0000000200027224 */ /* 0x000fca00078e0203 */
[----:B------:R1:W-:Y:S02]  /*0f90*/  STL [R1+0x50], R2 ;  /* 0x0000500201007387 */ /* 0x0003e40000100800 */
.L_x_543:
[----:B------:R-:W-:Y:S05]  /*0fa0*/  BSYNC B0 ;  /* 0x0000000000007941 */ /* 0x000fea0003800000 */
.L_x_541:
[----:B------:R-:W-:-:S04]  /*0fb0*/  LOP3.LUT R0, RZ, R0, RZ, 0x33, !PT ;  /* 0x00000000ff007212 */ /* 0x000fc800078e33ff */
[----:B------:R-:W-:-:S05]  /*0fc0*/  IADD3 R0, R0, R13, RZ ;  /* 0x0000000d00007210 */ /* 0x000fca0007ffe0ff */
[----:B------:R2:W-:Y:S01]  /*0fd0*/  STL [R1+0x4c], R0 ;  /* 0x00004c0001007387 */ /* 0x0005e20000100800 */
[----:B------:R-:W-:Y:S05]  /*0fe0*/  BRA `(.L_x_544) ;  /* 0x0000006000007947 */ /* 0x000fea0003800000 */
.L_x_532:
[----:B------:R-:W-:Y:S01]  /*0ff0*/  MOV R0, UR4 ;  /* 0x0000000400007c02 */ /* 0x000fe20008000f00 */
[----:B------:R-:W-:Y:S04]  /*1000*/  STL [R1+0x4c], RZ ;  /* 0x00004cff01007387 */ /* 0x000fe80000100800 */
[----:B------:R-:W-:Y:S04]  /*1010*/  STL [R1+0x50], RZ ;  /* 0x000050ff01007387 */ /* 0x000fe80000100800 */
[----:B------:R1:W-:Y:S02]  /*1020*/  STL [R1+0x48], R0 ;  /* 0x0000480001007387 */ /* 0x0003e40000100800 */
[----:B-1----:R-:W-:-:S05]  /*1030*/  MOV R0, c[0x0][0x53c] ;  /* 0x00014f0000007a02 */ /* 0x002fca0000000f00 */
[----:B------:R1:W-:Y:S02]  /*1040*/  STL [R1+0x54], R0 ;  /* 0x0000540001007387 */ /* 0x0003e40000100800 */
.L_x_544:
[----:B------:R-:W3:Y:S04]  /*1050*/  LDL R4, [R1+0x48] ;  /* 0x0000480001047983 */ /* 0x000ee80000100800 */
[----:B------:R-:W3:Y:S04]  /*1060*/  LDL R5, [R1+0x4c] ;  /* 0x00004c0001057983 */ /* 0x000ee80000100800 */
[----:B------:R-:W3:Y:S04]  /*1070*/  LDL R6, [R1+0x50] ;  /* 0x0000500001067983 */ /* 0x000ee80000100800 */
[----:B------:R-:W3:Y:S01]  /*1080*/  LDL R7, [R1+0x54] ;  /* 0x0000540001077983 */ /* 0x000ee20000100800 */
[----:B------:R-:W-:Y:S01]  /*1090*/  ISETP.NE.AND P0, PT, R14, RZ, PT ;  /* 0x000000ff0e00720c */ /* 0x000fe20003f05270 */
[----:B------:R-:W-:-:S12]  /*10a0*/  WARPSYNC 0xffffffff ;  /* 0xffffffff00007948 */ /* 0x000fd80003800000 */
[----:B---3--:R3:W-:Y:S04]  /*10b0*/  @!P0 STS.128 [0x9100], R4 ;  /* 0x00910004ff008388 */ /* 0x0087e80000000c00 */
[----:B------:R-:W-:Y:S06]  /*10c0*/  BAR.ARV 0x5, 0x80 ;  /* 0x0142000000007b1d */ /* 0x000fec0000002000 */
.L_x_530:
[----:B-12---:R-:W2:Y:S02]  /*10d0*/  LDL R0, [R1+0x54] ;  /* 0x0000540001007983 */ /* 0x006ea40000100800 */
[----:B--2---:R-:W-:-:S13]  /*10e0*/  ISETP.GE.AND P0, PT, R0, c[0x0][0x53c], PT ;  /* 0x00014f0000007a0c */ /* 0x004fda0003f06270 */
        /* <DEDUP_REMOVED lines=11> */
[----:B---3--:R-:W-:Y:S01]  /*11a0*/  IMAD.SHL.U32 R4, R18, 0x40, RZ ;  /* 0x0000004012047824 */ /* 0x008fe200078e00ff */
[----:B------:R-:W-:Y:S01]  /*11b0*/  SHF.R.S32.HI R7, RZ, 0x2, R13 ;  /* 0x00000002ff077819 */ /* 0x000fe2000001140d */
[----:B------:R-:W-:Y:S01]  /*11c0*/  IMAD.IADD R14, R3, 0x1, -R0 ;  /* 0x00000001030e7824 */ /* 0x000fe200078e0a00 */
[----:B------:R-:W-:Y:S01]  /*11d0*/  LOP3.LUT R0, R2, 0xfffffff0, RZ, 0xc0, !PT ;  /* 0xfffffff002007812 */ /* 0x000fe200078ec0ff */
[----:B------:R-:W-:Y:S01]  /*11e0*/  IMAD.IADD R9, R16, 0x1, -R9 ;  /* 0x0000000110097824 */ /* 0x000fe200078e0a09 */
[----:B------:R-:W-:-:S03]  /*11f0*/  SHF.R.S32.HI R3, RZ, 0x1f, R13 ;  /* 0x0000001fff037819 */ /* 0x000fc6000001140d */
[----:B------:R-:W-:Y:S01]  /*1200*/  IMAD.IADD R2, R16, 0x1, -R0 ;  /* 0x0000000110027824 */ /* 0x000fe200078e0a00 */
[----:B------:R-:W-:Y:S01]  /*1210*/  LEA.HI R3, R3, R7, RZ, 0x3 ;  /* 0x0000000703037211 */ /* 0x000fe200078f18ff */
[C---:B------:R-:W-:Y:S01]  /*1220*/  IMAD.SHL.U32 R20, R9.reuse, 0x8, RZ ;  /* 0x0000000809147824 */ /* 0x040fe200078e00ff */
[----:B------:R-:W-:Y:S01]  /*1230*/  LOP3.LUT R0, R4, 0x1c0, RZ, 0xc0, !PT ;  /* 0x000001c004007812 */ /* 0x000fe200078ec0ff */
[----:B------:R-:W-:Y:S01]  /*1240*/  IMAD.SHL.U32 R8, R9, 0x40, RZ ;  /* 0x0000004009087824 */ /* 0x000fe200078e00ff */
[----:B------:R-:W-:Y:S02]  /*1250*/  SHF.R.S32.HI R6, RZ, 0x1f, R2 ;  /* 0x0000001fff067819 */ /* 0x000fe40000011402 */
[----:B------:R-:W-:Y:S01]  /*1260*/  LOP3.LUT R3, R3, 0xfffffff8, RZ, 0xc0, !PT ;  /* 0xfffffff803037812 */ /* 0x000fe200078ec0ff */
[----:B------:R-:W-:Y:S01]  /*1270*/  STL [R1+0x30], R20 ;  /* 0x0000301401007387 */ /* 0x000fe20000100800 */
[----:B------:R-:W-:Y:S02]  /*1280*/  LEA.HI R12, R6, R2, RZ, 0x3 ;  /* 0x00000002060c7211 */ /* 0x000fe400078f18ff */
[----:B------:R-:W-:Y:S01]  /*1290*/  SHF.R.U32.HI R5, RZ, 0x3, R0 ;  /* 0x00000003ff057819 */ /* 0x000fe20000011600 */
[----:B------:R-:W-:Y:S01]  /*12a0*/  IMAD.IADD R7, R7, 0x1, -R3 ;  /* 0x0000000107077824 */ /* 0x000fe200078e0a03 */
[----:B------:R-:W-:-:S02]  /*12b0*/  LOP3.LUT R4, R0, 0x38, R20, 0xf8, !PT ;  /* 0x0000003800047812 */ /* 0x000fc400078ef814 */
[----:B------:R-:W-:Y:S02]  /*12c0*/  LOP3.LUT R0, R8, 0x1c0, RZ, 0xc0, !PT ;  /* 0x000001c008007812 */ /* 0x000fe400078ec0ff */
[----:B------:R-:W-:Y:S02]  /*12d0*/  LOP3.LUT R3, R12, 0xfffffff8, RZ, 0xc0, !PT ;  /* 0xfffffff80c037812 */ /* 0x000fe400078ec0ff */
[CC--:B------:R-:W-:Y:S02]  /*12e0*/  LEA.HI R6, R11.reuse, R16.reuse, RZ, 0x6 ;  /* 0x000000100b067211 */ /* 0x0c0fe400078f30ff */
[----:B------:R-:W-:Y:S02]  /*12f0*/  LOP3.LUT R5, R4, R5, RZ, 0x3c, !PT ;  /* 0x0000000504057212 */ /* 0x000fe400078e3cff */
[----:B------:R-:W-:Y:S01]  /*1300*/  LOP3.LUT R4, R0, 0x8, R10, 0xf8, !PT ;  /* 0x0000000800047812 */ /* 0x000fe200078ef80a */
[----:B------:R-:W-:Y:S01]  /*1310*/  IMAD.IADD R10, R2, 0x1, -R3 ;  /* 0x00000001020a7824 */ /* 0x000fe200078e0a03 */
[----:B------:R-:W-:Y:S01]  /*1320*/  SHF.R.U32.HI R0, RZ, 0x3, R0 ;  /* 0x00000003ff007819 */ /* 0x000fe20000011600 */
[----:B------:R-:W-:Y:S01]  /*1330*/  IMAD.SHL.U32 R3, R6, 0x8, RZ ;  /* 0x0000000806037824 */ /* 0x000fe200078e00ff */
[----:B------:R-:W-:-:S02]  /*1340*/  LEA.HI R11, R11, R16, RZ, 0x5 ;  /* 0x000000100b0b7211 */ /* 0x000fc400078f28ff */
[----:B------:R-:W-:Y:S02]  /*1350*/  LOP3.LUT R2, R13, 0xfffffffc, RZ, 0xc0, !PT ;  /* 0xfffffffc0d027812 */ /* 0x000fe400078ec0ff */
[----:B------:R-:W-:Y:S02]  /*1360*/  LOP3.LUT R15, R4, R0, RZ, 0x3c, !PT ;  /* 0x00000000040f7212 */ /* 0x000fe400078e3cff */
[----:B------:R-:W-:Y:S01]  /*1370*/  LOP3.LUT R0, R11, 0xffffffe0, RZ, 0xc0, !PT ;  /* 0xffffffe00b007812 */ /* 0x000fe200078ec0ff */
[C---:B------:R-:W-:Y:S01]  /*1380*/  IMAD.IADD R8, R16.reuse, 0x1, -R2 ;  /* 0x0000000110087824 */ /* 0x040fe200078e0a02 */
[----:B------:R-:W-:Y:S02]  /*1390*/  LOP3.LUT R213, R5, 0x7ffffe00, R3, 0xf8, !PT ;  /* 0x7ffffe0005d57812 */ /* 0x000fe400078ef803 */
        /* <DEDUP_REMOVED lines=8> */
[C---:B------:R-:W-:Y:S01]  /*1420*/  LOP3.LUT R2, R0.reuse, 0x1ffffffe, RZ, 0xc0, !PT ;  /* 0x1ffffffe00027812 */ /* 0x040fe200078ec0ff */
[----:B------:R-:W-:Y:S01]  /*1430*/  IMAD.SHL.U32 R0, R0, 0x20, RZ ;  /* 0x0000002000007824 */ /* 0x000fe200078e00ff */
[----:B------:R-:W-:Y:S02]  /*1440*/  LOP3.LUT R3, R3, 0xffffffc, RZ, 0xc0, !PT ;  /* 0x0ffffffc03037812 */ /* 0x000fe400078ec0ff */
[----:B------:R-:W-:Y:S01]  /*1450*/  SHF.R.S32.HI R11, RZ, 0x1f, R17 ;  /* 0x0000001fff0b7819 */ /* 0x000fe20000011411 */
[----:B------:R-:W-:Y:S01]  /*1460*/  IMAD.IADD R2, R8, 0x1, -R2 ;  /* 0x0000000108027824 */ /* 0x000fe200078e0a02 */
[----:B------:R-:W-:Y:S01]  /*1470*/  LOP3.LUT R0, R0, 0xffffffc0, RZ, 0xc0, !PT ;  /* 0xffffffc000007812 */ /* 0x000fe200078ec0ff */
[----:B------:R-:W-:Y:S01]  /*1480*/  IMAD.IADD R5, R6, 0x1, -R3 ;  /* 0x0000000106057824 */ /* 0x000fe200078e0a03 */
[----:B------:R-:W-:Y:S01]  /*1490*/  LEA.HI R11, R11, R17, RZ, 0x2 ;  /* 0x000000110b0b7211 */ /* 0x000fe200078f10ff */
[----:B------:R-:W-:Y:S01]  /*14a0*/  IMAD.SHL.U32 R3, R10, 0x40, RZ ;  /* 0x000000400a037824 */ /* 0x000fe200078e00ff */
[----:B------:R-:W-:Y:S01]  /*14b0*/  R2P PR, R7, 0x6 ;  /* 0x0000000607007804 */ /* 0x000fe20000000000 */
[----:B------:R-:W-:Y:S01]  /*14c0*/  IMAD R13, R2, 0x8, R0 ;  /* 0x00000008020d7824 */ /* 0x000fe200078e0200 */
[----:B------:R-:W-:Y:S01]  /*14d0*/  SHF.R.S32.HI R4, RZ, 0x2, R11 ;  /* 0x00000002ff047819 */ /* 0x000fe2000001140b */
[----:B------:R-:W-:Y:S01]  /*14e0*/  IMAD.SHL.U32 R2, R14, 0x8, RZ ;  /* 0x000000080e027824 */ /* 0x000fe200078e00ff */
[----:B------:R-:W-:Y:S01]  /*14f0*/  LOP3.LUT R0, R3, 0x1c0, RZ, 0xc0, !PT ;  /* 0x000001c003007812 */ /* 0x000fe200078ec0ff */
[----:B------:R-:W-:Y:S01]  /*1500*/  IMAD.SHL.U32 R3, R7, 0x40, RZ ;  /* 0x0000004007037824 */ /* 0x000fe200078e00ff */
[----:B------:R-:W-:Y:S01]  /*1510*/  LOP3.LUT P4, RZ, R9, 0x2, RZ, 0xc0, !PT ;  /* 0x0000000209ff7812 */ /* 0x000fe2000788c0ff */
[----:B------:R-:W-:Y:S01]  /*1520*/  IMAD R16, R5, 0x10, R4 ;  /* 0x0000001005107824 */ /* 0x000fe200078e0204 */
[----:B------:R-:W-:Y:S01]  /*1530*/  LOP3.LUT R2, R0, 0x8, R2, 0xf8, !PT ;  /* 0x0000000800027812 */ /* 0x000fe200078ef802 */
[----:B------:R-:W-:Y:S01]  /*1540*/  IMAD.SHL.U32 R6, R6, 0x400, RZ ;  /* 0x0000040006067824 */ /* 0x000fe200078e00ff */
[----:B------:R-:W-:Y:S01]  /*1550*/  LOP3.LUT R4, R3, 0x1c0, RZ, 0xc0, !PT ;  /* 0x000001c003047812 */ /* 0x000fe200078ec0ff */
[----:B------:R-:W-:Y:S01]  /*1560*/  IMAD.SHL.U32 R7, R12, 0x40, RZ ;  /* 0x000000400c077824 */ /* 0x000fe200078e00ff */
[----:B------:R-:W-:Y:S01]  /*1570*/  SHF.R.U32.HI R0, RZ, 0x3, R0 ;  /* 0x00000003ff007819 */ /* 0x000fe20000011600 */
[----:B------:R-:W-:Y:S01]  /*1580*/  IMAD R5, R8, 0x2, R6 ;  /* 0x0000000208057824 */ /* 0x000fe200078e0206 */
[----:B------:R-:W-:Y:S01]  /*1590*/  LEA.HI R4, R4, R4, RZ, 0x1d ;  /* 0x0000000404047211 */ /* 0x000fe200078fe8ff */
[----:B------:R-:W-:Y:S01]  /*15a0*/  IMAD.MOV.U32 R12, RZ, RZ, 0x40 ;  /* 0x00000040ff0c7424 */ /* 0x000fe200078e00ff */
[----:B------:R-:W-:Y:S01]  /*15b0*/  LOP3.LUT R2, R2, R0, RZ, 0x3c, !PT ;  /* 0x0000000002027212 */ /* 0x000fe200078e3cff */
[----:B------:R-:W-:Y:S01]  /*15c0*/  IMAD R0, R14, 0x200, R15 ;  /* 0x000002000e007824 */ /* 0x000fe200078e020f */
[----:B------:R-:W-:Y:S01]  /*15d0*/  LOP3.LUT R3, R7, 0xfffffe00, RZ, 0xc0, !PT ;  /* 0xfffffe0007037812 */ /* 0x000fe200078ec0ff */
[----:B------:R-:W-:Y:S01]  /*15e0*/  IMAD.IADD R8, R5, 0x1, R4 ;  /* 0x0000000105087824 */ /* 0x000fe200078e0204 */
[----:B------:R-:W-:Y:S01]  /*15f0*/  LOP3.LUT P6, RZ, R10, 0x2, RZ, 0xc0, !PT ;  /* 0x000000020aff7812 */ /* 0x000fe200078cc0ff */
[----:B------:R-:W-:Y:S01]  /*1600*/  IMAD.MOV.U32 R7, RZ, RZ, -0x10 ;  /* 0xfffffff0ff077424 */ /* 0x000fe200078e00ff */
[----:B------:R-:W-:Y:S01]  /*1610*/  IADD3 R4, R2, R3, R6 ;  /* 0x0000000302047210 */ /* 0x000fe20007ffe006 */
[C---:B------:R-:W-:Y:S01]  /*1620*/  IMAD R6, R9.reuse, 0x10, R18 ;  /* 0x0000001009067824 */ /* 0x040fe200078e0212 */
[----:B------:R-:W-:Y:S01]  /*1630*/  LOP3.LUT P5, RZ, R10, 0x4, RZ, 0xc0, !PT ;  /* 0x000000040aff7812 */ /* 0x000fe200078ac0ff */
[----:B------:R-:W-:Y:S01]  /*1640*/  IMAD.MOV.U32 R10, RZ, RZ, 0x20 ;  /* 0x00000020ff0a7424 */ /* 0x000fe200078e00ff */
[----:B------:R-:W-:Y:S01]  /*1650*/  LEA R119, R0, 0x2900, 0x1 ;  /* 0x0000290000777811 */ /* 0x000fe200078e08ff */
[----:B------:R-:W-:Y:S01]  /*1660*/  STL [R1+0x84], R16 ;  /* 0x0000841001007387 */ /* 0x000fe20000100800 */
[----:B------:R-:W-:Y:S01]  /*1670*/  LOP3.LUT P3, RZ, R9, 0x4, RZ, 0xc0, !PT ;  /* 0x0000000409ff7812 */ /* 0x000fe2000786c0ff */
[----:B------:R-:W-:Y:S01]  /*1680*/  IMAD.IADD R9, R16, 0x1, R13 ;  /* 0x0000000110097824 */ /* 0x000fe200078e020d */
[----:B------:R-:W-:Y:S01]  /*1690*/  SEL R7, R7, 0x10, !P0 ;  /* 0x0000001007077807 */ /* 0x000fe20004000000 */
[----:B------:R1:W-:Y:S01]  /*16a0*/  STL [R1+0x74], R6 ;  /* 0x0000740601007387 */ /* 0x0003e20000100800 */
[----:B------:R-:W-:-:S02]  /*16b0*/  LEA R8, R8, 0x80, 0x1 ;  /* 0x0000008008087811 */ /* 0x000fc400078e08ff */
[----:B------:R-:W-:Y:S01]  /*16c0*/  LOP3.LUT R5, R2, R3, RZ, 0xfc, !PT ;  /* 0x0000000302057212 */ /* 0x000fe200078efcff */
[----:B------:R2:W-:Y:S01]  /*16d0*/  STL [R1+0x3c], R9 ;  /* 0x00003c0901007387 */ /* 0x0005e20000100800 */
[C---:B------:R-:W-:Y:S02]  /*16e0*/  IADD3 R206, R119.reuse, 0x20, RZ ;  /* 0x0000002077ce7810 */ /* 0x040fe40007ffe0ff */
[----:B------:R-:W-:Y:S01]  /*16f0*/  SEL R2, R12, 0xffffffc0, !P3 ;  /* 0xffffffc00c027807 */ /* 0x000fe20005800000 */
[----:B------:R3:W-:Y:S01]  /*1700*/  STL [R1+0x58], R8 ;  /* 0x0000580801007387 */ /* 0x0007e20000100800 */
[----:B------:R-:W-:Y:S02]  /*1710*/  @P4 IADD3 R206, R119, -0x20, RZ ;  /* 0xffffffe077ce4810 */ /* 0x000fe40007ffe0ff */
[----:B------:R-:W-:Y:S01]  /*1720*/  LOP3.LUT R3, R11, 0x7ffffffc, RZ, 0xc0, !PT ;  /* 0x7ffffffc0b037812 */ /* 0x000fe200078ec0ff */
[----:B------:R-:W-:Y:S01]  /*1730*/  IMAD.IADD R11, R8, 0x1, R7 ;  /* 0x00000001080b7824 */ /* 0x000fe200078e0207 */
[----:B------:R-:W-:Y:S01]  /*1740*/  SEL R0, R10, 0xffffffe0, !P6 ;  /* 0xffffffe00a007807 */ /* 0x000fe20007000000 */
[----:B------:R-:W-:Y:S01]  /*1750*/  IMAD.IADD R201, R119, 0x1, R2 ;  /* 0x0000000177c97824 */ /* 0x000fe200078e0202 */
[----:B------:R-:W-:Y:S01]  /*1760*/  LEA R202, R4, 0x5100, 0x1 ;  /* 0x0000510004ca7811 */ /* 0x000fe200078e08ff */
[----:B------:R-:W-:Y:S01]  /*1770*/  IMAD.IADD R198, R2, 0x1, R206 ;  /* 0x0000000102c67824 */ /* 0x000fe200078e02ce */
[----:B------:R-:W-:Y:S01]  /*1780*/  LEA R196, R5, 0x100, 0x1 ;  /* 0x0000010005c47811 */ /* 0x000fe200078e08ff */
[----:B------:R-:W-:Y:S01]  /*1790*/  IMAD.IADD R3, R17, 0x1, -R3 ;  /* 0x0000000111037824 */ /* 0x000fe200078e0a03 */
[----:B------:R-:W-:Y:S01]  /*17a0*/  IADD3 R210, R206, 0x800, RZ ;  /* 0x00000800ced27810 */ /* 0x000fe20007ffe0ff */
[----:B------:R-:W-:Y:S01]  /*17b0*/  IMAD.IADD R205, R202, 0x1, R0 ;  /* 0x00000001cacd7824 */ /* 0x000fe200078e0200 */
[----:B------:R-:W-:Y:S01]  /*17c0*/  IADD3 R209, R206, 0x1000, RZ ;  /* 0x00001000ced17810 */ /* 0x000fe20007ffe0ff */
[----:B------:R-:W-:Y:S01]  /*17d0*/  IMAD.SHL.U32 R242, R3, 0x2, RZ ;  /* 0x0000000203f27824 */ /* 0x000fe200078e00ff */
[----:B------:R-:W-:Y:S01]  /*17e0*/  SEL R3, R12, 0xffffffc0, !P5 ;  /* 0xffffffc00c037807 */ /* 0x000fe20006800000 */
[----:B------:R-:W-:Y:S01]  /*17f0*/  IMAD.IADD R200, R0, 0x1, R196 ;  /* 0x0000000100c87824 */ /* 0x000fe200078e02c4 */
[----:B-1----:R-:W-:-:S02]  /*1800*/  SEL R6, R10, 0xffffffe0, !P1 ;  /* 0xffffffe00a067807 */ /* 0x002fc40004800000 */
[----:B------:R-:W-:Y:S01]  /*1810*/  IADD3 R208, R206, 0x1800, RZ ;  /* 0x00001800ced07810 */ /* 0x000fe20007ffe0ff */
[----:B------:R-:W-:Y:S01]  /*1820*/  IMAD.IADD R203, R202, 0x1, R3 ;  /* 0x00000001cacb7824 */ /* 0x000fe200078e0203 */
[C---:B--2---:R-:W-:Y:S01]  /*1830*/  IADD3 R9, R8.reuse, 0x40, RZ ;  /* 0x0000004008097810 */ /* 0x044fe20007ffe0ff */
[C-C-:B------:R-:W-:Y:S01]  /*1840*/  IMAD.IADD R10, R8.reuse, 0x1, R6.reuse ;  /* 0x00000001080a7824 */ /* 0x140fe200078e0206 */
[----:B------:R-:W-:Y:S01]  /*1850*/  @P2 IADD3 R9, R8, -0x40, RZ ;  /* 0xffffffc008092810 */ /* 0x000fe20007ffe0ff */
[----:B------:R-:W-:Y:S01]  /*1860*/  IMAD.IADD R2, R11, 0x1, R6 ;  /* 0x000000010b027824 */ /* 0x000fe200078e0206 */
[----:B------:R-:W-:Y:S01]  /*1870*/  IADD3 R207, R206, 0x2000, RZ ;  /* 0x00002000cecf7810 */ /* 0x000fe20007ffe0ff */
[----:B------:R-:W-:Y:S01]  /*1880*/  IMAD.IADD R197, R3, 0x1, R196 ;  /* 0x0000000103c57824 */ /* 0x000fe200078e02c4 */
[----:B------:R-:W-:Y:S01]  /*1890*/  STL [R1+0x70], R10 ;  /* 0x0000700a01007387 */ /* 0x000fe20000100800 */
[----:B---3--:R-:W-:Y:S02]  /*18a0*/  IMAD.IADD R8, R6, 0x1, R9 ;  /* 0x0000000106087824 */ /* 0x008fe400078e0209 */
[----:B------:R-:W-:Y:S01]  /*18b0*/  IMAD.IADD R204, R0, 0x1, R203 ;  /* 0x0000000100cc7824 */ /* 0x000fe200078e02cb */
[----:B------:R-:W-:Y:S01]  /*18c0*/  STL [R1+0x68], R11 ;  /* 0x0000680b01007387 */ /* 0x000fe20000100800 */
[----:B------:R-:W-:-:S02]  /*18d0*/  IMAD.IADD R3, R7, 0x1, R8 ;  /* 0x0000000107037824 */ /* 0x000fc400078e0208 */
[----:B------:R-:W-:Y:S01]  /*18e0*/  IMAD.IADD R199, R0, 0x1, R197 ;  /* 0x0000000100c77824 */ /* 0x000fe200078e02c5 */
[----:B------:R1:W-:Y:S04]  /*18f0*/  STL [R1+0x6c], R2 ;  /* 0x00006c0201007387 */ /* 0x0003e80000100800 */
[----:B------:R-:W-:Y:S04]  /*1900*/  STL [R1+0x5c], R9 ;  /* 0x00005c0901007387 */ /* 0x000fe80000100800 */
[----:B------:R-:W-:Y:S01]  /*1910*/  STL [R1+0x60], R8 ;  /* 0x0000600801007387 */ /* 0x000fe20000100800 */
[----:B-1----:R-:W-:-:S05]  /*1920*/  IMAD.IADD R2, R7, 0x1, R9 ;  /* 0x0000000107027824 */ /* 0x002fca00078e0209 */
[----:B------:R1:W-:Y:S04]  /*1930*/  STL [R1+0x64], R2 ;  /* 0x0000640201007387 */ /* 0x0003e80000100800 */
[----:B------:R2:W-:Y:S01]  /*1940*/  STL [R1+0x7c], R3 ;  /* 0x00007c0301007387 */ /* 0x0005e20000100800 */
[----:B-1----:R-:W-:-:S05]  /*1950*/  IMAD.IADD R2, R6, 0x1, R2 ;  /* 0x0000000106027824 */ /* 0x002fca00078e0202 */
[----:B------:R2:W-:Y:S02]  /*1960*/  STL [R1+0x78], R2 ;  /* 0x0000780201007387 */ /* 0x0005e40000100800 */
.L_x_718:
[----:B------:R-:W3:Y:S04]  /*1970*/  LDL R25, [R1+0x54] ;  /* 0x0000540001197983 */ /* 0x000ee80000100800 */
[----:B------:R-:W4:Y:S01]  /*1980*/  LDL R16, [R1+0x50] ;  /* 0x0000500001107983 */ /* 0x000f220000100800 */
[----:B------:R-:W-:Y:S02]  /*1990*/  ISETP.NE.U32.AND P0, PT, RZ, c[0x0][0x370], PT ;  /* 0x0000dc00ff007a0c */ /* 0x000fe40003f05070 */
[----:B------:R-:W-:Y:S02]  /*19a0*/  ISETP.NE.U32.AND P2, PT, RZ, c[0x0][0x360], PT ;  /* 0x0000d800ff007a0c */ /* 0x000fe40003f45070 */
[----:B------:R-:W-:Y:S02]  /*19b0*/  ISETP.NE.AND.EX P1, PT, RZ, c[0x0][0x374], PT, P0 ;  /* 0x0000dd00ff007a0c */ /* 0x000fe40003f25300 */
[----:B------:R-:W-:-:S02]  /*19c0*/  ISETP.NE.AND.EX P0, PT, RZ, c[0x0][0x364], PT, P2 ;  /* 0x0000d900ff007a0c */ /* 0x000fc40003f05320 */
[----:B------:R-:W-:Y:S02]  /*19d0*/  ISETP.NE.U32.AND P4, PT, RZ, c[0x0][0x348], PT ;  /* 0x0000d200ff007a0c */ /* 0x000fe40003f85070 */
[----:B------:R-:W-:Y:S02]  /*19e0*/  ISETP.NE.U32.AND P3, PT, RZ, c[0x0][0x350], PT ;  /* 0x0000d400ff007a0c */ /* 0x000fe40003f65070 */
[----:B------:R-:W-:Y:S02]  /*19f0*/  ISETP.NE.AND.EX P4, PT, RZ, c[0x0][0x34c], PT, P4 ;  /* 0x0000d300ff007a0c */ /* 0x000fe40003f85340 */
[----:B------:R-:W-:Y:S01]  /*1a00*/  ISETP.NE.AND.EX P3, PT, RZ, c[0x0][0x354], PT, P3 ;  /* 0x0000d500ff007a0c */ /* 0x000fe20003f65330 */
[----:B------:R-:W-:Y:S01]  /*1a10*/  IMAD.MOV.U32 R15, RZ, RZ, 0x4 ;  /* 0x00000004ff0f7424 */ /* 0x000fe200078e00ff */
[----:B------:R-:W-:Y:S01]  /*1a20*/  CS2R R12, SRZ ;  /* 0x00000000000c7805 */ /* 0x000fe2000001ff00 */
[----:B------:R-:W-:Y:S02]  /*1a30*/  IMAD.MOV.U32 R4, RZ, RZ, RZ ;  /* 0x000000ffff047224 */ /* 0x000fe400078e00ff */
[----:B---3--:R-:W-:-:S04]  /*1a40*/  @P1 IMAD.WIDE R10, R25, R15, c[0x0][0x370] ;  /* 0x0000dc00190a1625 */ /* 0x008fc800078e020f */
[CC--:B------:R-:W-:Y:S01]  /*1a50*/  @P0 IMAD.WIDE R8, R25.reuse, R15.reuse, c[0x0][0x360] ;  /* 0x0000d80019080625 */ /* 0x0c0fe200078e020f */
[----:B------:R1:W5:Y:S03]  /*1a60*/  @P1 LDG.E R4, [R10.64] ;  /* 0x000000080a041981 */ /* 0x000366000c1e1900 */
[CC--:B------:R-:W-:Y:S01]  /*1a70*/  IMAD.WIDE R6, R25.reuse, R15.reuse, c[0x0][0x348] ;  /* 0x0000d20019067625 */ /* 0x0c0fe200078e020f */
[----:B------:R1:W5:Y:S03]  /*1a80*/  @P0 LDG.E R235, [R8.64] ;  /* 0x0000000808eb0981 */ /* 0x000366000c1e1900 */
[----:B--2---:R-:W-:Y:S01]  /*1a90*/  IMAD.WIDE R2, R25, R15, c[0x0][0x350] ;  /* 0x0000d40019027625 */ /* 0x004fe200078e020f */
[----:B------:R1:W5:Y:S04]  /*1aa0*/  @P4 LDG.E R13, [R6.64] ;  /* 0x00000008060d4981 */ /* 0x000368000c1e1900 */
[----:B------:R1:W5:Y:S01]  /*1ab0*/  @P3 LDG.E R12, [R2.64] ;  /* 0x00000008020c3981 */ /* 0x000362000c1e1900 */
[----:B----4-:R-:W-:-:S05]  /*1ac0*/  LOP3.LUT R26, R16, 0xffff, RZ, 0xc0, !PT ;  /* 0x0000ffff101a7812 */ /* 0x010fca00078ec0ff */
[----:B------:R1:W-:Y:S01]  /*1ad0*/  STL [R1+0x40], R26 ;  /* 0x0000401a01007387 */ /* 0x0003e20000100800 */
[----:B------:R-:W-:Y:S01]  /*1ae0*/  YIELD ;  /* 0x0000000000007946 */ /* 0x000fe20003800000 */
[----:B------:R-:W-:Y:S05]  /*1af0*/  @P0 BRA `(.L_x_545) ;  /* 0x0000005000000947 */ /* 0x000fea0003800000 */
[----:B-----5:R-:W-:Y:S01]  /*1b00*/  MOV R235, c[0x0][0x168] ;  /* 0x00005a0000eb7a02 */ /* 0x020fe20000000f00 */
[----:B------:R-:W-:Y:S05]  /*1b10*/  @!P4 BRA `(.L_x_545) ;  /* 0x000000300000c947 */ /* 0x000fea0003800000 */
[----:B------:R-:W2:Y:S04]  /*1b20*/  LDG.E R5, [R6.64] ;  /* 0x0000000806057981 */ /* 0x000ea8000c1e1900 */
[----:B------:R-:W2:Y:S02]  /*1b30*/  LDG.E R0, [R6.64+0x4] ;  /* 0x0000040806007981 */ /* 0x000ea4000c1e1900 */
[----:B--2---:R-:W-:Y:S02]  /*1b40*/  IADD3 R235, -R5, R0, RZ ;  /* 0x0000000005eb7210 */ /* 0x004fe40007ffe1ff */
.L_x_545:
[----:B------:R-:W-:-:S04]  /*1b50*/  ISETP.NE.U32.AND P0, PT, RZ, c[0x0][0x368], PT ;  /* 0x0000da00ff007a0c */ /* 0x000fc80003f05070 */
[----:B------:R-:W-:-:S13]  /*1b60*/  ISETP.NE.AND.EX P0, PT, RZ, c[0x0][0x36c], PT, P0 ;  /* 0x0000db00ff007a0c */ /* 0x000fda0003f05300 */
[----:B------:R-:W-:Y:S05]  /*1b70*/  @!P0 BRA `(.L_x_546) ;  /* 0x0000003000008947 */ /* 0x000fea0003800000 */
[----:B-1----:R-:W-:-:S05]  /*1b80*/  IMAD.WIDE R2, R25, R15, c[0x0][0x368] ;  /* 0x0000da0019027625 */ /* 0x002fca00078e020f */
[----:B------:R1:W5:Y:S01]  /*1b90*/  LDG.E R0, [R2.64] ;  /* 0x0000000802007981 */ /* 0x000362000c1e1900 */
[----:B------:R-:W-:Y:S05]  /*1ba0*/  BRA `(.L_x_547) ;  /* 0x0000005000007947 */ /* 0x000fea0003800000 */
.L_x_546:
[----:B------:R-:W-:Y:S01]  /*1bb0*/  MOV R0, c[0x0][0x1d0] ;  /* 0x0000740000007a02 */ /* 0x000fe20000000f00 */
[----:B------:R-:W-:Y:S05]  /*1bc0*/  @!P3 BRA `(.L_x_547) ;  /* 0x000000300000b947 */ /* 0x000fea0003800000 */
[----:B------:R-:W2:Y:S04]  /*1bd0*/  LDG.E R5, [R2.64] ;  /* 0x0000000802057981 */ /* 0x000ea8000c1e1900 */
[----:B------:R-:W2:Y:S02]  /*1be0*/  LDG.E R0, [R2.64+0x4] ;  /* 0x0000040802007981 */ /* 0x000ea4000c1e1900 */
[----:B--2---:R-:W-:Y:S02]  /*1bf0*/  IADD3 R0, -R5, R0, RZ ;  /* 0x0000000005007210 */ /* 0x004fe40007ffe1ff */
.L_x_547:
[----:B-1----:R-:W2:Y:S04]  /*1c00*/  LDL.LU R2, [R1+0x4c] ;  /* 0x00004c0001027983 */ /* 0x002ea80000300800 */
[----:B------:R-:W3:Y:S01]  /*1c10*/  LDL.LU R5, [R1+0x14] ;  /* 0x0000140001057983 */ /* 0x000ee20000300800 */
[----:B------:R-:W-:-:S02]  /*1c20*/  IMAD.MOV.U32 R3, RZ, RZ, c[0x0][0x2c4] ;  /* 0x0000b100ff037624 */ /* 0x000fc400078e00ff */
[----:B------:R-:W-:Y:S02]  /*1c30*/  IMAD.MOV.U32 R6, RZ, RZ, c[0x0][0x32c] ;  /* 0x0000cb00ff067624 */ /* 0x000fe400078e00ff */
[--C-:B-----5:R-:W-:Y:S01]  /*1c40*/  IMAD.IADD R236, R0, 0x1, -R4.reuse ;  /* 0x0000000100ec7824 */ /* 0x120fe200078e0a04 */
[----:B------:R-:W-:Y:S01]  /*1c50*/  ISETP.NE.AND P5, PT, R3, 0x1, PT ;  /* 0x000000010300780c */ /* 0x000fe20003fa5270 */
[----:B------:R-:W-:Y:S01]  /*1c60*/  IMAD.IADD R14, R12, 0x1, R4 ;  /* 0x000000010c0e7824 */ /* 0x000fe200078e0204 */
[----:B------:R-:W-:Y:S01]  /*1c70*/  ISETP.GE.AND P1, PT, R6, 0x1, PT ;  /* 0x000000010600780c */ /* 0x000fe20003f26270 */
[----:B--2---:R-:W-:Y:S01]  /*1c80*/  IMAD.SHL.U32 R18, R2, 0x80, RZ ;  /* 0x0000008002127824 */ /* 0x004fe200078e00ff */
[----:B---3--:R-:W-:-:S04]  /*1c90*/  LOP3.LUT R5, R5, 0xfffeffff, RZ, 0xc0, !PT ;  /* 0xfffeffff05057812 */ /* 0x008fc800078ec0ff */
[----:B------:R1:W-:Y:S01]  /*1ca0*/  STL [R1+0x38], R18 ;  /* 0x0000381201007387 */ /* 0x0003e20000100800 */
[----:B------:R-:W-:-:S04]  /*1cb0*/  IADD3 R2, R18, 0x7f, RZ ;  /* 0x0000007f12027810 */ /* 0x000fc80007ffe0ff */
[----:B------:R-:W-:Y:S01]  /*1cc0*/  @P5 LOP3.LUT R5, R5, 0x10000, RZ, 0xfc, !PT ;  /* 0x0001000005055812 */ /* 0x000fe200078efcff */
[----:B------:R-:W-:-:S03]  /*1cd0*/  @P5 IMAD.HI.U32 R3, R2, c[0x0][0x2c8], RZ ;  /* 0x0000b20002035a27 */ /* 0x000fc600078e00ff */
[----:B------:R-:W-:Y:S01]  /*1ce0*/  LOP3.LUT R5, R5, 0xffff7fff, RZ, 0xc0, !PT ;  /* 0xffff7fff05057812 */ /* 0x000fe200078ec0ff */
[----:B------:R-:W-:-:S03]  /*1cf0*/  IMAD.MOV.U32 R0, RZ, RZ, R2 ;  /* 0x000000ffff007224 */ /* 0x000fc600078e0002 */
[----:B------:R-:W-:Y:S02]  /*1d00*/  @P1 LOP3.LUT R5, R5, 0x8000, RZ, 0xfc, !PT ;  /* 0x0000800005051812 */ /* 0x000fe400078efcff */
[----:B------:R-:W-:Y:S02]  /*1d10*/  IADD3 R2, R236, 0x1, -R235 ;  /* 0x00000001ec027810 */ /* 0x000fe40007ffe8eb */
[----:B------:R-:W-:Y:S01]  /*1d20*/  @P5 SHF.R.U32.HI R0, RZ, c[0x0][0x2cc], R3 ;  /* 0x0000b300ff005a19 */ /* 0x000fe20000011603 */
[----:B------:R1:W-:Y:S04]  /*1d30*/  STL [R1+0x14], R5 ;  /* 0x0000140501007387 */ /* 0x0003e80000100800 */
[----:B------:R-:W-:-:S05]  /*1d40*/  IMAD.IADD R0, R2, 0x1, R0 ;  /* 0x0000000102007824 */ /* 0x000fca00078e0200 */
[----:B------:R-:W-:Y:S01]  /*1d50*/  IADD3 R3, R0, c[0x0][0x328], RZ ;  /* 0x0000ca0000037a10 */ /* 0x000fe20007ffe0ff */
[----:B------:R-:W-:Y:S05]  /*1d60*/  @!P1 BRA `(.L_x_548) ;  /* 0x0000010000009947 */ /* 0x000fea0003800000 */
[C---:B------:R-:W-:Y:S01]  /*1d70*/  ISETP.GT.AND P0, PT, R0.reuse, RZ, PT ;  /* 0x000000ff0000720c */ /* 0x040fe20003f04270 */
[----:B------:R-:W-:Y:S01]  /*1d80*/  BSSY B0, `(.L_x_549) ;  /* 0x000000c000007945 */ /* 0x000fe20003800000 */
[----:B------:R-:W-:-:S11]  /*1d90*/  IADD3 R2, R0, -0x1, RZ ;  /* 0xffffffff00027810 */ /* 0x000fd60007ffe0ff */
[----:B------:R-:W-:Y:S05]  /*1da0*/  @P0 BRA `(.L_x_550) ;  /* 0x0000006000000947 */ /* 0x000fea0003800000 */
[----:B------:R-:W-:Y:S01]  /*1db0*/  ISETP.NE.AND P0, PT, R6, 0x1, PT ;  /* 0x000000010600780c */ /* 0x000fe20003f05270 */
[----:B------:R-:W-:-:S12]  /*1dc0*/  IMAD.MOV R0, RZ, RZ, -R0 ;  /* 0x000000ffff007224 */ /* 0x000fd800078e0a00 */
[----:B------:R-:W-:-:S05]  /*1dd0*/  @P0 IMAD.HI.U32 R2, R0, c[0x0][0x330], RZ ;  /* 0x0000cc0000020a27 */ /* 0x000fca00078e00ff */
[----:B------:R-:W-:-:S04]  /*1de0*/  @P0 SHF.R.U32.HI R0, RZ, c[0x0][0x334], R2 ;  /* 0x0000cd00ff000a19 */ /* 0x000fc80000011602 */
[----:B------:R-:W-:Y:S01]  /*1df0*/  LOP3.LUT R2, RZ, R0, RZ, 0x33, !PT ;  /* 0x00000000ff027212 */ /* 0x000fe200078e33ff */
[----:B------:R-:W-:Y:S05]  /*1e00*/  BRA `(.L_x_551) ;  /* 0x0000003000007947 */ /* 0x000fea0003800000 */
.L_x_550:
[----:B------:R-:W-:-:S13]  /*1e10*/  ISETP.NE.AND P0, PT, R6, 0x1, PT ;  /* 0x000000010600780c */ /* 0x000fda0003f05270 */
[----:B------:R-:W-:-:S05]  /*1e20*/  @P0 IMAD.HI.U32 R0, R2, c[0x0][0x330], RZ ;  /* 0x0000cc0002000a27 */ /* 0x000fca00078e00ff */
[----:B------:R-:W-:Y:S02]  /*1e30*/  @P0 SHF.R.U32.HI R2, RZ, c[0x0][0x334], R0 ;  /* 0x0000cd00ff020a19 */ /* 0x000fe40000011600 */
.L_x_551:
[----:B------:R-:W-:Y:S05]  /*1e40*/  BSYNC B0 ;  /* 0x0000000000007941 */ /* 0x000fea0003800000 */
.L_x_549:
[----:B------:R-:W-:-:S05]  /*1e50*/  IMAD R2, R2, R6, c[0x0][0x32c] ;  /* 0x0000cb0002027624 */ /* 0x000fca00078e0206 */
[----:B------:R-:W-:-:S04]  /*1e60*/  IMNMX R3, R3, R2, PT ;  /* 0x0000000203037217 */ /* 0x000fc80003800200 */
.L_x_548:
[----:B------:R-:W-:Y:S01]  /*1e70*/  IADD3 R3, R3, 0x4f, RZ ;  /* 0x0000004f03037810 */ /* 0x000fe20007ffe0ff */
[----:B------:R-:W-:Y:S01]  /*1e80*/  @P5 IMAD.HI.U32 R4, R18, c[0x0][0x2c8], RZ ;  /* 0x0000b20012045a27 */ /* 0x000fe200078e00ff */
[----:B------:R-:W-:-:S03]  /*1e90*/  IADD3 R2, R236, 0x4f, RZ ;  /* 0x0000004fec027810 */ /* 0x000fc60007ffe0ff */
[----:B-1----:R-:W-:-:S04]  /*1ea0*/  IMAD.HI R5, R3, 0x66666667, RZ ;  /* 0x6666666703057827 */ /* 0x002fc800078e02ff */
[----:B------:R-:W-:-:S04]  /*1eb0*/  IMAD.HI R2, R2, 0x66666667, RZ ;  /* 0x6666666702027827 */ /* 0x000fc800078e02ff */
[----:B------:R-:W-:Y:S01]  /*1ec0*/  IMAD.MOV.U32 R0, RZ, RZ, R18 ;  /* 0x000000ffff007224 */ /* 0x000fe200078e0012 */
[----:B------:R-:W-:Y:S01]  /*1ed0*/  @P5 SHF.R.U32.HI R0, RZ, c[0x0][0x2cc], R4 ;  /* 0x0000b300ff005a19 */ /* 0x000fe20000011604 */
[----:B------:R-:W-:Y:S01]  /*1ee0*/  IMAD.IADD R231, R236, 0x1, -R235 ;  /* 0x00000001ece77824 */ /* 0x000fe200078e0aeb */
[----:B------:R-:W-:Y:S02]  /*1ef0*/  SHF.R.U32.HI R4, RZ, 0x1f, R5 ;  /* 0x0000001fff047819 */ /* 0x000fe40000011605 */
[----:B------:R-:W-:Y:S01]  /*1f00*/  SHF.R.U32.HI R3, RZ, 0x1f, R2 ;  /* 0x0000001fff037819 */ /* 0x000fe20000011602 */
[----:B------:R-:W-:Y:S01]  /*1f10*/  IMAD.IADD R0, R231, 0x1, R0 ;  /* 0x00000001e7007824 */ /* 0x000fe200078e0200 */
[----:B------:R-:W-:Y:S02]  /*1f20*/  LEA.HI.SX32 R4, R5, R4, 0x1b ;  /* 0x0000000405047211 */ /* 0x000fe400078fdaff */
[----:B------:R-:W-:Y:S02]  /*1f30*/  LEA.HI.SX32 R3, R2, R3, 0x1b ;  /* 0x0000000302037211 */ /* 0x000fe400078fdaff */
[----:B------:R-:W-:-:S02]  /*1f40*/  IADD3 R2, R0, -c[0x0][0x324], RZ ;  /* 0x8000c90000027a10 */ /* 0x000fc40007ffe0ff */
[----:B------:R-:W-:Y:S01]  /*1f50*/  IMNMX R9, R3, R4, PT ;  /* 0x0000000403097217 */ /* 0x000fe20003800200 */
[----:B------:R-:W-:Y:S05]  /*1f60*/  @!P1 BRA `(.L_x_552) ;  /* 0x000000f000009947 */ /* 0x000fea0003800000 */
[----:B------:R-:W-:Y:S01]  /*1f70*/  ISETP.GT.AND P0, PT, R0, -0x1, PT ;  /* 0xffffffff0000780c */ /* 0x000fe20003f04270 */
[----:B------:R-:W-:-:S12]  /*1f80*/  BSSY B0, `(.L_x_553) ;  /* 0x000000b000007945 */ /* 0x000fd80003800000 */
[----:B------:R-:W-:Y:S05]  /*1f90*/  @P0 BRA `(.L_x_554) ;  /* 0x0000006000000947 */ /* 0x000fea0003800000 */
[----:B------:R-:W-:Y:S02]  /*1fa0*/  ISETP.NE.AND P0, PT, R6, 0x1, PT ;  /* 0x000000010600780c */ /* 0x000fe40003f05270 */
[----:B------:R-:W-:-:S11]  /*1fb0*/  LOP3.LUT R0, RZ, R0, RZ, 0x33, !PT ;  /* 0x00000000ff007212 */ /* 0x000fd600078e33ff */
[----:B------:R-:W-:-:S05]  /*1fc0*/  @P0 IMAD.HI.U32 R3, R0, c[0x0][0x330], RZ ;  /* 0x0000cc0000030a27 */ /* 0x000fca00078e00ff */
[----:B------:R-:W-:-:S04]  /*1fd0*/  @P0 SHF.R.U32.HI R0, RZ, c[0x0][0x334], R3 ;  /* 0x0000cd00ff000a19 */ /* 0x000fc80000011603 */
[----:B------:R-:W-:Y:S01]  /*1fe0*/  LOP3.LUT R0, RZ, R0, RZ, 0x33, !PT ;  /* 0x00000000ff007212 */ /* 0x000fe200078e33ff */
[----:B------:R-:W-:Y:S05]  /*1ff0*/  BRA `(.L_x_555) ;  /* 0x0000003000007947 */ /* 0x000fea0003800000 */
.L_x_554:
[----:B------:R-:W-:-:S13]  /*2000*/  ISETP.NE.AND P0, PT, R6, 0x1, PT ;  /* 0x000000010600780c */ /* 0x000fda0003f05270 */
[----:B------:R-:W-:-:S05]  /*2010*/  @P0 IMAD.HI.U32 R3, R0, c[0x0][0x330], RZ ;  /* 0x0000cc0000030a27 */ /* 0x000fca00078e00ff */
[----:B------:R-:W-:Y:S02]  /*2020*/  @P0 SHF.R.U32.HI R0, RZ, c[0x0][0x334], R3 ;  /* 0x0000cd00ff000a19 */ /* 0x000fe40000011603 */
.L_x_555:
[----:B------:R-:W-:Y:S05]  /*2030*/  BSYNC B0 ;  /* 0x0000000000007941 */ /* 0x000fea0003800000 */
.L_x_553:
[----:B------:R-:W-:-:S05]  /*2040*/  IMAD R0, R0, c[0x0][0x32c], RZ ;  /* 0x0000cb0000007a24 */ /* 0x000fca00078e02ff */
[----:B------:R-:W-:-:S05]  /*2050*/  IMNMX R2, R2, R0, !PT ;  /* 0x0000000002027217 */ /* 0x000fca0007800200 */
.L_x_552:
[----:B------:R-:W-:Y:S01]  /*2060*/  IMAD.HI R2, R2, 0x66666667, RZ ;  /* 0x6666666702027827 */ /* 0x000fe200078e02ff */
[----:B------:R-:W-:Y:S01]  /*2070*/  LOP3.LUT R3, R16, 0xff000000, RZ, 0xc0, !PT ;  /* 0xff00000010037812 */ /* 0x000fe200078ec0ff */
[----:B------:R-:W-:Y:S03]  /*2080*/  BSSY B0, `(.L_x_556) ;  /* 0x000002d000007945 */ /* 0x000fe60003800000 */
[----:B------:R-:W-:Y:S02]  /*2090*/  SHF.R.U32.HI R0, RZ, 0x1f, R2 ;  /* 0x0000001fff007819 */ /* 0x000fe40000011602 */
[----:B------:R-:W-:Y:S02]  /*20a0*/  SHF.R.U32.HI R3, RZ, 0x8, R3 ;  /* 0x00000008ff037819 */ /* 0x000fe40000011603 */
[----:B------:R-:W-:Y:S02]  /*20b0*/  LEA.HI.SX32 R2, R2, R0, 0x1b ;  /* 0x0000000002027211 */ /* 0x000fe400078fdaff */
[----:B------:R-:W-:-:S02]  /*20c0*/  LOP3.LUT R0, R16, 0xff0000, RZ, 0xc0, !PT ;  /* 0x00ff000010007812 */ /* 0x000fc400078ec0ff */
[----:B------:R-:W-:Y:S01]  /*20d0*/  IMNMX R6, RZ, R2, !PT ;  /* 0x00000002ff067217 */ /* 0x000fe20007800200 */
[----:B------:R-:W-:Y:S01]  /*20e0*/  IMAD.MOV.U32 R2, RZ, RZ, RZ ;  /* 0x000000ffff027224 */ /* 0x000fe200078e00ff */
[----:B------:R-:W-:Y:S02]  /*20f0*/  LEA.HI R0, R0, R3, RZ, 0x10 ;  /* 0x0000000300007211 */ /* 0x000fe400078f80ff */
[----:B------:R-:W-:Y:S02]  /*2100*/  ISETP.GT.AND P0, PT, R9, R6, PT ;  /* 0x000000060900720c */ /* 0x000fe40003f04270 */
[----:B------:R-:W-:Y:S02]  /*2110*/  LOP3.LUT R12, R0, 0xff, RZ, 0xc0, !PT ;  /* 0x000000ff000c7812 */ /* 0x000fe400078ec0ff */
[----:B------:R-:W-:-:S03]  /*2120*/  SHF.R.U32.HI R5, RZ, 0x10, R0 ;  /* 0x00000010ff057819 */ /* 0x000fc60000011600 */
[----:B------:R1:W-:Y:S04]  /*2130*/  STL [R1+0x4c], R12 ;  /* 0x00004c0c01007387 */ /* 0x0003e80000100800 */
[----:B------:R1:W-:Y:S02]  /*2140*/  STL [R1+0x44], R5 ;  /* 0x0000440501007387 */ /* 0x0003e40000100800 */
[----:B------:R-:W-:Y:S05]  /*2150*/  @!P0 BRA `(.L_x_557) ;  /* 0x000001f000008947 */ /* 0x000fea0003800000 */
[----:B------:R-:W-:-:S04]  /*2160*/  ISETP.NE.AND P0, PT, R5, RZ, PT ;  /* 0x000000ff0500720c */ /* 0x000fc80003f05270 */
[----:B------:R-:W-:-:S04]  /*2170*/  SEL R0, R5, c[0x0][0x338], P0 ;  /* 0x0000ce0005007a07 */ /* 0x000fc80000000000 */
[----:B------:R-:W-:Y:S02]  /*2180*/  IABS R3, R0 ;  /* 0x0000000000037213 */ /* 0x000fe40000000000 */
[----:B------:R-:W-:Y:S02]  /*2190*/  IADD3 R7, R0, -0x1, R9 ;  /* 0xffffffff00077810 */ /* 0x000fe40007ffe009 */
[----:B------:R-:W2:Y:S03]  /*21a0*/  I2F.RP R2, R3 ;  /* 0x0000000300027306 */ /* 0x000ea60000209400 */
[----:B------:R-:W-:-:S05]  /*21b0*/  IMAD.IADD R7, R7, 0x1, -R6 ;  /* 0x0000000107077824 */ /* 0x000fca00078e0a06 */
[----:B------:R-:W-:Y:S01]  /*21c0*/  IABS R11, R7 ;  /* 0x00000007000b7213 */ /* 0x000fe20000000000 */
        /* <DEDUP_REMOVED lines=24> */
.L_x_557:
[----:B------:R-:W-:Y:S05]  /*2350*/  BSYNC B0 ;  /* 0x0000000000007941 */ /* 0x000fea0003800000 */
.L_x_556:
[----:B------:R-:W-:Y:S01]  /*2360*/  IMAD R234, R12, R2, R6 ;  /* 0x000000020cea7224 */ /* 0x000fe200078e0206 */
        /* <DEDUP_REMOVED lines=40> */
[----:B------:R-:W2:Y:S04]  /*25f0*/  LDL R4, [R1+0x74] ;  /* 0x0000740001047983 */ /* 0x000ea80000100800 */
[----:B------:R-:W3:Y:S04]  /*2600*/  LDL.64 R10, [R1+0x30] ;  /* 0x00003000010a7983 */ /* 0x000ee80000100a00 */
[----:B------:R4:W3:Y:S01]  /*2610*/  LDL.64 R20, [R1+0x30] ;  /* 0x0000300001147983 */ /* 0x0008e20000100a00 */
[----:B------:R-:W-:-:S04]  /*2620*/  ISETP.NE.U32.AND P0, PT, RZ, c[0x0][0x340], PT ;  /* 0x0000d000ff007a0c */ /* 0x000fc80003f05070 */
[----:B------:R-:W-:-:S13]  /*2630*/  ISETP.NE.AND.EX P0, PT, RZ, c[0x0][0x344], PT, P0 ;  /* 0x0000d100ff007a0c */ /* 0x000fda0003f05300 */
[----:B------:R-:W-:-:S05]  /*2640*/  @P0 IMAD.WIDE R2, R25, R15, c[0x0][0x340] ;  /* 0x0000d00019020625 */ /* 0x000fca00078e020f */
[----:B------:R5:W4:Y:S01]  /*2650*/  @P0 LDG.E R16, [R2.64] ;  /* 0x0000000802100981 */ /* 0x000b22000c1e1900 */
[----:B------:R-:W-:Y:S02]  /*2660*/  SHF.R.S32.HI R0, RZ, 0x1f, R13 ;  /* 0x0000001fff007819 */ /* 0x000fe4000001140d */
[----:B------:R-:W-:Y:S01]  /*2670*/  SHF.R.S32.HI R15, RZ, 0x1f, R25 ;  /* 0x0000001fff0f7819 */ /* 0x000fe20000011419 */
[----:B------:R-:W1:Y:S01]  /*2680*/  S2R R7, SR_TID.X ;  /* 0x0000000000077919 */ /* 0x000e620000002100 */
[----:B------:R-:W-:Y:S01]  /*2690*/  IADD3 R60, R211, -0x1, RZ ;  /* 0xffffffffd33c7810 */ /* 0x000fe20007ffe0ff */
[----:B------:R-:W-:Y:S01]  /*26a0*/  IMAD R0, R0, c[0x0][0x178], RZ ;  /* 0x00005e0000007a24 */ /* 0x000fe200078e02ff */
[----:B------:R-:W-:-:S03]  /*26b0*/  SEL R6, R15, RZ, !P4 ;  /* 0x000000ff0f067207 */ /* 0x000fc60006000000 */
[----:B-----5:R-:W-:Y:S01]  /*26c0*/  IMAD R2, R13, c[0x0][0x17c], R0 ;  /* 0x00005f000d027a24 */ /* 0x020fe200078e0200 */
[----:B-1----:R-:W-:-:S04]  /*26d0*/  SHF.R.S32.HI R17, RZ, 0x1f, R7 ;  /* 0x0000001fff117819 */ /* 0x002fc80000011407 */
[----:B------:R-:W-:-:S04]  /*26e0*/  LEA.HI R17, R17, R7, RZ, 0x3 ;  /* 0x0000000711117211 */ /* 0x000fc800078f18ff */
[----:B------:R-:W-:Y:S02]  /*26f0*/  SHF.R.S32.HI R17, RZ, 0x3, R17 ;  /* 0x00000003ff117819 */ /* 0x000fe40000011411 */
[----:B--2---:R-:W-:Y:S01]  /*2700*/  IADD3 R12, R4, R18, RZ ;  /* 0x00000012040c7210 */ /* 0x004fe20007ffe0ff */
[----:B------:R-:W-:-:S03]  /*2710*/  IMAD.WIDE.U32 R4, R13, c[0x0][0x178], RZ ;  /* 0x00005e000d047a25 */ /* 0x000fc600078e00ff */
[----:B------:R-:W-:Y:S01]  /*2720*/  MOV R0, R12 ;  /* 0x0000000c00007202 */ /* 0x000fe20000000f00 */
[----:B------:R-:W-:Y:S01]  /*2730*/  @P5 IMAD.HI.U32 R3, R12, c[0x0][0x2c8], RZ ;  /* 0x0000b2000c035a27 */ /* 0x000fe200078e00ff */
[----:B------:R-:W-:Y:S02]  /*2740*/  IADD3 R5, R5, R2, RZ ;  /* 0x0000000205057210 */ /* 0x000fe40007ffe0ff */
[C---:B------:R-:W-:Y:S01]  /*2750*/  IADD3 R2, P1, R17.reuse, R14, RZ ;  /* 0x0000000e11027210 */ /* 0x040fe20007f3e0ff */
[----:B---3--:R-:W-:Y:S01]  /*2760*/  IMAD.MOV.U32 R20, RZ, RZ, R10 ;  /* 0x000000ffff147224 */ /* 0x008fe200078e000a */
[----:B------:R-:W-:Y:S01]  /*2770*/  @P5 SHF.R.U32.HI R0, RZ, c[0x0][0x2cc], R3 ;  /* 0x0000b300ff005a19 */ /* 0x000fe20000011603 */
[----:B------:R-:W-:Y:S01]  /*2780*/  IMAD.WIDE.U32 R4, R26, c[0x0][0x1b8], R4 ;  /* 0x00006e001a047a25 */ /* 0x000fe200078e0004 */
[----:B------:R-:W-:Y:S02]  /*2790*/  SHF.R.S32.HI R3, RZ, 0x1f, R14 ;  /* 0x0000001fff037819 */ /* 0x000fe4000001140e */
[----:B------:R-:W-:Y:S01]  /*27a0*/  SHF.R.S32.HI R21, RZ, 0x1f, R20 ;  /* 0x0000001fff157819 */ /* 0x000fe20000011414 */
[----:B------:R-:W-:Y:S01]  /*27b0*/  IMAD R11, R6, c[0x0][0x1c0], RZ ;  /* 0x00007000060b7a24 */ /* 0x000fe200078e02ff */
[----:B------:R-:W-:-:S02]  /*27c0*/  LEA.HI.X.SX32 R3, R17, R3, 0x1, P1 ;  /* 0x0000000311037211 */ /* 0x000fc400008f0eff */
[----:B------:R-:W-:Y:S01]  /*27d0*/  SEL R10, R25, RZ, !P4 ;  /* 0x000000ff190a7207 */ /* 0x000fe20006000000 */
[----:B------:R-:W-:Y:S01]  /*27e0*/  IMAD.WIDE.U32 R6, R2, c[0x0][0x1e0], R20 ;  /* 0x0000780002067a25 */ /* 0x000fe200078e0014 */
[----:B------:R1:W-:Y:S01]  /*27f0*/  STL [R1+0x34], R21 ;  /* 0x0000341501007387 */ /* 0x0003e20000100800 */
[----:B------:R-:W-:Y:S02]  /*2800*/  ISETP.GE.AND P2, PT, R20, c[0x0][0x198], PT ;  /* 0x0000660014007a0c */ /* 0x000fe40003f46270 */
[C---:B------:R-:W-:Y:S02]  /*2810*/  IMAD R14, R3.reuse, c[0x0][0x1e0], RZ ;  /* 0x00007800030e7a24 */ /* 0x040fe400078e02ff */
[----:B------:R-:W-:Y:S02]  /*2820*/  IMAD R13, R3, c[0x0][0x208], RZ ;  /* 0x00008200030d7a24 */ /* 0x000fe400078e02ff */
[----:B------:R-:W-:Y:S02]  /*2830*/  IMAD R3, R26, c[0x0][0x1bc], R5 ;  /* 0x00006f001a037a24 */ /* 0x000fe400078e0205 */
[----:B------:R-:W-:-:S04]  /*2840*/  IMAD.WIDE.U32 R8, R2, c[0x0][0x208], R20 ;  /* 0x0000820002087a25 */ /* 0x000fc800078e0014 */
[C---:B------:R-:W-:Y:S02]  /*2850*/  IMAD R5, R2.reuse, c[0x0][0x1e4], R14 ;  /* 0x0000790002057a24 */ /* 0x040fe400078e020e */
[----:B------:R-:W-:Y:S01]  /*2860*/  IMAD R13, R2, c[0x0][0x20c], R13 ;  /* 0x00008300020d7a24 */ /* 0x000fe200078e020d */
[----:B------:R-:W-:Y:S01]  /*2870*/  MOV R2, R4 ;  /* 0x0000000400027202 */ /* 0x000fe20000000f00 */
[C---:B------:R-:W-:Y:S01]  /*2880*/  IMAD R11, R10.reuse, c[0x0][0x1c4], R11 ;  /* 0x000071000a0b7a24 */ /* 0x040fe200078e020b */
[----:B------:R-:W-:Y:S02]  /*2890*/  SHF.R.S32.HI R4, RZ, 0x1f, R0 ;  /* 0x0000001fff047819 */ /* 0x000fe40000011400 */
[----:B------:R-:W-:Y:S01]  /*28a0*/  IADD3 R7, R7, R5, RZ ;  /* 0x0000000507077210 */ /* 0x000fe20007ffe0ff */
[----:B------:R-:W-:-:S04]  /*28b0*/  IMAD.WIDE.U32 R2, R10, c[0x0][0x1c0], R2 ;  /* 0x000070000a027a25 */ /* 0x000fc800078e0002 */
[----:B------:R-:W-:Y:S01]  /*28c0*/  IMAD.IADD R5, R9, 0x1, R13 ;  /* 0x0000000109057824 */ /* 0x000fe200078e020d */
[----:B------:R-:W-:Y:S01]  /*28d0*/  IADD3 R3, R3, R11, RZ ;  /* 0x0000000b03037210 */ /* 0x000fe20007ffe0ff */
[----:B------:R-:W-:Y:S01]  /*28e0*/  IMAD R9, R4, c[0x0][0x1b0], RZ ;  /* 0x00006c0004097a24 */ /* 0x000fe200078e02ff */
[----:B------:R-:W-:Y:S01]  /*28f0*/  MOV R4, R8 ;  /* 0x0000000800047202 */ /* 0x000fe20000000f00 */
[----:B------:R-:W-:Y:S02]  /*2900*/  IMAD.MOV R8, RZ, RZ, -R0 ;  /* 0x000000ffff087224 */ /* 0x000fe400078e0a00 */
[C---:B------:R-:W-:Y:S02]  /*2910*/  IMAD R13, R0.reuse, c[0x0][0x1b4], R9 ;  /* 0x00006d00000d7a24 */ /* 0x040fe400078e0209 */
[----:B------:R-:W-:-:S04]  /*2920*/  IMAD.WIDE.U32 R10, R0, c[0x0][0x1b0], R2 ;  /* 0x00006c00000a7a25 */ /* 0x000fc800078e0002 */
[----:B------:R-:W-:Y:S02]  /*2930*/  IMAD R0, R8, c[0x0][0x2c4], R12 ;  /* 0x0000b10008007a24 */ /* 0x000fe400078e020c */
[C---:B------:R-:W-:Y:S01]  /*2940*/  IMAD.WIDE.U32 R2, R26.reuse, c[0x0][0x210], R4 ;  /* 0x000084001a027a25 */ /* 0x040fe200078e0004 */
[----:B------:R-:W-:Y:S02]  /*2950*/  IADD3 R5, R11, R13, RZ ;  /* 0x0000000d0b057210 */ /* 0x000fe40007ffe0ff */
[----:B------:R-:W-:Y:S01]  /*2960*/  SHF.R.S32.HI R11, RZ, 0x1f, R0 ;  /* 0x0000001fff0b7819 */ /* 0x000fe20000011400 */
[C---:B------:R-:W-:Y:S01]  /*2970*/  IMAD R9, R26.reuse, c[0x0][0x214], R3 ;  /* 0x000085001a097a24 */ /* 0x040fe200078e0203 */
[----:B----4-:R-:W-:Y:S01]  /*2980*/  @P0 SHF.R.S32.HI R3, RZ, 0x1f, R16 ;  /* 0x0000001fff030819 */ /* 0x010fe20000011410 */
[C---:B------:R-:W-:Y:S01]  /*2990*/  IMAD.WIDE.U32 R6, R26.reuse, c[0x0][0x1e8], R6 ;  /* 0x00007a001a067a25 */ /* 0x040fe200078e0006 */
[----:B------:R-:W-:Y:S02]  /*29a0*/  @!P0 MOV R3, R15 ;  /* 0x0000000f00038202 */ /* 0x000fe40000000f00 */
[----:B------:R-:W-:Y:S01]  /*29b0*/  MOV R8, R2 ;  /* 0x0000000200087202 */ /* 0x000fe20000000f00 */
[----:B------:R-:W-:Y:S01]  /*29c0*/  IMAD R12, R11, c[0x0][0x1a8], RZ ;  /* 0x00006a000b0c7a24 */ /* 0x000fe200078e02ff */
[----:B------:R-:W-:Y:S01]  /*29d0*/  @P0 MOV R2, R16 ;  /* 0x0000001000020202 */ /* 0x000fe20000000f00 */
[----:B------:R-:W-:Y:S01]  /*29e0*/  IMAD.MOV.U32 R4, RZ, RZ, R10 ;  /* 0x000000ffff047224 */ /* 0x000fe200078e000a */
[----:B------:R-:W-:Y:S01]  /*29f0*/  @!P0 MOV R2, R25 ;  /* 0x0000001900028202 */ /* 0x000fe20000000f00 */
[----:B------:R-:W-:Y:S01]  /*2a00*/  IMAD R7, R26, c[0x0][0x1ec], R7 ;  /* 0x00007b001a077a24 */ /* 0x000fe200078e0207 */
[----:B------:R-:W-:Y:S01]  /*2a10*/  SEL R11, R3, RZ, !P3 ;  /* 0x000000ff030b7207 */ /* 0x000fe20005800000 */
[----:B------:R-:W-:Y:S01]  /*2a20*/  IMAD R12, R0, c[0x0][0x1ac], R12 ;  /* 0x00006b00000c7a24 */ /* 0x000fe200078e020c */
[----:B------:R-:W-:Y:S01]  /*2a30*/  SEL R10, R2, RZ, !P3 ;  /* 0x000000ff020a7207 */ /* 0x000fe20005800000 */
[----:B------:R-:W-:-:S04]  /*2a40*/  IMAD.WIDE.U32 R2, R0, c[0x0][0x1a8], R4 ;  /* 0x00006a0000027a25 */ /* 0x000fc800078e0004 */
[C---:B------:R-:W-:Y:S02]  /*2a50*/  IMAD R5, R11.reuse, c[0x0][0x218], RZ ;  /* 0x000086000b057a24 */ /* 0x040fe400078e02ff */
[----:B------:R-:W-:Y:S02]  /*2a60*/  IMAD R4, R11, c[0x0][0x1f0], RZ ;  /* 0x00007c000b047a24 */ /* 0x000fe400078e02ff */
[----:B------:R-:W-:Y:S01]  /*2a70*/  IMAD.WIDE.U32 R14, R10, c[0x0][0x1f0], R6 ;  /* 0x00007c000a0e7a25 */ /* 0x000fe200078e0006 */
[----:B------:R-:W-:-:S03]  /*2a80*/  LEA R7, P0, R2, c[0x0][0x160], 0x1 ;  /* 0x0000580002077a11 */ /* 0x000fc600078008ff */
[----:B------:R-:W-:Y:S01]  /*2a90*/  IMAD.IADD R0, R3, 0x1, R12 ;  /* 0x0000000103007824 */ /* 0x000fe200078e020c */
[----:B------:R1:W-:Y:S01]  /*2aa0*/  STL.64 [R1+0x18], R14 ;  /* 0x0000180e01007387 */ /* 0x0003e20000100a00 */
[----:B------:R-:W-:-:S03]  /*2ab0*/  IMAD.WIDE.U32 R8, R10, c[0x0][0x218], R8 ;  /* 0x000086000a087a25 */ /* 0x000fc600078e0008 */
[----:B------:R-:W-:Y:S01]  /*2ac0*/  LEA.HI.X R6, R2, c[0x0][0x164], R0, 0x1, P0 ;  /* 0x0000590002067a11 */ /* 0x000fe200000f0c00 */
[C---:B------:R-:W-:Y:S01]  /*2ad0*/  IMAD R3, R10.reuse, c[0x0][0x21c], R5 ;  /* 0x000087000a037a24 */ /* 0x040fe200078e0205 */
[----:B------:R1:W-:Y:S01]  /*2ae0*/  STL.64 [R1+0x20], R8 ;  /* 0x0000200801007387 */ /* 0x0003e20000100a00 */
[----:B------:R-:W-:Y:S01]  /*2af0*/  IMAD R4, R10, c[0x0][0x1f4], R4 ;  /* 0x00007d000a047a24 */ /* 0x000fe200078e0204 */
[----:B------:R-:W-:Y:S02]  /*2b00*/  IADD3 R0, R17, R18, RZ ;  /* 0x0000001211007210 */ /* 0x000fe40007ffe0ff */
[----:B------:R-:W-:Y:S02]  /*2b10*/  IADD3 R2, R9, R3, RZ ;  /* 0x0000000309027210 */ /* 0x000fe40007ffe0ff */
[----:B------:R-:W-:-:S03]  /*2b20*/  IADD3 R4, R15, R4, RZ ;  /* 0x000000040f047210 */ /* 0x000fc60007ffe0ff */
[----:B------:R1:W-:Y:S04]  /*2b30*/  STL [R1+0x2c], R2 ;  /* 0x00002c0201007387 */ /* 0x0003e80000100800 */
[----:B------:R1:W-:Y:S01]  /*2b40*/  STL [R1+0x28], R4 ;  /* 0x0000280401007387 */ /* 0x0003e20000100800 */
[----:B------:R-:W-:Y:S05]  /*2b50*/  BRA.DIV ~URZ, `(.L_x_559) ;  /* 0x000169627f007947 */ /* 0x000fea000b800000 */
[----:B-1----:R1:W2:Y:S02]  /*2b60*/  SHFL.IDX PT, R8, R6, RZ, 0x181f ;  /* 0x00181fff06087589 */ /* 0x0022a400000e0000 */
.L_x_723:
[----:B------:R-:W-:Y:S05]  /*2b70*/  BRA.DIV ~URZ, `(.L_x_560) ;  /* 0x000169b27f007947 */ /* 0x000fea000b800000 */
[----:B------:R3:W4:Y:S02]  /*2b80*/  SHFL.IDX PT, R2, R7, RZ, 0x181f ;  /* 0x00181fff07027589 */ /* 0x00072400000e0000 */
.L_x_724:
[----:B------:R-:W-:Y:S01]  /*2b90*/  IMAD R4, R235, c[0x0][0x2c4], RZ ;  /* 0x0000b100eb047a24 */ /* 0x000fe200078e02ff */
[----:B------:R-:W-:Y:S04]  /*2ba0*/  BSSY B0, `(.L_x_561) ;  /* 0x000000a000007945 */ /* 0x000fe80003800000 */
[----:B------:R-:W-:-:S13]  /*2bb0*/  ISETP.GE.AND P0, PT, R0, R4, PT ;  /* 0x000000040000720c */ /* 0x000fda0003f06270 */
[----:B------:R-:W-:Y:S05]  /*2bc0*/  @P0 BRA `(.L_x_562) ;  /* 0x0000007000000947 */ /* 0x000fea0003800000 */
[----:B------:R-:W5:Y:S02]  /*2bd0*/  LDL.64 R10, [R1+0x30] ;  /* 0x00003000010a7983 */ /* 0x000f640000100a00 */
[----:B----45:R-:W-:-:S04]  /*2be0*/  LEA R2, P0, R10, R2, 0x1 ;  /* 0x000000020a027211 */ /* 0x030fc800078008ff */
[----:B--2---:R-:W-:-:S05]  /*2bf0*/  LEA.HI.X R3, R10, R8, R11, 0x1, P0 ;  /* 0x000000080a037211 */ /* 0x004fca00000f0c0b */
[----:B------:R-:W-:Y:S01]  /*2c00*/  @!PT LDS RZ, [RZ] ;  /* 0x00000000fffff984 */ /* 0x000fe20000000800 */
[----:B------:R-:W-:Y:S01]  /*2c10*/  @!PT LDS RZ, [RZ] ;  /* 0x00000000fffff984 */ /* 0x000fe20000000800 */
[----:B------:R-:W-:Y:S01]  /*2c20*/  @!PT LDS RZ, [RZ] ;  /* 0x00000000fffff984 */ /* 0x000fe20000000800 */
[----:B------:R2:W-:Y:S04]  /*2c30*/  LDGSTS.E.BYPASS.LTC128B.128 [R213+0x5100], [R2.64], !P2 ;  /* 0x0510000002d57fae */ /* 0x0005e8000d101d48 */
.L_x_562:
[----:B------:R-:W-:Y:S05]  /*2c40*/  BSYNC B0 ;  /* 0x0000000000007941 */ /* 0x000fea0003800000 */
.L_x_561:
[----:B------:R-:W-:Y:S05]  /*2c50*/  BRA.DIV ~URZ, `(.L_x_563) ;  /* 0x000169427f007947 */ /* 0x000fea000b800000 */
[----:B--2---:R2:W1:Y:S04]  /*2c60*/  SHFL.IDX PT, R8, R6, 0x1, 0x181f ;  /* 0x00381f0006087f89 */ /* 0x00446800000e0000 */
[----:B----4-:R2:W4:Y:S02]  /*2c70*/  SHFL.IDX PT, R2, R7, 0x1, 0x181f ;  /* 0x00381f0007027f89 */ /* 0x01052400000e0000 */
.L_x_725:
[----:B------:R-:W-:Y:S01]  /*2c80*/  IADD3 R3, R0, 0x10, RZ ;  /* 0x0000001000037810 */ /* 0x000fe20007ffe0ff */
[----:B------:R-:W-:Y:S03]  /*2c90*/  BSSY B0, `(.L_x_564) ;  /* 0x000000a000007945 */ /* 0x000fe60003800000 */
[----:B------:R-:W-:-:S13]  /*2ca0*/  ISETP.GE.AND P0, PT, R3, R4, PT ;  /* 0x000000040300720c */ /* 0x000fda0003f06270 */
[----:B------:R-:W-:Y:S05]  /*2cb0*/  @P0 BRA `(.L_x_565) ;  /* 0x0000007000000947 */ /* 0x000fea0003800000 */
[----:B------:R-:W5:Y:S02]  /*2cc0*/  LDL.64 R10, [R1+0x30] ;  /* 0x00003000010a7983 */ /* 0x000f640000100a00 */
[----:B----45:R-:W-:-:S04]  /*2cd0*/  LEA R2, P0, R10, R2, 0x1 ;  /* 0x000000020a027211 */ /* 0x030fc800078008ff */
[----:B-1----:R-:W-:-:S05]  /*2ce0*/  LEA.HI.X R3, R10, R8, R11, 0x1, P0 ;  /* 0x000000080a037211 */ /* 0x002fca00000f0c0b */
[----:B------:R-:W-:Y:S01]  /*2cf0*/  @!PT LDS RZ, [RZ] ;  /* 0x00000000fffff984 */ /* 0x000fe20000000800 */
[----:B------:R-:W-:Y:S01]  /*2d00*/  @!PT LDS RZ, [RZ] ;  /* 0x00000000fffff984 */ /* 0x000fe20000000800 */
[----:B------:R-:W-:Y:S01]  /*2d10*/  @!PT LDS RZ, [RZ] ;  /* 0x00000000fffff984 */ /* 0x000fe20000000800 */
[----:B------:R1:W-:Y:S04]  /*2d20*/  LDGSTS.E.BYPASS.LTC128B.128 [R213+0x5900], [R2.64], !P2 ;  /* 0x0590000002d57fae */ /* 0x0003e8000d101d48 */
.L_x_565:
[----:B------:R-:W-:Y:S05]  /*2d30*/  BSYNC B0 ;  /* 0x0000000000007941 */ /* 0x000fea0003800000 */
.L_x_564:
[----:B------:R-:W-:Y:S05]  /*2d40*/  BRA.DIV ~URZ, `(.L_x_566) ;  /* 0x000169227f007947 */ /* 0x000fea000b800000 */
[----:B-1----:R1:W2:Y:S02]  /*2d50*/  SHFL.IDX PT, R8, R6, 0x2, 0x181f ;  /* 0x00581f0006087f89 */ /* 0x0022a400000e0000 */
.L_x_726:
[----:B------:R-:W-:Y:S05]  /*2d60*/  BRA.DIV ~URZ, `(.L_x_567) ;  /* 0x000169727f007947 */ /* 0x000fea000b800000 */
[----:B----4-:R4:W1:Y:S02]  /*2d70*/  SHFL.IDX PT, R2, R7, 0x2, 0x181f ;  /* 0x00581f0007027f89 */ /* 0x01086400000e0000 */
.L_x_727:
[----:B------:R-:W-:Y:S01]  /*2d80*/  IADD3 R3, R0, 0x20, RZ ;  /* 0x0000002000037810 */ /* 0x000fe20007ffe0ff */
[----:B------:R-:W-:Y:S03]  /*2d90*/  BSSY B0, `(.L_x_568) ;  /* 0x000000a000007945 */ /* 0x000fe60003800000 */
[----:B------:R-:W-:-:S13]  /*2da0*/  ISETP.GE.AND P0, PT, R3, R4, PT ;  /* 0x000000040300720c */ /* 0x000fda0003f06270 */
[----:B------:R-:W-:Y:S05]  /*2db0*/  @P0 BRA `(.L_x_569) ;  /* 0x0000007000000947 */ /* 0x000fea0003800000 */
[----:B------:R-:W5:Y:S02]  /*2dc0*/  LDL.64 R10, [R1+0x30] ;  /* 0x00003000010a7983 */ /* 0x000f640000100a00 */
[----:B-1---5:R-:W-:-:S04]  /*2dd0*/  LEA R2, P0, R10, R2, 0x1 ;  /* 0x000000020a027211 */ /* 0x022fc800078008ff */
[----:B--2---:R-:W-:-:S05]  /*2de0*/  LEA.HI.X R3, R10, R8, R11, 0x1, P0 ;  /* 0x000000080a037211 */ /* 0x004fca00000f0c0b */
[----:B------:R-:W-:Y:S01]  /*2df0*/  @!PT LDS RZ, [RZ] ;  /* 0x00000000fffff984 */ /* 0x000fe20000000800 */
[----:B------:R-:W-:Y:S01]  /*2e00*/  @!PT LDS RZ, [RZ] ;  /* 0x00000000fffff984 */ /* 0x000fe20000000800 */
[----:B------:R-:W-:Y:S01]  /*2e10*/  @!PT LDS RZ, [RZ] ;  /* 0x00000000fffff984 */ /* 0x000fe20000000800 */
[----:B------:R1:W-:Y:S04]  /*2e20*/  LDGSTS.E.BYPASS.LTC128B.128 [R213+0x6100], [R2.64], !P2 ;  /* 0x0610000002d57fae */ /* 0x0003e8000d101d48 */
.L_x_569:
[----:B------:R-:W-:Y:S05]  /*2e30*/  BSYNC B0 ;  /* 0x0000000000007941 */ /* 0x000fea0003800000 */
.L_x_568:
[----:B------:R-:W-:Y:S05]  /*2e40*/  BRA.DIV ~URZ, `(.L_x_570) ;  /* 0x000169027f007947 */ /* 0x000fea000b800000 */
[----:B--2---:R2:W3:Y:S04]  /*2e50*/  SHFL.IDX PT, R8, R6, 0x3, 0x181f ;  /* 0x00781f0006087f89 */ /* 0x0044e800000e0000 */
[----:B-1----:R2:W1:Y:S02]  /*2e60*/  SHFL.IDX PT, R2, R7, 0x3, 0x181f ;  /* 0x00781f0007027f89 */ /* 0x00246400000e0000 */
.L_x_728:
[----:B------:R-:W-:Y:S01]  /*2e70*/  IADD3 R3, R0, 0x30, RZ ;  /* 0x0000003000037810 */ /* 0x000fe20007ffe0ff */
[----:B------:R-:W-:Y:S03]  /*2e80*/  BSSY B0, `(.L_x_571) ;  /* 0x000000a000007945 */ /* 0x000fe60003800000 */
[----:B------:R-:W-:-:S13]  /*2e90*/  ISETP.GE.AND P0, PT, R3, R4, PT ;  /* 0x000000040300720c */ /* 0x000fda0003f06270 */
[----:B------:R-:W-:Y:S05]  /*2ea0*/  @P0 BRA `(.L_x_572) ;  /* 0x0000007000000947 */ /* 0x000fea0003800000 */
[----:B------:R-:W5:Y:S02]  /*2eb0*/  LDL.64 R10, [R1+0x30] ;  /* 0x00003000010a7983 */ /* 0x000f640000100a00 */
[----:B-1---5:R-:W-:-:S04]  /*2ec0*/  LEA R2, P0, R10, R2, 0x1 ;  /* 0x000000020a027211 */ /* 0x022fc800078008ff */
[----:B---3--:R-:W-:-:S05]  /*2ed0*/  LEA.HI.X R3, R10, R8, R11, 0x1, P0 ;  /* 0x000000080a037211 */ /* 0x008fca00000f0c0b */
[----:B------:R-:W-:Y:S01]  /*2ee0*/  @!PT LDS RZ, [RZ] ;  /* 0x00000000fffff984 */ /* 0x000fe20000000800 */
[----:B------:R-:W-:Y:S01]  /*2ef0*/  @!PT LDS RZ, [RZ] ;  /* 0x00000000fffff984 */ /* 0x000fe20000000800 */
[----:B------:R-:W-:Y:S01]  /*2f00*/  @!PT LDS RZ, [RZ] ;  /* 0x00000000fffff984 */ /* 0x000fe20000000800 */
[----:B------:R1:W-:Y:S04]  /*2f10*/  LDGSTS.E.BYPASS.LTC128B.128 [R213+0x6900], [R2.64], !P2 ;  /* 0x0690000002d57fae */ /* 0x0003e8000d101d48 */
.L_x_572:
[----:B------:R-:W-:Y:S05]  /*2f20*/  BSYNC B0 ;  /* 0x0000000000007941 */ /* 0x000fea0003800000 */
.L_x_571:
[----:B------:R-:W-:Y:S05]  /*2f30*/  BRA.DIV ~URZ, `(.L_x_573) ;  /* 0x000168e27f007947 */ /* 0x000fea000b800000 */
[----:B---3--:R3:W2:Y:S02]  /*2f40*/  SHFL.IDX PT, R8, R6, 0x4, 0x181f ;  /* 0x00981f0006087f89 */ /* 0x0086a400000e0000 */
.L_x_729:
[----:B------:R-:W-:Y:S05]  /*2f50*/  BRA.DIV ~URZ, `(.L_x_574) ;  /* 0x000169327f007947 */ /* 0x000fea000b800000 */
[----:B-1----:R1:W3:Y:S02]  /*2f60*/  SHFL.IDX PT, R2, R7, 0x4, 0x181f ;  /* 0x00981f0007027f89 */ /* 0x0022e400000e0000 */
.L_x_730:
[----:B------:R-:W-:Y:S01]  /*2f70*/  IADD3 R3, R0, 0x40, RZ ;  /* 0x0000004000037810 */ /* 0x000fe20007ffe0ff */
[----:B------:R-:W-:Y:S03]  /*2f80*/  BSSY B0, `(.L_x_575) ;  /* 0x000000a000007945 */ /* 0x000fe60003800000 */
[----:B------:R-:W-:-:S13]  /*2f90*/  ISETP.GE.AND P0, PT, R3, R4, PT ;  /* 0x000000040300720c */ /* 0x000fda0003f06270 */
[----:B------:R-:W-:Y:S05]  /*2fa0*/  @P0 BRA `(.L_x_576) ;  /* 0x0000007000000947 */ /* 0x000fea0003800000 */
[----:B------:R-:W5:Y:S02]  /*2fb0*/  LDL.64 R10, [R1+0x30] ;  /* 0x00003000010a7983 */ /* 0x000f640000100a00 */
[----:B---3-5:R-:W-:-:S04]  /*2fc0*/  LEA R2, P0, R10, R2, 0x1 ;  /* 0x000000020a027211 */ /* 0x028fc800078008ff */
[----:B--2---:R-:W-:-:S05]  /*2fd0*/  LEA.HI.X R3, R10, R8, R11, 0x1, P0 ;  /* 0x000000080a037211 */ /* 0x004fca00000f0c0b */
[----:B------:R-:W-:Y:S01]  /*2fe0*/  @!PT LDS RZ, [RZ] ;  /* 0x00000000fffff984 */ /* 0x000fe20000000800 */
[----:B------:R-:W-:Y:S01]  /*2ff0*/  @!PT LDS RZ, [RZ] ;  /* 0x00000000fffff984 */ /* 0x000fe20000000800 */
[----:B------:R-:W-:Y:S01]  /*3000*/  @!PT LDS RZ, [RZ] ;  /* 0x00000000fffff984 */ /* 0x000fe20000000800 */
[----:B------:R2:W-:Y:S04]  /*3010*/  LDGSTS.E.BYPASS.LTC128B.128 [R213+0x7100], [R2.64], !P2 ;  /* 0x0710000002d57fae */ /* 0x0005e8000d101d48 */
.L_x_576:
[----:B------:R-:W-:Y:S05]  /*3020*/  BSYNC B0 ;  /* 0x0000000000007941 */ /* 0x000fea0003800000 */
.L_x_575:
[----:B------:R-:W-:Y:S05]  /*3030*/  BRA.DIV ~URZ, `(.L_x_577) ;  /* 0x000168c27f007947 */ /* 0x000fea000b800000 */
[----:B--2---:R2:W1:Y:S04]  /*3040*/  SHFL.IDX PT, R8, R6, 0x5, 0x181f ;  /* 0x00b81f0006087f89 */ /* 0x00446800000e0000 */
[----:B---3--:R2:W3:Y:S02]  /*3050*/  SHFL.IDX PT, R2, R7, 0x5, 0x181f ;  /* 0x00b81f0007027f89 */ /* 0x0084e400000e0000 */
.L_x_731:
[----:B------:R-:W-:Y:S01]  /*3060*/  IADD3 R3, R0, 0x50, RZ ;  /* 0x0000005000037810 */ /* 0x000fe20007ffe0ff */
[----:B------:R-:W-:Y:S03]  /*3070*/  BSSY B0, `(.L_x_578) ;  /* 0x000000a000007945 */ /* 0x000fe60003800000 */
[----:B------:R-:W-:-:S13]  /*3080*/  ISETP.GE.AND P0, PT, R3, R4, PT ;  /* 0x000000040300720c */ /* 0x000fda0003f06270 */
[----:B------:R-:W-:Y:S05]  /*3090*/  @P0 BRA `(.L_x_579) ;  /* 0x0000007000000947 */ /* 0x000fea0003800000 */
[----:B------:R-:W5:Y:S02]  /*30a0*/  LDL.64 R10, [R1+0x30] ;  /* 0x00003000010a7983 */ /* 0x000f640000100a00 */
[----:B---3-5:R-:W-:-:S04]  /*30b0*/  LEA R2, P0, R10, R2, 0x1 ;  /* 0x000000020a027211 */ /* 0x028fc800078008ff */
[----:B-1----:R-:W-:-:S05]  /*30c0*/  LEA.HI.X R3, R10, R8, R11, 0x1, P0 ;  /* 0x000000080a037211 */ /* 0x002fca00000f0c0b */
[----:B------:R-:W-:Y:S01]  /*30d0*/  @!PT LDS RZ, [RZ] ;  /* 0x00000000fffff984 */ /* 0x000fe20000000800 */
[----:B------:R-:W-:Y:S01]  /*30e0*/  @!PT LDS RZ, [RZ] ;  /* 0x00000000fffff984 */ /* 0x000fe20000000800 */
[----:B------:R-:W-:Y:S01]  /*30f0*/  @!PT LDS RZ, [RZ] ;  /* 0x00000000fffff984 */ /* 0x000fe20000000800 */
[----:B------:R1:W-:Y:S04]  /*3100*/  LDGSTS.E.BYPASS.LTC128B.128 [R213+0x7900], [R2.64], !P2 ;  /* 0x0790000002d57fae */ /* 0x0003e8000d101d48 */
.L_x_579:
[----:B------:R-:W-:Y:S05]  /*3110*/  BSYNC B0 ;  /* 0x0000000000007941 */ /* 0x000fea0003800000 */
.L_x_578:
[----:B------:R-:W-:Y:S05]  /*3120*/  BRA.DIV ~URZ, `(.L_x_580) ;  /* 0x000168a27f007947 */ /* 0x000fea000b800000 */
[----:B-1----:R1:W2:Y:S02]  /*3130*/  SHFL.IDX PT, R8, R6, 0x6, 0x181f ;  /* 0x00d81f0006087f89 */ /* 0x0022a400000e0000 */
.L_x_732:
[----:B------:R-:W-:Y:S05]  /*3140*/  BRA.DIV ~URZ, `(.L_x_581) ;  /* 0x000168f27f007947 */ /* 0x000fea000b800000 */
[----:B---3--:R3:W1:Y:S02]  /*3150*/  SHFL.IDX PT, R2, R7, 0x6, 0x181f ;  /* 0x00d81f0007027f89 */ /* 0x00866400000e0000 */
.L_x_733:
        /* <DEDUP_REMOVED lines=11> */
.L_x_583:
[----:B------:R-:W-:Y:S05]  /*3210*/  BSYNC B0 ;  /* 0x0000000000007941 */ /* 0x000fea0003800000 */
.L_x_582:
[----:B------:R-:W-:Y:S05]  /*3220*/  BRA.DIV ~URZ, `(.L_x_584) ;  /* 0x000168827f007947 */ /* 0x000fea000b800000 */
[----:B-12---:R-:W1:Y:S04]  /*3230*/  SHFL.IDX PT, R6, R6, 0x7, 0x181f ;  /* 0x00f81f0006067f89 */ /* 0x006e6800000e0000 */
[----:B------:R2:W3:Y:S02]  /*3240*/  SHFL.IDX PT, R2, R7, 0x7, 0x181f ;  /* 0x00f81f0007027f89 */ /* 0x0004e400000e0000 */
.L_x_734:
[----:B------:R-:W5:Y:S04]  /*3250*/  LDL.LU R5, [R1+0x14] ;  /* 0x0000140001057983 */ /* 0x000f680000300800 */
[----:B--2---:R-:W2:Y:S01]  /*3260*/  LDL.64 R30, [R1+0x30] ;  /* 0x00003000011e7983 */ /* 0x004ea20000100a00 */
[----:B------:R-:W-:-:S04]  /*3270*/  IADD3 R0, R0, 0x70, RZ ;  /* 0x0000007000007810 */ /* 0x000fc80007ffe0ff */
[----:B------:R-:W-:Y:S02]  /*3280*/  ISETP.GE.AND P0, PT, R0, R4, PT ;  /* 0x000000040000720c */ /* 0x000fe40003f06270 */
[----:B-----5:R-:W-:Y:S02]  /*3290*/  LOP3.LUT R5, R5, 0xfffffff7, RZ, 0xc0, !PT ;  /* 0xfffffff705057812 */ /* 0x020fe400078ec0ff */
[----:B--2---:R-:W-:-:S09]  /*32a0*/  ISETP.GE.AND P5, PT, R30, c[0x0][0x1d4], PT ;  /* 0x000075001e007a0c */ /* 0x004fd20003fa6270 */
[----:B---3--:R-:W-:-:S04]  /*32b0*/  @!P0 LEA R2, P1, R30, R2, 0x1 ;  /* 0x000000021e028211 */ /* 0x008fc800078208ff */
[----:B-1----:R-:W-:-:S05]  /*32c0*/  @!P0 LEA.HI.X R3, R30, R6, R31, 0x1, P1 ;  /* 0x000000061e038211 */ /* 0x002fca00008f0c1f */
[----:B------:R-:W-:Y:S01]  /*32d0*/  @!PT LDS RZ, [RZ] ;  /* 0x00000000fffff984 */ /* 0x000fe20000000800 */
[----:B------:R-:W-:Y:S01]  /*32e0*/  @!PT LDS RZ, [RZ] ;  /* 0x00000000fffff984 */ /* 0x000fe20000000800 */
[----:B------:R-:W-:Y:S01]  /*32f0*/  @!PT LDS RZ, [RZ] ;  /* 0x00000000fffff984 */ /* 0x000fe20000000800 */
[----:B------:R1:W-:Y:S01]  /*3300*/  @!P0 LDGSTS.E.BYPASS.LTC128B.128 [R213+0x8900], [R2.64], !P2 ;  /* 0x0890000002d58fae */ /* 0x0003e2000d101d48 */
[----:B------:R-:W-:-:S03]  /*3310*/  @P5 LOP3.LUT R5, R5, 0x8, RZ, 0xfc, !PT ;  /* 0x0000000805055812 */ /* 0x000fc600078efcff */
[----:B------:R-:W0:Y:S01]  /*3320*/  LDGDEPBAR ;  /* 0x00000000000079af */ /* 0x000e220000000000 */
[----:B------:R-:W-:Y:S03]  /*3330*/  WARPSYNC 0xffffffff ;  /* 0xffffffff00007948 */ /* 0x000fe60003800000 */
[----:B------:R1:W-:Y:S02]  /*3340*/  STL [R1+0x14], R5 ;  /* 0x0000140501007387 */ /* 0x0003e40000100800 */
[----:B-1----:R-:W2:Y:S04]  /*3350*/  LDL R5, [R1+0x28] ;  /* 0x0000280001057983 */ /* 0x002ea80000100800 */
[----:B------:R-:W3:Y:S04]  /*3360*/  LDL.64 R8, [R1+0x18] ;  /* 0x0000180001087983 */ /* 0x000ee80000100a00 */
[----:B------:R-:W5:Y:S04]  /*3370*/  LDL R74, [R1+0x2c] ;  /* 0x00002c00014a7983 */ /* 0x000f680000100800 */
[----:B----4-:R-:W4:Y:S04]  /*3380*/  LDL.64 R72, [R1+0x20] ;  /* 0x0000200001487983 */ /* 0x010f280000100a00 */
[----:B------:R-:W1:Y:S01]  /*3390*/  S2R R10, SR_TID.X ;  /* 0x00000000000a7919 */ /* 0x000e620000002100 */
[----:B------:R-:W-:Y:S01]  /*33a0*/  IMAD.MOV.U32 R0, RZ, RZ, -0x50 ;  /* 0xffffffb0ff007424 */ /* 0x000fe200078e00ff */
[----:B------:R-:W-:Y:S01]  /*33b0*/  SHF.R.S32.HI R29, RZ, 0x1f, R60 ;  /* 0x0000001fff1d7819 */ /* 0x000fe2000001143c */
[----:B------:R-:W-:Y:S01]  /*33c0*/  IMAD.WIDE.U32 R2, R60, c[0x0][0x1e0], RZ ;  /* 0x000078003c027a25 */ /* 0x000fe200078e00ff */
[----:B------:R-:W-:-:S03]  /*33d0*/  ULDC.64 UR4, c[0x0][0x208] ;  /* 0x0000820000047ab9 */ /* 0x000fc60000000a00 */
[----:B------:R-:W-:Y:S02]  /*33e0*/  IMAD R0, R211, R0, 0x50 ;  /* 0x00000050d3007424 */ /* 0x000fe400078e0200 */
[----:B------:R-:W-:Y:S01]  /*33f0*/  IMAD R4, R29, c[0x0][0x1e0], RZ ;  /* 0x000078001d047a24 */ /* 0x000fe200078e02ff */
[----:B-1----:R-:W-:-:S04]  /*3400*/  SHF.R.S32.HI R7, RZ, 0x1f, R10 ;  /* 0x0000001fff077819 */ /* 0x002fc8000001140a */
[----:B------:R-:W-:-:S04]  /*3410*/  LEA.HI R7, R7, R10, RZ, 0x3 ;  /* 0x0000000a07077211 */ /* 0x000fc800078f18ff */
[----:B------:R-:W-:-:S04]  /*3420*/  SHF.R.S32.HI R7, RZ, 0x3, R7 ;  /* 0x00000003ff077819 */ /* 0x000fc80000011407 */
[----:B------:R-:W-:Y:S01]  /*3430*/  IADD3 R28, R0, R236, -R7 ;  /* 0x000000ec001c7210 */ /* 0x000fe20007ffe807 */
[----:B------:R-:W-:-:S03]  /*3440*/  IMAD R4, R60, c[0x0][0x1e4], R4 ;  /* 0x000079003c047a24 */ /* 0x000fc600078e0204 */
[C---:B------:R-:W-:Y:S01]  /*3450*/  ISETP.GE.AND P0, PT, R28.reuse, 0x1, PT ;  /* 0x000000011c00780c */ /* 0x040fe20003f06270 */
[----:B------:R-:W-:Y:S01]  /*3460*/  IMAD.IADD R4, R3, 0x1, R4 ;  /* 0x0000000103047824 */ /* 0x000fe200078e0204 */
[----:B------:R-:W-:Y:S01]  /*3470*/  ISETP.GE.AND P1, PT, R28, 0x11, PT ;  /* 0x000000111c00780c */ /* 0x000fe20003f26270 */
[----:B------:R-:W-:Y:S02]  /*3480*/  IMAD.MOV.U32 R61, RZ, RZ, c[0x0][0x1e0] ;  /* 0x00007800ff3d7624 */ /* 0x000fe400078e00ff */
[----:B------:R-:W-:-:S04]  /*3490*/  IMAD.MOV.U32 R116, RZ, RZ, c[0x0][0x1e4] ;  /* 0x00007900ff747624 */ /* 0x000fc800078e00ff */
[----:B------:R-:W-:Y:S01]  /*34a0*/  IMAD.SHL.U32 R7, R116, 0x20, RZ ;  /* 0x0000002074077824 */ /* 0x000fe200078e00ff */
[----:B------:R-:W-:Y:S02]  /*34b0*/  USHF.L.U32 UR7, UR4, 0x5, URZ ;  /* 0x0000000504077899 */ /* 0x000fe4000800063f */
[----:B------:R-:W-:Y:S02]  /*34c0*/  UMOV UR6, 0x5 ;  /* 0x0000000500067882 */ /* 0x000fe40000000000 */
[----:B------:R-:W-:Y:S01]  /*34d0*/  USHF.L.U64.HI UR5, UR4, UR6, UR5 ;  /* 0x0000000604057299 */ /* 0x000fe20008010205 */
[----:B------:R-:W-:Y:S01]  /*34e0*/  BAR.SYNC.DEFER_BLOCKING 0x0 ;  /* 0x0000000000007b1d */ /* 0x000fe20000010000 */
[----:B--2---:R-:W-:Y:S02]  /*34f0*/  IMAD.MOV.U32 R63, RZ, RZ, R5 ;  /* 0x000000ffff3f7224 */ /* 0x004fe400078e0005 */
[----:B---3--:R-:W-:Y:S02]  /*3500*/  IMAD.MOV.U32 R62, RZ, RZ, R8 ;  /* 0x000000ffff3e7224 */ /* 0x008fe400078e0008 */
[----:B------:R-:W-:-:S02]  /*3510*/  IMAD R5, R4, 0x50, RZ ;  /* 0x0000005004057824 */ /* 0x000fc400078e02ff */
[----:B------:R-:W-:-:S04]  /*3520*/  IMAD.WIDE.U32 R2, R2, 0x50, R62 ;  /* 0x0000005002027825 */ /* 0x000fc800078e003e */
[----:B------:R-:W-:Y:S01]  /*3530*/  IMAD.IADD R3, R3, 0x1, R5 ;  /* 0x0000000103037824 */ /* 0x000fe200078e0205 */
[C---:B------:R-:W-:Y:S02]  /*3540*/  @P0 LEA R4, P2, R2.reuse, c[0x0][0x1c8], 0x1 ;  /* 0x0000720002040a11 */ /* 0x040fe400078408ff */
[----:B------:R-:W-:Y:S02]  /*3550*/  @P1 LEA R6, P4, R61, R2, 0x4 ;  /* 0x000000023d061211 */ /* 0x000fe400078820ff */
[----:B------:R-:W-:Y:S02]  /*3560*/  @P0 LEA.HI.X R5, R2, c[0x0][0x1cc], R3, 0x1, P2 ;  /* 0x0000730002050a11 */ /* 0x000fe400010f0c03 */
[----:B------:R-:W-:-:S03]  /*3570*/  ISETP.GE.AND P2, PT, R28, 0x21, PT ;  /* 0x000000211c00780c */ /* 0x000fc60003f46270 */
[----:B------:R-:W-:Y:S01]  /*3580*/  @!PT LDS RZ, [RZ] ;  /* 0x00000000fffff984 */ /* 0x000fe20000000800 */
[----:B------:R-:W-:Y:S01]  /*3590*/  @!PT LDS RZ, [RZ] ;  /* 0x00000000fffff984 */ /* 0x000fe20000000800 */
[----:B------:R-:W-:Y:S01]  /*35a0*/  @!PT LDS RZ, [RZ] ;  /* 0x00000000fffff984 */ /* 0x000fe20000000800 */
[----:B------:R1:W-:Y:S01]  /*35b0*/  @P0 LDGSTS.E.BYPASS.LTC128B.128 [R213+0x2900], [R4.64], !P5 ;  /* 0x0290000004d50fae */ /* 0x0003e2000e901d48 */
[----:B------:R-:W-:Y:S01]  /*35c0*/  ISETP.GE.AND P0, PT, R28, 0x31, PT ;  /* 0x000000311c00780c */ /* 0x000fe20003f06270 */
[----:B------:R-:W-:-:S12]  /*35d0*/  IMAD.WIDE.U32 R8, R61, 0x20, RZ ;  /* 0x000000203d087825 */ /* 0x000fd800078e00ff */
[----:B------:R-:W-:Y:S01]  /*35e0*/  @P0 IMAD R10, R116, 0x30, RZ ;  /* 0x00000030740a0824 */ /* 0x000fe200078e02ff */
[----:B-1----:R-:W-:Y:S02]  /*35f0*/  @P1 LEA R4, P3, R6, c[0x0][0x1c8], 0x1 ;  /* 0x0000720006041a11 */ /* 0x002fe400078608ff */
[----:B------:R-:W-:-:S04]  /*3600*/  @P1 LEA.HI.X R5, R61, R3, R116, 0x4, P4 ;  /* 0x000000033d051211 */ /* 0x000fc800020f2474 */
[----:B------:R-:W-:Y:S02]  /*3610*/  @P1 LEA.HI.X R5, R6, c[0x0][0x1cc], R5, 0x1, P3 ;  /* 0x0000730006051a11 */ /* 0x000fe400018f0c05 */
[----:B------:R-:W-:-:S03]  /*3620*/  @P2 IADD3 R6, P3, R2, R8, RZ ;  /* 0x0000000802062210 */ /* 0x000fc60007f7e0ff */
[----:B------:R1:W-:Y:S01]  /*3630*/  @P1 LDGSTS.E.BYPASS.LTC128B.128 [R213+0x3100], [R4.64], !P5 ;  /* 0x0310000004d51fae */ /* 0x0003e2000e901d48 */
[----:B------:R-:W-:Y:S02]  /*3640*/  ISETP.GE.AND P1, PT, R28, 0x41, PT ;  /* 0x000000411c00780c */ /* 0x000fe40003f26270 */
[----:B------:R-:W-:Y:S02]  /*3650*/  @P2 IADD3.X R7, R3, R9, R7, P3, !PT ;  /* 0x0000000903072210 */ /* 0x000fe40001ffe407 */
[----:B------:R-:W-:-:S04]  /*3660*/  @P2 LEA R8, P3, R6, c[0x0][0x1c8], 0x1 ;  /* 0x0000720006082a11 */ /* 0x000fc800078608ff */
[----:B------:R-:W-:-:S05]  /*3670*/  @P2 LEA.HI.X R9, R6, c[0x0][0x1cc], R7, 0x1, P3 ;  /* 0x0000730006092a11 */ /* 0x000fca00018f0c07 */
[----:B------:R2:W-:Y:S01]  /*3680*/  @P2 LDGSTS.E.BYPASS.LTC128B.128 [R213+0x3900], [R8.64], !P5 ;  /* 0x0390000008d52fae */ /* 0x0005e2000e901d48 */
[----:B-1----:R-:W-:-:S04]  /*3690*/  @P0 IMAD.WIDE.U32 R4, R61, 0x30, R2 ;  /* 0x000000303d040825 */ /* 0x002fc800078e0002 */
[----:B------:R-:W-:Y:S01]  /*36a0*/  @P0 IMAD.IADD R5, R5, 0x1, R10 ;  /* 0x0000000105050824 */ /* 0x000fe200078e020a */
[----:B------:R-:W-:-:S04]  /*36b0*/  @P0 LEA R6, P3, R4, c[0x0][0x1c8], 0x1 ;  /* 0x0000720004060a11 */ /* 0x000fc800078608ff */
[----:B------:R-:W-:Y:S02]  /*36c0*/  @P0 LEA.HI.X R7, R4, c[0x0][0x1cc], R5, 0x1, P3 ;  /* 0x0000730004070a11 */ /* 0x000fe400018f0c05 */
[----:B------:R-:W-:-:S03]  /*36d0*/  @P1 LEA R4, P3, R61, R2, 0x6 ;  /* 0x000000023d041211 */ /* 0x000fc600078630ff */
[----:B------:R1:W-:Y:S01]  /*36e0*/  @P0 LDGSTS.E.BYPASS.LTC128B.128 [R213+0x4100], [R6.64], !P5 ;  /* 0x0410000006d50fae */ /* 0x0003e2000e901d48 */
[----:B------:R-:W-:Y:S02]  /*36f0*/  @P1 LEA.HI.X R3, R61, R3, R116, 0x6, P3 ;  /* 0x000000033d031211 */ /* 0x000fe400018f3474 */
[----:B------:R-:W-:-:S04]  /*3700*/  @P1 LEA R2, P3, R4, c[0x0][0x1c8], 0x1 ;  /* 0x0000720004021a11 */ /* 0x000fc800078608ff */
[----:B------:R-:W-:-:S05]  /*3710*/  @P1 LEA.HI.X R3, R4, c[0x0][0x1cc], R3, 0x1, P3 ;  /* 0x0000730004031a11 */ /* 0x000fca00018f0c03 */
[----:B------:R3:W-:Y:S04]  /*3720*/  @P1 LDGSTS.E.BYPASS.LTC128B.128 [R213+0x4900], [R2.64], !P5 ;  /* 0x0490000002d51fae */ /* 0x0007e8000e901d48 */
[----:B------:R-:W0:Y:S01]  /*3730*/  LDGDEPBAR ;  /* 0x00000000000079af */ /* 0x000e220000000000 */
[----:B------:R-:W-:-:S04]  /*3740*/  DEPBAR.LE SB0, 0x1 ;  /* 0x000080400000791a */ /* 0x000fc80000000000 */
[----:B------:R-:W-:-:S04]  /*3750*/  DEPBAR.LE SB0, 0x0 ;  /* 0x000080000000791a */ /* 0x000fc80000000000 */
[----:B------:R-:W-:Y:S06]  /*3760*/  BAR.SYNC.DEFER_BLOCKING 0x0 ;  /* 0x0000000000007b1d */ /* 0x000fec0000010000 */
[----:B-1----:R-:W-:Y:S04]  /*3770*/  LDSM.16.M88.4 R4, [R202+0x2000] ;  /* 0x00200000ca04783b */ /* 0x002fe80000000200 */
[----:B------:R-:W1:Y:S04]  /*3780*/  LDSM.16.M88.4 R12, [R119+0x800] ;  /* 0x00080000770c783b */ /* 0x000e680000000200 */
[----:B--2---:R-:W2:Y:S04]  /*3790*/  LDSM.16.M88.4 R8, [R202] ;  /* 0x00000000ca08783b */ /* 0x004ea80000000200 */
[----:B------:R-:W2:Y:S04]  /*37a0*/  LDSM.16.M88.4 R16, [R119] ;  /* 0x000000007710783b */ /* 0x000ea80000000200 */
[----:B------:R-:W4:Y:S04]  /*37b0*/  LDSM.16.M88.4 R20, [R119+0x1000] ;  /* 0x001000007714783b */ /* 0x000f280000000200 */
[----:B------:R-:W4:Y:S04]  /*37c0*/  LDSM.16.M88.4 R24, [R119+0x1800] ;  /* 0x001800007718783b */ /* 0x000f280000000200 */
[----:B------:R-:W4:Y:S01]  /*37d0*/  LDSM.16.M88.4 R32, [R119+0x2000] ;  /* 0x002000007720783b */ /* 0x000f220000000200 */
[----:B---3--:R-:W-:-:S03]  /*37e0*/  IMAD.WIDE.U32 R2, R60, c[0x0][0x208], RZ ;  /* 0x000082003c027a25 */ /* 0x008fc600078e00ff */
[----:B------:R-:W-:Y:S04]  /*37f0*/  LDSM.16.M88.4 R36, [R209] ;  /* 0x00000000d124783b */ /* 0x000fe80000000200 */
[----:B------:R-:W-:Y:S04]  /*3800*/  LDSM.16.M88.4 R68, [R206] ;  /* 0x00000000ce44783b */ /* 0x000fe80000000200 */
[----:B------:R-:W-:Y:S01]  /*3810*/  LDSM.16.M88.4 R64, [R210] ;  /* 0x00000000d240783b */ /* 0x000fe20000000200 */
[-C--:B-1----:R-:W-:Y:S08]  /*3820*/  HMMA.16816.F32.BF16 R44, R4, R12.reuse, RZ ;  /* 0x0000000c042c723c */ /* 0x082ff000000418ff */
[C---:B--2---:R-:W-:Y:S07]  /*3830*/  HMMA.16816.F32.BF16 R108, R8.reuse, R12, RZ ;  /* 0x0000000c086c723c */ /* 0x044fee00000418ff */
[----:B------:R-:W-:Y:S01]  /*3840*/  IMAD R12, R29, c[0x0][0x208], RZ ;  /* 0x000082001d0c7a24 */ /* 0x000fe200078e02ff */
[C---:B------:R-:W-:Y:S08]  /*3850*/  HMMA.16816.F32.BF16 R124, R8.reuse, R16, RZ ;  /* 0x00000010087c723c */ /* 0x040ff000000418ff */
[C---:B------:R-:W-:Y:S08]  /*3860*/  HMMA.16816.F32.BF16 R148, R8.reuse, R18, RZ ;  /* 0x000000120894723c */ /* 0x040ff000000418ff */
[C---:B------:R-:W-:Y:S08]  /*3870*/  HMMA.16816.F32.BF16 R144, R8.reuse, R14, RZ ;  /* 0x0000000e0890723c */ /* 0x040ff000000418ff */
[C---:B----4-:R-:W-:Y:S08]  /*3880*/  HMMA.16816.F32.BF16 R104, R8.reuse, R20, RZ ;  /* 0x000000140868723c */ /* 0x050ff000000418ff */
[C---:B------:R-:W-:Y:S08]  /*3890*/  HMMA.16816.F32.BF16 R128, R8.reuse, R22, RZ ;  /* 0x000000160880723c */ /* 0x040ff000000418ff */
[C---:B------:R-:W-:Y:S08]  /*38a0*/  HMMA.16816.F32.BF16 R96, R8.reuse, R24, RZ ;  /* 0x000000180860723c */ /* 0x040ff000000418ff */
[C---:B------:R-:W-:Y:S08]  /*38b0*/  HMMA.16816.F32.BF16 R132, R8.reuse, R26, RZ ;  /* 0x0000001a0884723c */ /* 0x040ff000000418ff */
[C---:B------:R-:W-:Y:S08]  /*38c0*/  HMMA.16816.F32.BF16 R88, R8.reuse, R32, RZ ;  /* 0x000000200858723c */ /* 0x040ff000000418ff */
[----:B------:R-:W-:Y:S07]  /*38d0*/  HMMA.16816.F32.BF16 R92, R8, R34, RZ ;  /* 0x00000022085c723c */ /* 0x000fee00000418ff */
[----:B------:R-:W-:-:S02]  /*38e0*/  IMAD R8, R60, c[0x0][0x20c], R12 ;  /* 0x000083003c087a24 */ /* 0x000fc400078e020c */
[----:B-----5:R-:W-:Y:S02]  /*38f0*/  IMAD.MOV.U32 R9, RZ, RZ, R74 ;  /* 0x000000ffff097224 */ /* 0x020fe400078e004a */
[----:B------:R-:W-:Y:S02]  /*3900*/  IMAD.IADD R10, R3, 0x1, R8 ;  /* 0x00000001030a7824 */ /* 0x000fe400078e0208 */
[----:B------:R-:W-:Y:S01]  /*3910*/  IMAD.MOV.U32 R8, RZ, RZ, R72 ;  /* 0x000000ffff087224 */ /* 0x000fe200078e0048 */
[----:B------:R-:W-:Y:S03]  /*3920*/  HMMA.16816.F32.BF16 R40, R4, R16, RZ ;  /* 0x000000100428723c */ /* 0x000fe600000418ff */
[----:B------:R-:W-:-:S04]  /*3930*/  IMAD.WIDE.U32 R2, R2, 0x50, R8 ;  /* 0x0000005002027825 */ /* 0x000fc800078e0008 */
[----:B------:R-:W-:Y:S01]  /*3940*/  IMAD R8, R10, 0x50, RZ ;  /* 0x000000500a087824 */ /* 0x000fe200078e02ff */
[C---:B------:R-:W-:Y:S01]  /*3950*/  HMMA.16816.F32.BF16 R48, R4.reuse, R20, RZ ;  /* 0x000000140430723c */ /* 0x040fe200000418ff */
[----:B------:R-:W-:Y:S02]  /*3960*/  LEA R16, P0, R2, c[0x0][0x1f8], 0x1 ;  /* 0x00007e0002107a11 */ /* 0x000fe400078008ff */
[----:B------:R-:W-:Y:S02]  /*3970*/  IMAD.IADD R3, R3, 0x1, R8 ;  /* 0x0000000103037824 */ /* 0x000fe400078e0208 */
[----:B------:R-:W-:Y:S03]  /*3980*/  LDSM.16.M88.4 R8, [R205] ;  /* 0x00000000cd08783b */ /* 0x000fe60000000200 */
[C---:B------:R-:W-:Y:S08]  /*3990*/  HMMA.16816.F32.BF16 R52, R4.reuse, R24, RZ ;  /* 0x000000180434723c */ /* 0x040ff000000418ff */
[C---:B------:R-:W-:Y:S08]  /*39a0*/  HMMA.16816.F32.BF16 R56, R4.reuse, R32, RZ ;  /* 0x000000200438723c */ /* 0x040ff000000418ff */
[C---:B------:R-:W-:Y:S08]  /*39b0*/  HMMA.16816.F32.BF16 R84, R4.reuse, R18, RZ ;  /* 0x000000120454723c */ /* 0x040ff000000418ff */
[C---:B------:R-:W-:Y:S08]  /*39c0*/  HMMA.16816.F32.BF16 R76, R4.reuse, R14, RZ ;  /* 0x0000000e044c723c */ /* 0x040ff000000418ff */
[C---:B------:R-:W-:Y:S08]  /*39d0*/  HMMA.16816.F32.BF16 R100, R4.reuse, R22, RZ ;  /* 0x000000160464723c */ /* 0x040ff000000418ff */
[C---:B------:R-:W-:Y:S08]  /*39e0*/  HMMA.16816.F32.BF16 R120, R4.reuse, R26, RZ ;  /* 0x0000001a0478723c */ /* 0x040ff000000418ff */
[----:B------:R-:W-:Y:S01]  /*39f0*/  HMMA.16816.F32.BF16 R112, R4, R34, RZ ;  /* 0x000000220470723c */ /* 0x000fe200000418ff */
[----:B------:R-:W1:Y:S01]  /*3a00*/  LDSM.16.M88.4 R4, [R205+0x2000] ;  /* 0x00200000cd04783b */ /* 0x000e620000000200 */
[----:B------:R-:W-:-:S02]  /*3a10*/  IADD3 R14, P2, R16, UR7, RZ ;  /* 0x00000007100e7c10 */ /* 0x000fc4000ff5e0ff */
[----:B------:R-:W-:Y:S01]  /*3a20*/  LEA.HI.X R17, R2, c[0x0][0x1fc], R3, 0x1, P0 ;  /* 0x00007f0002117a11 */ /* 0x000fe200000f0c03 */
[----:B------:R-:W2:Y:S01]  /*3a30*/  LDSM.16.M88.4 R24, [R208] ;  /* 0x00000000d018783b */ /* 0x000ea20000000200 */
[----:B------:R-:W-:Y:S02]  /*3a40*/  IADD3 R12, P1, R14, UR7, RZ ;  /* 0x000000070e0c7c10 */ /* 0x000fe4000ff3e0ff */
[----:B------:R-:W-:Y:S01]  /*3a50*/  IADD3.X R15, R17, UR5, RZ, P2, !PT ;  /* 0x00000005110f7c10 */ /* 0x000fe200097fe4ff */
[----:B------:R-:W3:Y:S01]  /*3a60*/  LDSM.16.M88.4 R20, [R207] ;  /* 0x00000000cf14783b */ /* 0x000ee20000000200 */
[----:B------:R-:W-:Y:S02]  /*3a70*/  IADD3 R2, P2, R12, UR7, RZ ;  /* 0x000000070c027c10 */ /* 0x000fe4000ff5e0ff */
[----:B------:R-:W-:Y:S02]  /*3a80*/  IADD3.X R13, R15, UR5, RZ, P1, !PT ;  /* 0x000000050f0d7c10 */ /* 0x000fe40008ffe4ff */
[----:B------:R-:W-:-:S02]  /*3a90*/  ISETP.GE.AND P0, PT, R30, c[0x0][0x1d4], PT ;  /* 0x000075001e007a0c */ /* 0x000fc40003f06270 */
[----:B------:R-:W-:Y:S02]  /*3aa0*/  IADD3 R18, P1, R2, UR7, RZ ;  /* 0x0000000702127c10 */ /* 0x000fe4000ff3e0ff */
[----:B------:R-:W-:Y:S02]  /*3ab0*/  IADD3.X R3, R13, UR5, RZ, P2, !PT ;  /* 0x000000050d037c10 */ /* 0x000fe400097fe4ff */
[C---:B------:R-:W-:Y:S02]  /*3ac0*/  ISETP.LT.OR P4, PT, R28.reuse, 0x1, P0 ;  /* 0x000000011c00780c */ /* 0x040fe40000781670 */
[C---:B------:R-:W-:Y:S02]  /*3ad0*/  ISETP.LT.OR P3, PT, R28.reuse, 0x11, P0 ;  /* 0x000000111c00780c */ /* 0x040fe40000761670 */
[----:B------:R-:W-:Y:S02]  /*3ae0*/  IADD3.X R19, R3, UR5, RZ, P1, !PT ;  /* 0x0000000503137c10 */ /* 0x000fe40008ffe4ff */
[----:B------:R-:W-:-:S02]  /*3af0*/  ISETP.LT.OR P2, PT, R28, 0x21, P0 ;  /* 0x000000211c00780c */ /* 0x000fc40000741670 */
[C---:B------:R-:W-:Y:S02]  /*3b00*/  ISETP.LT.OR P1, PT, R28.reuse, 0x31, P0 ;  /* 0x000000311c00780c */ /* 0x040fe40000721670 */
[----:B------:R-:W-:-:S03]  /*3b10*/  ISETP.LT.OR P0, PT, R28, 0x41, P0 ;  /* 0x000000411c00780c */ /* 0x000fc60000701670 */
[----:B------:R-:W-:Y:S01]  /*3b20*/  @!PT LDS RZ, [RZ] ;  /* 0x00000000fffff984 */ /* 0x000fe20000000800 */
[----:B------:R-:W-:Y:S01]  /*3b30*/  @!PT LDS RZ, [RZ] ;  /* 0x00000000fffff984 */ /* 0x000fe20000000800 */
[----:B------:R-:W-:Y:S01]  /*3b40*/  @!PT LDS RZ, [RZ] ;  /* 0x00000000fffff984 */ /* 0x000fe20000000800 */
[----:B------:R4:W-:Y:S04]  /*3b50*/  LDGSTS.E.BYPASS.LTC128B.128 [R213+0x100], [R16.64], !P4 ;  /* 0x0010000010d57fae */ /* 0x0009e8000e101d48 */
[----:B------:R5:W-:Y:S04]  /*3b60*/  LDGSTS.E.BYPASS.LTC128B.128 [R213+0x900], [R14.64], !P3 ;  /* 0x009000000ed57fae */ /* 0x000be8000d901d48 */
[----:B------:R5:W-:Y:S01]  /*3b70*/  LDGSTS.E.BYPASS.LTC128B.128 [R213+0x1100], [R12.64], !P2 ;  /* 0x011000000cd57fae */ /* 0x000be2000d101d48 */
[C---:B-1----:R-:W-:Y:S03]  /*3b80*/  HMMA.16816.F32.BF16 R32, R4.reuse, R36, R48 ;  /* 0x000000240420723c */ /* 0x042fe60000041830 */
[----:B------:R1:W-:Y:S04]  /*3b90*/  LDGSTS.E.BYPASS.LTC128B.128 [R213+0x1900], [R2.64], !P1 ;  /* 0x0190000002d57fae */ /* 0x0003e8000c901d48 */
[----:B------:R4:W-:Y:S04]  /*3ba0*/  LDGSTS.E.BYPASS.LTC128B.128 [R213+0x2100], [R18.64], !P0 ;  /* 0x0210000012d57fae */ /* 0x0009e8000c101d48 */
[----:B------:R-:W-:Y:S01]  /*3bb0*/  LDSM.16.M88.4 R48, [R201+0x1000] ;  /* 0x00100000c930783b */ /* 0x000fe20000000200 */
[C---:B--2---:R-:W-:Y:S03]  /*3bc0*/  HMMA.16816.F32.BF16 R140, R4.reuse, R24, R52 ;  /* 0x00000018048c723c */ /* 0x044fe60000041834 */
[----:B------:R-:W-:Y:S04]  /*3bd0*/  LDSM.16.M88.4 R52, [R201+0x800] ;  /* 0x00080000c934783b */ /* 0x000fe80000000200 */
[----:B------:R-:W-:Y:S01]  /*3be0*/  LDSM.16.M88.4 R28, [R198+0x1000] ;  /* 0x00100000c61c783b */ /* 0x000fe20000000200 */
[C---:B---3--:R-:W-:Y:S03]  /*3bf0*/  HMMA.16816.F32.BF16 R160, R4.reuse, R20, R56 ;  /* 0x0000001404a0723c */ /* 0x048fe60000041838 */
[----:B------:R-:W-:Y:S04]  /*3c00*/  LDSM.16.M88.4 R56, [R201] ;  /* 0x00000000c938783b */ /* 0x000fe80000000200 */
[----:B-----5:R-:W-:Y:S01]  /*3c10*/  LDSM.16.M88.4 R12, [R203] ;  /* 0x00000000cb0c783b */ /* 0x020fe20000000200 */
[C---:B------:R-:W-:Y:S03]  /*3c20*/  HMMA.16816.F32.BF16 R80, R4.reuse, R68, R40 ;  /* 0x000000440450723c */ /* 0x040fe60000041828 */
[----:B------:R-:W-:Y:S04]  /*3c30*/  LDSM.16.M88.4 R40, [R201+0x2000] ;  /* 0x00200000c928783b */ /* 0x000fe80000000200 */
[----:B----4-:R-:W2:Y:S01]  /*3c40*/  LDSM.16.M88.4 R16, [R203+0x2000] ;  /* 0x00200000cb10783b */ /* 0x010ea20000000200 */
[C---:B------:R-:W-:Y:S03]  /*3c50*/  HMMA.16816.F32.BF16 R72, R4.reuse, R64, R44 ;  /* 0x000000400448723c */ /* 0x040fe6000004182c */
[----:B------:R-:W3:Y:S04]  /*3c60*/  LDSM.16.M88.4 R44, [R201+0x1800] ;  /* 0x00180000c92c783b */ /* 0x000ee80000000200 */
[----:B------:R-:W0:Y:S01]  /*3c70*/  LDGDEPBAR ;  /* 0x00000000000079af */ /* 0x000e220000000000 */
[----:B------:R-:W-:Y:S08]  /*3c80*/  HMMA.16816.F32.BF16 R84, R4, R70, R84 ;  /* 0x000000460454723c */ /* 0x000ff00000041854 */
[----:B------:R-:W-:Y:S08]  /*3c90*/  HMMA.16816.F32.BF16 R136, R8, R68, R124 ;  /* 0x000000440888723c */ /* 0x000ff0000004187c */
[----:B------:R-:W-:Y:S08]  /*3ca0*/  HMMA.16816.F32.BF16 R76, R4, R66, R76 ;  /* 0x00000042044c723c */ /* 0x000ff0000004184c */
[C---:B------:R-:W-:Y:S08]  /*3cb0*/  HMMA.16816.F32.BF16 R156, R8.reuse, R64, R108 ;  /* 0x00000040089c723c */ /* 0x040ff0000004186c */
[----:B------:R-:W-:Y:S08]  /*3cc0*/  HMMA.16816.F32.BF16 R68, R8, R70, R148 ;  /* 0x000000460844723c */ /* 0x000ff00000041894 */
[----:B------:R-:W-:Y:S08]  /*3cd0*/  HMMA.16816.F32.BF16 R168, R4, R26, R120 ;  /* 0x0000001a04a8723c */ /* 0x000ff00000041878 */
[----:B------:R-:W-:Y:S08]  /*3ce0*/  HMMA.16816.F32.BF16 R64, R8, R66, R144 ;  /* 0x000000420840723c */ /* 0x000ff00000041890 */
[----:B------:R-:W-:Y:S08]  /*3cf0*/  HMMA.16816.F32.BF16 R176, R4, R38, R100 ;  /* 0x0000002604b0723c */ /* 0x000ff00000041864 */
[C---:B------:R-:W-:Y:S08]  /*3d00*/  HMMA.16816.F32.BF16 R164, R8.reuse, R36, R104 ;  /* 0x0000002408a4723c */ /* 0x040ff00000041868 */
[----:B------:R-:W-:Y:S01]  /*3d10*/  HMMA.16816.F32.BF16 R120, R8, R38, R128 ;  /* 0x000000260878723c */ /* 0x000fe20000041880 */
[----:B------:R-:W-:Y:S07]  /*3d20*/  LDSM.16.M88.4 R36, [R198] ;  /* 0x00000000c624783b */ /* 0x000fee0000000200 */
[----:B------:R-:W-:Y:S01]  /*3d30*/  HMMA.16816.F32.BF16 R152, R4, R22, R112 ;  /* 0x000000160498723c */ /* 0x000fe20000041870 */
[----:B------:R-:W4:Y:S07]  /*3d40*/  LDSM.16.M88.4 R4, [R204+0x2000] ;  /* 0x00200000cc04783b */ /* 0x000f2e0000000200 */
[C---:B------:R-:W-:Y:S08]  /*3d50*/  HMMA.16816.F32.BF16 R172, R8.reuse, R24, R96 ;  /* 0x0000001808ac723c */ /* 0x040ff00000041860 */
[C---:B------:R-:W-:Y:S08]  /*3d60*/  HMMA.16816.F32.BF16 R180, R8.reuse, R20, R88 ;  /* 0x0000001408b4723c */ /* 0x040ff00000041858 */
[C---:B------:R-:W-:Y:S01]  /*3d70*/  HMMA.16816.F32.BF16 R132, R8.reuse, R26, R132 ;  /* 0x0000001a0884723c */ /* 0x040fe20000041884 */
[----:B------:R-:W-:Y:S07]  /*3d80*/  LDSM.16.M88.4 R24, [R198+0x1800] ;  /* 0x00180000c618783b */ /* 0x000fee0000000200 */
[----:B------:R-:W-:Y:S01]  /*3d90*/  HMMA.16816.F32.BF16 R128, R8, R22, R92 ;  /* 0x000000160880723c */ /* 0x000fe2000004185c */
[----:B------:R-:W-:Y:S04]  /*3da0*/  LDSM.16.M88.4 R20, [R198+0x2000] ;  /* 0x00200000c614783b */ /* 0x000fe80000000200 */
[----:B------:R-:W-:Y:S03]  /*3db0*/  LDSM.16.M88.4 R8, [R204] ;  /* 0x00000000cc08783b */ /* 0x000fe60000000200 */
[----:B--2---:R-:W-:Y:S01]  /*3dc0*/  HMMA.16816.F32.BF16 R104, R16, R48, R32 ;  /* 0x000000301068723c */ /* 0x004fe20000041820 */
[----:B------:R-:W2:Y:S01]  /*3dd0*/  LDSM.16.M88.4 R32, [R198+0x800] ;  /* 0x00080000c620783b */ /* 0x000ea20000000200 */
[----:B------:R-:W-:Y:S01]  /*3de0*/  ISETP.GT.AND P0, PT, R60, R234, PT ;  /* 0x000000ea3c00720c */ /* 0x000fe20003f04270 */
[----:B------:R-:W-:-:S05]  /*3df0*/  DEPBAR.LE SB0, 0x0 ;  /* 0x000080000000791a */ /* 0x000fca0000000000 */
        /* <DEDUP_REMOVED lines=16> */
[C---:B------:R-:W-:Y:S08]  /*3f00*/  HMMA.16816.F32.BF16 R44, R12.reuse, R46, R132 ;  /* 0x0000002e0c2c723c */ /* 0x040ff00000041884 */
[C---:B------:R-:W-:Y:S08]  /*3f10*/  HMMA.16816.F32.BF16 R16, R12.reuse, R40, R180 ;  /* 0x000000280c10723c */ /* 0x040ff000000418b4 */
[----:B------:R-:W-:Y:S01]  /*3f20*/  HMMA.16816.F32.BF16 R12, R12, R42, R128 ;  /* 0x0000002a0c0c723c */ /* 0x000fe20000041880 */
[----:B------:R-:W-:Y:S07]  /*3f30*/  BSSY B0, `(.L_x_585) ;  /* 0x0000035000007945 */ /* 0x000fee0003800000 */
[C---:B----4-:R-:W-:Y:S08]  /*3f40*/  HMMA.16816.F32.BF16 R140, R4.reuse, R36, R124 ;  /* 0x00000024048c723c */ /* 0x050ff0000004187c */
[C---:B------:R-:W-:Y:S08]  /*3f50*/  HMMA.16816.F32.BF16 R136, R4.reuse, R38, R108 ;  /* 0x000000260488723c */ /* 0x040ff0000004186c */
[C---:B--2---:R-:W-:Y:S08]  /*3f60*/  HMMA.16816.F32.BF16 R132, R4.reuse, R32, R112 ;  /* 0x000000200484723c */ /* 0x044ff00000041870 */
        /* <DEDUP_REMOVED lines=23> */
[----:B------:R-:W-:Y:S01]  /*40e0*/  SHF.R.S32.HI R3, RZ, 0x1f, R2 ;  /* 0x0000001fff037819 */ /* 0x000fe20000011402 */
[----:B------:R-:W-:-:S04]  /*40f0*/  IMAD.WIDE.U32 R4, R2, c[0x0][0x1e0], RZ ;  /* 0x0000780002047a25 */ /* 0x000fc800078e00ff */
[----:B------:R-:W-:-:S04]  /*4100*/  IMAD R3, R3, c[0x0][0x1e0], RZ ;  /* 0x0000780003037a24 */ /* 0x000fc800078e02ff */
        /* <DEDUP_REMOVED lines=23> */
.L_x_586:
[----:B-1----:R-:W-:Y:S05]  /*4280*/  BSYNC B0 ;  /* 0x0000000000007941 */ /* 0x002fea0003800000 */
.L_x_585:
[----:B------:R-:W2:Y:S01]  /*4290*/  LDL R2, [R1+0x3c] ;  /* 0x00003c0001027983 */ /* 0x000ea20000100800 */
[----:B------:R-:W-:-:S03]  /*42a0*/  IMAD.MOV.U32 R3, RZ, RZ, c[0x0][0x2c4] ;  /* 0x0000b100ff037624 */ /* 0x000fc600078e00ff */
[----:B------:R-:W2:Y:S02]  /*42b0*/  LDL R63, [R1+0x38] ;  /* 0x00003800013f7983 */ /* 0x000ea40000100800 */
[----:B------:R-:W-:Y:S01]  /*42c0*/  ISETP.NE.AND P0, PT, R3, 0x1, PT ;  /* 0x000000010300780c */ /* 0x000fe20003f05270 */
[----:B------:R-:W-:Y:S01]  /*42d0*/  IMAD.MOV.U32 R80, RZ, RZ, c[0x0][0x32c] ;  /* 0x0000cb00ff507624 */ /* 0x000fe200078e00ff */
[----:B------:R-:W-:Y:S01]  /*42e0*/  ULDC UR4, c[0x0][0x324] ;  /* 0x0000c90000047ab9 */ /* 0x000fe20000000800 */
[----:B------:R-:W0:Y:S03]  /*42f0*/  LDGDEPBAR ;  /* 0x00000000000079af */ /* 0x000e260000000000 */
[----:B------:R-:W-:Y:S01]  /*4300*/  ISETP.GE.AND P1, PT, R80, 0x1, PT ;  /* 0x000000015000780c */ /* 0x000fe20003f26270 */
[----:B------:R-:W-:Y:S01]  /*4310*/  ULOP3.LUT UR4, URZ, UR4, URZ, 0x33, !UPT ;  /* 0x000000043f047292 */ /* 0x000fe2000f8e333f */
[----:B------:R-:W-:-:S02]  /*4320*/  IMAD.IADD R11, R0, 0x1, -R242 ;  /* 0x00000001000b7824 */ /* 0x000fc400078e0af2 */
[----:B--2---:R-:W-:-:S04]  /*4330*/  IMAD.IADD R2, R2, 0x1, R63 ;  /* 0x0000000102027824 */ /* 0x004fc800078e023f */
[----:B------:R-:W-:-:S04]  /*4340*/  @P0 IMAD.HI.U32 R3, R2, c[0x0][0x2c8], RZ ;  /* 0x0000b20002030a27 */ /* 0x000fc800078e00ff */
[----:B------:R-:W-:Y:S01]  /*4350*/  IMAD.MOV.U32 R7, RZ, RZ, R2 ;  /* 0x000000ffff077224 */ /* 0x000fe200078e0002 */
[----:B------:R-:W-:-:S05]  /*4360*/  @P0 SHF.R.U32.HI R7, RZ, c[0x0][0x2cc], R3 ;  /* 0x0000b300ff070a19 */ /* 0x000fca0000011603 */
[----:B------:R-:W1:Y:S01]  /*4370*/  SHFL.IDX PT, R4, R7, RZ, 0x1c1f ;  /* 0x001c1fff07047589 */ /* 0x000e6200000e0000 */
[----:B------:R-:W-:-:S04]  /*4380*/  IADD3 R2, R236, R0, RZ ;  /* 0x00000000ec027210 */ /* 0x000fc80007ffe0ff */
[----:B------:R-:W-:-:S05]  /*4390*/  IADD3 R3, -R242, 0x1, R2 ;  /* 0x00000001f2037810 */ /* 0x000fca0007ffe102 */
[----:B------:R-:W-:-:S05]  /*43a0*/  IMAD.IADD R3, R3, 0x1, -R235 ;  /* 0x0000000103037824 */ /* 0x000fca00078e0aeb */
[C---:B------:R-:W-:Y:S02]  /*43b0*/  IADD3 R8, R3.reuse, c[0x0][0x328], RZ ;  /* 0x0000ca0003087a10 */ /* 0x040fe40007ffe0ff */
[----:B------:R-:W-:Y:S02]  /*43c0*/  IADD3 R10, R3, UR4, RZ ;  /* 0x00000004030a7c10 */ /* 0x000fe4000fffe0ff */
[----:B------:R-:W-:Y:S01]  /*43d0*/  IADD3 R9, -R242, R2, RZ ;  /* 0x00000002f2097210 */ /* 0x000fe20007ffe1ff */
[----:B-1----:R-:W-:Y:S01]  /*43e0*/  IMAD.IADD R3, R8, 0x1, R4 ;  /* 0x0000000108037824 */ /* 0x002fe200078e0204 */
[----:B------:R-:W-:-:S04]  /*43f0*/  IADD3 R2, R10, R4, RZ ;  /* 0x000000040a027210 */ /* 0x000fc80007ffe0ff */
[----:B------:R-:W-:Y:S01]  /*4400*/  IMNMX R3, R9, R3, PT ;  /* 0x0000000309037217 */ /* 0x000fe20003800200 */
[----:B------:R-:W-:Y:S05]  /*4410*/  @!P1 BRA `(.L_x_587) ;  /* 0x0000014000009947 */ /* 0x000fea0003800000 */
[----:B------:R-:W-:Y:S01]  /*4420*/  IADD3 R4, -R235, R236, R4 ;  /* 0x000000eceb047210 */ /* 0x000fe20007ffe104 */
[----:B------:R-:W-:Y:S03]  /*4430*/  BSSY B0, `(.L_x_588) ;  /* 0x000000e000007945 */ /* 0x000fe60003800000 */
        /* <DEDUP_REMOVED lines=9> */
.L_x_589:
[----:B------:R-:W-:-:S04]  /*44d0*/  MOV R5, c[0x0][0x32c] ;  /* 0x0000cb0000057a02 */ /* 0x000fc80000000f00 */
[----:B------:R-:W-:-:S13]  /*44e0*/  ISETP.NE.AND P0, PT, R5, 0x1, PT ;  /* 0x000000010500780c */ /* 0x000fda0003f05270 */
[----:B------:R-:W-:-:S05]  /*44f0*/  @P0 IMAD.HI.U32 R5, R4, c[0x0][0x330], RZ ;  /* 0x0000cc0004050a27 */ /* 0x000fca00078e00ff */
[----:B------:R-:W-:Y:S02]  /*4500*/  @P0 SHF.R.U32.HI R4, RZ, c[0x0][0x334], R5 ;  /* 0x0000cd00ff040a19 */ /* 0x000fe40000011605 */
.L_x_590:
[----:B------:R-:W-:Y:S05]  /*4510*/  BSYNC B0 ;  /* 0x0000000000007941 */ /* 0x000fea0003800000 */
.L_x_588:
[----:B------:R-:W-:-:S05]  /*4520*/  IMAD R4, R4, c[0x0][0x32c], R11 ;  /* 0x0000cb0004047a24 */ /* 0x000fca00078e020b */
[----:B------:R-:W-:Y:S02]  /*4530*/  IADD3 R5, R4, c[0x0][0x32c], RZ ;  /* 0x0000cb0004057a10 */ /* 0x000fe40007ffe0ff */
[----:B------:R-:W-:Y:S02]  /*4540*/  IMNMX R2, R2, R4, !PT ;  /* 0x0000000402027217 */ /* 0x000fe40007800200 */
[----:B------:R-:W-:Y:S02]  /*4550*/  IMNMX R3, R3, R5, PT ;  /* 0x0000000503037217 */ /* 0x000fe40003800200 */
.L_x_587:
[----:B------:R-:W1:Y:S02]  /*4560*/  SHFL.IDX PT, R6, R7, 0x1, 0x1c1f ;  /* 0x003c1f0007067f89 */ /* 0x000e6400000e0000 */
        /* <DEDUP_REMOVED lines=15> */
.L_x_593:
[----:B------:R-:W-:-:S04]  /*4660*/  MOV R12, c[0x0][0x32c] ;  /* 0x0000cb00000c7a02 */ /* 0x000fc80000000f00 */
[----:B------:R-:W-:-:S13]  /*4670*/  ISETP.NE.AND P0, PT, R12, 0x1, PT ;  /* 0x000000010c00780c */ /* 0x000fda0003f05270 */
[----:B------:R-:W-:-:S05]  /*4680*/  @P0 IMAD.HI.U32 R12, R6, c[0x0][0x330], RZ ;  /* 0x0000cc00060c0a27 */ /* 0x000fca00078e00ff */
[----:B------:R-:W-:Y:S02]  /*4690*/  @P0 SHF.R.U32.HI R6, RZ, c[0x0][0x334], R12 ;  /* 0x0000cd00ff060a19 */ /* 0x000fe4000001160c */
.L_x_594:
[----:B------:R-:W-:Y:S05]  /*46a0*/  BSYNC B0 ;  /* 0x0000000000007941 */ /* 0x000fea0003800000 */
.L_x_592:
[----:B------:R-:W-:-:S05]  /*46b0*/  IMAD R6, R6, c[0x0][0x32c], R11 ;  /* 0x0000cb0006067a24 */ /* 0x000fca00078e020b */
[----:B------:R-:W-:Y:S02]  /*46c0*/  IADD3 R12, R6, c[0x0][0x32c], RZ ;  /* 0x0000cb00060c7a10 */ /* 0x000fe40007ffe0ff */
[----:B------:R-:W-:Y:S02]  /*46d0*/  IMNMX R4, R4, R6, !PT ;  /* 0x0000000604047217 */ /* 0x000fe40007800200 */
[----:B------:R-:W-:Y:S02]  /*46e0*/  IMNMX R5, R5, R12, PT ;  /* 0x0000000c05057217 */ /* 0x000fe40003800200 */
.L_x_591:
[C---:B------:R-:W-:Y:S02]  /*46f0*/  ISETP.GE.AND P0, PT, R0.reuse, 0x9, PT ;  /* 0x000000090000780c */ /* 0x040fe40003f06270 */
[----:B------:R-:W-:Y:S02]  /*4700*/  ISETP.GE.AND P1, PT, R0, 0x2, PT ;  /* 0x000000020000780c */ /* 0x000fe40003f26270 */
[----:B------:R-:W-:Y:S02]  /*4710*/  P2R R23, PR, RZ, 0x1 ;  /* 0x00000001ff177803 */ /* 0x000fe40000000000 */
[----:B------:R-:W-:-:S02]  /*4720*/  ISETP.GT.AND P0, PT, R2, 0x8, !P0 ;  /* 0x000000080200780c */ /* 0x000fc40004704270 */
[----:B------:R-:W-:Y:S02]  /*4730*/  P2R R24, PR, RZ, 0x2 ;  /* 0x00000002ff187803 */ /* 0x000fe40000000000 */
[C---:B------:R-:W-:Y:S02]  /*4740*/  ISETP.LT.OR P0, PT, R3.reuse, 0x9, P0 ;  /* 0x000000090300780c */ /* 0x040fe40000701670 */
[----:B------:R-:W-:Y:S02]  /*4750*/  ISETP.GT.AND P1, PT, R2, 0x1, !P1 ;  /* 0x000000010200780c */ /* 0x000fe40004f24270 */
[----:B------:R-:W-:Y:S02]  /*4760*/  ISETP.GE.AND P2, PT, R0, 0xa, PT ;  /* 0x0000000a0000780c */ /* 0x000fe40003f46270 */
[----:B------:R-:W-:Y:S02]  /*4770*/  FSEL R28, R72, -INF , !P0 ;  /* 0xff800000481c7808 */ /* 0x000fe40004000000 */
[----:B------:R-:W-:-:S02]  /*4780*/  ISETP.LT.OR P1, PT, R3, 0x2, P1 ;  /* 0x000000020300780c */ /* 0x000fc40000f21670 */
[----:B------:R-:W-:Y:S02]  /*4790*/  ISETP.GT.AND P0, PT, R2, 0x9, !P2 ;  /* 0x000000090200780c */ /* 0x000fe40005704270 */
[----:B------:R-:W-:Y:S02]  /*47a0*/  FSEL R27, R77, -INF , !P1 ;  /* 0xff8000004d1b7808 */ /* 0x000fe40004800000 */
        /* <DEDUP_REMOVED lines=16> */
[----:B------:R-:W-:Y:S02]  /*48b0*/  ISETP.GE.AND P1, PT, R0, 0x1a, PT ;  /* 0x0000001a0000780c */ /* 0x000fe40003f26270 */
        /* <DEDUP_REMOVED lines=17> */
[C---:B------:R-:W-:Y:S02]  /*49d0*/  ISETP.GE.AND P6, PT, R0.reuse, 0x2a, PT ;  /* 0x0000002a0000780c */ /* 0x040fe40003fc6270 */
[----:B------:R-:W-:Y:S02]  /*49e0*/  ISETP.LT.OR P0, PT, R3, 0x29, P0 ;  /* 0x000000290300780c */ /* 0x000fe40000701670 */
[----:B------:R-:W-:Y:S02]  /*49f0*/  ISETP.GE.AND P5, PT, R0, 0x31, PT ;  /* 0x000000310000780c */ /* 0x000fe40003fa6270 */
[----:B------:R-:W-:Y:S02]  /*4a00*/  FSEL R118, R52, -INF , !P0 ;  /* 0xff80000034767808 */ /* 0x000fe40004000000 */
[----:B------:R-:W-:Y:S02]  /*4a10*/  ISETP.GT.AND P0, PT, R2, 0x29, !P6 ;  /* 0x000000290200780c */ /* 0x000fe40007704270 */
[----:B------:R-:W-:-:S02]  /*4a20*/  ISETP.GE.AND P4, PT, R0, 0x32, PT ;  /* 0x000000320000780c */ /* 0x000fc40003f86270 */
        /* <DEDUP_REMOVED lines=15> */
[----:B------:R-:W-:-:S04]  /*4b20*/  ISETP.LT.OR P0, PT, R3, 0x39, P0 ;  /* 0x000000390300780c */ /* 0x000fc80000701670 */
[----:B------:R-:W-:Y:S02]  /*4b30*/  FSEL R151, R44, -INF , !P0 ;  /* 0xff8000002c977808 */ /* 0x000fe40004000000 */
[----:B------:R-:W-:-:S04]  /*4b40*/  ISETP.GT.AND P0, PT, R2, 0x39, !P2 ;  /* 0x000000390200780c */ /* 0x000fc80005704270 */
        /* <DEDUP_REMOVED lines=21> */
[----:B------:R-:W-:-:S04]  /*4ca0*/  ISETP.GT.AND P0, PT, R2, 0x49, !P0 ;  /* 0x000000490200780c */ /* 0x000fc80004704270 */
[----:B------:R-:W-:Y:S02]  /*4cb0*/  ISETP.LT.OR P0, PT, R3, 0x4a, P0 ;  /* 0x0000004a0300780c */ /* 0x000fe40000701670 */
[----:B------:R-:W1:Y:S02]  /*4cc0*/  SHFL.IDX PT, R3, R7, 0x2, 0x1c1f ;  /* 0x005c1f0007037f89 */ /* 0x000e6400000e0000 */
[----:B------:R-:W-:Y:S02]  /*4cd0*/  FSEL R172, R33, -INF , !P0 ;  /* 0xff80000021ac7808 */ /* 0x000fe40004000000 */
[----:B------:R-:W-:Y:S01]  /*4ce0*/  ISETP.GE.AND P0, PT, R80, 0x1, PT ;  /* 0x000000015000780c */ /* 0x000fe20003f06270 */
[--C-:B-1----:R-:W-:Y:S02]  /*4cf0*/  IMAD.IADD R2, R8, 0x1, R3.reuse ;  /* 0x0000000108027824 */ /* 0x102fe400078e0203 */
[----:B------:R-:W-:-:S03]  /*4d00*/  IMAD.IADD R0, R10, 0x1, R3 ;  /* 0x000000010a007824 */ /* 0x000fc600078e0203 */
[----:B------:R-:W-:-:S07]  /*4d10*/  IMNMX R2, R9, R2, PT ;  /* 0x0000000209027217 */ /* 0x000fce0003800200 */
        /* <DEDUP_REMOVED lines=12> */
.L_x_597:
[----:B------:R-:W-:-:S04]  /*4de0*/  MOV R25, c[0x0][0x32c] ;  /* 0x0000cb0000197a02 */ /* 0x000fc80000000f00 */
[----:B------:R-:W-:-:S13]  /*4df0*/  ISETP.NE.AND P0, PT, R25, 0x1, PT ;  /* 0x000000011900780c */ /* 0x000fda0003f05270 */
[----:B------:R-:W-:-:S05]  /*4e00*/  @P0 IMAD.HI.U32 R25, R3, c[0x0][0x330], RZ ;  /* 0x0000cc0003190a27 */ /* 0x000fca00078e00ff */
[----:B------:R-:W-:Y:S02]  /*4e10*/  @P0 SHF.R.U32.HI R3, RZ, c[0x0][0x334], R25 ;  /* 0x0000cd00ff030a19 */ /* 0x000fe40000011619 */
.L_x_598:
[----:B------:R-:W-:Y:S05]  /*4e20*/  BSYNC B0 ;  /* 0x0000000000007941 */ /* 0x000fea0003800000 */
.L_x_596:
[----:B------:R-:W-:-:S05]  /*4e30*/  IMAD R3, R3, c[0x0][0x32c], R11 ;  /* 0x0000cb0003037a24 */ /* 0x000fca00078e020b */
[----:B------:R-:W-:Y:S02]  /*4e40*/  IADD3 R25, R3, c[0x0][0x32c], RZ ;  /* 0x0000cb0003197a10 */ /* 0x000fe40007ffe0ff */
[----:B------:R-:W-:Y:S02]  /*4e50*/  IMNMX R0, R0, R3, !PT ;  /* 0x0000000300007217 */ /* 0x000fe40007800200 */
[----:B------:R-:W-:Y:S02]  /*4e60*/  IMNMX R2, R2, R25, PT ;  /* 0x0000001902027217 */ /* 0x000fe40003800200 */
.L_x_595:
[----:B------:R-:W-:Y:S02]  /*4e70*/  ISETP.NE.AND P0, PT, R23, RZ, PT ;  /* 0x000000ff1700720c */ /* 0x000fe40003f05270 */
[----:B------:R-:W-:Y:S02]  /*4e80*/  P2R R3, PR, RZ, 0x40 ;  /* 0x00000040ff037803 */ /* 0x000fe40000000000 */
        /* <DEDUP_REMOVED lines=73> */
[----:B------:R-:W-:-:S04]  /*5320*/  ISETP.GT.AND P0, PT, R0, RZ, !P1 ;  /* 0x000000ff0000720c */ /* 0x000fc80004f04270 */
[----:B------:R-:W-:-:S04]  /*5330*/  ISETP.LT.OR P0, PT, R2, 0x1, P0 ;  /* 0x000000010200780c */ /* 0x000fc80000701670 */
[----:B------:R-:W-:Y:S02]  /*5340*/  FSEL R79, R140, -INF , !P0 ;  /* 0xff8000008c4f7808 */ /* 0x000fe40004000000 */
[----:B------:R-:W-:Y:S02]  /*5350*/  ISETP.GT.AND P0, PT, R0, 0x1, !P6 ;  /* 0x000000010000780c */ /* 0x000fe40007704270 */
[----:B------:R-:W-:Y:S02]  /*5360*/  ISETP.NE.AND P6, PT, R3, RZ, PT ;  /* 0x000000ff0300720c */ /* 0x000fe40003fc5270 */
[----:B------:R-:W-:Y:S01]  /*5370*/  ISETP.LT.OR P0, PT, R2, 0x2, P0 ;  /* 0x000000020200780c */ /* 0x000fe20000701670 */
[----:B------:R-:W1:Y:S03]  /*5380*/  SHFL.IDX PT, R3, R7, 0x3, 0x1c1f ;  /* 0x007c1f0007037f89 */ /* 0x000e6600000e0000 */
[----:B------:R-:W-:-:S02]  /*5390*/  FSEL R78, R141, -INF , !P0 ;  /* 0xff8000008d4e7808 */ /* 0x000fc40004000000 */
        /* <DEDUP_REMOVED lines=64> */
[----:B------:R-:W-:Y:S01]  /*57a0*/  ISETP.GT.AND P0, PT, R0, 0x49, !P0 ;  /* 0x000000490000780c */ /* 0x000fe20004704270 */
[----:B-1----:R-:W-:-:S03]  /*57b0*/  IMAD.IADD R0, R10, 0x1, R3 ;  /* 0x000000010a007824 */ /* 0x002fc600078e0203 */
[----:B------:R-:W-:Y:S01]  /*57c0*/  ISETP.LT.OR P0, PT, R2, 0x4a, P0 ;  /* 0x0000004a0200780c */ /* 0x000fe20000701670 */
[----:B------:R-:W-:-:S03]  /*57d0*/  IMAD.IADD R2, R8, 0x1, R3 ;  /* 0x0000000108027824 */ /* 0x000fc600078e0203 */
[----:B------:R-:W-:Y:S02]  /*57e0*/  FSEL R177, R97, -INF , !P0 ;  /* 0xff80000061b17808 */ /* 0x000fe40004000000 */
[----:B------:R-:W-:Y:S02]  /*57f0*/  ISETP.GE.AND P0, PT, R80, 0x1, PT ;  /* 0x000000015000780c */ /* 0x000fe40003f06270 */
[----:B------:R-:W-:-:S11]  /*5800*/  IMNMX R2, R9, R2, PT ;  /* 0x0000000209027217 */ /* 0x000fd60003800200 */
        /* <DEDUP_REMOVED lines=12> */
.L_x_601:
[----:B------:R-:W-:-:S04]  /*58d0*/  MOV R4, c[0x0][0x32c] ;  /* 0x0000cb0000047a02 */ /* 0x000fc80000000f00 */
[----:B------:R-:W-:-:S13]  /*58e0*/  ISETP.NE.AND P0, PT, R4, 0x1, PT ;  /* 0x000000010400780c */ /* 0x000fda0003f05270 */
[----:B------:R-:W-:-:S05]  /*58f0*/  @P0 IMAD.HI.U32 R4, R3, c[0x0][0x330], RZ ;  /* 0x0000cc0003040a27 */ /* 0x000fca00078e00ff */
[----:B------:R-:W-:Y:S02]  /*5900*/  @P0 SHF.R.U32.HI R3, RZ, c[0x0][0x334], R4 ;  /* 0x0000cd00ff030a19 */ /* 0x000fe40000011604 */
.L_x_602:
[----:B------:R-:W-:Y:S05]  /*5910*/  BSYNC B0 ;  /* 0x0000000000007941 */ /* 0x000fea0003800000 */
.L_x_600:
[----:B------:R-:W-:-:S05]  /*5920*/  IMAD R3, R3, c[0x0][0x32c], R11 ;  /* 0x0000cb0003037a24 */ /* 0x000fca00078e020b */
[----:B------:R-:W-:Y:S02]  /*5930*/  IADD3 R4, R3, c[0x0][0x32c], RZ ;  /* 0x0000cb0003047a10 */ /* 0x000fe40007ffe0ff */
[----:B------:R-:W-:Y:S02]  /*5940*/  IMNMX R0, R0, R3, !PT ;  /* 0x0000000300007217 */ /* 0x000fe40007800200 */
[----:B------:R-:W-:Y:S02]  /*5950*/  IMNMX R2, R2, R4, PT ;  /* 0x0000000402027217 */ /* 0x000fe40003800200 */
.L_x_599:
[----:B------:R-:W-:Y:S01]  /*5960*/  ISETP.NE.AND P0, PT, R23, RZ, PT ;  /* 0x000000ff1700720c */ /* 0x000fe20003f05270 */
[----:B------:R-:W-:Y:S01]  /*5970*/  LDSM.16.MT88.4 R32, [R196] ;  /* 0x00000000c420783b */ /* 0x000fe20000004200 */
[----:B------:R-:W-:Y:S01]  /*5980*/  FMNMX.FTZ R3, R26, R27, !PT ;  /* 0x0000001b1a037209 */ /* 0x000fe20007810000 */
[----:B------:R-:W-:Y:S01]  /*5990*/  IMAD.MOV.U32 R153, RZ, RZ, R63 ;  /* 0x000000ffff997224 */ /* 0x000fe200078e003f */
[----:B------:R-:W-:Y:S01]  /*59a0*/  ISETP.GT.AND P0, PT, R0, 0x8, !P0 ;  /* 0x000000080000780c */ /* 0x000fe20004704270 */
[----:B------:R-:W-:Y:S01]  /*59b0*/  LDSM.16.MT88.4 R40, [R200] ;  /* 0x00000000c828783b */ /* 0x000fe20000004200 */
[----:B------:R-:W-:-:S02]  /*59c0*/  FMNMX.FTZ R3, R28, R3, !PT ;  /* 0x000000031c037209 */ /* 0x000fc40007810000 */
[----:B------:R-:W-:Y:S01]  /*59d0*/  ISETP.LT.OR P0, PT, R2, 0x9, P0 ;  /* 0x000000090200780c */ /* 0x000fe20000701670 */
[----:B------:R-:W-:Y:S01]  /*59e0*/  LDSM.16.MT88.4 R56, [R199] ;  /* 0x00000000c738783b */ /* 0x000fe20000004200 */
[----:B------:R-:W-:Y:S02]  /*59f0*/  FMNMX.FTZ R3, R29, R3, !PT ;  /* 0x000000031d037209 */ /* 0x000fe40007810000 */
[----:B------:R-:W-:Y:S01]  /*5a00*/  FSEL R81, R138, -INF , !P0 ;  /* 0xff8000008a517808 */ /* 0x000fe20004000000 */
[----:B------:R-:W-:Y:S01]  /*5a10*/  LDSM.16.MT88.4 R64, [R196+0x800] ;  /* 0x00080000c440783b */ /* 0x000fe20000004200 */
[----:B------:R-:W-:Y:S02]  /*5a20*/  ISETP.NE.AND P0, PT, R22, RZ, PT ;  /* 0x000000ff1600720c */ /* 0x000fe40003f05270 */
[----:B------:R-:W-:Y:S01]  /*5a30*/  FMNMX.FTZ R3, R31, R3, !PT ;  /* 0x000000031f037209 */ /* 0x000fe20007810000 */
[----:B------:R-:W-:Y:S01]  /*5a40*/  LDSM.16.MT88.4 R72, [R197+0x800] ;  /* 0x00080000c548783b */ /* 0x000fe20000004200 */
[----:B------:R-:W-:-:S02]  /*5a50*/  ISETP.GT.AND P0, PT, R0, 0x9, !P0 ;  /* 0x000000090000780c */ /* 0x000fc40004704270 */
[----:B------:R-:W-:Y:S02]  /*5a60*/  FMNMX.FTZ R3, R48, R3, !PT ;  /* 0x0000000330037209 */ /* 0x000fe40007810000 */
[----:B------:R-:W-:Y:S02]  /*5a70*/  ISETP.LT.OR P0, PT, R2, 0xa, P0 ;  /* 0x0000000a0200780c */ /* 0x000fe40000701670 */
[----:B------:R-:W-:Y:S02]  /*5a80*/  FMNMX.FTZ R3, R50, R3, !PT ;  /* 0x0000000332037209 */ /* 0x000fe40007810000 */
[----:B------:R-:W-:Y:S02]  /*5a90*/  FSEL R80, R139, -INF , !P0 ;  /* 0xff8000008b507808 */ /* 0x000fe40004000000 */
[----:B------:R-:W-:Y:S02]  /*5aa0*/  ISETP.NE.AND P0, PT, R21, RZ, PT ;  /* 0x000000ff1500720c */ /* 0x000fe40003f05270 */
        /* <DEDUP_REMOVED lines=25> */
[----:B------:R-:W-:Y:S02]  /*5c40*/  FMNMX.FTZ R3, R173, R3, !PT ;  /* 0x00000003ad037209 */ /* 0x000fe40007810000 */
[----:B------:R-:W-:Y:S02]  /*5c50*/  FSEL R90, R127, -INF , !P0 ;  /* 0xff8000007f5a7808 */ /* 0x000fe40004000000 */
[----:B------:R-:W-:Y:S02]  /*5c60*/  ISETP.NE.AND P0, PT, R17, RZ, PT ;  /* 0x000000ff1100720c */ /* 0x000fe40003f05270 */
[----:B------:R-:W-:Y:S02]  /*5c70*/  FMNMX.FTZ R3, R172, R3, !PT ;  /* 0x00000003ac037209 */ /* 0x000fe40007810000 */
[----:B------:R-:W-:Y:S02]  /*5c80*/  ISETP.GT.AND P0, PT, R0, 0x20, !P0 ;  /* 0x000000200000780c */ /* 0x000fe40004704270 */
[----:B------:R-:W-:Y:S01]  /*5c90*/  IADD3 R211, R211, -0x2, RZ ;  /* 0xfffffffed3d37810 */ /* 0x000fe20007ffe0ff */
[----:B------:R-:W1:Y:S01]  /*5ca0*/  SHFL.BFLY PT, R4, R3, 0x2, 0x1f ;  /* 0x0c401f0003047f89 */ /* 0x000e6200000e0000 */
[----:B------:R-:W-:-:S04]  /*5cb0*/  ISETP.LT.OR P0, PT, R2, 0x21, P0 ;  /* 0x000000210200780c */ /* 0x000fc80000701670 */
[----:B------:R-:W-:Y:S02]  /*5cc0*/  FSEL R129, R110, -INF , !P0 ;  /* 0xff8000006e817808 */ /* 0x000fe40004000000 */
[----:B------:R-:W-:-:S04]  /*5cd0*/  ISETP.NE.AND P0, PT, R16, RZ, PT ;  /* 0x000000ff1000720c */ /* 0x000fc80003f05270 */
[----:B------:R-:W-:-:S04]  /*5ce0*/  ISETP.GT.AND P0, PT, R0, 0x21, !P0 ;  /* 0x000000210000780c */ /* 0x000fc80004704270 */
[----:B------:R-:W-:-:S04]  /*5cf0*/  ISETP.LT.OR P0, PT, R2, 0x22, P0 ;  /* 0x000000220200780c */ /* 0x000fc80000701670 */
[----:B------:R-:W-:Y:S02]  /*5d00*/  FSEL R131, R111, -INF , !P0 ;  /* 0xff8000006f837808 */ /* 0x000fe40004000000 */
[----:B------:R-:W-:Y:S02]  /*5d10*/  ISETP.NE.AND P0, PT, R15, RZ, PT ;  /* 0x000000ff0f00720c */ /* 0x000fe40003f05270 */
[----:B-1----:R-:W-:Y:S02]  /*5d20*/  FMNMX.FTZ R3, R3, R4, !PT ;  /* 0x0000000403037209 */ /* 0x002fe40007810000 */
[----:B------:R-:W-:-:S03]  /*5d30*/  ISETP.GT.AND P0, PT, R0, 0x28, !P0 ;  /* 0x000000280000780c */ /* 0x000fc60004704270 */
[----:B------:R-:W1:Y:S01]  /*5d40*/  SHFL.BFLY PT, R4, R3, 0x1, 0x1f ;  /* 0x0c201f0003047f89 */ /* 0x000e6200000e0000 */
        /* <DEDUP_REMOVED lines=9> */
[----:B-1----:R-:W-:Y:S02]  /*5de0*/  FMNMX.FTZ R114, R3, R4, !PT ;  /* 0x0000000403727209 */ /* 0x002fe40007810000 */
[----:B------:R-:W-:-:S02]  /*5df0*/  FSEL R139, R102, -INF , !P0 ;  /* 0xff800000668b7808 */ /* 0x000fc40004000000 */
[----:B------:R-:W-:Y:S01]  /*5e00*/  ISETP.GT.AND P0, PT, R0, 0x31, !P4 ;  /* 0x000000310000780c */ /* 0x000fe20006704270 */
[----:B------:R-:W-:Y:S01]  /*5e10*/  FMUL.FTZ R3, R114, c[0x0][0x2d0] ;  /* 0x0000b40072037a20 */ /* 0x000fe20000410000 */
[----:B------:R-:W-:Y:S02]  /*5e20*/  ISETP.NE.AND P4, PT, R13, RZ, PT ;  /* 0x000000ff0d00720c */ /* 0x000fe40003f85270 */
[----:B------:R-:W-:-:S04]  /*5e30*/  ISETP.LT.OR P0, PT, R2, 0x32, P0 ;  /* 0x000000320200780c */ /* 0x000fc80000701670 */
[----:B------:R-:W-:Y:S02]  /*5e40*/  FSEL R152, R103, -INF , !P0 ;  /* 0xff80000067987808 */ /* 0x000fe40004000000 */
[----:B------:R-:W-:Y:S02]  /*5e50*/  ISETP.GT.AND P0, PT, R0, 0x38, !P3 ;  /* 0x000000380000780c */ /* 0x000fe40005f04270 */
[----:B------:R-:W-:Y:S02]  /*5e60*/  ISETP.NE.AND P3, PT, R14, RZ, PT ;  /* 0x000000ff0e00720c */ /* 0x000fe40003f65270 */
[----:B------:R-:W-:-:S04]  /*5e70*/  ISETP.LT.OR P0, PT, R2, 0x39, P0 ;  /* 0x000000390200780c */ /* 0x000fc80000701670 */
[----:B------:R-:W-:Y:S02]  /*5e80*/  FSEL R162, R94, -INF , !P0 ;  /* 0xff8000005ea27808 */ /* 0x000fe40004000000 */
[C---:B------:R-:W-:Y:S02]  /*5e90*/  ISETP.GT.AND P0, PT, R0.reuse, 0x39, !P2 ;  /* 0x000000390000780c */ /* 0x040fe40005704270 */
[----:B------:R-:W-:Y:S02]  /*5ea0*/  ISETP.GT.AND P2, PT, R0, 0x40, !P3 ;  /* 0x000000400000780c */ /* 0x000fe40005f44270 */
[C---:B------:R-:W-:Y:S02]  /*5eb0*/  ISETP.LT.OR P0, PT, R2.reuse, 0x3a, P0 ;  /* 0x0000003a0200780c */ /* 0x040fe40000701670 */
[----:B------:R-:W-:Y:S02]  /*5ec0*/  ISETP.LT.OR P3, PT, R2, 0x41, P2 ;  /* 0x000000410200780c */ /* 0x000fe40001761670 */
[----:B------:R-:W-:-:S02]  /*5ed0*/  FSEL R165, R95, -INF , !P0 ;  /* 0xff8000005fa57808 */ /* 0x000fc40004000000 */
[----:B------:R-:W-:Y:S02]  /*5ee0*/  ISETP.GT.AND P0, PT, R0, 0x1, !P6 ;  /* 0x000000010000780c */ /* 0x000fe40007704270 */
[----:B------:R-:W-:Y:S02]  /*5ef0*/  ISETP.NE.AND P6, PT, R6, RZ, PT ;  /* 0x000000ff0600720c */ /* 0x000fe40003fc5270 */
[----:B------:R-:W-:Y:S02]  /*5f00*/  ISETP.LT.OR P0, PT, R2, 0x2, P0 ;  /* 0x000000020200780c */ /* 0x000fe40000701670 */
[----:B------:R-:W-:Y:S02]  /*5f10*/  FSEL R161, R154, -INF , !P3 ;  /* 0xff8000009aa17808 */ /* 0x000fe40005800000 */
[----:B------:R-:W-:Y:S02]  /*5f20*/  FSEL R77, R143, -INF , !P0 ;  /* 0xff8000008f4d7808 */ /* 0x000fe40004000000 */
[----:B------:R-:W-:-:S02]  /*5f30*/  ISETP.GT.AND P0, PT, R0, RZ, !P1 ;  /* 0x000000ff0000720c */ /* 0x000fc40004f04270 */
[----:B------:R-:W-:Y:S02]  /*5f40*/  ISETP.GT.AND P1, PT, R0, 0x41, !P4 ;  /* 0x000000410000780c */ /* 0x000fe40006724270 */
[----:B------:R-:W-:Y:S02]  /*5f50*/  ISETP.LT.OR P0, PT, R2, 0x1, P0 ;  /* 0x000000010200780c */ /* 0x000fe40000701670 */
[----:B------:R-:W-:Y:S02]  /*5f60*/  ISETP.GT.AND P4, PT, R0, 0x49, !P6 ;  /* 0x000000490000780c */ /* 0x000fe40007784270 */
[----:B------:R-:W-:Y:S02]  /*5f70*/  FSEL R76, R142, -INF , !P0 ;  /* 0xff8000008e4c7808 */ /* 0x000fe40004000000 */
[----:B------:R-:W-:Y:S02]  /*5f80*/  FSETP.NEU.FTZ.AND P0, PT, R114, -INF , PT ;  /* 0xff8000007200780b */ /* 0x000fe40003f1d000 */
[----:B------:R-:W-:-:S02]  /*5f90*/  FMNMX.FTZ R7, R76, R77, !PT ;  /* 0x0000004d4c077209 */ /* 0x000fc40007810000 */
[----:B------:R-:W-:Y:S02]  /*5fa0*/  FSEL R4, R3, RZ, P0 ;  /* 0x000000ff03047208 */ /* 0x000fe40000000000 */
[----:B------:R-:W-:Y:S02]  /*5fb0*/  FMNMX.FTZ R3, R25, R30, !PT ;  /* 0x0000001e19037209 */ /* 0x000fe40007810000 */
[----:B------:R-:W-:Y:S01]  /*5fc0*/  ISETP.LT.OR P2, PT, R2, 0x42, P1 ;  /* 0x000000420200780c */ /* 0x000fe20000f41670 */
[----:B------:R-:W-:Y:S01]  /*5fd0*/  FFMA.FTZ R6, R26, c[0x0][0x2d0], -R4 ;  /* 0x0000b4001a067a23 */ /* 0x000fe20000010804 */
[----:B------:R-:W-:Y:S02]  /*5fe0*/  FMNMX.FTZ R3, R36, R3, !PT ;  /* 0x0000000324037209 */ /* 0x000fe40007810000 */
[----:B------:R-:W-:Y:S01]  /*5ff0*/  FSEL R160, R155, -INF , !P2 ;  /* 0xff8000009ba07808 */ /* 0x000fe20005000000 */
[----:B------:R1:W-:Y:S01]  /*6000*/  MUFU.EX2 R252, R6 ;  /* 0x0000000600fc7308 */ /* 0x0003e20000000800 */
[----:B------:R-:W-:-:S04]  /*6010*/  FMNMX.FTZ R3, R37, R3, !PT ;  /* 0x0000000325037209 */ /* 0x000fc80007810000 */
[----:B------:R-:W-:-:S04]  /*6020*/  FMNMX.FTZ R3, R49, R3, !PT ;  /* 0x0000000331037209 */ /* 0x000fc80007810000 */
[----:B------:R-:W-:-:S04]  /*6030*/  FMNMX.FTZ R3, R60, R3, !PT ;  /* 0x000000033c037209 */ /* 0x000fc80007810000 */
[----:B------:R-:W-:Y:S02]  /*6040*/  FMNMX.FTZ R3, R62, R3, !PT ;  /* 0x000000033e037209 */ /* 0x000fe40007810000 */
[----:B-1----:R-:W-:Y:S01]  /*6050*/  FMNMX.FTZ R6, R81, R7, !PT ;  /* 0x0000000751067209 */ /* 0x002fe20007810000 */
[----:B------:R-:W-:Y:S01]  /*6060*/  FFMA.FTZ R7, R27, c[0x0][0x2d0], -R4 ;  /* 0x0000b4001b077a23 */ /* 0x000fe20000010804 */
[----:B------:R-:W-:Y:S02]  /*6070*/  FMNMX.FTZ R3, R68, R3, !PT ;  /* 0x0000000344037209 */ /* 0x000fe40007810000 */
[----:B------:R-:W-:Y:S01]  /*6080*/  FMNMX.FTZ R6, R80, R6, !PT ;  /* 0x0000000650067209 */ /* 0x000fe20007810000 */
[----:B------:R1:W2:Y:S01]  /*6090*/  MUFU.EX2 R250, R7 ;  /* 0x0000000700fa7308 */ /* 0x0002a20000000800 */
[----:B------:R-:W-:Y:S02]  /*60a0*/  FMNMX.FTZ R3, R116, R3, !PT ;  /* 0x0000000374037209 */ /* 0x000fe40007810000 */
[----:B------:R-:W-:-:S02]  /*60b0*/  FMNMX.FTZ R6, R84, R6, !PT ;  /* 0x0000000654067209 */ /* 0x000fc40007810000 */
[----:B------:R-:W-:Y:S02]  /*60c0*/  FMNMX.FTZ R3, R115, R3, !PT ;  /* 0x0000000373037209 */ /* 0x000fe40007810000 */
[----:B------:R-:W-:Y:S02]  /*60d0*/  FMNMX.FTZ R6, R87, R6, !PT ;  /* 0x0000000657067209 */ /* 0x000fe40007810000 */
[----:B------:R-:W-:Y:S02]  /*60e0*/  FMNMX.FTZ R3, R120, R3, !PT ;  /* 0x0000000378037209 */ /* 0x000fe40007810000 */
[----:B------:R-:W-:Y:S02]  /*60f0*/  FMNMX.FTZ R6, R89, R6, !PT ;  /* 0x0000000659067209 */ /* 0x000fe40007810000 */
[----:B------:R-:W-:Y:S02]  /*6100*/  FMNMX.FTZ R3, R128, R3, !PT ;  /* 0x0000000380037209 */ /* 0x000fe40007810000 */
[----:B------:R-:W-:Y:S01]  /*6110*/  FMNMX.FTZ R6, R90, R6, !PT ;  /* 0x000000065a067209 */ /* 0x000fe20007810000 */
[----:B-1----:R-:W-:Y:S01]  /*6120*/  FFMA.FTZ R7, R28, c[0x0][0x2d0], -R4 ;  /* 0x0000b4001c077a23 */ /* 0x002fe20000010804 */
[----:B------:R-:W-:-:S02]  /*6130*/  FMNMX.FTZ R3, R130, R3, !PT ;  /* 0x0000000382037209 */ /* 0x000fc40007810000 */
[----:B------:R-:W-:Y:S01]  /*6140*/  FMNMX.FTZ R6, R129, R6, !PT ;  /* 0x0000000681067209 */ /* 0x000fe20007810000 */
[----:B------:R1:W-:Y:S01]  /*6150*/  MUFU.EX2 R248, R7 ;  /* 0x0000000700f87308 */ /* 0x0003e20000000800 */
[----:B------:R-:W-:Y:S02]  /*6160*/  FMNMX.FTZ R3, R145, R3, !PT ;  /* 0x0000000391037209 */ /* 0x000fe40007810000 */
[----:B------:R-:W-:Y:S02]  /*6170*/  FMNMX.FTZ R6, R131, R6, !PT ;  /* 0x0000000683067209 */ /* 0x000fe40007810000 */
[----:B------:R-:W-:Y:S02]  /*6180*/  FMNMX.FTZ R3, R147, R3, !PT ;  /* 0x0000000393037209 */ /* 0x000fe40007810000 */
[----:B--2---:R-:W-:Y:S02]  /*6190*/  F2FP.BF16.PACK_AB R12, R250, R252 ;  /* 0x000000fcfa0c723e */ /* 0x004fe400000010ff */
[----:B------:R-:W-:-:S04]  /*61a0*/  FMNMX.FTZ R3, R148, R3, !PT ;  /* 0x0000000394037209 */ /* 0x000fc80007810000 */
[----:B------:R-:W-:Y:S01]  /*61b0*/  FMNMX.FTZ R3, R171, R3, !PT ;  /* 0x00000003ab037209 */ /* 0x000fe20007810000 */
[----:B-1----:R-:W-:-:S03]  /*61c0*/  FFMA.FTZ R7, R29, c[0x0][0x2d0], -R4 ;  /* 0x0000b4001d077a23 */ /* 0x002fc60000010804 */
[----:B------:R-:W-:Y:S01]  /*61d0*/  FMNMX.FTZ R3, R170, R3, !PT ;  /* 0x00000003aa037209 */ /* 0x000fe20007810000 */
[----:B------:R1:W2:Y:S03]  /*61e0*/  MUFU.EX2 R249, R7 ;  /* 0x0000000700f97308 */ /* 0x0002a60000000800 */
[----:B------:R-:W-:-:S04]  /*61f0*/  FMNMX.FTZ R3, R168, R3, !PT ;  /* 0x00000003a8037209 */ /* 0x000fc80007810000 */
[----:B------:R-:W-:-:S05]  /*6200*/  FMNMX.FTZ R3, R167, R3, !PT ;  /* 0x00000003a7037209 */ /* 0x000fca0007810000 */
[----:B------:R-:W3:Y:S01]  /*6210*/  SHFL.BFLY PT, R5, R3, 0x2, 0x1f ;  /* 0x0c401f0003057f89 */ /* 0x000ee200000e0000 */
[----:B-1----:R-:W-:Y:S01]  /*6220*/  FFMA.FTZ R7, R31, c[0x0][0x2d0], -R4 ;  /* 0x0000b4001f077a23 */ /* 0x002fe20000010804 */
[----:B--2---:R-:W-:-:S03]  /*6230*/  F2FP.BF16.PACK_AB R14, R249, R248 ;  /* 0x000000f8f90e723e */ /* 0x004fc600000010ff */
[----:B------:R1:W-:Y:S01]  /*6240*/  MUFU.EX2 R251, R7 ;  /* 0x0000000700fb7308 */ /* 0x0003e20000000800 */
[----:B---3--:R-:W-:Y:S02]  /*6250*/  FMNMX.FTZ R3, R3, R5, !PT ;  /* 0x0000000503037209 */ /* 0x008fe40007810000 */
[----:B-1----:R-:W-:-:S03]  /*6260*/  FMNMX.FTZ R7, R137, R6, !PT ;  /* 0x0000000689077209 */ /* 0x002fc60007810000 */
[----:B------:R-:W1:Y:S01]  /*6270*/  SHFL.BFLY PT, R5, R3, 0x1, 0x1f ;  /* 0x0c201f0003057f89 */ /* 0x000e6200000e0000 */
[----:B------:R-:W-:Y:S02]  /*6280*/  FMNMX.FTZ R7, R138, R7, !PT ;  /* 0x000000078a077209 */ /* 0x000fe40007810000 */
[----:B-1----:R-:W-:Y:S02]  /*6290*/  FMNMX.FTZ R113, R3, R5, !PT ;  /* 0x0000000503717209 */ /* 0x002fe40007810000 */
[----:B------:R-:W-:Y:S02]  /*62a0*/  FMNMX.FTZ R5, R79, R78, !PT ;  /* 0x0000004e4f057209 */ /* 0x000fe40007810000 */
[C---:B------:R-:W-:Y:S01]  /*62b0*/  FSETP.NEU.FTZ.AND P0, PT, R113.reuse, -INF , PT ;  /* 0xff8000007100780b */ /* 0x040fe20003f1d000 */
[----:B------:R-:W-:Y:S01]  /*62c0*/  FMUL.FTZ R3, R113, c[0x0][0x2d0] ;  /* 0x0000b40071037a20 */ /* 0x000fe20000410000 */
[----:B------:R-:W-:-:S04]  /*62d0*/  FMNMX.FTZ R5, R82, R5, !PT ;  /* 0x0000000552057209 */ /* 0x000fc80007810000 */
[----:B------:R-:W-:Y:S02]  /*62e0*/  FMNMX.FTZ R5, R83, R5, !PT ;  /* 0x0000000553057209 */ /* 0x000fe40007810000 */
[----:B------:R-:W-:Y:S02]  /*62f0*/  FSEL R3, R3, RZ, P0 ;  /* 0x000000ff03037208 */ /* 0x000fe40000000000 */
[----:B------:R-:W-:Y:S02]  /*6300*/  FMNMX.FTZ R5, R85, R5, !PT ;  /* 0x0000000555057209 */ /* 0x000fe40007810000 */
[----:B------:R-:W-:Y:S01]  /*6310*/  ISETP.GT.AND P0, PT, R0, 0x48, !P5 ;  /* 0x000000480000780c */ /* 0x000fe20006f04270 */
[----:B------:R-:W-:Y:S01]  /*6320*/  FFMA.FTZ R6, R25, c[0x0][0x2d0], -R3 ;  /* 0x0000b40019067a23 */ /* 0x000fe20000010803 */
[----:B------:R-:W-:Y:S02]  /*6330*/  FMNMX.FTZ R5, R86, R5, !PT ;  /* 0x0000000556057209 */ /* 0x000fe40007810000 */
[----:B------:R-:W-:Y:S01]  /*6340*/  ISETP.LT.OR P1, PT, R2, 0x49, P0 ;  /* 0x000000490200780c */ /* 0x000fe20000721670 */
[----:B------:R1:W-:Y:S01]  /*6350*/  MUFU.EX2 R243, R6 ;  /* 0x0000000600f37308 */ /* 0x0003e20000000800 */
[----:B------:R-:W-:-:S02]  /*6360*/  FMNMX.FTZ R5, R88, R5, !PT ;  /* 0x0000000558057209 */ /* 0x000fc40007810000 */
[----:B------:R-:W-:Y:S01]  /*6370*/  ISETP.LT.OR P0, PT, R2, 0x4a, P4 ;  /* 0x0000004a0200780c */ /* 0x000fe20002701670 */
[----:B------:R-:W-:Y:S01]  /*6380*/  FFMA.FTZ R2, R37, c[0x0][0x2d0], -R3 ;  /* 0x0000b40025027a23 */ /* 0x000fe20000010803 */
[----:B------:R-:W-:Y:S02]  /*6390*/  FMNMX.FTZ R5, R91, R5, !PT ;  /* 0x000000055b057209 */ /* 0x000fe40007810000 */
[----:B------:R-:W-:Y:S01]  /*63a0*/  FSEL R159, R98, -INF , !P1 ;  /* 0xff800000629f7808 */ /* 0x000fe20004800000 */
[----:B------:R-:W-:Y:S01]  /*63b0*/  MUFU.EX2 R239, R2 ;  /* 0x0000000200ef7308 */ /* 0x000fe20000000800 */
[----:B------:R-:W-:Y:S02]  /*63c0*/  FMNMX.FTZ R5, R136, R5, !PT ;  /* 0x0000000588057209 */ /* 0x000fe40007810000 */
[----:B------:R-:W-:Y:S02]  /*63d0*/  FSEL R158, R99, -INF , !P0 ;  /* 0xff800000639e7808 */ /* 0x000fe40004000000 */
[----:B------:R-:W-:-:S02]  /*63e0*/  FMNMX.FTZ R5, R144, R5, !PT ;  /* 0x0000000590057209 */ /* 0x000fc40007810000 */
[----:B-1----:R-:W-:Y:S02]  /*63f0*/  FMNMX.FTZ R6, R139, R7, !PT ;  /* 0x000000078b067209 */ /* 0x002fe40007810000 */
[----:B------:R-:W-:Y:S02]  /*6400*/  FMNMX.FTZ R5, R146, R5, !PT ;  /* 0x0000000592057209 */ /* 0x000fe40007810000 */
[----:B------:R-:W-:Y:S02]  /*6410*/  FMNMX.FTZ R6, R152, R6, !PT ;  /* 0x0000000698067209 */ /* 0x000fe40007810000 */
[----:B------:R-:W-:Y:S02]  /*6420*/  FMNMX.FTZ R5, R149, R5, !PT ;  /* 0x0000000595057209 */ /* 0x000fe40007810000 */
[----:B------:R-:W-:Y:S02]  /*6430*/  FMNMX.FTZ R6, R162, R6, !PT ;  /* 0x00000006a2067209 */ /* 0x000fe40007810000 */
[----:B------:R-:W-:-:S04]  /*6440*/  FMNMX.FTZ R5, R164, R5, !PT ;  /* 0x00000005a4057209 */ /* 0x000fc80007810000 */
[----:B------:R-:W-:-:S04]  /*6450*/  FMNMX.FTZ R5, R163, R5, !PT ;  /* 0x00000005a3057209 */ /* 0x000fc80007810000 */
[----:B------:R-:W-:-:S04]  /*6460*/  FMNMX.FTZ R5, R166, R5, !PT ;  /* 0x00000005a6057209 */ /* 0x000fc80007810000 */
[----:B------:R-:W-:-:S04]  /*6470*/  FMNMX.FTZ R5, R169, R5, !PT ;  /* 0x00000005a9057209 */ /* 0x000fc80007810000 */
[----:B------:R-:W-:-:S04]  /*6480*/  FMNMX.FTZ R5, R176, R5, !PT ;  /* 0x00000005b0057209 */ /* 0x000fc80007810000 */
[----:B------:R-:W-:Y:S01]  /*6490*/  FMNMX.FTZ R0, R178, R5, !PT ;  /* 0x00000005b2007209 */ /* 0x000fe20007810000 */
[----:B------:R-:W-:-:S03]  /*64a0*/  FFMA.FTZ R5, R30, c[0x0][0x2d0], -R3 ;  /* 0x0000b4001e057a23 */ /* 0x000fc60000010803 */
[----:B------:R-:W-:Y:S01]  /*64b0*/  FMNMX.FTZ R0, R179, R0, !PT ;  /* 0x00000000b3007209 */ /* 0x000fe20007810000 */
[----:B------:R1:W2:Y:S03]  /*64c0*/  MUFU.EX2 R238, R5 ;  /* 0x0000000500ee7308 */ /* 0x0002a60000000800 */
[----:B------:R-:W-:-:S05]  /*64d0*/  FMNMX.FTZ R0, R177, R0, !PT ;  /* 0x00000000b1007209 */ /* 0x000fca0007810000 */
[----:B------:R-:W3:Y:S01]  /*64e0*/  SHFL.BFLY PT, R7, R0, 0x2, 0x1f ;  /* 0x0c401f0000077f89 */ /* 0x000ee200000e0000 */
[----:B-1----:R-:W-:Y:S01]  /*64f0*/  FFMA.FTZ R5, R36, c[0x0][0x2d0], -R3 ;  /* 0x0000b40024057a23 */ /* 0x002fe20000010803 */
[----:B--2---:R-:W-:Y:S02]  /*6500*/  F2FP.BF16.PACK_AB R13, R238, R243 ;  /* 0x000000f3ee0d723e */ /* 0x004fe400000010ff */
[----:B------:R-:W-:Y:S01]  /*6510*/  LDSM.16.MT88.4 R36, [R197] ;  /* 0x00000000c524783b */ /* 0x000fe20000004200 */
[----:B------:R1:W2:Y:S01]  /*6520*/  MUFU.EX2 R241, R5 ;  /* 0x0000000500f17308 */ /* 0x0002a20000000800 */
[----:B---3--:R-:W-:Y:S02]  /*6530*/  FMNMX.FTZ R0, R0, R7, !PT ;  /* 0x0000000700007209 */ /* 0x008fe40007810000 */
[----:B-1----:R-:W-:-:S03]  /*6540*/  FMNMX.FTZ R5, R165, R6, !PT ;  /* 0x00000006a5057209 */ /* 0x002fc60007810000 */
[----:B------:R-:W1:Y:S01]  /*6550*/  SHFL.BFLY PT, R8, R0, 0x1, 0x1f ;  /* 0x0c201f0000087f89 */ /* 0x000e6200000e0000 */
[----:B------:R-:W-:Y:S01]  /*6560*/  FFMA.FTZ R6, R60, c[0x0][0x2d0], -R3 ;  /* 0x0000b4003c067a23 */ /* 0x000fe20000010803 */
[----:B--2---:R-:W-:Y:S02]  /*6570*/  F2FP.BF16.PACK_AB R15, R239, R241 ;  /* 0x000000f1ef0f723e */ /* 0x004fe400000010ff */
[----:B------:R-:W-:Y:S01]  /*6580*/  FMNMX.FTZ R5, R161, R5, !PT ;  /* 0x00000005a1057209 */ /* 0x000fe20007810000 */
[----:B------:R-:W-:Y:S03]  /*6590*/  MUFU.EX2 R232, R6 ;  /* 0x0000000600e87308 */ /* 0x000fe60000000800 */
[----:B------:R-:W-:Y:S01]  /*65a0*/  FMNMX.FTZ R2, R160, R5, !PT ;  /* 0x00000005a0027209 */ /* 0x000fe20007810000 */
[----:B------:R-:W-:Y:S01]  /*65b0*/  FFMA.FTZ R5, R48, c[0x0][0x2d0], -R4 ;  /* 0x0000b40030057a23 */ /* 0x000fe20000010804 */
[----:B------:R-:W-:Y:S02]  /*65c0*/  HMMA.16816.F32.BF16 R44, R12, R32, RZ ;  /* 0x000000200c2c723c */ /* 0x000fe400000418ff */
[----:B------:R-:W-:Y:S01]  /*65d0*/  FMNMX.FTZ R2, R159, R2, !PT ;  /* 0x000000029f027209 */ /* 0x000fe20007810000 */
[----:B------:R2:W3:Y:S03]  /*65e0*/  MUFU.EX2 R244, R5 ;  /* 0x0000000500f47308 */ /* 0x0004e60000000800 */
[----:B------:R-:W-:-:S02]  /*65f0*/  FMNMX.FTZ R2, R158, R2, !PT ;  /* 0x000000029e027209 */ /* 0x000fc40007810000 */
[----:B------:R-:W-:Y:S03]  /*6600*/  HMMA.16816.F32.BF16 R52, R12, R40, RZ ;  /* 0x000000280c34723c */ /* 0x000fe600000418ff */
[----:B------:R-:W4:Y:S01]  /*6610*/  SHFL.BFLY PT, R7, R2, 0x2, 0x1f ;  /* 0x0c401f0002077f89 */ /* 0x000f2200000e0000 */
[----:B-1----:R-:W-:Y:S01]  /*6620*/  FMNMX.FTZ R112, R0, R8, !PT ;  /* 0x0000000800707209 */ /* 0x002fe20007810000 */
[----:B------:R-:W-:-:S03]  /*6630*/  FFMA.FTZ R0, R62, c[0x0][0x2d0], -R3 ;  /* 0x0000b4003e007a23 */ /* 0x000fc60000010803 */
[----:B------:R-:W-:Y:S01]  /*6640*/  HMMA.16816.F32.BF16 R24, R12, R56, RZ ;  /* 0x000000380c18723c */ /* 0x000fe200000418ff */
[----:B------:R-:W-:Y:S01]  /*6650*/  FSETP.NEU.FTZ.AND P0, PT, R112, -INF , PT ;  /* 0xff8000007000780b */ /* 0x000fe20003f1d000 */
[----:B--2---:R-:W-:Y:S01]  /*6660*/  FFMA.FTZ R5, R50, c[0x0][0x2d0], -R4 ;  /* 0x0000b40032057a23 */ /* 0x004fe20000010804 */
[----:B------:R1:W-:Y:S01]  /*6670*/  MUFU.EX2 R237, R0 ;  /* 0x0000000000ed7308 */ /* 0x0003e20000000800 */
[----:B---3--:R-:W-:-:S04]  /*6680*/  F2FP.BF16.PACK_AB R8, R244, R251 ;  /* 0x000000fbf408723e */ /* 0x008fc800000010ff */
[C---:B------:R-:W-:Y:S03]  /*6690*/  HMMA.16816.F32.BF16 R28, R12.reuse, R34, RZ ;  /* 0x000000220c1c723c */ /* 0x040fe600000418ff */
[----:B------:R2:W-:Y:S05]  /*66a0*/  MUFU.EX2 R245, R5 ;  /* 0x0000000500f57308 */ /* 0x0005ea0000000800 */
[C---:B------:R-:W-:Y:S01]  /*66b0*/  HMMA.16816.F32.BF16 R20, R12.reuse, R42, RZ ;  /* 0x0000002a0c14723c */ /* 0x040fe200000418ff */
[----:B-1----:R-:W-:Y:S02]  /*66c0*/  FFMA.FTZ R0, R68, c[0x0][0x2d0], -R3 ;  /* 0x0000b40044007a23 */ /* 0x002fe40000010803 */
[----:B------:R-:W-:Y:S02]  /*66d0*/  LDSM.16.MT88.4 R68, [R199+0x800] ;  /* 0x00080000c744783b */ /* 0x000fe40000004200 */
[----:B------:R-:W1:Y:S03]  /*66e0*/  MUFU.EX2 R240, R0 ;  /* 0x0000000000f07308 */ /* 0x000e660000000800 */
[----:B------:R-:W-:Y:S01]  /*66f0*/  HMMA.16816.F32.BF16 R16, R12, R38, RZ ;  /* 0x000000260c10723c */ /* 0x000fe200000418ff */
[----:B--2---:R-:W-:-:S04]  /*6700*/  FFMA.FTZ R5, R51, c[0x0][0x2d0], -R4 ;  /* 0x0000b40033057a23 */ /* 0x004fc80000010804 */
[----:B------:R2:W3:Y:S01]  /*6710*/  MUFU.EX2 R246, R5 ;  /* 0x0000000500f67308 */ /* 0x0004e20000000800 */
[----:B-1----:R-:W-:Y:S01]  /*6720*/  F2FP.BF16.PACK_AB R11, R240, R237 ;  /* 0x000000edf00b723e */ /* 0x002fe200000010ff */
[----:B--2---:R-:W-:Y:S01]  /*6730*/  FFMA.FTZ R5, R61, c[0x0][0x2d0], -R4 ;  /* 0x0000b4003d057a23 */ /* 0x004fe20000010804 */
[----:B---3--:R-:W-:Y:S01]  /*6740*/  F2FP.BF16.PACK_AB R10, R246, R245 ;  /* 0x000000f5f60a723e */ /* 0x008fe200000010ff */
[----:B------:R-:W1:Y:S04]  /*6750*/  LDSM.16.MT88.4 R60, [R200+0x800] ;  /* 0x00080000c83c783b */ /* 0x000e680000004200 */
[----:B------:R2:W-:Y:S02]  /*6760*/  MUFU.EX2 R247, R5 ;  /* 0x0000000500f77308 */ /* 0x0005e40000000800 */
[----:B--2---:R-:W-:-:S02]  /*6770*/  FFMA.FTZ R5, R49, c[0x0][0x2d0], -R3 ;  /* 0x0000b40031057a23 */ /* 0x004fc40000010803 */
[C---:B------:R-:W-:Y:S04]  /*6780*/  HMMA.16816.F32.BF16 R48, R12.reuse, R36, RZ ;  /* 0x000000240c30723c */ /* 0x040fe800000418ff */
[----:B------:R4:W2:Y:S04]  /*6790*/  MUFU.EX2 R233, R5 ;  /* 0x0000000500e97308 */ /* 0x0008a80000000800 */
[----:B------:R-:W-:Y:S01]  /*67a0*/  HMMA.16816.F32.BF16 R12, R12, R58, RZ ;  /* 0x0000003a0c0c723c */ /* 0x000fe200000418ff */
[----:B----4-:R-:W-:Y:S01]  /*67b0*/  FMNMX.FTZ R5, R2, R7, !PT ;  /* 0x0000000702057209 */ /* 0x010fe20007810000 */
[----:B------:R-:W-:Y:S01]  /*67c0*/  FMUL.FTZ R2, R112, c[0x0][0x2d0] ;  /* 0x0000b40070027a20 */ /* 0x000fe20000410000 */
[----:B--2---:R-:W-:-:S03]  /*67d0*/  F2FP.BF16.PACK_AB R9, R232, R233 ;  /* 0x000000e9e809723e */ /* 0x004fc600000010ff */
[----:B------:R-:W2:Y:S01]  /*67e0*/  SHFL.BFLY PT, R6, R5, 0x1, 0x1f ;  /* 0x0c201f0005067f89 */ /* 0x000ea200000e0000 */
[----:B------:R-:W-:-:S03]  /*67f0*/  FSEL R2, R2, RZ, P0 ;  /* 0x000000ff02027208 */ /* 0x000fc60000000000 */
[----:B------:R-:W-:Y:S02]  /*6800*/  HMMA.16816.F32.BF16 R108, R8, R64, R44 ;  /* 0x00000040086c723c */ /* 0x000fe4000004182c */
[----:B------:R-:W-:-:S04]  /*6810*/  FFMA.FTZ R0, R79, c[0x0][0x2d0], -R2 ;  /* 0x0000b4004f007a23 */ /* 0x000fc80000010802 */
[----:B------:R3:W-:Y:S02]  /*6820*/  MUFU.EX2 R230, R0 ;  /* 0x0000000000e67308 */ /* 0x0007e40000000800 */
[C---:B-1----:R-:W-:Y:S08]  /*6830*/  HMMA.16816.F32.BF16 R52, R8.reuse, R60, R52 ;  /* 0x0000003c0834723c */ /* 0x042ff00000041834 */
[----:B------:R-:W-:Y:S01]  /*6840*/  HMMA.16816.F32.BF16 R48, R8, R72, R48 ;  /* 0x000000480830723c */ /* 0x000fe20000041830 */
[----:B--2---:R-:W-:Y:S01]  /*6850*/  FMNMX.FTZ R5, R5, R6, !PT ;  /* 0x0000000605057209 */ /* 0x004fe20007810000 */
[----:B------:R-:W-:-:S02]  /*6860*/  FFMA.FTZ R6, R83, c[0x0][0x2d0], -R2 ;  /* 0x0000b40053067a23 */ /* 0x000fc40000010802 */
[--C-:B---3--:R-:W-:Y:S01]  /*6870*/  FFMA.FTZ R0, R78, c[0x0][0x2d0], -R2.reuse ;  /* 0x0000b4004e007a23 */ /* 0x108fe20000010802 */
[----:B------:R-:W-:Y:S01]  /*6880*/  FSETP.NEU.FTZ.AND P0, PT, R5, -INF , PT ;  /* 0xff8000000500780b */ /* 0x000fe20003f1d000 */
[----:B------:R-:W-:Y:S02]  /*6890*/  MUFU.EX2 R228, R6 ;  /* 0x0000000600e47308 */ /* 0x000fe40000000800 */
[C---:B------:R-:W-:Y:S06]  /*68a0*/  HMMA.16816.F32.BF16 R44, R8.reuse, R68, R24 ;  /* 0x00000044082c723c */ /* 0x040fec0000041818 */
[----:B------:R1:W2:Y:S02]  /*68b0*/  MUFU.EX2 R7, R0 ;  /* 0x0000000000077308 */ /* 0x0002a40000000800 */
[C---:B------:R-:W-:Y:S08]  /*68c0*/  HMMA.16816.F32.BF16 R100, R8.reuse, R66, R28 ;  /* 0x000000420864723c */ /* 0x040ff0000004181c */
[----:B------:R-:W-:Y:S01]  /*68d0*/  HMMA.16816.F32.BF16 R96, R8, R62, R20 ;  /* 0x0000003e0860723c */ /* 0x000fe20000041814 */
[----:B-1----:R-:W-:-:S07]  /*68e0*/  FFMA.FTZ R0, R82, c[0x0][0x2d0], -R2 ;  /* 0x0000b40052007a23 */ /* 0x002fce0000010802 */
[C---:B------:R-:W-:Y:S01]  /*68f0*/  HMMA.16816.F32.BF16 R104, R8.reuse, R74, R16 ;  /* 0x0000004a0868723c */ /* 0x040fe20000041810 */
[----:B------:R1:W3:Y:S07]  /*6900*/  MUFU.EX2 R229, R0 ;  /* 0x0000000000e57308 */ /* 0x0002ee0000000800 */
[----:B------:R-:W-:Y:S07]  /*6910*/  HMMA.16816.F32.BF16 R92, R8, R70, R12 ;  /* 0x00000046085c723c */ /* 0x000fee000004180c */
[----:B--2---:R-:W-:Y:S01]  /*6920*/  F2FP.BF16.PACK_AB R8, R7, R230 ;  /* 0x000000e60708723e */ /* 0x004fe200000010ff */
[----:B------:R-:W-:-:S02]  /*6930*/  FADD.FTZ R7, R230, R7 ;  /* 0x00000007e6077221 */ /* 0x000fc40000010000 */
[----:B-1----:R-:W-:Y:S01]  /*6940*/  FMUL.FTZ R0, R5, c[0x0][0x2d0] ;  /* 0x0000b40005007a20 */ /* 0x002fe20000410000 */
[----:B---3--:R-:W-:Y:S01]  /*6950*/  F2FP.BF16.PACK_AB R10, R228, R229 ;  /* 0x000000e5e40a723e */ /* 0x008fe200000010ff */
[----:B------:R-:W-:-:S03]  /*6960*/  FADD.FTZ R7, R229, R7 ;  /* 0x00000007e5077221 */ /* 0x000fc60000010000 */
[----:B------:R-:W-:Y:S01]  /*6970*/  FSEL R0, R0, RZ, P0 ;  /* 0x000000ff00007208 */ /* 0x000fe20000000000 */
[----:B------:R-:W-:-:S04]  /*6980*/  FADD.FTZ R7, R228, R7 ;  /* 0x00000007e4077221 */ /* 0x000fc80000010000 */
        /* <DEDUP_REMOVED lines=12> */
[C---:B------:R-:W-:Y:S08]  /*6a50*/  HMMA.16816.F32.BF16 R24, R8.reuse, R32, RZ ;  /* 0x000000200818723c */ /* 0x040ff000000418ff */
[----:B------:R-:W-:Y:S01]  /*6a60*/  HMMA.16816.F32.BF16 R28, R8, R34, RZ ;  /* 0x00000022081c723c */ /* 0x000fe200000418ff */
[----:B-1----:R-:W-:-:S04]  /*6a70*/  FFMA.FTZ R6, R86, c[0x0][0x2d0], -R2 ;  /* 0x0000b40056067a23 */ /* 0x002fc80000010802 */
[----:B------:R1:W2:Y:S03]  /*6a80*/  MUFU.EX2 R223, R6 ;  /* 0x0000000600df7308 */ /* 0x0002a60000000800 */
[C---:B------:R-:W-:Y:S08]  /*6a90*/  HMMA.16816.F32.BF16 R20, R8.reuse, R40, RZ ;  /* 0x000000280814723c */ /* 0x040ff000000418ff */
[----:B------:R-:W-:Y:S01]  /*6aa0*/  HMMA.16816.F32.BF16 R16, R8, R36, RZ ;  /* 0x000000240810723c */ /* 0x000fe200000418ff */
[----:B-1----:R-:W-:-:S07]  /*6ab0*/  FFMA.FTZ R6, R88, c[0x0][0x2d0], -R2 ;  /* 0x0000b40058067a23 */ /* 0x002fce0000010802 */
[C---:B------:R-:W-:Y:S01]  /*6ac0*/  HMMA.16816.F32.BF16 R40, R8.reuse, R42, RZ ;  /* 0x0000002a0828723c */ /* 0x040fe200000418ff */
[----:B------:R1:W-:Y:S07]  /*6ad0*/  MUFU.EX2 R222, R6 ;  /* 0x0000000600de7308 */ /* 0x0003ee0000000800 */
[C---:B------:R-:W-:Y:S08]  /*6ae0*/  HMMA.16816.F32.BF16 R36, R8.reuse, R38, RZ ;  /* 0x000000260824723c */ /* 0x040ff000000418ff */
[----:B------:R-:W-:Y:S01]  /*6af0*/  HMMA.16816.F32.BF16 R12, R8, R56, RZ ;  /* 0x00000038080c723c */ /* 0x000fe200000418ff */
[----:B-1----:R-:W-:-:S04]  /*6b00*/  FFMA.FTZ R6, R91, c[0x0][0x2d0], -R2 ;  /* 0x0000b4005b067a23 */ /* 0x002fc80000010802 */
[----:B------:R1:W3:Y:S03]  /*6b10*/  MUFU.EX2 R225, R6 ;  /* 0x0000000600e17308 */ /* 0x0002e60000000800 */
[----:B------:R-:W-:Y:S07]  /*6b20*/  HMMA.16816.F32.BF16 R32, R8, R58, RZ ;  /* 0x0000003a0820723c */ /* 0x000fee00000418ff */
[----:B--2---:R-:W-:Y:S01]  /*6b30*/  F2FP.BF16.PACK_AB R8, R223, R224 ;  /* 0x000000e0df08723e */ /* 0x004fe200000010ff */
[----:B-1----:R-:W-:Y:S01]  /*6b40*/  FFMA.FTZ R6, R84, c[0x0][0x2d0], -R0 ;  /* 0x0000b40054067a23 */ /* 0x002fe20000010800 */
[----:B---3--:R-:W-:-:S03]  /*6b50*/  F2FP.BF16.PACK_AB R10, R225, R222 ;  /* 0x000000dee10a723e */ /* 0x008fc600000010ff */
        /* <DEDUP_REMOVED lines=11> */
[C---:B------:R-:W-:Y:S01]  /*6c10*/  HMMA.16816.F32.BF16 R124, R8.reuse, R64, R24 ;  /* 0x00000040087c723c */ /* 0x040fe20000041818 */
[----:B------:R-:W3:Y:S07]  /*6c20*/  LDSM.16.MT88.4 R24, [R197+0x1000] ;  /* 0x00100000c518783b */ /* 0x000eee0000004200 */
[----:B------:R-:W-:Y:S01]  /*6c30*/  HMMA.16816.F32.BF16 R76, R8, R66, R28 ;  /* 0x00000042084c723c */ /* 0x000fe2000004181c */
[----:B------:R-:W4:Y:S01]  /*6c40*/  LDSM.16.MT88.4 R28, [R199+0x1000] ;  /* 0x00100000c71c783b */ /* 0x000f220000004200 */
[----:B-1----:R-:W-:-:S03]  /*6c50*/  FFMA.FTZ R6, R118, c[0x0][0x2d0], -R4 ;  /* 0x0000b40076067a23 */ /* 0x002fc60000010804 */
[----:B------:R-:W-:Y:S01]  /*6c60*/  LDSM.16.MT88.4 R64, [R200+0x1800] ;  /* 0x00180000c840783b */ /* 0x000fe20000004200 */
[----:B------:R1:W-:Y:S02]  /*6c70*/  MUFU.EX2 R219, R6 ;  /* 0x0000000600db7308 */ /* 0x0003e40000000800 */
[C---:B------:R-:W-:Y:S01]  /*6c80*/  HMMA.16816.F32.BF16 R140, R8.reuse, R60, R20 ;  /* 0x0000003c088c723c */ /* 0x040fe20000041814 */
[----:B------:R-:W-:Y:S07]  /*6c90*/  LDSM.16.MT88.4 R20, [R200+0x1000] ;  /* 0x00100000c814783b */ /* 0x000fee0000004200 */
[----:B------:R-:W-:Y:S01]  /*6ca0*/  HMMA.16816.F32.BF16 R88, R8, R72, R16 ;  /* 0x000000480858723c */ /* 0x000fe20000041810 */
[----:B------:R-:W5:Y:S01]  /*6cb0*/  LDSM.16.MT88.4 R16, [R196+0x1000] ;  /* 0x00100000c410783b */ /* 0x000f620000004200 */
[----:B-1----:R-:W-:-:S06]  /*6cc0*/  FFMA.FTZ R6, R121, c[0x0][0x2d0], -R4 ;  /* 0x0000b40079067a23 */ /* 0x002fcc0000010804 */
[C---:B------:R-:W-:Y:S01]  /*6cd0*/  HMMA.16816.F32.BF16 R132, R8.reuse, R68, R12 ;  /* 0x000000440884723c */ /* 0x040fe2000004180c */
[----:B------:R1:W-:Y:S07]  /*6ce0*/  MUFU.EX2 R220, R6 ;  /* 0x0000000600dc7308 */ /* 0x0003ee0000000800 */
[C---:B------:R-:W-:Y:S01]  /*6cf0*/  HMMA.16816.F32.BF16 R84, R8.reuse, R74, R36 ;  /* 0x0000004a0854723c */ /* 0x040fe20000041824 */
[----:B------:R-:W-:Y:S07]  /*6d00*/  LDSM.16.MT88.4 R72, [R199+0x1800] ;  /* 0x00180000c748783b */ /* 0x000fee0000004200 */
[----:B------:R-:W-:Y:S01]  /*6d10*/  HMMA.16816.F32.BF16 R80, R8, R62, R40 ;  /* 0x0000003e0850723c */ /* 0x000fe20000041828 */
[----:B------:R-:W-:Y:S01]  /*6d20*/  LDSM.16.MT88.4 R60, [R196+0x1800] ;  /* 0x00180000c43c783b */ /* 0x000fe20000004200 */
[----:B-1----:R-:W-:-:S04]  /*6d30*/  FFMA.FTZ R6, R122, c[0x0][0x2d0], -R4 ;  /* 0x0000b4007a067a23 */ /* 0x002fc80000010804 */
[----:B------:R1:W-:Y:S02]  /*6d40*/  MUFU.EX2 R216, R6 ;  /* 0x0000000600d87308 */ /* 0x0003e40000000800 */
[----:B-1----:R-:W-:-:S06]  /*6d50*/  FFMA.FTZ R6, R123, c[0x0][0x2d0], -R4 ;  /* 0x0000b4007b067a23 */ /* 0x002fcc0000010804 */
[----:B------:R1:W-:Y:S02]  /*6d60*/  MUFU.EX2 R212, R6 ;  /* 0x0000000600d47308 */ /* 0x0003e40000000800 */
[----:B-1----:R-:W-:-:S06]  /*6d70*/  FFMA.FTZ R6, R116, c[0x0][0x2d0], -R3 ;  /* 0x0000b40074067a23 */ /* 0x002fcc0000010803 */
[----:B------:R1:W-:Y:S02]  /*6d80*/  MUFU.EX2 R195, R6 ;  /* 0x0000000600c37308 */ /* 0x0003e40000000800 */
[----:B-1----:R-:W-:-:S06]  /*6d90*/  FFMA.FTZ R6, R115, c[0x0][0x2d0], -R3 ;  /* 0x0000b40073067a23 */ /* 0x002fcc0000010803 */
[----:B------:R1:W1:Y:S02]  /*6da0*/  MUFU.EX2 R194, R6 ;  /* 0x0000000600c27308 */ /* 0x0002640000000800 */
[----:B-1----:R-:W-:Y:S02]  /*6db0*/  FFMA.FTZ R6, R120, c[0x0][0x2d0], -R3 ;  /* 0x0000b40078067a23 */ /* 0x002fe40000010803 */
[----:B------:R-:W-:Y:S01]  /*6dc0*/  HMMA.16816.F32.BF16 R120, R8, R70, R32 ;  /* 0x000000460878723c */ /* 0x000fe20000041820 */
[----:B------:R-:W1:Y:S03]  /*6dd0*/  LDSM.16.MT88.4 R68, [R197+0x1800] ;  /* 0x00180000c544783b */ /* 0x000e660000004200 */
[----:B------:R3:W-:Y:S03]  /*6de0*/  MUFU.EX2 R193, R6 ;  /* 0x0000000600c17308 */ /* 0x0007e60000000800 */
[----:B--2---:R-:W-:-:S02]  /*6df0*/  F2FP.BF16.PACK_AB R8, R221, R247 ;  /* 0x000000f7dd08723e */ /* 0x004fc400000010ff */
[----:B------:R-:W-:Y:S02]  /*6e00*/  F2FP.BF16.PACK_AB R9, R194, R195 ;  /* 0x000000c3c209723e */ /* 0x000fe400000010ff */
[----:B------:R-:W-:Y:S01]  /*6e10*/  F2FP.BF16.PACK_AB R10, R220, R219 ;  /* 0x000000dbdc0a723e */ /* 0x000fe200000010ff */
[----:B---3--:R-:W-:-:S04]  /*6e20*/  FFMA.FTZ R6, R128, c[0x0][0x2d0], -R3 ;  /* 0x0000b40080067a23 */ /* 0x008fc80000010803 */
[----:B------:R2:W3:Y:S02]  /*6e30*/  MUFU.EX2 R191, R6 ;  /* 0x0000000600bf7308 */ /* 0x0004e40000000800 */
[----:B--2---:R-:W-:Y:S01]  /*6e40*/  FFMA.FTZ R6, R151, c[0x0][0x2d0], -R4 ;  /* 0x0000b40097067a23 */ /* 0x004fe20000010804 */
[----:B---3--:R-:W-:-:S05]  /*6e50*/  F2FP.BF16.PACK_AB R11, R191, R193 ;  /* 0x000000c1bf0b723e */ /* 0x008fca00000010ff */
[----:B------:R2:W-:Y:S02]  /*6e60*/  MUFU.EX2 R192, R6 ;  /* 0x0000000600c07308 */ /* 0x0005e40000000800 */
[C---:B------:R-:W-:Y:S08]  /*6e70*/  HMMA.16816.F32.BF16 R32, R8.reuse, R26, R104 ;  /* 0x0000001a0820723c */ /* 0x040ff00000041868 */
[----:B----4-:R-:W-:Y:S01]  /*6e80*/  HMMA.16816.F32.BF16 R12, R8, R30, R92 ;  /* 0x0000001e080c723c */ /* 0x010fe2000004185c */
[----:B------:R-:W-:Y:S01]  /*6e90*/  LDSM.16.MT88.4 R92, [R197+0x2000] ;  /* 0x00200000c55c783b */ /* 0x000fe20000004200 */
[----:B--2---:R-:W-:-:S04]  /*6ea0*/  FFMA.FTZ R6, R150, c[0x0][0x2d0], -R4 ;  /* 0x0000b40096067a23 */ /* 0x004fc80000010804 */
[----:B------:R2:W3:Y:S02]  /*6eb0*/  MUFU.EX2 R190, R6 ;  /* 0x0000000600be7308 */ /* 0x0004e40000000800 */
[C---:B-----5:R-:W-:Y:S08]  /*6ec0*/  HMMA.16816.F32.BF16 R56, R8.reuse, R16, R108 ;  /* 0x000000100838723c */ /* 0x060ff0000004186c */
[----:B------:R-:W-:Y:S01]  /*6ed0*/  HMMA.16816.F32.BF16 R52, R8, R20, R52 ;  /* 0x000000140834723c */ /* 0x000fe20000041834 */
[----:B--2---:R-:W-:-:S07]  /*6ee0*/  FFMA.FTZ R6, R130, c[0x0][0x2d0], -R3 ;  /* 0x0000b40082067a23 */ /* 0x004fce0000010803 */
[C---:B------:R-:W-:Y:S01]  /*6ef0*/  HMMA.16816.F32.BF16 R48, R8.reuse, R24, R48 ;  /* 0x000000180830723c */ /* 0x040fe20000041830 */
[----:B------:R2:W-:Y:S07]  /*6f00*/  MUFU.EX2 R189, R6 ;  /* 0x0000000600bd7308 */ /* 0x0005ee0000000800 */
[C---:B------:R-:W-:Y:S08]  /*6f10*/  HMMA.16816.F32.BF16 R44, R8.reuse, R28, R44 ;  /* 0x0000001c082c723c */ /* 0x040ff0000004182c */
[----:B------:R-:W-:Y:S01]  /*6f20*/  HMMA.16816.F32.BF16 R40, R8, R18, R100 ;  /* 0x000000120828723c */ /* 0x000fe20000041864 */
[----:B--2---:R-:W-:-:S04]  /*6f30*/  FFMA.FTZ R6, R145, c[0x0][0x2d0], -R3 ;  /* 0x0000b40091067a23 */ /* 0x004fc80000010803 */
[----:B------:R2:W4:Y:S03]  /*6f40*/  MUFU.EX2 R188, R6 ;  /* 0x0000000600bc7308 */ /* 0x0005260000000800 */
[----:B------:R-:W-:Y:S07]  /*6f50*/  HMMA.16816.F32.BF16 R36, R8, R22, R96 ;  /* 0x000000160824723c */ /* 0x000fee0000041860 */
[----:B------:R-:W-:-:S02]  /*6f60*/  F2FP.BF16.PACK_AB R8, R212, R216 ;  /* 0x000000d8d408723e */ /* 0x000fc400000010ff */
[----:B---3--:R-:W-:Y:S01]  /*6f70*/  F2FP.BF16.PACK_AB R10, R190, R192 ;  /* 0x000000c0be0a723e */ /* 0x008fe200000010ff */
[----:B--2---:R-:W-:Y:S01]  /*6f80*/  FFMA.FTZ R6, R147, c[0x0][0x2d0], -R3 ;  /* 0x0000b40093067a23 */ /* 0x004fe20000010803 */
[----:B----4-:R-:W-:-:S03]  /*6f90*/  F2FP.BF16.PACK_AB R9, R188, R189 ;  /* 0x000000bdbc09723e */ /* 0x010fc600000010ff */
[----:B------:R2:W-:Y:S02]  /*6fa0*/  MUFU.EX2 R187, R6 ;  /* 0x0000000600bb7308 */ /* 0x0005e40000000800 */
[----:B--2---:R-:W-:-:S06]  /*6fb0*/  FFMA.FTZ R6, R148, c[0x0][0x2d0], -R3 ;  /* 0x0000b40094067a23 */ /* 0x004fcc0000010803 */
[----:B------:R2:W3:Y:S02]  /*6fc0*/  MUFU.EX2 R186, R6 ;  /* 0x0000000600ba7308 */ /* 0x0004e40000000800 */
[----:B--2---:R-:W-:Y:S01]  /*6fd0*/  FFMA.FTZ R6, R136, c[0x0][0x2d0], -R2 ;  /* 0x0000b40088067a23 */ /* 0x004fe20000010802 */
[----:B---3--:R-:W-:-:S05]  /*6fe0*/  F2FP.BF16.PACK_AB R11, R186, R187 ;  /* 0x000000bbba0b723e */ /* 0x008fca00000010ff */
[----:B------:R2:W-:Y:S02]  /*6ff0*/  MUFU.EX2 R184, R6 ;  /* 0x0000000600b87308 */ /* 0x0005e40000000800 */
[C---:B-1----:R-:W-:Y:S08]  /*7000*/  HMMA.16816.F32.BF16 R96, R8.reuse, R70, R32 ;  /* 0x000000460860723c */ /* 0x042ff00000041820 */
[----:B------:R-:W-:Y:S01]  /*7010*/  HMMA.16816.F32.BF16 R32, R8, R74, R12 ;  /* 0x0000004a0820723c */ /* 0x000fe2000004180c */
[----:B------:R-:W-:Y:S01]  /*7020*/  LDSM.16.MT88.4 R12, [R199+0x2000] ;  /* 0x00200000c70c783b */ /* 0x000fe20000004200 */
[----:B--2---:R-:W-:-:S04]  /*7030*/  FFMA.FTZ R6, R144, c[0x0][0x2d0], -R2 ;  /* 0x0000b40090067a23 */ /* 0x004fc80000010802 */
[----:B------:R1:W2:Y:S02]  /*7040*/  MUFU.EX2 R185, R6 ;  /* 0x0000000600b97308 */ /* 0x0002a40000000800 */
        /* <DEDUP_REMOVED lines=15> */
[--C-:B-1----:R-:W-:Y:S02]  /*7140*/  FFMA.FTZ R6, R131, c[0x0][0x2d0], -R0.reuse ;  /* 0x0000b40083067a23 */ /* 0x102fe40000010800 */
[----:B------:R-:W1:Y:S04]  /*7150*/  LDSM.16.MT88.4 R128, [R196+0x2000] ;  /* 0x00200000c480783b */ /* 0x000e680000004200 */
[----:B------:R2:W3:Y:S02]  /*7160*/  MUFU.EX2 R181, R6 ;  /* 0x0000000600b57308 */ /* 0x0004e40000000800 */
[----:B--2---:R-:W-:Y:S01]  /*7170*/  FFMA.FTZ R6, R137, c[0x0][0x2d0], -R0 ;  /* 0x0000b40089067a23 */ /* 0x004fe20000010800 */
[----:B---3--:R-:W-:-:S05]  /*7180*/  F2FP.BF16.PACK_AB R9, R181, R180 ;  /* 0x000000b4b509723e */ /* 0x008fca00000010ff */
[----:B------:R2:W-:Y:S02]  /*7190*/  MUFU.EX2 R116, R6 ;  /* 0x0000000600747308 */ /* 0x0005e40000000800 */
[----:B--2---:R-:W-:-:S06]  /*71a0*/  FFMA.FTZ R6, R138, c[0x0][0x2d0], -R0 ;  /* 0x0000b4008a067a23 */ /* 0x004fcc0000010800 */
[----:B------:R2:W3:Y:S02]  /*71b0*/  MUFU.EX2 R115, R6 ;  /* 0x0000000600737308 */ /* 0x0004e40000000800 */
[----:B--2---:R-:W-:Y:S01]  /*71c0*/  FFMA.FTZ R6, R175, c[0x0][0x2d0], -R4 ;  /* 0x0000b400af067a23 */ /* 0x004fe20000010804 */
[----:B---3--:R-:W-:-:S05]  /*71d0*/  F2FP.BF16.PACK_AB R11, R115, R116 ;  /* 0x00000074730b723e */ /* 0x008fca00000010ff */
[----:B------:R2:W-:Y:S02]  /*71e0*/  MUFU.EX2 R175, R6 ;  /* 0x0000000600af7308 */ /* 0x0005e40000000800 */
[C---:B------:R-:W-:Y:S08]  /*71f0*/  HMMA.16816.F32.BF16 R104, R8.reuse, R28, R132 ;  /* 0x0000001c0868723c */ /* 0x040ff00000041884 */
[----:B------:R-:W-:Y:S01]  /*7200*/  HMMA.16816.F32.BF16 R124, R8, R16, R124 ;  /* 0x00000010087c723c */ /* 0x000fe2000004187c */
[----:B--2---:R-:W-:-:S04]  /*7210*/  FFMA.FTZ R6, R174, c[0x0][0x2d0], -R4 ;  /* 0x0000b400ae067a23 */ /* 0x004fc80000010804 */
[----:B------:R2:W-:Y:S03]  /*7220*/  MUFU.EX2 R174, R6 ;  /* 0x0000000600ae7308 */ /* 0x0005e60000000800 */
[C---:B------:R-:W-:Y:S08]  /*7230*/  HMMA.16816.F32.BF16 R16, R8.reuse, R18, R76 ;  /* 0x000000120810723c */ /* 0x040ff0000004184c */
[----:B------:R-:W-:Y:S01]  /*7240*/  HMMA.16816.F32.BF16 R76, R8, R30, R120 ;  /* 0x0000001e084c723c */ /* 0x000fe20000041878 */
[----:B--2---:R-:W-:-:S07]  /*7250*/  FFMA.FTZ R6, R173, c[0x0][0x2d0], -R4 ;  /* 0x0000b400ad067a23 */ /* 0x004fce0000010804 */
[C---:B------:R-:W-:Y:S01]  /*7260*/  HMMA.16816.F32.BF16 R140, R8.reuse, R20, R140 ;  /* 0x00000014088c723c */ /* 0x040fe2000004188c */
[----:B------:R-:W-:Y:S01]  /*7270*/  FFMA.FTZ R4, R172, c[0x0][0x2d0], -R4 ;  /* 0x0000b400ac047a23 */ /* 0x000fe20000010804 */
[----:B------:R2:W-:Y:S06]  /*7280*/  MUFU.EX2 R173, R6 ;  /* 0x0000000600ad7308 */ /* 0x0005ec0000000800 */
[C---:B------:R-:W-:Y:S02]  /*7290*/  HMMA.16816.F32.BF16 R20, R8.reuse, R22, R80 ;  /* 0x000000160814723c */ /* 0x040fe40000041850 */
[----:B------:R3:W4:Y:S06]  /*72a0*/  MUFU.EX2 R172, R4 ;  /* 0x0000000400ac7308 */ /* 0x00072c0000000800 */
[----:B------:R-:W-:Y:S01]  /*72b0*/  HMMA.16816.F32.BF16 R80, R8, R26, R84 ;  /* 0x0000001a0850723c */ /* 0x000fe20000041854 */
[----:B--2---:R-:W-:-:S07]  /*72c0*/  IMAD.MOV.U32 R6, RZ, RZ, R153 ;  /* 0x000000ffff067224 */ /* 0x004fce00078e0099 */
[----:B------:R-:W-:Y:S01]  /*72d0*/  HMMA.16816.F32.BF16 R88, R8, R24, R88 ;  /* 0x000000180858723c */ /* 0x000fe20000041858 */
[----:B---3--:R-:W-:Y:S01]  /*72e0*/  FFMA.FTZ R4, R171, c[0x0][0x2d0], -R3 ;  /* 0x0000b400ab047a23 */ /* 0x008fe20000010803 */
[----:B----4-:R-:W-:-:S03]  /*72f0*/  F2FP.BF16.PACK_AB R154, R172, R173 ;  /* 0x000000adac9a723e */ /* 0x010fc600000010ff */
[----:B------:R2:W-:Y:S02]  /*7300*/  MUFU.EX2 R171, R4 ;  /* 0x0000000400ab7308 */ /* 0x0005e40000000800 */
[----:B--2---:R-:W-:-:S06]  /*7310*/  FFMA.FTZ R4, R170, c[0x0][0x2d0], -R3 ;  /* 0x0000b400aa047a23 */ /* 0x004fcc0000010803 */
[----:B------:R2:W3:Y:S02]  /*7320*/  MUFU.EX2 R170, R4 ;  /* 0x0000000400aa7308 */ /* 0x0004e40000000800 */
[--C-:B--2---:R-:W-:Y:S01]  /*7330*/  FFMA.FTZ R4, R168, c[0x0][0x2d0], -R3.reuse ;  /* 0x0000b400a8047a23 */ /* 0x104fe20000010803 */
[----:B---3--:R-:W-:Y:S01]  /*7340*/  F2FP.BF16.PACK_AB R153, R170, R171 ;  /* 0x000000abaa99723e */ /* 0x008fe200000010ff */
[----:B------:R-:W-:-:S04]  /*7350*/  FFMA.FTZ R3, R167, c[0x0][0x2d0], -R3 ;  /* 0x0000b400a7037a23 */ /* 0x000fc80000010803 */
[----:B------:R2:W-:Y:S08]  /*7360*/  MUFU.EX2 R168, R4 ;  /* 0x0000000400a87308 */ /* 0x0005f00000000800 */
[----:B------:R3:W4:Y:S01]  /*7370*/  MUFU.EX2 R167, R3 ;  /* 0x0000000300a77308 */ /* 0x0007220000000800 */
[----:B--2---:R-:W-:-:S05]  /*7380*/  IMAD.MOV.U32 R4, RZ, RZ, c[0x0][0x2c4] ;  /* 0x0000b100ff047624 */ /* 0x004fca00078e00ff */
[----:B------:R-:W-:Y:S01]  /*7390*/  ISETP.NE.AND P6, PT, R4, 0x1, PT ;  /* 0x000000010400780c */ /* 0x000fe20003fc5270 */
[----:B---3--:R-:W-:Y:S01]  /*73a0*/  FFMA.FTZ R3, R164, c[0x0][0x2d0], -R2 ;  /* 0x0000b400a4037a23 */ /* 0x008fe20000010802 */
[----:B----4-:R-:W-:-:S03]  /*73b0*/  F2FP.BF16.PACK_AB R155, R167, R168 ;  /* 0x000000a8a79b723e */ /* 0x010fc600000010ff */
[----:B------:R2:W-:Y:S02]  /*73c0*/  MUFU.EX2 R164, R3 ;  /* 0x0000000300a47308 */ /* 0x0005e40000000800 */
[----:B--2---:R-:W-:-:S06]  /*73d0*/  FFMA.FTZ R3, R163, c[0x0][0x2d0], -R2 ;  /* 0x0000b400a3037a23 */ /* 0x004fcc0000010802 */
[----:B------:R2:W3:Y:S02]  /*73e0*/  MUFU.EX2 R163, R3 ;  /* 0x0000000300a37308 */ /* 0x0004e40000000800 */
[----:B--2---:R-:W-:Y:S01]  /*73f0*/  FFMA.FTZ R3, R166, c[0x0][0x2d0], -R2 ;  /* 0x0000b400a6037a23 */ /* 0x004fe20000010802 */
[----:B---3--:R-:W-:Y:S01]  /*7400*/  F2FP.BF16.PACK_AB R8, R163, R164 ;  /* 0x000000a4a308723e */ /* 0x008fe200000010ff */
[----:B------:R-:W-:-:S04]  /*7410*/  IMAD.MOV.U32 R166, RZ, RZ, c[0x0][0x32c] ;  /* 0x0000cb00ffa67624 */ /* 0x000fc800078e00ff */
[----:B------:R2:W-:Y:S02]  /*7420*/  MUFU.EX2 R117, R3 ;  /* 0x0000000300757308 */ /* 0x0005e40000000800 */
[----:B--2---:R-:W-:-:S06]  /*7430*/  FFMA.FTZ R3, R169, c[0x0][0x2d0], -R2 ;  /* 0x0000b400a9037a23 */ /* 0x004fcc0000010802 */
[----:B------:R2:W3:Y:S02]  /*7440*/  MUFU.EX2 R118, R3 ;  /* 0x0000000300767308 */ /* 0x0004e40000000800 */
[----:B--2---:R-:W-:Y:S01]  /*7450*/  FFMA.FTZ R3, R139, c[0x0][0x2d0], -R0 ;  /* 0x0000b4008b037a23 */ /* 0x004fe20000010800 */
[----:B---3--:R-:W-:-:S05]  /*7460*/  F2FP.BF16.PACK_AB R10, R118, R117 ;  /* 0x00000075760a723e */ /* 0x008fca00000010ff */
[----:B------:R2:W-:Y:S02]  /*7470*/  MUFU.EX2 R28, R3 ;  /* 0x00000003001c7308 */ /* 0x0005e40000000800 */
[----:B--2---:R-:W-:Y:S01]  /*7480*/  FFMA.FTZ R3, R152, c[0x0][0x2d0], -R0 ;  /* 0x0000b40098037a23 */ /* 0x004fe20000010800 */
[----:B------:R-:W-:-:S05]  /*7490*/  F2FP.BF16.PACK_AB R152, R174, R175 ;  /* 0x000000afae98723e */ /* 0x000fca00000010ff */
[----:B------:R2:W3:Y:S02]  /*74a0*/  MUFU.EX2 R31, R3 ;  /* 0x00000003001f7308 */ /* 0x0004e40000000800 */
[C---:B-1----:R-:W-:Y:S08]  /*74b0*/  HMMA.16816.F32.BF16 R120, R152.reuse, R128, R56 ;  /* 0x000000809878723c */ /* 0x042ff00000041838 */
[----:B------:R-:W-:Y:S01]  /*74c0*/  HMMA.16816.F32.BF16 R132, R152, R130, R40 ;  /* 0x000000829884723c */ /* 0x000fe20000041828 */
[----:B--2---:R-:W-:Y:S01]  /*74d0*/  FFMA.FTZ R3, R162, c[0x0][0x2d0], -R0 ;  /* 0x0000b400a2037a23 */ /* 0x004fe20000010800 */
[----:B---3--:R-:W-:-:S03]  /*74e0*/  F2FP.BF16.PACK_AB R9, R31, R28 ;  /* 0x0000001c1f09723e */ /* 0x008fc600000010ff */
[----:B------:R1:W-:Y:S03]  /*74f0*/  MUFU.EX2 R30, R3 ;  /* 0x00000003001e7308 */ /* 0x0003e60000000800 */
[C---:B------:R-:W-:Y:S08]  /*7500*/  HMMA.16816.F32.BF16 R136, R152.reuse, R144, R52 ;  /* 0x000000909888723c */ /* 0x040ff00000041834 */
[----:B------:R-:W-:Y:S01]  /*7510*/  HMMA.16816.F32.BF16 R84, R152, R146, R36 ;  /* 0x000000929854723c */ /* 0x000fe20000041824 */
[----:B-1----:R-:W-:-:S07]  /*7520*/  FFMA.FTZ R3, R165, c[0x0][0x2d0], -R0 ;  /* 0x0000b400a5037a23 */ /* 0x002fce0000010800 */
[C---:B------:R-:W-:Y:S01]  /*7530*/  HMMA.16816.F32.BF16 R148, R152.reuse, R92, R48 ;  /* 0x0000005c9894723c */ /* 0x040fe20000041830 */
[----:B------:R1:W2:Y:S07]  /*7540*/  MUFU.EX2 R29, R3 ;  /* 0x00000003001d7308 */ /* 0x0002ae0000000800 */
[C---:B------:R-:W-:Y:S08]  /*7550*/  HMMA.16816.F32.BF16 R96, R152.reuse, R94, R96 ;  /* 0x0000005e9860723c */ /* 0x040ff00000041860 */
[----:B------:R-:W-:Y:S01]  /*7560*/  HMMA.16816.F32.BF16 R100, R152, R12, R44 ;  /* 0x0000000c9864723c */ /* 0x000fe2000004182c */
[----:B-1----:R-:W-:Y:S01]  /*7570*/  FFMA.FTZ R3, R176, c[0x0][0x2d0], -R2 ;  /* 0x0000b400b0037a23 */ /* 0x002fe20000010802 */
[----:B--2---:R-:W-:-:S06]  /*7580*/  F2FP.BF16.PACK_AB R11, R29, R30 ;  /* 0x0000001e1d0b723e */ /* 0x004fcc00000010ff */
[----:B------:R-:W-:Y:S01]  /*7590*/  HMMA.16816.F32.BF16 R152, R152, R14, R32 ;  /* 0x0000000e9898723c */ /* 0x000fe20000041820 */
[----:B------:R1:W-:Y:S07]  /*75a0*/  MUFU.EX2 R32, R3 ;  /* 0x0000000300207308 */ /* 0x0003ee0000000800 */
[C---:B------:R-:W-:Y:S08]  /*75b0*/  HMMA.16816.F32.BF16 R88, R8.reuse, R68, R88 ;  /* 0x000000440858723c */ /* 0x040ff00000041858 */
[----:B------:R-:W-:Y:S01]  /*75c0*/  HMMA.16816.F32.BF16 R104, R8, R72, R104 ;  /* 0x000000480868723c */ /* 0x000fe20000041868 */
[----:B-1----:R-:W-:-:S04]  /*75d0*/  FFMA.FTZ R3, R178, c[0x0][0x2d0], -R2 ;  /* 0x0000b400b2037a23 */ /* 0x002fc80000010802 */
[----:B------:R1:W2:Y:S03]  /*75e0*/  MUFU.EX2 R34, R3 ;  /* 0x0000000300227308 */ /* 0x0002a60000000800 */
[C---:B------:R-:W-:Y:S08]  /*75f0*/  HMMA.16816.F32.BF16 R124, R8.reuse, R60, R124 ;  /* 0x0000003c087c723c */ /* 0x040ff0000004187c */
[----:B------:R-:W-:Y:S01]  /*7600*/  HMMA.16816.F32.BF16 R16, R8, R62, R16 ;  /* 0x0000003e0810723c */ /* 0x000fe20000041810 */
[--C-:B-1----:R-:W-:Y:S01]  /*7610*/  FFMA.FTZ R3, R179, c[0x0][0x2d0], -R2.reuse ;  /* 0x0000b400b3037a23 */ /* 0x102fe20000010802 */
[----:B--2---:R-:W-:Y:S01]  /*7620*/  F2FP.BF16.PACK_AB R108, R34, R32 ;  /* 0x00000020226c723e */ /* 0x004fe200000010ff */
[----:B------:R-:W-:-:S05]  /*7630*/  FFMA.FTZ R2, R177, c[0x0][0x2d0], -R2 ;  /* 0x0000b400b1027a23 */ /* 0x000fca0000010802 */
[C---:B------:R-:W-:Y:S01]  /*7640*/  HMMA.16816.F32.BF16 R140, R8.reuse, R64, R140 ;  /* 0x00000040088c723c */ /* 0x040fe2000004188c */
[----:B------:R1:W-:Y:S07]  /*7650*/  MUFU.EX2 R35, R3 ;  /* 0x0000000300237308 */ /* 0x0003ee0000000800 */
[C---:B------:R-:W-:Y:S01]  /*7660*/  HMMA.16816.F32.BF16 R20, R8.reuse, R66, R20 ;  /* 0x000000420814723c */ /* 0x040fe20000041814 */
[----:B------:R2:W3:Y:S07]  /*7670*/  MUFU.EX2 R33, R2 ;  /* 0x0000000200217308 */ /* 0x0004ee0000000800 */
[----:B------:R-:W-:Y:S01]  /*7680*/  HMMA.16816.F32.BF16 R68, R8, R70, R80 ;  /* 0x000000460844723c */ /* 0x000fe20000041850 */
[----:B-1----:R-:W-:-:S04]  /*7690*/  FADD.FTZ R3, R252, R250 ;  /* 0x000000fafc037221 */ /* 0x002fc80000010000 */
[----:B------:R-:W-:-:S03]  /*76a0*/  FADD.FTZ R3, R248, R3 ;  /* 0x00000003f8037221 */ /* 0x000fc60000010000 */
[----:B------:R-:W-:Y:S01]  /*76b0*/  HMMA.16816.F32.BF16 R72, R8, R74, R76 ;  /* 0x0000004a0848723c */ /* 0x000fe2000004184c */
[----:B--2---:R-:W-:Y:S01]  /*76c0*/  FFMA.FTZ R2, R161, c[0x0][0x2d0], -R0 ;  /* 0x0000b400a1027a23 */ /* 0x004fe20000010800 */
[----:B---3--:R-:W-:Y:S01]  /*76d0*/  F2FP.BF16.PACK_AB R110, R33, R35 ;  /* 0x00000023216e723e */ /* 0x008fe200000010ff */
[----:B------:R-:W-:Y:S02]  /*76e0*/  FADD.FTZ R3, R249, R3 ;  /* 0x00000003f9037221 */ /* 0x000fe40000010000 */
[----:B------:R1:W-:Y:S02]  /*76f0*/  MUFU.EX2 R24, R2 ;  /* 0x0000000200187308 */ /* 0x0003e40000000800 */
[----:B------:R-:W-:Y:S02]  /*7700*/  FADD.FTZ R4, R251, R3 ;  /* 0x00000003fb047221 */ /* 0x000fe40000010000 */
[----:B------:R-:W-:Y:S02]  /*7710*/  FADD.FTZ R8, R224, R7 ;  /* 0x00000007e0087221 */ /* 0x000fe40000010000 */
[----:B------:R-:W-:-:S02]  /*7720*/  FADD.FTZ R7, R244, R4 ;  /* 0x00000004f4077221 */ /* 0x000fc40000010000 */
[----:B-1----:R-:W-:-:S04]  /*7730*/  FFMA.FTZ R2, R160, c[0x0][0x2d0], -R0 ;  /* 0x0000b400a0027a23 */ /* 0x002fc80000010800 */
[----:B------:R1:W2:Y:S02]  /*7740*/  MUFU.EX2 R25, R2 ;  /* 0x0000000200197308 */ /* 0x0002a40000000800 */
[--C-:B-1----:R-:W-:Y:S01]  /*7750*/  FFMA.FTZ R2, R159, c[0x0][0x2d0], -R0.reuse ;  /* 0x0000b4009f027a23 */ /* 0x102fe20000010800 */
[----:B--2---:R-:W-:Y:S01]  /*7760*/  F2FP.BF16.PACK_AB R109, R25, R24 ;  /* 0x00000018196d723e */ /* 0x004fe200000010ff */
[----:B------:R-:W-:-:S04]  /*7770*/  FFMA.FTZ R0, R158, c[0x0][0x2d0], -R0 ;  /* 0x0000b4009e007a23 */ /* 0x000fc80000010800 */
[----:B------:R1:W-:Y:S08]  /*7780*/  MUFU.EX2 R27, R2 ;  /* 0x00000002001b7308 */ /* 0x0003f00000000800 */
[----:B------:R2:W3:Y:S01]  /*7790*/  MUFU.EX2 R26, R0 ;  /* 0x00000000001a7308 */ /* 0x0004e20000000800 */
[----:B-1----:R-:W-:-:S04]  /*77a0*/  @P6 IMAD.HI.U32 R2, R6, c[0x0][0x2c8], RZ ;  /* 0x0000b20006026a27 */ /* 0x002fc800078e00ff */
[----:B--2---:R-:W-:Y:S01]  /*77b0*/  IMAD.MOV.U32 R0, RZ, RZ, R6 ;  /* 0x000000ffff007224 */ /* 0x004fe200078e0006 */
[----:B------:R-:W-:Y:S01]  /*77c0*/  @P6 SHF.R.U32.HI R0, RZ, c[0x0][0x2cc], R2 ;  /* 0x0000b300ff006a19 */ /* 0x000fe20000011602 */
[----:B------:R-:W-:Y:S01]  /*77d0*/  FADD.FTZ R6, R243, R238 ;  /* 0x000000eef3067221 */ /* 0x000fe20000010000 */
[----:B------:R-:W-:Y:S02]  /*77e0*/  ISETP.GE.AND P6, PT, R166, 0x1, PT ;  /* 0x00000001a600780c */ /* 0x000fe40003fc6270 */
[----:B---3--:R-:W-:Y:S01]  /*77f0*/  F2FP.BF16.PACK_AB R111, R26, R27 ;  /* 0x0000001b1a6f723e */ /* 0x008fe200000010ff */
[----:B------:R-:W-:Y:S02]  /*7800*/  IMAD.IADD R2, R231, 0x1, R0 ;  /* 0x00000001e7027824 */ /* 0x000fe400078e0200 */
        /* <DEDUP_REMOVED lines=72> */
[----:B------:R-:W-:Y:S01]  /*7c90*/  STL [R1], R7 ;  /* 0x0000000701007387 */ /* 0x000fe20000100800 */
[----:B------:R-:W-:-:S03]  /*7ca0*/  FADD.FTZ R3, R33, R6 ;  /* 0x0000000621037221 */ /* 0x000fc60000010000 */
[----:B------:R1:W-:Y:S04]  /*7cb0*/  STL [R1+0x4], R0 ;  /* 0x0000040001007387 */ /* 0x0003e80000100800 */
[----:B------:R2:W-:Y:S01]  /*7cc0*/  STL [R1+0x8], R3 ;  /* 0x0000080301007387 */ /* 0x0005e20000100800 */
[----:B-1----:R-:W-:Y:S01]  /*7cd0*/  FADD.FTZ R0, R26, R4 ;  /* 0x000000041a007221 */ /* 0x002fe20000010000 */
[----:B--2---:R-:W-:-:S04]  /*7ce0*/  IADD3 R3, R2, c[0x0][0x328], RZ ;  /* 0x0000ca0002037a10 */ /* 0x004fc80007ffe0ff */
[----:B------:R1:W-:Y:S01]  /*7cf0*/  STL [R1+0xc], R0 ;  /* 0x00000c0001007387 */ /* 0x0003e20000100800 */
[----:B------:R-:W-:Y:S05]  /*7d00*/  @!P6 BRA `(.L_x_603) ;  /* 0x000001100000e947 */ /* 0x000fea0003800000 */
[C---:B------:R-:W-:Y:S01]  /*7d10*/  ISETP.GT.AND P0, PT, R2.reuse, RZ, PT ;  /* 0x000000ff0200720c */ /* 0x040fe20003f04270 */
[----:B------:R-:W-:Y:S01]  /*7d20*/  BSSY B0, `(.L_x_604) ;  /* 0x000000d000007945 */ /* 0x000fe20003800000 */
[----:B-1----:R-:W-:Y:S01]  /*7d30*/  IADD3 R0, R2, -0x1, RZ ;  /* 0xffffffff02007810 */ /* 0x002fe20007ffe0ff */
[----:B------:R-:W-:-:S10]  /*7d40*/  IMAD.MOV.U32 R4, RZ, RZ, c[0x0][0x32c] ;  /* 0x0000cb00ff047624 */ /* 0x000fd400078e00ff */
[----:B------:R-:W-:Y:S05]  /*7d50*/  @P0 BRA `(.L_x_605) ;  /* 0x0000006000000947 */ /* 0x000fea0003800000 */
[----:B------:R-:W-:Y:S01]  /*7d60*/  ISETP.NE.AND P0, PT, R4, 0x1, PT ;  /* 0x000000010400780c */ /* 0x000fe20003f05270 */
[----:B------:R-:W-:-:S12]  /*7d70*/  IMAD.MOV R0, RZ, RZ, -R2 ;  /* 0x000000ffff007224 */ /* 0x000fd800078e0a02 */
[----:B------:R-:W-:-:S05]  /*7d80*/  @P0 IMAD.HI.U32 R2, R0, c[0x0][0x330], RZ ;  /* 0x0000cc0000020a27 */ /* 0x000fca00078e00ff */
[----:B------:R-:W-:-:S04]  /*7d90*/  @P0 SHF.R.U32.HI R0, RZ, c[0x0][0x334], R2 ;  /* 0x0000cd00ff000a19 */ /* 0x000fc80000011602 */
[----:B------:R-:W-:Y:S01]  /*7da0*/  LOP3.LUT R0, RZ, R0, RZ, 0x33, !PT ;  /* 0x00000000ff007212 */ /* 0x000fe200078e33ff */
[----:B------:R-:W-:Y:S05]  /*7db0*/  BRA `(.L_x_606) ;  /* 0x0000003000007947 */ /* 0x000fea0003800000 */
.L_x_605:
[----:B------:R-:W-:-:S13]  /*7dc0*/  ISETP.NE.AND P0, PT, R4, 0x1, PT ;  /* 0x000000010400780c */ /* 0x000fda0003f05270 */
[----:B------:R-:W-:-:S05]  /*7dd0*/  @P0 IMAD.HI.U32 R2, R0, c[0x0][0x330], RZ ;  /* 0x0000cc0000020a27 */ /* 0x000fca00078e00ff */
[----:B------:R-:W-:Y:S02]  /*7de0*/  @P0 SHF.R.U32.HI R0, RZ, c[0x0][0x334], R2 ;  /* 0x0000cd00ff000a19 */ /* 0x000fe40000011602 */
.L_x_606:
[----:B------:R-:W-:Y:S05]  /*7df0*/  BSYNC B0 ;  /* 0x0000000000007941 */ /* 0x000fea0003800000 */
.L_x_604:
[----:B------:R-:W-:-:S05]  /*7e00*/  IMAD R0, R0, R4, c[0x0][0x32c] ;  /* 0x0000cb0000007624 */ /* 0x000fca00078e0204 */
[----:B------:R-:W-:-:S05]  /*7e10*/  IMNMX R3, R3, R0, PT ;  /* 0x0000000003037217 */ /* 0x000fca0003800200 */
.L_x_603:
[----:B------:R-:W-:-:S05]  /*7e20*/  IMAD.HI R3, R3, 0x66666667, RZ ;  /* 0x6666666703037827 */ /* 0x000fca00078e02ff */
[----:B-1----:R-:W-:-:S04]  /*7e30*/  SHF.R.U32.HI R0, RZ, 0x1f, R3 ;  /* 0x0000001fff007819 */ /* 0x002fc80000011603 */
[----:B------:R-:W-:-:S04]  /*7e40*/  LEA.HI.SX32 R3, R3, R0, 0x1b ;  /* 0x0000000003037211 */ /* 0x000fc800078fdaff */
[----:B------:R-:W-:-:S04]  /*7e50*/  IMNMX R2, R234, R3, !PT ;  /* 0x00000003ea027217 */ /* 0x000fc80007800200 */
[----:B------:R-:W-:Y:S01]  /*7e60*/  ISETP.GE.AND P0, PT, R211, R2, PT ;  /* 0x00000002d300720c */ /* 0x000fe20003f06270 */
[----:B------:R1:W-:-:S12]  /*7e70*/  STL [R1+0x10], R2 ;  /* 0x0000100201007387 */ /* 0x0003d80000100800 */
[----:B------:R-:W-:Y:S05]  /*7e80*/  @!P0 BRA `(.L_x_607) ;  /* 0x00004d2000008947 */ /* 0x000fea0003800000 */
[----:B------:R-:W-:Y:S01]  /*7e90*/  IMAD.MOV.U32 R116, RZ, RZ, R113 ;  /* 0x000000ffff747224 */ /* 0x000fe200078e0071 */
[----:B------:R-:W-:Y:S01]  /*7ea0*/  MOV R118, R5 ;  /* 0x0000000500767202 */ /* 0x000fe20000000f00 */
[----:B------:R-:W-:Y:S01]  /*7eb0*/  IMAD.MOV.U32 R115, RZ, RZ, R114 ;  /* 0x000000ffff737224 */ /* 0x000fe200078e0072 */
[----:B------:R-:W-:Y:S02]  /*7ec0*/  MOV R117, R112 ;  /* 0x0000007000757202 */ /* 0x000fe40000000f00 */
.L_x_624:
[----:B--2---:R-:W2:Y:S01]  /*7ed0*/  LDL R0, [R1+0x14] ;  /* 0x0000140001007983 */ /* 0x004ea20000100800 */
[----:B------:R-:W-:Y:S04]  /*7ee0*/  DEPBAR.LE SB0, 0x0 ;  /* 0x000080000000791a */ /* 0x000fe80000000000 */
[----:B------:R-:W-:Y:S01]  /*7ef0*/  WARPSYNC 0xffffffff ;  /* 0xffffffff00007948 */ /* 0x000fe20003800000 */
[----:B------:R-:W3:Y:S01]  /*7f00*/  LDL R114, [R1+0x2c] ;  /* 0x00002c0001727983 */ /* 0x000ee20000100800 */
[----:B------:R-:W-:Y:S01]  /*7f10*/  ISETP.GT.AND P0, PT, R234, R211, PT ;  /* 0x000000d3ea00720c */ /* 0x000fe20003f04270 */
[----:B------:R-:W-:Y:S02]  /*7f20*/  ULDC UR4, c[0x0][0x324] ;  /* 0x0000c90000047ab9 */ /* 0x000fe40000000800 */
[----:B------:R-:W-:Y:S02]  /*7f30*/  ULOP3.LUT UR4, URZ, UR4, URZ, 0x33, !UPT ;  /* 0x000000043f047292 */ /* 0x000fe4000f8e333f */
[----:B-1----:R-:W3:Y:S06]  /*7f40*/  LDL.64 R2, [R1+0x20] ;  /* 0x0000200001027983 */ /* 0x002eec0000100a00 */
[----:B------:R-:W-:Y:S02]  /*7f50*/  BAR.SYNC.DEFER_BLOCKING 0x0 ;  /* 0x0000000000007b1d */ /* 0x000fe40000010000 */
[C---:B------:R-:W-:Y:S04]  /*7f60*/  @!P0 IMAD.WIDE.U32 R112, R211.reuse, c[0x0][0x208], RZ ;  /* 0x00008200d3708a25 */ /* 0x040fe800078e00ff */
[----:B------:R-:W-:Y:S06]  /*7f70*/  LDSM.16.M88.4 R80, [R202] ;  /* 0x00000000ca50783b */ /* 0x000fec0000000200 */
[----:B------:R-:W1:Y:S06]  /*7f80*/  LDSM.16.M88.4 R16, [R119] ;  /* 0x000000007710783b */ /* 0x000e6c0000000200 */
[----:B------:R-:W4:Y:S06]  /*7f90*/  LDSM.16.M88.4 R76, [R202+0x2000] ;  /* 0x00200000ca4c783b */ /* 0x000f2c0000000200 */
[----:B------:R-:W5:Y:S06]  /*7fa0*/  LDSM.16.M88.4 R32, [R119+0x800] ;  /* 0x000800007720783b */ /* 0x000f6c0000000200 */
[----:B------:R-:W3:Y:S06]  /*7fb0*/  LDL R212, [R1+0x28] ;  /* 0x0000280001d47983 */ /* 0x000eec0000100800 */
[----:B------:R-:W5:Y:S06]  /*7fc0*/  LDSM.16.M88.4 R48, [R119+0x1000] ;  /* 0x001000007730783b */ /* 0x000f6c0000000200 */
[----:B------:R-:W3:Y:S06]  /*7fd0*/  LDL.64 R216, [R1+0x18] ;  /* 0x0000180001d87983 */ /* 0x000eec0000100a00 */
[----:B------:R-:W5:Y:S01]  /*7fe0*/  LDSM.16.M88.4 R64, [R119+0x1800] ;  /* 0x001800007740783b */ /* 0x000f620000000200 */
[-C--:B-1----:R-:W-:Y:S05]  /*7ff0*/  HMMA.16816.F32.BF16 R4, R80, R16.reuse, RZ ;  /* 0x000000105004723c */ /* 0x082fea00000418ff */
[----:B------:R-:W3:Y:S03]  /*8000*/  LDL R215, [R1+0x38] ;  /* 0x0000380001d77983 */ /* 0x000ee60000100800 */
[C---:B----4-:R-:W-:Y:S03]  /*8010*/  HMMA.16816.F32.BF16 R8, R76.reuse, R16, RZ ;  /* 0x000000104c08723c */ /* 0x050fe600000418ff */
[----:B------:R-:W1:Y:S06]  /*8020*/  LDSM.16.M88.4 R156, [R119+0x2000] ;  /* 0x00200000779c783b */ /* 0x000e6c0000000200 */
[----:B------:R-:W4:Y:S01]  /*8030*/  LDL R214, [R1+0x3c] ;  /* 0x00003c0001d67983 */ /* 0x000f220000100800 */
[-C--:B------:R-:W-:Y:S05]  /*8040*/  HMMA.16816.F32.BF16 R12, R76, R18.reuse, RZ ;  /* 0x000000124c0c723c */ /* 0x080fea00000418ff */
[----:B------:R-:W-:Y:S03]  /*8050*/  LDSM.16.M88.4 R160, [R205] ;  /* 0x00000000cda0783b */ /* 0x000fe60000000200 */
[C---:B------:R-:W-:Y:S03]  /*8060*/  HMMA.16816.F32.BF16 R16, R80.reuse, R18, RZ ;  /* 0x000000125010723c */ /* 0x040fe600000418ff */
[----:B------:R-:W1:Y:S05]  /*8070*/  LDSM.16.M88.4 R164, [R206] ;  /* 0x00000000cea4783b */ /* 0x000e6a0000000200 */
[-C--:B-----5:R-:W-:Y:S01]  /*8080*/  HMMA.16816.F32.BF16 R20, R80, R32.reuse, RZ ;  /* 0x000000205014723c */ /* 0x0a0fe200000418ff */
[----:B------:R-:W5:Y:S06]  /*8090*/  LDSM.16.M88.4 R168, [R205+0x2000] ;  /* 0x00200000cda8783b */ /* 0x000f6c0000000200 */
[----:B------:R-:W-:Y:S01]  /*80a0*/  LDSM.16.M88.4 R172, [R209] ;  /* 0x00000000d1ac783b */ /* 0x000fe20000000200 */
[C---:B------:R-:W-:Y:S05]  /*80b0*/  HMMA.16816.F32.BF16 R24, R76.reuse, R32, RZ ;  /* 0x000000204c18723c */ /* 0x040fea00000418ff */
[----:B------:R-:W-:Y:S03]  /*80c0*/  LDSM.16.M88.4 R176, [R208] ;  /* 0x00000000d0b0783b */ /* 0x000fe60000000200 */
[-C--:B------:R-:W-:Y:S03]  /*80d0*/  HMMA.16816.F32.BF16 R28, R76, R34.reuse, RZ ;  /* 0x000000224c1c723c */ /* 0x080fe600000418ff */
[----:B------:R-:W-:Y:S05]  /*80e0*/  LDSM.16.M88.4 R180, [R207] ;  /* 0x00000000cfb4783b */ /* 0x000fea0000000200 */
        /* <DEDUP_REMOVED lines=9> */
[-C--:B-1----:R-:W-:Y:S08]  /*8180*/  HMMA.16816.F32.BF16 R68, R80, R156.reuse, RZ ;  /* 0x0000009c5044723c */ /* 0x082ff000000418ff */
[C---:B------:R-:W-:Y:S08]  /*8190*/  HMMA.16816.F32.BF16 R72, R76.reuse, R156, RZ ;  /* 0x0000009c4c48723c */ /* 0x040ff000000418ff */
[-C--:B------:R-:W-:Y:S08]  /*81a0*/  HMMA.16816.F32.BF16 R76, R76, R158.reuse, RZ ;  /* 0x0000009e4c4c723c */ /* 0x080ff000000418ff */
[----:B------:R-:W-:Y:S01]  /*81b0*/  HMMA.16816.F32.BF16 R80, R80, R158, RZ ;  /* 0x0000009e5050723c */ /* 0x000fe200000418ff */
[----:B------:R-:W1:Y:S07]  /*81c0*/  LDSM.16.M88.4 R156, [R210] ;  /* 0x00000000d29c783b */ /* 0x000e6e0000000200 */
[-C--:B------:R-:W-:Y:S08]  /*81d0*/  HMMA.16816.F32.BF16 R4, R160, R164.reuse, R4 ;  /* 0x000000a4a004723c */ /* 0x080ff00000041804 */
[C---:B-----5:R-:W-:Y:S08]  /*81e0*/  HMMA.16816.F32.BF16 R8, R168.reuse, R164, R8 ;  /* 0x000000a4a808723c */ /* 0x060ff00000041808 */
[-C--:B------:R-:W-:Y:S08]  /*81f0*/  HMMA.16816.F32.BF16 R12, R168, R166.reuse, R12 ;  /* 0x000000a6a80c723c */ /* 0x080ff0000004180c */
[C---:B------:R-:W-:Y:S08]  /*8200*/  HMMA.16816.F32.BF16 R16, R160.reuse, R166, R16 ;  /* 0x000000a6a010723c */ /* 0x040ff00000041810 */
[-C--:B-1----:R-:W-:Y:S08]  /*8210*/  HMMA.16816.F32.BF16 R20, R160, R156.reuse, R20 ;  /* 0x0000009ca014723c */ /* 0x082ff00000041814 */
[C---:B------:R-:W-:Y:S08]  /*8220*/  HMMA.16816.F32.BF16 R24, R168.reuse, R156, R24 ;  /* 0x0000009ca818723c */ /* 0x040ff00000041818 */
[-C--:B------:R-:W-:Y:S03]  /*8230*/  HMMA.16816.F32.BF16 R28, R168, R158.reuse, R28 ;  /* 0x0000009ea81c723c */ /* 0x080fe6000004181c */
[----:B--2---:R-:W-:Y:S02]  /*8240*/  LOP3.LUT P4, RZ, R0, 0x8, RZ, 0xc0, !PT ;  /* 0x0000000800ff7812 */ /* 0x004fe4000788c0ff */
[----:B------:R-:W-:Y:S03]  /*8250*/  @!P0 SHF.R.S32.HI R0, RZ, 0x1f, R211 ;  /* 0x0000001fff008819 */ /* 0x000fe600000114d3 */
[C---:B------:R-:W-:Y:S04]  /*8260*/  HMMA.16816.F32.BF16 R32, R160.reuse, R158, R32 ;  /* 0x0000009ea020723c */ /* 0x040fe80000041820 */
[----:B------:R-:W-:Y:S02]  /*8270*/  @!P0 IMAD R0, R0, c[0x0][0x208], RZ ;  /* 0x0000820000008a24 */ /* 0x000fe400078e02ff */
[----:B---3--:R-:W-:Y:S02]  /*8280*/  @!P0 IMAD.MOV.U32 R3, RZ, RZ, R114 ;  /* 0x000000ffff038224 */ /* 0x008fe400078e0072 */
[-C--:B------:R-:W-:Y:S01]  /*8290*/  HMMA.16816.F32.BF16 R36, R160, R172.reuse, R36 ;  /* 0x000000aca024723c */ /* 0x080fe20000041824 */
[----:B------:R-:W-:Y:S03]  /*82a0*/  @!P0 MOV R114, 0x5 ;  /* 0x0000000500728802 */ /* 0x000fe60000000f00 */
[----:B------:R-:W-:Y:S02]  /*82b0*/  @!P0 IMAD R0, R211, c[0x0][0x20c], R0 ;  /* 0x00008300d3008a24 */ /* 0x000fe400078e0200 */
[----:B------:R-:W-:Y:S02]  /*82c0*/  @!P0 IMAD.WIDE.U32 R2, R112, 0x50, R2 ;  /* 0x0000005070028825 */ /* 0x000fe400078e0002 */
[C---:B------:R-:W-:Y:S04]  /*82d0*/  HMMA.16816.F32.BF16 R40, R168.reuse, R172, R40 ;  /* 0x000000aca828723c */ /* 0x040fe80000041828 */
[----:B------:R-:W-:Y:S01]  /*82e0*/  @!P0 IMAD.IADD R0, R113, 0x1, R0 ;  /* 0x0000000171008824 */ /* 0x000fe200078e0200 */
[----:B------:R-:W-:Y:S01]  /*82f0*/  @!P0 LEA R186, P1, R2, c[0x0][0x1f8], 0x1 ;  /* 0x00007e0002ba8a11 */ /* 0x000fe200078208ff */
[----:B------:R-:W-:Y:S02]  /*8300*/  @!P0 IMAD.MOV.U32 R113, RZ, RZ, c[0x0][0x208] ;  /* 0x00008200ff718624 */ /* 0x000fe400078e00ff */
[-C--:B------:R-:W-:Y:S04]  /*8310*/  HMMA.16816.F32.BF16 R44, R168, R174.reuse, R44 ;  /* 0x000000aea82c723c */ /* 0x080fe8000004182c */
[----:B------:R-:W-:Y:S04]  /*8320*/  @!P0 IMAD R0, R0, 0x50, RZ ;  /* 0x0000005000008824 */ /* 0x000fe800078e02ff */
[C---:B------:R-:W-:Y:S04]  /*8330*/  HMMA.16816.F32.BF16 R48, R160.reuse, R174, R48 ;  /* 0x000000aea030723c */ /* 0x040fe80000041830 */
[----:B------:R-:W-:Y:S01]  /*8340*/  @!P0 IMAD.IADD R112, R3, 0x1, R0 ;  /* 0x0000000103708824 */ /* 0x000fe200078e0200 */
[C---:B------:R-:W-:Y:S01]  /*8350*/  @!P0 SHF.L.U64.HI R0, R113.reuse, R114, c[0x0][0x20c] ;  /* 0x0000830071008619 */ /* 0x040fe20000010272 */
[----:B------:R-:W-:Y:S02]  /*8360*/  @!P0 IMAD.SHL.U32 R3, R113, 0x20, RZ ;  /* 0x0000002071038824 */ /* 0x000fe400078e00ff */
[-C--:B------:R-:W-:Y:S04]  /*8370*/  HMMA.16816.F32.BF16 R52, R160, R176.reuse, R52 ;  /* 0x000000b0a034723c */ /* 0x080fe80000041834 */
[----:B------:R-:W-:Y:S02]  /*8380*/  @!P0 LEA.HI.X R187, R2, c[0x0][0x1fc], R112, 0x1, P1 ;  /* 0x00007f0002bb8a11 */ /* 0x000fe400008f0c70 */
[-C--:B------:R-:W-:Y:S02]  /*8390*/  @!P0 IADD3 R184, P1, R186, R3.reuse, RZ ;  /* 0x00000003bab88210 */ /* 0x080fe40007f3e0ff */
[C---:B------:R-:W-:Y:S01]  /*83a0*/  HMMA.16816.F32.BF16 R56, R168.reuse, R176, R56 ;  /* 0x000000b0a838723c */ /* 0x040fe20000041838 */
[----:B------:R-:W-:Y:S01]  /*83b0*/  @!PT LDS RZ, [RZ] ;  /* 0x00000000fffff984 */ /* 0x000fe20000000800 */
[----:B------:R-:W-:Y:S01]  /*83c0*/  @!PT LDS RZ, [RZ] ;  /* 0x00000000fffff984 */ /* 0x000fe20000000800 */
[----:B------:R-:W-:Y:S01]  /*83d0*/  @!PT LDS RZ, [RZ] ;  /* 0x00000000fffff984 */ /* 0x000fe20000000800 */
[----:B------:R1:W-:Y:S03]  /*83e0*/  @!P0 LDGSTS.E.BYPASS.LTC128B.128 [R213+0x100], [R186.64], !P4 ;  /* 0x00100000bad58fae */ /* 0x0003e6000e101d48 */
[--C-:B------:R-:W-:Y:S01]  /*83f0*/  @!P0 IMAD.X R185, R187, 0x1, R0.reuse, P1 ;  /* 0x00000001bbb98824 */ /* 0x100fe200008e0600 */
[-C--:B------:R-:W-:Y:S03]  /*8400*/  @!P0 IADD3 R112, P3, R184, R3.reuse, RZ ;  /* 0x00000003b8708210 */ /* 0x080fe60007f7e0ff */
[-C--:B------:R-:W-:Y:S01]  /*8410*/  HMMA.16816.F32.BF16 R60, R168, R178.reuse, R60 ;  /* 0x000000b2a83c723c */ /* 0x080fe2000004183c */
[----:B------:R2:W-:Y:S03]  /*8420*/  @!P0 LDGSTS.E.BYPASS.LTC128B.128 [R213+0x900], [R184.64], !P4 ;  /* 0x00900000b8d58fae */ /* 0x0005e6000e101d48 */
[----:B------:R-:W-:Y:S02]  /*8430*/  @!P0 IADD3.X R113, R185, R0, RZ, P3, !PT ;  /* 0x00000000b9718210 */ /* 0x000fe40001ffe4ff */
[-C--:B------:R-:W-:Y:S02]  /*8440*/  @!P0 IADD3 R2, P2, R112, R3.reuse, RZ ;  /* 0x0000000370028210 */ /* 0x080fe40007f5e0ff */
[C---:B------:R-:W-:Y:S01]  /*8450*/  HMMA.16816.F32.BF16 R64, R160.reuse, R178, R64 ;  /* 0x000000b2a040723c */ /* 0x040fe20000041840 */
[----:B------:R3:W-:Y:S07]  /*8460*/  @!P0 LDGSTS.E.BYPASS.LTC128B.128 [R213+0x1100], [R112.64], !P4 ;  /* 0x0110000070d58fae */ /* 0x0007ee000e101d48 */
[-C--:B------:R-:W-:Y:S04]  /*8470*/  HMMA.16816.F32.BF16 R68, R160, R180.reuse, R68 ;  /* 0x000000b4a044723c */ /* 0x080fe80000041844 */
[----:B-1----:R-:W-:Y:S01]  /*8480*/  @!P0 IADD3 R186, P1, R2, R3, RZ ;  /* 0x0000000302ba8210 */ /* 0x002fe20007f3e0ff */
[--C-:B------:R-:W-:Y:S03]  /*8490*/  @!P0 IMAD.X R3, R113, 0x1, R0.reuse, P2 ;  /* 0x0000000171038824 */ /* 0x100fe600010e0600 */
[C---:B------:R-:W-:Y:S02]  /*84a0*/  HMMA.16816.F32.BF16 R72, R168.reuse, R180, R72 ;  /* 0x000000b4a848723c */ /* 0x040fe40000041848 */
[----:B------:R1:W-:Y:S02]  /*84b0*/  @!P0 LDGSTS.E.BYPASS.LTC128B.128 [R213+0x1900], [R2.64], !P4 ;  /* 0x0190000002d58fae */ /* 0x0003e4000e101d48 */
[----:B------:R-:W-:Y:S04]  /*84c0*/  @!P0 IMAD.X R187, R3, 0x1, R0, P1 ;  /* 0x0000000103bb8824 */ /* 0x000fe800008e0600 */
[-C--:B------:R-:W-:Y:S01]  /*84d0*/  HMMA.16816.F32.BF16 R76, R168, R182.reuse, R76 ;  /* 0x000000b6a84c723c */ /* 0x080fe2000004184c */
[----:B------:R2:W-:Y:S02]  /*84e0*/  @!P0 LDGSTS.E.BYPASS.LTC128B.128 [R213+0x2100], [R186.64], !P4 ;  /* 0x02100000bad58fae */ /* 0x0005e4000e101d48 */
[C---:B------:R-:W-:Y:S04]  /*84f0*/  ISETP.GT.AND P0, PT, R211.reuse, R234, PT ;  /* 0x000000ead300720c */ /* 0x040fe80003f04270 */
[----:B------:R-:W-:Y:S01]  /*8500*/  LDSM.16.M88.4 R188, [R201] ;  /* 0x00000000c9bc783b */ /* 0x000fe20000000200 */
[----:B------:R-:W-:Y:S05]  /*8510*/  HMMA.16816.F32.BF16 R80, R160, R182, R80 ;  /* 0x000000b6a050723c */ /* 0x000fea0000041850 */
[----:B------:R-:W-:Y:S03]  /*8520*/  LDSM.16.M88.4 R192, [R203+0x2000] ;  /* 0x00200000cbc0783b */ /* 0x000fe60000000200 */
[----:B------:R-:W-:Y:S01]  /*8530*/  @P0 IMAD.MOV.U32 R114, RZ, RZ, c[0x0][0x1e0] ;  /* 0x00007800ff720624 */ /* 0x000fe200078e00ff */
[----:B------:R-:W-:Y:S02]  /*8540*/  @P0 IADD3 R0, R211, -0x1, RZ ;  /* 0xffffffffd3000810 */ /* 0x000fe40007ffe0ff */
[----:B------:R-:W-:Y:S01]  /*8550*/  LDSM.16.M88.4 R164, [R201+0x800] ;  /* 0x00080000c9a4783b */ /* 0x000fe20000000200 */
[----:B-1----:R-:W-:Y:S02]  /*8560*/  @P0 MOV R3, R212 ;  /* 0x000000d400030202 */ /* 0x002fe40000000f00 */
[----:B---3--:R-:W-:Y:S01]  /*8570*/  @P0 IMAD.WIDE.U32 R112, R0, c[0x0][0x1e0], RZ ;  /* 0x0000780000700a25 */ /* 0x008fe200078e00ff */
[----:B------:R-:W-:Y:S02]  /*8580*/  MOV R212, c[0x0][0x2c4] ;  /* 0x0000b10000d47a02 */ /* 0x000fe40000000f00 */
[----:B------:R-:W-:Y:S01]  /*8590*/  LDSM.16.M88.4 R156, [R201+0x1000] ;  /* 0x00100000c99c783b */ /* 0x000fe20000000200 */
[----:B------:R-:W-:Y:S02]  /*85a0*/  @P0 SHF.R.S32.HI R2, RZ, 0x1f, R0 ;  /* 0x0000001fff020819 */ /* 0x000fe40000011400 */
[----:B------:R-:W-:Y:S03]  /*85b0*/  ISETP.NE.AND P5, PT, R212, 0x1, PT ;  /* 0x00000001d400780c */ /* 0x000fe60003fa5270 */
[----:B--2---:R-:W1:Y:S01]  /*85c0*/  LDSM.16.M88.4 R184, [R203] ;  /* 0x00000000cbb8783b */ /* 0x004e620000000200 */
[----:B------:R-:W-:Y:S04]  /*85d0*/  @P0 IMAD R2, R2, c[0x0][0x1e0], RZ ;  /* 0x0000780002020a24 */ /* 0x000fe800078e02ff */
[----:B------:R-:W-:Y:S01]  /*85e0*/  @P0 IMAD R0, R0, c[0x0][0x1e4], R2 ;  /* 0x0000790000000a24 */ /* 0x000fe200078e0202 */
[----:B------:R-:W0:Y:S01]  /*85f0*/  LDGDEPBAR ;  /* 0x00000000000079af */ /* 0x000e220000000000 */
[----:B------:R-:W-:Y:S02]  /*8600*/  @P0 IMAD.MOV.U32 R2, RZ, RZ, R216 ;  /* 0x000000ffff020224 */ /* 0x000fe400078e00d8 */
[----:B------:R-:W-:Y:S02]  /*8610*/  @P0 IMAD.IADD R0, R113, 0x1, R0 ;  /* 0x0000000171000824 */ /* 0x000fe400078e0200 */
[----:B------:R-:W-:Y:S01]  /*8620*/  @P0 IMAD.WIDE.U32 R2, R112, 0x50, R2 ;  /* 0x0000005070020825 */ /* 0x000fe200078e0002 */
[----:B------:R-:W2:Y:S03]  /*8630*/  LDSM.16.M88.4 R160, [R201+0x1800] ;  /* 0x00180000c9a0783b */ /* 0x000ea60000000200 */
[----:B------:R-:W-:Y:S02]  /*8640*/  @P0 IMAD R112, R0, 0x50, RZ ;  /* 0x0000005000700824 */ /* 0x000fe400078e02ff */
[----:B------:R-:W-:Y:S01]  /*8650*/  @P0 IMAD.MOV.U32 R113, RZ, RZ, 0x5 ;  /* 0x00000005ff710424 */ /* 0x000fe200078e00ff */
[----:B------:R-:W3:Y:S02]  /*8660*/  LDSM.16.M88.4 R168, [R201+0x2000] ;  /* 0x00200000c9a8783b */ /* 0x000ee40000000200 */
[----:B------:R-:W-:Y:S02]  /*8670*/  @P0 IADD3 R3, R3, R112, RZ ;  /* 0x0000007003030210 */ /* 0x000fe40007ffe0ff */
[C---:B------:R-:W-:Y:S01]  /*8680*/  @P0 SHF.L.U64.HI R0, R114.reuse, R113, c[0x0][0x1e4] ;  /* 0x0000790072000619 */ /* 0x040fe20000010271 */
[----:B------:R-:W-:Y:S01]  /*8690*/  @P0 IMAD.SHL.U32 R114, R114, 0x20, RZ ;  /* 0x0000002072720824 */ /* 0x000fe200078e00ff */
[----:B------:R-:W-:Y:S06]  /*86a0*/  LDSM.16.M88.4 R172, [R204] ;  /* 0x00000000ccac783b */ /* 0x000fec0000000200 */
[----:B------:R-:W5:Y:S06]  /*86b0*/  LDSM.16.M88.4 R176, [R198] ;  /* 0x00000000c6b0783b */ /* 0x000f6c0000000200 */
[----:B------:R-:W2:Y:S01]  /*86c0*/  LDSM.16.M88.4 R180, [R204+0x2000] ;  /* 0x00200000ccb4783b */ /* 0x000ea20000000200 */
[-C--:B-1----:R-:W-:Y:S08]  /*86d0*/  HMMA.16816.F32.BF16 R4, R184, R188.reuse, R4 ;  /* 0x000000bcb804723c */ /* 0x082ff00000041804 */
        /* <DEDUP_REMOVED lines=18> */
[----:B------:R-:W2:Y:S01]  /*8800*/  LDSM.16.M88.4 R160, [R198+0x2000] ;  /* 0x00200000c6a0783b */ /* 0x000ea20000000200 */
[----:B------:R-:W-:Y:S05]  /*8810*/  DEPBAR.LE SB0, 0x0 ;  /* 0x000080000000791a */ /* 0x000fea0000000000 */
[----:B------:R-:W-:Y:S01]  /*8820*/  BAR.SYNC.DEFER_BLOCKING 0x0 ;  /* 0x0000000000007b1d */ /* 0x000fe20000010000 */
[-C--:B---3--:R-:W-:Y:S08]  /*8830*/  HMMA.16816.F32.BF16 R68, R184, R168.reuse, R68 ;  /* 0x000000a8b844723c */ /* 0x088ff00000041844 */
[C---:B------:R-:W-:Y:S08]  /*8840*/  HMMA.16816.F32.BF16 R72, R192.reuse, R168, R72 ;  /* 0x000000a8c048723c */ /* 0x040ff00000041848 */
[-C--:B------:R-:W-:Y:S08]  /*8850*/  HMMA.16816.F32.BF16 R76, R192, R170.reuse, R76 ;  /* 0x000000aac04c723c */ /* 0x080ff0000004184c */
[----:B------:R-:W-:Y:S08]  /*8860*/  HMMA.16816.F32.BF16 R80, R184, R170, R80 ;  /* 0x000000aab850723c */ /* 0x000ff00000041850 */
[-C--:B-----5:R-:W-:Y:S08]  /*8870*/  HMMA.16816.F32.BF16 R4, R172, R176.reuse, R4 ;  /* 0x000000b0ac04723c */ /* 0x0a0ff00000041804 */
[C---:B------:R-:W-:Y:S08]  /*8880*/  HMMA.16816.F32.BF16 R8, R180.reuse, R176, R8 ;  /* 0x000000b0b408723c */ /* 0x040ff00000041808 */
[-C--:B------:R-:W-:Y:S08]  /*8890*/  HMMA.16816.F32.BF16 R12, R180, R178.reuse, R12 ;  /* 0x000000b2b40c723c */ /* 0x080ff0000004180c */
[C---:B------:R-:W-:Y:S08]  /*88a0*/  HMMA.16816.F32.BF16 R16, R172.reuse, R178, R16 ;  /* 0x000000b2ac10723c */ /* 0x040ff00000041810 */
[-C--:B-1----:R-:W-:Y:S08]  /*88b0*/  HMMA.16816.F32.BF16 R20, R172, R188.reuse, R20 ;  /* 0x000000bcac14723c */ /* 0x082ff00000041814 */
[C---:B------:R-:W-:Y:S08]  /*88c0*/  HMMA.16816.F32.BF16 R24, R180.reuse, R188, R24 ;  /* 0x000000bcb418723c */ /* 0x040ff00000041818 */
[-C--:B------:R-:W-:Y:S08]  /*88d0*/  HMMA.16816.F32.BF16 R28, R180, R190.reuse, R28 ;  /* 0x000000beb41c723c */ /* 0x080ff0000004181c */
[C---:B------:R-:W-:Y:S08]  /*88e0*/  HMMA.16816.F32.BF16 R32, R172.reuse, R190, R32 ;  /* 0x000000beac20723c */ /* 0x040ff00000041820 */
[-C--:B------:R-:W-:Y:S08]  /*88f0*/  HMMA.16816.F32.BF16 R36, R172, R164.reuse, R36 ;  /* 0x000000a4ac24723c */ /* 0x080ff00000041824 */
[C---:B------:R-:W-:Y:S07]  /*8900*/  HMMA.16816.F32.BF16 R40, R180.reuse, R164, R40 ;  /* 0x000000a4b428723c */ /* 0x040fee0000041828 */
[C---:B------:R-:W-:Y:S01]  /*8910*/  @P0 LEA R164, P1, R2.reuse, c[0x0][0x1c8], 0x1 ;  /* 0x0000720002a40a11 */ /* 0x040fe200078208ff */
[-C--:B------:R-:W-:Y:S04]  /*8920*/  HMMA.16816.F32.BF16 R44, R180, R166.reuse, R44 ;  /* 0x000000a6b42c723c */ /* 0x080fe8000004182c */
[----:B------:R-:W-:Y:S02]  /*8930*/  @P0 LEA.HI.X R165, R2, c[0x0][0x1cc], R3, 0x1, P1 ;  /* 0x0000730002a50a11 */ /* 0x000fe400008f0c03 */
[-C--:B------:R-:W-:Y:S02]  /*8940*/  @P0 IADD3 R112, P2, R164, R114.reuse, RZ ;  /* 0x00000072a4700210 */ /* 0x080fe40007f5e0ff */
[C---:B------:R-:W-:Y:S01]  /*8950*/  HMMA.16816.F32.BF16 R48, R172.reuse, R166, R48 ;  /* 0x000000a6ac30723c */ /* 0x040fe20000041830 */
[----:B------:R-:W-:Y:S01]  /*8960*/  @!PT LDS RZ, [RZ] ;  /* 0x00000000fffff984 */ /* 0x000fe20000000800 */
[----:B------:R-:W-:Y:S01]  /*8970*/  @!PT LDS RZ, [RZ] ;  /* 0x00000000fffff984 */ /* 0x000fe20000000800 */
[----:B------:R-:W-:Y:S01]  /*8980*/  @!PT LDS RZ, [RZ] ;  /* 0x00000000fffff984 */ /* 0x000fe20000000800 */
[----:B------:R1:W-:Y:S07]  /*8990*/  @P0 LDGSTS.E.BYPASS.LTC128B.128 [R213+0x2900], [R164.64], !P4 ;  /* 0x02900000a4d50fae */ /* 0x0003ee000e101d48 */
[-C--:B------:R-:W-:Y:S08]  /*89a0*/  HMMA.16816.F32.BF16 R52, R172, R156.reuse, R52 ;  /* 0x0000009cac34723c */ /* 0x080ff00000041834 */
[C---:B------:R-:W-:Y:S07]  /*89b0*/  HMMA.16816.F32.BF16 R56, R180.reuse, R156, R56 ;  /* 0x0000009cb438723c */ /* 0x040fee0000041838 */
[-C--:B------:R-:W-:Y:S01]  /*89c0*/  @P0 IADD3 R156, P1, R112, R114.reuse, RZ ;  /* 0x00000072709c0210 */ /* 0x080fe20007f3e0ff */
[-C--:B------:R-:W-:Y:S08]  /*89d0*/  HMMA.16816.F32.BF16 R60, R180, R158.reuse, R60 ;  /* 0x0000009eb43c723c */ /* 0x080ff0000004183c */
[C---:B------:R-:W-:Y:S07]  /*89e0*/  HMMA.16816.F32.BF16 R64, R172.reuse, R158, R64 ;  /* 0x0000009eac40723c */ /* 0x040fee0000041840 */
[----:B----4-:R-:W-:Y:S01]  /*89f0*/  IMAD.IADD R158, R214, 0x1, R215 ;  /* 0x00000001d69e7824 */ /* 0x010fe200078e02d7 */
[-C--:B--2---:R-:W-:Y:S01]  /*8a00*/  HMMA.16816.F32.BF16 R68, R172, R160.reuse, R68 ;  /* 0x000000a0ac44723c */ /* 0x084fe20000041844 */
[----:B------:R-:W-:Y:S03]  /*8a10*/  IMAD.MOV.U32 R215, RZ, RZ, c[0x0][0x32c] ;  /* 0x0000cb00ffd77624 */ /* 0x000fe600078e00ff */
[----:B------:R-:W-:Y:S04]  /*8a20*/  @P5 IMAD.HI.U32 R113, R158, c[0x0][0x2c8], RZ ;  /* 0x0000b2009e715a27 */ /* 0x000fe800078e00ff */
[C---:B------:R-:W-:Y:S04]  /*8a30*/  HMMA.16816.F32.BF16 R72, R180.reuse, R160, R72 ;  /* 0x000000a0b448723c */ /* 0x040fe80000041848 */
[----:B------:R-:W-:Y:S01]  /*8a40*/  @P5 SHF.R.U32.HI R158, RZ, c[0x0][0x2cc], R113 ;  /* 0x0000b300ff9e5a19 */ /* 0x000fe20000011671 */
[----:B------:R-:W-:Y:S01]  /*8a50*/  @P0 IMAD.X R113, R0, 0x1, R165, P2 ;  /* 0x0000000100710824 */ /* 0x000fe200010e06a5 */
[-C--:B------:R-:W-:Y:S02]  /*8a60*/  @P0 IADD3 R2, P2, R156, R114.reuse, RZ ;  /* 0x000000729c020210 */ /* 0x080fe40007f5e0ff */
[-C--:B------:R-:W-:Y:S02]  /*8a70*/  HMMA.16816.F32.BF16 R76, R180, R162.reuse, R76 ;  /* 0x000000a2b44c723c */ /* 0x080fe4000004184c */
[----:B------:R2:W-:Y:S02]  /*8a80*/  @P0 LDGSTS.E.BYPASS.LTC128B.128 [R213+0x3100], [R112.64], !P4 ;  /* 0x0310000070d50fae */ /* 0x0005e4000e101d48 */
[--C-:B------:R-:W-:Y:S01]  /*8a90*/  @P0 IMAD.X R157, R113, 0x1, R0.reuse, P1 ;  /* 0x00000001719d0824 */ /* 0x100fe200008e0600 */
[----:B------:R-:W-:Y:S03]  /*8aa0*/  @P0 IADD3 R160, P1, R2, R114, RZ ;  /* 0x0000007202a00210 */ /* 0x000fe60007f3e0ff */
[----:B------:R-:W-:Y:S01]  /*8ab0*/  HMMA.16816.F32.BF16 R80, R172, R162, R80 ;  /* 0x000000a2ac50723c */ /* 0x000fe20000041850 */
[----:B------:R3:W-:Y:S03]  /*8ac0*/  @P0 LDGSTS.E.BYPASS.LTC128B.128 [R213+0x3900], [R156.64], !P4 ;  /* 0x039000009cd50fae */ /* 0x0007e6000e101d48 */
[----:B------:R-:W-:Y:S05]  /*8ad0*/  @P0 IADD3.X R3, R157, R0, RZ, P2, !PT ;  /* 0x000000009d030210 */ /* 0x000fea00017fe4ff */
[----:B------:R4:W-:Y:S03]  /*8ae0*/  @P0 LDGSTS.E.BYPASS.LTC128B.128 [R213+0x4100], [R2.64], !P4 ;  /* 0x0410000002d50fae */ /* 0x0009e6000e101d48 */
[----:B------:R-:W-:Y:S05]  /*8af0*/  @P0 IMAD.X R161, R3, 0x1, R0, P1 ;  /* 0x0000000103a10824 */ /* 0x000fea00008e0600 */
[----:B------:R5:W-:Y:S01]  /*8b00*/  @P0 LDGSTS.E.BYPASS.LTC128B.128 [R213+0x4900], [R160.64], !P4 ;  /* 0x04900000a0d50fae */ /* 0x000be2000e101d48 */
[----:B------:R-:W-:Y:S05]  /*8b10*/  ISETP.GE.AND P4, PT, R215, 0x1, PT ;  /* 0x00000001d700780c */ /* 0x000fea0003f86270 */
[----:B--2---:R-:W2:Y:S06]  /*8b20*/  SHFL.IDX PT, R112, R158, RZ, 0x1c1f ;  /* 0x001c1fff9e707589 */ /* 0x004eac00000e0000 */
[----:B------:R-:W0:Y:S01]  /*8b30*/  LDGDEPBAR ;  /* 0x00000000000079af */ /* 0x000e220000000000 */
[----:B----4-:R-:W-:Y:S05]  /*8b40*/  IMAD R3, R211, -0x50, RZ ;  /* 0xffffffb0d3037824 */ /* 0x010fea00078e02ff */
[----:B------:R-:W-:Y:S04]  /*8b50*/  IADD3 R0, -R242, 0x1, R3 ;  /* 0x00000001f2007810 */ /* 0x000fe80007ffe103 */
[----:B------:R-:W-:Y:S04]  /*8b60*/  IADD3 R0, -R235, R0, R236 ;  /* 0x00000000eb007210 */ /* 0x000fe80007ffe1ec */
[C---:B-----5:R-:W-:Y:S02]  /*8b70*/  IADD3 R160, R0.reuse, UR4, RZ ;  /* 0x0000000400a07c10 */ /* 0x060fe4000fffe0ff */
[----:B------:R-:W-:Y:S03]  /*8b80*/  IADD3 R159, R0, c[0x0][0x328], RZ ;  /* 0x0000ca00009f7a10 */ /* 0x000fe60007ffe0ff */
[----:B--2---:R-:W-:Y:S01]  /*8b90*/  IMAD.IADD R0, R112, 0x1, R160 ;  /* 0x0000000170007824 */ /* 0x004fe200078e02a0 */
[----:B---3--:R-:W-:Y:S01]  /*8ba0*/  IADD3 R156, R159, R112, RZ ;  /* 0x000000709f9c7210 */ /* 0x008fe20007ffe0ff */
[----:B------:R-:W-:-:S05]  /*8bb0*/  @!P4 BRA `(.L_x_608) ;  /* 0x000001800000c947 */ /* 0x000fca0003800000 */
[----:B-1----:R-:W-:Y:S01]  /*8bc0*/  IADD3 R2, -R235, R236, R112 ;  /* 0x000000eceb027210 */ /* 0x002fe20007ffe170 */
[----:B------:R-:W-:Y:S03]  /*8bd0*/  BSSY B0, `(.L_x_609) ;  /* 0x0000011000007945 */ /* 0x000fe60003800000 */
        /* <DEDUP_REMOVED lines=11> */
.L_x_610:
[----:B------:R-:W-:Y:S04]  /*8c90*/  MOV R112, c[0x0][0x32c] ;  /* 0x0000cb0000707a02 */ /* 0x000fe80000000f00 */
[----:B------:R-:W-:Y:S11]  /*8ca0*/  ISETP.NE.AND P0, PT, R112, 0x1, PT ;  /* 0x000000017000780c */ /* 0x000ff60003f05270 */
[----:B------:R-:W-:Y:S02]  /*8cb0*/  @!UPT UIADD3 URZ, URZ, URZ, URZ ;  /* 0x0000003f3f3ff290 */ /* 0x000fe4000fffe03f */
[----:B------:R-:W-:Y:S05]  /*8cc0*/  @P0 IMAD.HI.U32 R112, R2, c[0x0][0x330], RZ ;  /* 0x0000cc0002700a27 */ /* 0x000fea00078e00ff */
[----:B------:R-:W-:Y:S02]  /*8cd0*/  @P0 SHF.R.U32.HI R2, RZ, c[0x0][0x334], R112 ;  /* 0x0000cd00ff020a19 */ /* 0x000fe40000011670 */
.L_x_611:
[----:B------:R-:W-:Y:S05]  /*8ce0*/  BSYNC B0 ;  /* 0x0000000000007941 */ /* 0x000fea0003800000 */
.L_x_609:
[----:B------:R-:W-:Y:S04]  /*8cf0*/  IMAD.IADD R112, R3, 0x1, -R242 ;  /* 0x0000000103707824 */ /* 0x000fe800078e0af2 */
[----:B------:R-:W-:Y:S05]  /*8d00*/  IMAD R2, R2, c[0x0][0x32c], R112 ;  /* 0x0000cb0002027a24 */ /* 0x000fea00078e0270 */
[----:B------:R-:W-:Y:S02]  /*8d10*/  IADD3 R112, R2, c[0x0][0x32c], RZ ;  /* 0x0000cb0002707a10 */ /* 0x000fe40007ffe0ff */
[----:B------:R-:W-:Y:S02]  /*8d20*/  IMNMX R0, R0, R2, !PT ;  /* 0x0000000200007217 */ /* 0x000fe40007800200 */
[----:B------:R-:W-:Y:S02]  /*8d30*/  IMNMX R156, R156, R112, PT ;  /* 0x000000709c9c7217 */ /* 0x000fe40003800200 */
.L_x_608:
[----:B-1----:R-:W1:Y:S02]  /*8d40*/  SHFL.IDX PT, R2, R158, 0x1, 0x1c1f ;  /* 0x003c1f009e027f89 */ /* 0x002e6400000e0000 */
[-C--:B-1----:R-:W-:Y:S02]  /*8d50*/  IADD3 R114, R159, R2.reuse, RZ ;  /* 0x000000029f727210 */ /* 0x082fe40007ffe0ff */
[----:B------:R-:W-:Y:S01]  /*8d60*/  IADD3 R112, R160, R2, RZ ;  /* 0x00000002a0707210 */ /* 0x000fe20007ffe0ff */
[----:B------:R-:W-:-:S05]  /*8d70*/  @!P4 BRA `(.L_x_612) ;  /* 0x000001800000c947 */ /* 0x000fca0003800000 */
[----:B------:R-:W-:Y:S01]  /*8d80*/  IADD3 R2, -R235, R236, R2 ;  /* 0x000000eceb027210 */ /* 0x000fe20007ffe102 */
        /* <DEDUP_REMOVED lines=12> */
.L_x_614:
[----:B------:R-:W-:Y:S04]  /*8e50*/  MOV R113, c[0x0][0x32c] ;  /* 0x0000cb0000717a02 */ /* 0x000fe80000000f00 */
[----:B------:R-:W-:Y:S11]  /*8e60*/  ISETP.NE.AND P0, PT, R113, 0x1, PT ;  /* 0x000000017100780c */ /* 0x000ff60003f05270 */
[----:B------:R-:W-:Y:S02]  /*8e70*/  @!UPT UIADD3 URZ, URZ, URZ, URZ ;  /* 0x0000003f3f3ff290 */ /* 0x000fe4000fffe03f */
[----:B------:R-:W-:Y:S05]  /*8e80*/  @P0 IMAD.HI.U32 R113, R2, c[0x0][0x330], RZ ;  /* 0x0000cc0002710a27 */ /* 0x000fea00078e00ff */
[----:B------:R-:W-:Y:S02]  /*8e90*/  @P0 SHF.R.U32.HI R2, RZ, c[0x0][0x334], R113 ;  /* 0x0000cd00ff020a19 */ /* 0x000fe40000011671 */
.L_x_615:
[----:B------:R-:W-:Y:S05]  /*8ea0*/  BSYNC B0 ;  /* 0x0000000000007941 */ /* 0x000fea0003800000 */
.L_x_613:
[----:B------:R-:W-:Y:S04]  /*8eb0*/  IMAD.IADD R113, R3, 0x1, -R242 ;  /* 0x0000000103717824 */ /* 0x000fe800078e0af2 */
[----:B------:R-:W-:Y:S05]  /*8ec0*/  IMAD R2, R2, c[0x0][0x32c], R113 ;  /* 0x0000cb0002027a24 */ /* 0x000fea00078e0271 */
[----:B------:R-:W-:Y:S02]  /*8ed0*/  IADD3 R113, R2, c[0x0][0x32c], RZ ;  /* 0x0000cb0002717a10 */ /* 0x000fe40007ffe0ff */
[----:B------:R-:W-:Y:S02]  /*8ee0*/  IMNMX R112, R112, R2, !PT ;  /* 0x0000000270707217 */ /* 0x000fe40007800200 */
[----:B------:R-:W-:Y:S02]  /*8ef0*/  IMNMX R114, R114, R113, PT ;  /* 0x0000007172727217 */ /* 0x000fe40003800200 */
.L_x_612:
[----:B------:R-:W1:Y:S02]  /*8f00*/  SHFL.IDX PT, R157, R158, 0x2, 0x1c1f ;  /* 0x005c1f009e9d7f89 */ /* 0x000e6400000e0000 */
        /* <DEDUP_REMOVED lines=16> */
.L_x_618:
[----:B------:R-:W-:Y:S04]  /*9010*/  MOV R161, c[0x0][0x32c] ;  /* 0x0000cb0000a17a02 */ /* 0x000fe80000000f00 */
[----:B------:R-:W-:Y:S11]  /*9020*/  ISETP.NE.AND P0, PT, R161, 0x1, PT ;  /* 0x00000001a100780c */ /* 0x000ff60003f05270 */
[----:B------:R-:W-:Y:S02]  /*9030*/  @!UPT UIADD3 URZ, URZ, URZ, URZ ;  /* 0x0000003f3f3ff290 */ /* 0x000fe4000fffe03f */
[----:B------:R-:W-:Y:S05]  /*9040*/  @P0 IMAD.HI.U32 R161, R157, c[0x0][0x330], RZ ;  /* 0x0000cc009da10a27 */ /* 0x000fea00078e00ff */
[----:B------:R-:W-:Y:S02]  /*9050*/  @P0 SHF.R.U32.HI R157, RZ, c[0x0][0x334], R161 ;  /* 0x0000cd00ff9d0a19 */ /* 0x000fe400000116a1 */
.L_x_619:
[----:B------:R-:W-:Y:S05]  /*9060*/  BSYNC B0 ;  /* 0x0000000000007941 */ /* 0x000fea0003800000 */
.L_x_617:
[----:B------:R-:W-:Y:S04]  /*9070*/  IMAD.IADD R161, R3, 0x1, -R242 ;  /* 0x0000000103a17824 */ /* 0x000fe800078e0af2 */
[----:B------:R-:W-:Y:S05]  /*9080*/  IMAD R157, R157, c[0x0][0x32c], R161 ;  /* 0x0000cb009d9d7a24 */ /* 0x000fea00078e02a1 */
[----:B------:R-:W-:Y:S02]  /*9090*/  IADD3 R161, R157, c[0x0][0x32c], RZ ;  /* 0x0000cb009da17a10 */ /* 0x000fe40007ffe0ff */
[----:B------:R-:W-:Y:S02]  /*90a0*/  IMNMX R2, R2, R157, !PT ;  /* 0x0000009d02027217 */ /* 0x000fe40007800200 */
[----:B------:R-:W-:Y:S02]  /*90b0*/  IMNMX R113, R113, R161, PT ;  /* 0x000000a171717217 */ /* 0x000fe40003800200 */
.L_x_616:
[C---:B------:R-:W-:Y:S02]  /*90c0*/  ISETP.GE.AND P2, PT, R3.reuse, 0xa, PT ;  /* 0x0000000a0300780c */ /* 0x040fe40003f46270 */
[----:B------:R-:W-:Y:S02]  /*90d0*/  ISETP.GE.AND P3, PT, R3, 0x9, PT ;  /* 0x000000090300780c */ /* 0x000fe40003f66270 */
[C---:B------:R-:W-:Y:S02]  /*90e0*/  ISETP.GT.AND P0, PT, R0.reuse, 0x9, !P2 ;  /* 0x000000090000780c */ /* 0x040fe40005704270 */
[----:B------:R-:W-:Y:S02]  /*90f0*/  ISETP.GT.AND P1, PT, R0, 0x8, !P3 ;  /* 0x000000080000780c */ /* 0x000fe40005f24270 */
[C---:B------:R-:W-:Y:S02]  /*9100*/  ISETP.LT.OR P0, PT, R156.reuse, 0xa, P0 ;  /* 0x0000000a9c00780c */ /* 0x040fe40000701670 */
[----:B------:R-:W-:Y:S02]  /*9110*/  ISETP.LT.OR P1, PT, R156, 0x9, P1 ;  /* 0x000000099c00780c */ /* 0x000fe40000f21670 */
[----:B------:R-:W-:Y:S02]  /*9120*/  FSEL R166, R17, -INF , !P0 ;  /* 0xff80000011a67808 */ /* 0x000fe40004000000 */
[----:B------:R-:W-:Y:S02]  /*9130*/  ISETP.GT.AND P0, PT, R112, 0x9, !P2 ;  /* 0x000000097000780c */ /* 0x000fe40005704270 */
[----:B------:R-:W-:Y:S02]  /*9140*/  P2R R164, PR, RZ, 0x8 ;  /* 0x00000008ffa47803 */ /* 0x000fe40000000000 */
[----:B------:R-:W-:Y:S02]  /*9150*/  FSEL R165, R16, -INF , !P1 ;  /* 0xff80000010a57808 */ /* 0x000fe40004800000 */
[----:B------:R-:W-:Y:S02]  /*9160*/  ISETP.GT.AND P1, PT, R112, 0x8, !P3 ;  /* 0x000000087000780c */ /* 0x000fe40005f24270 */
[----:B------:R-:W-:Y:S02]  /*9170*/  ISETP.LT.OR P0, PT, R114, 0xa, P0 ;  /* 0x0000000a7200780c */ /* 0x000fe40000701670 */
        /* <DEDUP_REMOVED lines=10> */
[----:B------:R-:W-:Y:S02]  /*9220*/  ISETP.LT.OR P1, PT, R114, 0x9, P1 ;  /* 0x000000097200780c */ /* 0x000fe40000f21670 */
[----:B------:R-:W-:Y:S02]  /*9230*/  FSEL R171, R21, -INF , !P0 ;  /* 0xff80000015ab7808 */ /* 0x000fe40004000000 */
[----:B------:R-:W-:Y:S02]  /*9240*/  ISETP.GT.AND P0, PT, R112, 0x10, !P3 ;  /* 0x000000107000780c */ /* 0x000fe40005f04270 */
[----:B------:R-:W-:Y:S02]  /*9250*/  FSEL R167, R18, -INF , !P1 ;  /* 0xff80000012a77808 */ /* 0x000fe40004800000 */
        /* <DEDUP_REMOVED lines=10> */
[----:B------:R-:W-:Y:S02]  /*9300*/  ISETP.LT.OR P0, PT, R156, 0x19, P0 ;  /* 0x000000199c00780c */ /* 0x000fe40000701670 */
[C---:B------:R-:W-:Y:S02]  /*9310*/  ISETP.GE.AND P6, PT, R3.reuse, 0x3a, PT ;  /* 0x0000003a0300780c */ /* 0x040fe40003fc6270 */
[----:B------:R-:W-:Y:S02]  /*9320*/  FSEL R173, R32, -INF , !P0 ;  /* 0xff80000020ad7808 */ /* 0x000fe40004000000 */
[----:B------:R-:W-:Y:S02]  /*9330*/  ISETP.GT.AND P0, PT, R0, 0x19, !P1 ;  /* 0x000000190000780c */ /* 0x000fe40004f04270 */
[C---:B------:R-:W-:Y:S02]  /*9340*/  ISETP.GE.AND P4, PT, R3.reuse, 0x41, PT ;  /* 0x000000410300780c */ /* 0x040fe40003f86270 */
[----:B------:R-:W-:Y:S02]  /*9350*/  ISETP.LT.OR P0, PT, R156, 0x1a, P0 ;  /* 0x0000001a9c00780c */ /* 0x000fe40000701670 */
[----:B------:R-:W-:Y:S02]  /*9360*/  ISETP.GE.AND P5, PT, R3, 0x42, PT ;  /* 0x000000420300780c */ /* 0x000fe40003fa6270 */
        /* <DEDUP_REMOVED lines=18> */
[----:B------:R-:W-:Y:S04]  /*9490*/  ISETP.LT.OR P0, PT, R156, 0x22, P0 ;  /* 0x000000229c00780c */ /* 0x000fe80000701670 */
        /* <DEDUP_REMOVED lines=12> */
[----:B------:R-:W-:Y:S04]  /*9560*/  ISETP.LT.OR P0, PT, R156, 0x29, P0 ;  /* 0x000000299c00780c */ /* 0x000fe80000701670 */
[----:B------:R-:W-:Y:S02]  /*9570*/  FSEL R48, R48, -INF , !P0 ;  /* 0xff80000030307808 */ /* 0x000fe40004000000 */
[----:B------:R-:W-:Y:S04]  /*9580*/  ISETP.GT.AND P0, PT, R0, 0x29, !P1 ;  /* 0x000000290000780c */ /* 0x000fe80004f04270 */
        /* <DEDUP_REMOVED lines=20> */
[----:B------:R-:W-:Y:S04]  /*96d0*/  ISETP.LT.OR P0, PT, R114, 0x31, P0 ;  /* 0x000000317200780c */ /* 0x000fe80000701670 */
        /* <DEDUP_REMOVED lines=35> */
[----:B------:R-:W-:Y:S01]  /*9910*/  ISETP.GT.AND P0, PT, R0, 0x1, !P1 ;  /* 0x000000010000780c */ /* 0x000fe20004f04270 */
[----:B------:R-:W1:Y:S03]  /*9920*/  SHFL.IDX PT, R4, R158, 0x3, 0x1c1f ;  /* 0x007c1f009e047f89 */ /* 0x000e6600000e0000 */
[----:B------:R-:W-:Y:S04]  /*9930*/  ISETP.LT.OR P0, PT, R156, 0x2, P0 ;  /* 0x000000029c00780c */ /* 0x000fe80000701670 */
[----:B------:R-:W-:Y:S02]  /*9940*/  FSEL R33, R5, -INF , !P0 ;  /* 0xff80000005217808 */ /* 0x000fe40004000000 */
[----:B------:R-:W-:Y:S02]  /*9950*/  ISETP.GT.AND P0, PT, R112, 0x1, !P1 ;  /* 0x000000017000780c */ /* 0x000fe40004f04270 */
[----:B------:R-:W-:Y:S02]  /*9960*/  P2R R5, PR, RZ, 0x40 ;  /* 0x00000040ff057803 */ /* 0x000fe40000000000 */
        /* <DEDUP_REMOVED lines=8> */
[----:B------:R-:W-:Y:S01]  /*99f0*/  ISETP.GT.AND P0, PT, R0, 0x49, !P6 ;  /* 0x000000490000780c */ /* 0x000fe20007704270 */
[--C-:B-1----:R-:W-:Y:S03]  /*9a00*/  IMAD.IADD R0, R160, 0x1, R4.reuse ;  /* 0x00000001a0007824 */ /* 0x102fe600078e0204 */
[----:B------:R-:W-:Y:S04]  /*9a10*/  ISETP.LT.OR P0, PT, R156, 0x4a, P0 ;  /* 0x0000004a9c00780c */ /* 0x000fe80000701670 */
[----:B------:R-:W-:Y:S02]  /*9a20*/  FSEL R227, R81, -INF , !P0 ;  /* 0xff80000051e37808 */ /* 0x000fe40004000000 */
[----:B------:R-:W-:Y:S04]  /*9a30*/  ISETP.GT.AND P0, PT, R112, 0x48, !P3 ;  /* 0x000000487000780c */ /* 0x000fe80005f04270 */
[----:B------:R-:W-:Y:S04]  /*9a40*/  ISETP.LT.OR P0, PT, R114, 0x49, P0 ;  /* 0x000000497200780c */ /* 0x000fe80000701670 */
[----:B------:R-:W-:Y:S02]  /*9a50*/  FSEL R228, R82, -INF , !P0 ;  /* 0xff80000052e47808 */ /* 0x000fe40004000000 */
[----:B------:R-:W-:Y:S02]  /*9a60*/  ISETP.GT.AND P0, PT, R112, 0x49, !P6 ;  /* 0x000000497000780c */ /* 0x000fe40007704270 */
[----:B------:R-:W-:Y:S02]  /*9a70*/  ISETP.NE.AND P6, PT, R35, RZ, PT ;  /* 0x000000ff2300720c */ /* 0x000fe40003fc5270 */
        /* <DEDUP_REMOVED lines=55> */
[C---:B------:R-:W-:Y:S04]  /*9df0*/  ISETP.LT.OR P0, PT, R113.reuse, 0x39, P0 ;  /* 0x000000397100780c */ /* 0x040fe80000701670 */
[----:B------:R-:W-:Y:S02]  /*9e00*/  FSEL R212, R60, -INF , !P0 ;  /* 0xff8000003cd47808 */ /* 0x000fe40004000000 */
[C---:B------:R-:W-:Y:S04]  /*9e10*/  ISETP.GT.AND P0, PT, R2.reuse, 0x39, !P6 ;  /* 0x000000390200780c */ /* 0x040fe80007704270 */
        /* <DEDUP_REMOVED lines=11> */
[----:B------:R-:W-:Y:S04]  /*9ed0*/  ISETP.GT.AND P0, PT, R2, RZ, !P2 ;  /* 0x000000ff0200720c */ /* 0x000fe80005704270 */
[----:B------:R-:W-:Y:S04]  /*9ee0*/  ISETP.LT.OR P0, PT, R113, 0x1, P0 ;  /* 0x000000017100780c */ /* 0x000fe80000701670 */
[----:B------:R-:W-:Y:S02]  /*9ef0*/  FSEL R9, R8, -INF , !P0 ;  /* 0xff80000008097808 */ /* 0x000fe40004000000 */
[----:B------:R-:W-:Y:S04]  /*9f00*/  ISETP.NE.AND P0, PT, R5, RZ, PT ;  /* 0x000000ff0500720c */ /* 0x000fe80003f05270 */
[----:B------:R-:W-:Y:S01]  /*9f10*/  ISETP.GT.AND P0, PT, R2, 0x49, !P0 ;  /* 0x000000490200780c */ /* 0x000fe20004704270 */
[----:B------:R-:W-:Y:S03]  /*9f20*/  IMAD.IADD R2, R159, 0x1, R4 ;  /* 0x000000019f027824 */ /* 0x000fe600078e0204 */
[----:B------:R-:W-:Y:S04]  /*9f30*/  ISETP.LT.OR P0, PT, R113, 0x4a, P0 ;  /* 0x0000004a7100780c */ /* 0x000fe80000701670 */
[----:B------:R-:W-:Y:S02]  /*9f40*/  FSEL R233, R77, -INF , !P0 ;  /* 0xff8000004de97808 */ /* 0x000fe40004000000 */
[----:B------:R-:W-:Y:S11]  /*9f50*/  ISETP.GE.AND P0, PT, R215, 0x1, PT ;  /* 0x00000001d700780c */ /* 0x000ff60003f06270 */
[----:B------:R-:W-:Y:S02]  /*9f60*/  @!UPT UIADD3 URZ, URZ, URZ, URZ ;  /* 0x0000003f3f3ff290 */ /* 0x000fe4000fffe03f */
        /* <DEDUP_REMOVED lines=14> */
.L_x_622:
[----:B------:R-:W-:Y:S04]  /*a050*/  MOV R6, c[0x0][0x32c] ;  /* 0x0000cb0000067a02 */ /* 0x000fe80000000f00 */
[----:B------:R-:W-:Y:S11]  /*a060*/  ISETP.NE.AND P0, PT, R6, 0x1, PT ;  /* 0x000000010600780c */ /* 0x000ff60003f05270 */
[----:B------:R-:W-:Y:S02]  /*a070*/  @!UPT UIADD3 URZ, URZ, URZ, URZ ;  /* 0x0000003f3f3ff290 */ /* 0x000fe4000fffe03f */
[----:B------:R-:W-:Y:S05]  /*a080*/  @P0 IMAD.HI.U32 R6, R4, c[0x0][0x330], RZ ;  /* 0x0000cc0004060a27 */ /* 0x000fea00078e00ff */
[----:B------:R-:W-:Y:S02]  /*a090*/  @P0 SHF.R.U32.HI R4, RZ, c[0x0][0x334], R6 ;  /* 0x0000cd00ff040a19 */ /* 0x000fe40000011606 */
.L_x_623:
[----:B------:R-:W-:Y:S05]  /*a0a0*/  BSYNC B0 ;  /* 0x0000000000007941 */ /* 0x000fea0003800000 */
.L_x_621:
[----:B------:R-:W-:Y:S04]  /*a0b0*/  IMAD.IADD R3, R3, 0x1, -R242 ;  /* 0x0000000103037824 */ /* 0x000fe800078e0af2 */
[----:B------:R-:W-:Y:S05]  /*a0c0*/  IMAD R3, R4, c[0x0][0x32c], R3 ;  /* 0x0000cb0004037a24 */ /* 0x000fea00078e0203 */
[----:B------:R-:W-:Y:S02]  /*a0d0*/  IADD3 R4, R3, c[0x0][0x32c], RZ ;  /* 0x0000cb0003047a10 */ /* 0x000fe40007ffe0ff */
[----:B------:R-:W-:Y:S02]  /*a0e0*/  IMNMX R0, R0, R3, !PT ;  /* 0x0000000300007217 */ /* 0x000fe40007800200 */
[----:B------:R-:W-:Y:S02]  /*a0f0*/  IMNMX R2, R2, R4, PT ;  /* 0x0000000402027217 */ /* 0x000fe40003800200 */
.L_x_620:
[----:B------:R-:W-:Y:S01]  /*a100*/  ISETP.GT.AND P0, PT, R0, RZ, !P2 ;  /* 0x000000ff0000720c */ /* 0x000fe20005704270 */
[----:B------:R-:W-:Y:S01]  /*a110*/  LDSM.16.MT88.4 R52, [R197] ;  /* 0x00000000c534783b */ /* 0x000fe20000004200 */
[----:B------:R-:W-:Y:S02]  /*a120*/  ISETP.NE.AND P2, PT, R163, RZ, PT ;  /* 0x000000ffa300720c */ /* 0x000fe40003f45270 */
        /* <DEDUP_REMOVED lines=56> */
[----:B------:R-:W-:Y:S02]  /*a4b0*/  ISETP.NE.AND P1, PT, R17, RZ, PT ;  /* 0x000000ff1100720c */ /* 0x000fe40003f25270 */
[----:B------:R-:W-:Y:S02]  /*a4c0*/  ISETP.LT.OR P0, PT, R2, 0x22, P0 ;  /* 0x000000220200780c */ /* 0x000fe40000701670 */
[----:B------:R-:W-:Y:S02]  /*a4d0*/  FMNMX.FTZ R3, R194, R3, !PT ;  /* 0x00000003c2037209 */ /* 0x000fe40007810000 */
[----:B------:R-:W-:Y:S02]  /*a4e0*/  FSEL R160, R43, -INF , !P0 ;  /* 0xff8000002ba07808 */ /* 0x000fe40004000000 */
[----:B------:R-:W-:Y:S02]  /*a4f0*/  ISETP.NE.AND P0, PT, R20, RZ, PT ;  /* 0x000000ff1400720c */ /* 0x000fe40003f05270 */
[----:B------:R-:W-:Y:S01]  /*a500*/  FMNMX.FTZ R4, R176, R4, !PT ;  /* 0x00000004b0047209 */ /* 0x000fe20007810000 */
[----:B------:R-:W-:Y:S01]  /*a510*/  LDSM.16.MT88.4 R20, [R196] ;  /* 0x00000000c414783b */ /* 0x000fe20000004200 */
[----:B------:R-:W-:Y:S02]  /*a520*/  ISETP.GT.AND P0, PT, R0, 0x28, !P0 ;  /* 0x000000280000780c */ /* 0x000fe40004704270 */
[----:B------:R-:W-:Y:S02]  /*a530*/  FMNMX.FTZ R3, R222, R3, !PT ;  /* 0x00000003de037209 */ /* 0x000fe40007810000 */
[----:B------:R-:W-:Y:S02]  /*a540*/  ISETP.LT.OR P0, PT, R2, 0x29, P0 ;  /* 0x000000290200780c */ /* 0x000fe40000701670 */
[----:B------:R-:W-:Y:S02]  /*a550*/  FMNMX.FTZ R4, R179, R4, !PT ;  /* 0x00000004b3047209 */ /* 0x000fe40007810000 */
[----:B------:R-:W-:Y:S02]  /*a560*/  FSEL R161, R46, -INF , !P0 ;  /* 0xff8000002ea17808 */ /* 0x000fe40004000000 */
[----:B------:R-:W-:Y:S02]  /*a570*/  ISETP.NE.AND P0, PT, R19, RZ, PT ;  /* 0x000000ff1300720c */ /* 0x000fe40003f05270 */
[----:B------:R-:W-:Y:S02]  /*a580*/  ISETP.NE.AND P2, PT, R16, RZ, PT ;  /* 0x000000ff1000720c */ /* 0x000fe40003f45270 */
        /* <DEDUP_REMOVED lines=12> */
[----:B------:R-:W-:Y:S01]  /*a650*/  ISETP.GT.AND P0, PT, R0, 0x31, !P1 ;  /* 0x000000310000780c */ /* 0x000fe20004f04270 */
[----:B------:R-:W1:Y:S01]  /*a660*/  SHFL.BFLY PT, R6, R3, 0x2, 0x1f ;  /* 0x0c401f0003067f89 */ /* 0x000e6200000e0000 */
        /* <DEDUP_REMOVED lines=25> */
[----:B------:R-:W-:Y:S01]  /*a800*/  ISETP.LT.OR P0, PT, R2, 0x3a, P0 ;  /* 0x0000003a0200780c */ /* 0x000fe20000701670 */
[----:B------:R-:W2:Y:S01]  /*a810*/  SHFL.BFLY PT, R7, R4, 0x2, 0x1f ;  /* 0x0c401f0004077f89 */ /* 0x000ea200000e0000 */
[----:B------:R-:W-:Y:S02]  /*a820*/  FMNMX.FTZ R5, R29, R5, !PT ;  /* 0x000000051d057209 */ /* 0x000fe40007810000 */
[----:B------:R-:W-:Y:S02]  /*a830*/  FSEL R219, R63, -INF , !P0 ;  /* 0xff8000003fdb7808 */ /* 0x000fe40004000000 */
[----:B------:R-:W-:Y:S02]  /*a840*/  FMNMX.FTZ R5, R181, R5, !PT ;  /* 0x00000005b5057209 */ /* 0x000fe40007810000 */
[----:B------:R-:W-:Y:S02]  /*a850*/  ISETP.GT.AND P0, PT, R0, 0x40, !P4 ;  /* 0x000000400000780c */ /* 0x000fe40006704270 */
[----:B------:R-:W-:Y:S02]  /*a860*/  FMNMX.FTZ R5, R182, R5, !PT ;  /* 0x00000005b6057209 */ /* 0x000fe40007810000 */
[----:B------:R-:W-:Y:S02]  /*a870*/  ISETP.LT.OR P0, PT, R2, 0x41, P0 ;  /* 0x000000410200780c */ /* 0x000fe40000701670 */
[----:B------:R-:W-:Y:S02]  /*a880*/  FMNMX.FTZ R5, R184, R5, !PT ;  /* 0x00000005b8057209 */ /* 0x000fe40007810000 */
[----:B------:R-:W-:Y:S02]  /*a890*/  FSEL R220, R74, -INF , !P0 ;  /* 0xff8000004adc7808 */ /* 0x000fe40004000000 */
[----:B------:R-:W-:Y:S02]  /*a8a0*/  FMNMX.FTZ R5, R185, R5, !PT ;  /* 0x00000005b9057209 */ /* 0x000fe40007810000 */
[----:B-1----:R-:W-:Y:S02]  /*a8b0*/  FMNMX.FTZ R114, R3, R6, !PT ;  /* 0x0000000603727209 */ /* 0x002fe40007810000 */
[----:B------:R-:W-:Y:S02]  /*a8c0*/  FMNMX.FTZ R5, R193, R5, !PT ;  /* 0x00000005c1057209 */ /* 0x000fe40007810000 */
[----:B------:R-:W-:Y:S02]  /*a8d0*/  FSETP.NEU.FTZ.AND P2, PT, R114, -INF , PT ;  /* 0xff8000007200780b */ /* 0x000fe40003f5d000 */
[----:B------:R-:W-:Y:S02]  /*a8e0*/  FMNMX.FTZ R5, R195, R5, !PT ;  /* 0x00000005c3057209 */ /* 0x000fe40007810000 */
[----:B--2---:R-:W-:Y:S01]  /*a8f0*/  FMNMX.FTZ R3, R4, R7, !PT ;  /* 0x0000000704037209 */ /* 0x004fe20007810000 */
[----:B------:R-:W-:Y:S01]  /*a900*/  FMUL.FTZ R4, R114, c[0x0][0x2d0] ;  /* 0x0000b40072047a20 */ /* 0x000fe20000410000 */
[----:B------:R-:W-:Y:S02]  /*a910*/  FMNMX.FTZ R5, R212, R5, !PT ;  /* 0x00000005d4057209 */ /* 0x000fe40007810000 */
[----:B------:R-:W-:Y:S01]  /*a920*/  ISETP.GT.AND P0, PT, R0, 0x41, !P5 ;  /* 0x000000410000780c */ /* 0x000fe20006f04270 */
[----:B------:R-:W1:Y:S01]  /*a930*/  SHFL.BFLY PT, R8, R3, 0x1, 0x1f ;  /* 0x0c201f0003087f89 */ /* 0x000e6200000e0000 */
[----:B------:R-:W-:Y:S02]  /*a940*/  FMNMX.FTZ R5, R217, R5, !PT ;  /* 0x00000005d9057209 */ /* 0x000fe40007810000 */
[----:B------:R-:W-:Y:S02]  /*a950*/  FSEL R71, R4, RZ, P2 ;  /* 0x000000ff04477208 */ /* 0x000fe40001000000 */
[----:B------:R-:W-:Y:S02]  /*a960*/  FMNMX.FTZ R5, R229, R5, !PT ;  /* 0x00000005e5057209 */ /* 0x000fe40007810000 */
[----:B------:R-:W-:Y:S01]  /*a970*/  ISETP.LT.OR P0, PT, R2, 0x42, P0 ;  /* 0x000000420200780c */ /* 0x000fe20000701670 */
[--C-:B------:R-:W-:Y:S01]  /*a980*/  FFMA.FTZ R4, R32, c[0x0][0x2d0], -R71.reuse ;  /* 0x0000b40020047a23 */ /* 0x100fe20000010847 */
[----:B------:R-:W-:Y:S01]  /*a990*/  FMNMX.FTZ R5, R230, R5, !PT ;  /* 0x00000005e6057209 */ /* 0x000fe20007810000 */
[--C-:B------:R-:W-:Y:S01]  /*a9a0*/  FFMA.FTZ R6, R33, c[0x0][0x2d0], -R71.reuse ;  /* 0x0000b40021067a23 */ /* 0x100fe20000010847 */
[----:B------:R-:W-:Y:S01]  /*a9b0*/  FSEL R216, R75, -INF , !P0 ;  /* 0xff8000004bd87808 */ /* 0x000fe20004000000 */
[----:B------:R2:W-:Y:S01]  /*a9c0*/  MUFU.EX2 R41, R4 ;  /* 0x0000000400297308 */ /* 0x0005e20000000800 */
[----:B------:R-:W-:Y:S01]  /*a9d0*/  FMNMX.FTZ R5, R232, R5, !PT ;  /* 0x00000005e8057209 */ /* 0x000fe20007810000 */
[--C-:B------:R-:W-:Y:S01]  /*a9e0*/  FFMA.FTZ R32, R177, c[0x0][0x2d0], -R71.reuse ;  /* 0x0000b400b1207a23 */ /* 0x100fe20000010847 */
[----:B------:R-:W-:Y:S01]  /*a9f0*/  ISETP.GT.AND P0, PT, R0, 0x48, !P3 ;  /* 0x000000480000780c */ /* 0x000fe20005f04270 */
[--C-:B------:R-:W-:Y:S01]  /*aa00*/  FFMA.FTZ R48, R48, c[0x0][0x2d0], -R71.reuse ;  /* 0x0000b40030307a23 */ /* 0x100fe20000010847 */
[----:B------:R-:W-:Y:S02]  /*aa10*/  FMNMX.FTZ R5, R233, R5, !PT ;  /* 0x00000005e9057209 */ /* 0x000fe40007810000 */
[----:B------:R-:W-:Y:S02]  /*aa20*/  ISETP.LT.OR P0, PT, R2, 0x49, P0 ;  /* 0x000000490200780c */ /* 0x000fe40000701670 */
[----:B------:R-:W-:Y:S01]  /*aa30*/  ISETP.GT.AND P3, PT, R0, 0x49, !P6 ;  /* 0x000000490000780c */ /* 0x000fe20007764270 */
[----:B------:R3:W4:Y:S01]  /*aa40*/  MUFU.EX2 R76, R6 ;  /* 0x00000006004c7308 */ /* 0x0007220000000800 */
[----:B------:R-:W5:Y:S01]  /*aa50*/  SHFL.BFLY PT, R7, R5, 0x2, 0x1f ;  /* 0x0c401f0005077f89 */ /* 0x000f6200000e0000 */
[----:B-1----:R-:W-:Y:S02]  /*aa60*/  FMNMX.FTZ R113, R3, R8, !PT ;  /* 0x0000000803717209 */ /* 0x002fe40007810000 */
[----:B------:R-:W-:Y:S02]  /*aa70*/  FSEL R164, R78, -INF , !P0 ;  /* 0xff8000004ea47808 */ /* 0x000fe40004000000 */
[C---:B------:R-:W-:Y:S01]  /*aa80*/  FSETP.NEU.FTZ.AND P1, PT, R113.reuse, -INF , PT ;  /* 0xff8000007100780b */ /* 0x040fe20003f3d000 */
[----:B------:R-:W-:Y:S01]  /*aa90*/  FMUL.FTZ R3, R113, c[0x0][0x2d0] ;  /* 0x0000b40071037a20 */ /* 0x000fe20000410000 */
[----:B------:R-:W-:Y:S02]  /*aaa0*/  ISETP.LT.OR P3, PT, R2, 0x4a, P3 ;  /* 0x0000004a0200780c */ /* 0x000fe40001f61670 */
[----:B------:R-:W-:Y:S02]  /*aab0*/  MUFU.EX2 R245, R32 ;  /* 0x0000002000f57308 */ /* 0x000fe40000000800 */
[----:B------:R-:W-:Y:S02]  /*aac0*/  FSEL R156, R3, RZ, P1 ;  /* 0x000000ff039c7208 */ /* 0x000fe40000800000 */
[----:B--2---:R-:W-:Y:S02]  /*aad0*/  FMNMX.FTZ R4, R10, R118, !PT ;  /* 0x000000760a047209 */ /* 0x004fe40007810000 */
[----:B------:R-:W-:Y:S01]  /*aae0*/  FSEL R70, R79, -INF , !P3 ;  /* 0xff8000004f467808 */ /* 0x000fe20005800000 */
[--C-:B------:R-:W-:Y:S01]  /*aaf0*/  FFMA.FTZ R8, R174, c[0x0][0x2d0], -R156.reuse ;  /* 0x0000b400ae087a23 */ /* 0x100fe2000001089c */
[----:B------:R-:W-:Y:S01]  /*ab00*/  FMNMX.FTZ R4, R11, R4, !PT ;  /* 0x000000040b047209 */ /* 0x000fe20007810000 */
[--C-:B------:R-:W-:Y:S02]  /*ab10*/  FFMA.FTZ R40, R179, c[0x0][0x2d0], -R156.reuse ;  /* 0x0000b400b3287a23 */ /* 0x100fe4000001089c */
[----:B------:R-:W-:Y:S01]  /*ab20*/  MUFU.EX2 R251, R8 ;  /* 0x0000000800fb7308 */ /* 0x000fe20000000800 */
[----:B---3--:R-:W-:Y:S02]  /*ab30*/  FMNMX.FTZ R6, R14, R4, !PT ;  /* 0x000000040e067209 */ /* 0x008fe40007810000 */
[----:B-----5:R-:W-:Y:S01]  /*ab40*/  FMNMX.FTZ R4, R5, R7, !PT ;  /* 0x0000000705047209 */ /* 0x020fe20007810000 */
[--C-:B------:R-:W-:Y:S01]  /*ab50*/  FFMA.FTZ R5, R165, c[0x0][0x2d0], -R71.reuse ;  /* 0x0000b400a5057a23 */ /* 0x100fe20000010847 */
[----:B----4-:R-:W-:Y:S02]  /*ab60*/  F2FP.BF16.PACK_AB R72, R76, R41 ;  /* 0x000000294c48723e */ /* 0x010fe400000010ff */
[----:B------:R-:W-:Y:S03]  /*ab70*/  FMNMX.FTZ R6, R15, R6, !PT ;  /* 0x000000060f067209 */ /* 0x000fe60007810000 */
[----:B------:R1:W-:Y:S01]  /*ab80*/  MUFU.EX2 R83, R5 ;  /* 0x0000000500537308 */ /* 0x0003e20000000800 */
[----:B------:R-:W2:Y:S01]  /*ab90*/  SHFL.BFLY PT, R7, R4, 0x1, 0x1f ;  /* 0x0c201f0004077f89 */ /* 0x000ea200000e0000 */
[----:B------:R-:W-:Y:S04]  /*aba0*/  FMNMX.FTZ R6, R56, R6, !PT ;  /* 0x0000000638067209 */ /* 0x000fe80007810000 */
[----:B------:R-:W-:Y:S04]  /*abb0*/  FMNMX.FTZ R6, R57, R6, !PT ;  /* 0x0000000639067209 */ /* 0x000fe80007810000 */
[----:B------:R-:W-:Y:S01]  /*abc0*/  MUFU.EX2 R243, R40 ;  /* 0x0000002800f37308 */ /* 0x000fe20000000800 */
[----:B------:R-:W-:Y:S04]  /*abd0*/  FMNMX.FTZ R3, R60, R6, !PT ;  /* 0x000000063c037209 */ /* 0x000fe80007810000 */
[----:B------:R-:W-:Y:S04]  /*abe0*/  FMNMX.FTZ R3, R158, R3, !PT ;  /* 0x000000039e037209 */ /* 0x000fe80007810000 */
[----:B------:R-:W-:Y:S04]  /*abf0*/  FMNMX.FTZ R3, R159, R3, !PT ;  /* 0x000000039f037209 */ /* 0x000fe80007810000 */
[----:B------:R-:W-:Y:S01]  /*ac00*/  FMNMX.FTZ R3, R160, R3, !PT ;  /* 0x00000003a0037209 */ /* 0x000fe20007810000 */
[----:B-1----:R-:W-:Y:S01]  /*ac10*/  FFMA.FTZ R5, R166, c[0x0][0x2d0], -R71 ;  /* 0x0000b400a6057a23 */ /* 0x002fe20000010847 */
[----:B--2---:R-:W-:Y:S03]  /*ac20*/  FMNMX.FTZ R112, R4, R7, !PT ;  /* 0x0000000704707209 */ /* 0x004fe60007810000 */
[----:B------:R1:W2:Y:S01]  /*ac30*/  MUFU.EX2 R45, R5 ;  /* 0x00000005002d7308 */ /* 0x0002a20000000800 */
[----:B------:R-:W-:Y:S01]  /*ac40*/  FSETP.NEU.FTZ.AND P0, PT, R112, -INF , PT ;  /* 0xff8000007000780b */ /* 0x000fe20003f1d000 */
[--C-:B-1----:R-:W-:Y:S01]  /*ac50*/  FFMA.FTZ R5, R34, c[0x0][0x2d0], -R156.reuse ;  /* 0x0000b40022057a23 */ /* 0x102fe2000001089c */
[----:B--2---:R-:W-:Y:S07]  /*ac60*/  F2FP.BF16.PACK_AB R74, R45, R83 ;  /* 0x000000532d4a723e */ /* 0x004fee00000010ff */
[----:B------:R1:W-:Y:S02]  /*ac70*/  MUFU.EX2 R51, R5 ;  /* 0x0000000500337308 */ /* 0x0003e40000000800 */
[--C-:B-1----:R-:W-:Y:S02]  /*ac80*/  FFMA.FTZ R5, R36, c[0x0][0x2d0], -R156.reuse ;  /* 0x0000b40024057a23 */ /* 0x102fe4000001089c */
[----:B------:R-:W-:Y:S06]  /*ac90*/  LDSM.16.MT88.4 R36, [R200] ;  /* 0x00000000c824783b */ /* 0x000fec0000004200 */
[----:B------:R1:W2:Y:S02]  /*aca0*/  MUFU.EX2 R81, R5 ;  /* 0x0000000500517308 */ /* 0x0002a40000000800 */
[----:B-1----:R-:W-:Y:S01]  /*acb0*/  FMNMX.FTZ R5, R161, R3, !PT ;  /* 0x00000003a1057209 */ /* 0x002fe20007810000 */
[--C-:B------:R-:W-:Y:S01]  /*acc0*/  FFMA.FTZ R3, R167, c[0x0][0x2d0], -R156.reuse ;  /* 0x0000b400a7037a23 */ /* 0x100fe2000001089c */
[----:B--2---:R-:W-:Y:S02]  /*acd0*/  F2FP.BF16.PACK_AB R73, R81, R51 ;  /* 0x000000335149723e */ /* 0x004fe400000010ff */
[----:B------:R-:W-:Y:S04]  /*ace0*/  FMNMX.FTZ R4, R162, R5, !PT ;  /* 0x00000005a2047209 */ /* 0x000fe80007810000 */
[----:B------:R1:W-:Y:S01]  /*acf0*/  MUFU.EX2 R237, R3 ;  /* 0x0000000300ed7308 */ /* 0x0003e20000000800 */
[----:B------:R-:W-:Y:S01]  /*ad00*/  FMNMX.FTZ R5, R163, R4, !PT ;  /* 0x00000004a3057209 */ /* 0x000fe20007810000 */
[--C-:B------:R-:W-:Y:S03]  /*ad10*/  FFMA.FTZ R4, R168, c[0x0][0x2d0], -R156.reuse ;  /* 0x0000b400a8047a23 */ /* 0x100fe6000001089c */
[----:B------:R-:W-:Y:S05]  /*ad20*/  FMNMX.FTZ R5, R215, R5, !PT ;  /* 0x00000005d7057209 */ /* 0x000fea0007810000 */
[----:B------:R-:W2:Y:S01]  /*ad30*/  MUFU.EX2 R49, R4 ;  /* 0x0000000400317308 */ /* 0x000ea20000000800 */
[----:B-1----:R-:W-:Y:S05]  /*ad40*/  FMUL.FTZ R3, R112, c[0x0][0x2d0] ;  /* 0x0000b40070037a20 */ /* 0x002fea0000410000 */
[----:B------:R-:W-:Y:S05]  /*ad50*/  FSEL R157, R3, RZ, P0 ;  /* 0x000000ff039d7208 */ /* 0x000fea0000000000 */
[--C-:B------:R-:W-:Y:S01]  /*ad60*/  FFMA.FTZ R3, R9, c[0x0][0x2d0], -R157.reuse ;  /* 0x0000b40009037a23 */ /* 0x100fe2000001089d */
[----:B--2---:R-:W-:Y:S01]  /*ad70*/  F2FP.BF16.PACK_AB R75, R49, R237 ;  /* 0x000000ed314b723e */ /* 0x004fe200000010ff */
[--C-:B------:R-:W-:Y:S01]  /*ad80*/  FFMA.FTZ R2, R35, c[0x0][0x2d0], -R157.reuse ;  /* 0x0000b40023027a23 */ /* 0x100fe2000001089d */
[----:B------:R-:W-:Y:S01]  /*ad90*/  FMNMX.FTZ R4, R218, R5, !PT ;  /* 0x00000005da047209 */ /* 0x000fe20007810000 */
[----:B------:R1:W-:Y:S01]  /*ada0*/  MUFU.EX2 R61, R3 ;  /* 0x00000003003d7308 */ /* 0x0003e20000000800 */
[--C-:B------:R-:W-:Y:S02]  /*adb0*/  FFMA.FTZ R16, R24, c[0x0][0x2d0], -R157.reuse ;  /* 0x0000b40018107a23 */ /* 0x100fe4000001089d */
[----:B------:R-:W-:Y:S01]  /*adc0*/  FMNMX.FTZ R4, R219, R4, !PT ;  /* 0x00000004db047209 */ /* 0x000fe20007810000 */
[--C-:B------:R-:W-:Y:S02]  /*add0*/  FFMA.FTZ R24, R28, c[0x0][0x2d0], -R157.reuse ;  /* 0x0000b4001c187a23 */ /* 0x100fe4000001089d */
[--C-:B------:R-:W-:Y:S01]  /*ade0*/  FFMA.FTZ R28, R29, c[0x0][0x2d0], -R157.reuse ;  /* 0x0000b4001d1c7a23 */ /* 0x100fe2000001089d */
[----:B------:R-:W-:Y:S01]  /*adf0*/  FMNMX.FTZ R0, R220, R4, !PT ;  /* 0x00000004dc007209 */ /* 0x000fe20007810000 */
[--C-:B------:R-:W-:Y:S02]  /*ae00*/  FFMA.FTZ R4, R169, c[0x0][0x2d0], -R156.reuse ;  /* 0x0000b400a9047a23 */ /* 0x100fe4000001089c */
[----:B------:R2:W3:Y:S01]  /*ae10*/  MUFU.EX2 R82, R2 ;  /* 0x0000000200527308 */ /* 0x0004e20000000800 */
[----:B------:R-:W-:Y:S04]  /*ae20*/  FMNMX.FTZ R0, R216, R0, !PT ;  /* 0x00000000d8007209 */ /* 0x000fe80007810000 */
[----:B------:R-:W-:Y:S04]  /*ae30*/  FMNMX.FTZ R0, R164, R0, !PT ;  /* 0x00000000a4007209 */ /* 0x000fe80007810000 */
[----:B------:R-:W-:Y:S01]  /*ae40*/  FMNMX.FTZ R0, R70, R0, !PT ;  /* 0x0000000046007209 */ /* 0x000fe20007810000 */
[----:B------:R-:W-:Y:S01]  /*ae50*/  MUFU.EX2 R241, R4 ;  /* 0x0000000400f17308 */ /* 0x000fe20000000800 */
[--C-:B-1----:R-:W-:Y:S09]  /*ae60*/  FFMA.FTZ R3, R13, c[0x0][0x2d0], -R157.reuse ;  /* 0x0000b4000d037a23 */ /* 0x102ff2000001089d */
[----:B------:R1:W-:Y:S01]  /*ae70*/  MUFU.EX2 R50, R3 ;  /* 0x0000000300327308 */ /* 0x0003e20000000800 */
[----:B--2---:R-:W-:Y:S01]  /*ae80*/  FFMA.FTZ R2, R12, c[0x0][0x2d0], -R157 ;  /* 0x0000b4000c027a23 */ /* 0x004fe2000001089d */
[----:B---3--:R-:W-:Y:S01]  /*ae90*/  F2FP.BF16.PACK_AB R64, R82, R61 ;  /* 0x0000003d5240723e */ /* 0x008fe200000010ff */
[--C-:B------:R-:W-:Y:S07]  /*aea0*/  FFMA.FTZ R12, R176, c[0x0][0x2d0], -R156.reuse ;  /* 0x0000b400b00c7a23 */ /* 0x100fee000001089c */
[----:B------:R2:W3:Y:S10]  /*aeb0*/  MUFU.EX2 R44, R2 ;  /* 0x00000002002c7308 */ /* 0x0004f40000000800 */
[----:B------:R-:W-:Y:S01]  /*aec0*/  MUFU.EX2 R250, R12 ;  /* 0x0000000c00fa7308 */ /* 0x000fe20000000800 */
[--C-:B-1----:R-:W-:Y:S09]  /*aed0*/  FFMA.FTZ R3, R172, c[0x0][0x2d0], -R71.reuse ;  /* 0x0000b400ac037a23 */ /* 0x102ff20000010847 */
[----:B------:R1:W-:Y:S01]  /*aee0*/  MUFU.EX2 R238, R3 ;  /* 0x0000000300ee7308 */ /* 0x0003e20000000800 */
[----:B--2---:R-:W2:Y:S01]  /*aef0*/  SHFL.BFLY PT, R2, R0, 0x2, 0x1f ;  /* 0x0c401f0000027f89 */ /* 0x004ea200000e0000 */
[----:B---3--:R-:W-:Y:S08]  /*af00*/  F2FP.BF16.PACK_AB R66, R50, R44 ;  /* 0x0000002c3242723e */ /* 0x008ff000000010ff */
[----:B------:R-:W-:Y:S10]  /*af10*/  MUFU.EX2 R249, R16 ;  /* 0x0000001000f97308 */ /* 0x000ff40000000800 */
[----:B------:R-:W-:Y:S01]  /*af20*/  MUFU.EX2 R247, R24 ;  /* 0x0000001800f77308 */ /* 0x000fe20000000800 */
[--C-:B-1----:R-:W-:Y:S09]  /*af30*/  FFMA.FTZ R3, R171, c[0x0][0x2d0], -R71.reuse ;  /* 0x0000b400ab037a23 */ /* 0x102ff20000010847 */
[----:B------:R1:W-:Y:S10]  /*af40*/  MUFU.EX2 R240, R3 ;  /* 0x0000000300f07308 */ /* 0x0003f40000000800 */
[----:B------:R-:W-:Y:S01]  /*af50*/  MUFU.EX2 R246, R28 ;  /* 0x0000001c00f67308 */ /* 0x000fe20000000800 */
[----:B-1----:R-:W-:Y:S09]  /*af60*/  FFMA.FTZ R3, R170, c[0x0][0x2d0], -R156 ;  /* 0x0000b400aa037a23 */ /* 0x002ff2000001089c */
[----:B------:R2:W-:Y:S02]  /*af70*/  MUFU.EX2 R239, R3 ;  /* 0x0000000300ef7308 */ /* 0x0005e40000000800 */
[----:B--2---:R-:W-:Y:S01]  /*af80*/  FMNMX.FTZ R3, R0, R2, !PT ;  /* 0x0000000200037209 */ /* 0x004fe20007810000 */
[----:B------:R-:W-:Y:S01]  /*af90*/  FFMA.FTZ R2, R173, c[0x0][0x2d0], -R71 ;  /* 0x0000b400ad027a23 */ /* 0x000fe20000010847 */
[----:B------:R-:W-:Y:S06]  /*afa0*/  FSEL R0, R114, RZ, P2 ;  /* 0x000000ff72007208 */ /* 0x000fec0001000000 */
[----:B------:R1:W-:Y:S01]  /*afb0*/  MUFU.EX2 R80, R2 ;  /* 0x0000000200507308 */ /* 0x0003e20000000800 */
[----:B------:R-:W2:Y:S01]  /*afc0*/  SHFL.BFLY PT, R4, R3, 0x1, 0x1f ;  /* 0x0c201f0003047f89 */ /* 0x000ea200000e0000 */
[----:B------:R-:W-:Y:S04]  /*afd0*/  FADD.FTZ R0, -R0, R115 ;  /* 0x0000007300007221 */ /* 0x000fe80000010100 */
[----:B------:R-:W-:Y:S04]  /*afe0*/  FMUL.FTZ R0, R0, c[0x0][0x2d0] ;  /* 0x0000b40000007a20 */ /* 0x000fe80000410000 */
[----:B------:R3:W4:Y:S01]  /*aff0*/  MUFU.EX2 R69, R0 ;  /* 0x0000000000457308 */ /* 0x0007220000000800 */
[----:B-1----:R-:W-:Y:S02]  /*b000*/  FSEL R2, R113, RZ, P1 ;  /* 0x000000ff71027208 */ /* 0x002fe40000800000 */
[----:B--2---:R-:W-:Y:S03]  /*b010*/  FMNMX.FTZ R3, R3, R4, !PT ;  /* 0x0000000403037209 */ /* 0x004fe60007810000 */
[----:B------:R-:W-:Y:S02]  /*b020*/  FADD.FTZ R2, -R2, R116 ;  /* 0x0000007402027221 */ /* 0x000fe40000010100 */
[----:B------:R-:W-:Y:S02]  /*b030*/  FMUL.FTZ R4, R3, c[0x0][0x2d0] ;  /* 0x0000b40003047a20 */ /* 0x000fe40000410000 */
[----:B------:R-:W-:Y:S01]  /*b040*/  FMUL.FTZ R2, R2, c[0x0][0x2d0] ;  /* 0x0000b40002027a20 */ /* 0x000fe20000410000 */
[----:B---3--:R-:W-:Y:S01]  /*b050*/  FSEL R0, R112, RZ, P0 ;  /* 0x000000ff70007208 */ /* 0x008fe20000000000 */
[----:B----4-:R-:W-:Y:S01]  /*b060*/  FMUL.FTZ R16, R69, R132 ;  /* 0x0000008445107220 */ /* 0x010fe20000410000 */
[----:B------:R-:W-:Y:S01]  /*b070*/  FSETP.NEU.FTZ.AND P0, PT, R3, -INF , PT ;  /* 0xff8000000300780b */ /* 0x000fe20003f1d000 */
[----:B------:R-:W1:Y:S01]  /*b080*/  MUFU.EX2 R68, R2 ;  /* 0x0000000200447308 */ /* 0x000e620000000800 */
[C---:B------:R-:W-:Y:S02]  /*b090*/  FMUL.FTZ R17, R69.reuse, R133 ;  /* 0x0000008545117220 */ /* 0x040fe40000410000 */
[----:B------:R-:W-:Y:S01]  /*b0a0*/  FADD.FTZ R0, -R0, R117 ;  /* 0x0000007500007221 */ /* 0x000fe20000010100 */
[----:B------:R-:W-:Y:S01]  /*b0b0*/  FSEL R115, R4, RZ, P0 ;  /* 0x000000ff04737208 */ /* 0x000fe20000000000 */
[----:B------:R-:W-:Y:S02]  /*b0c0*/  FMUL.FTZ R32, R69, R84 ;  /* 0x0000005445207220 */ /* 0x000fe40000410000 */
[----:B------:R-:W-:Y:S02]  /*b0d0*/  FMUL.FTZ R0, R0, c[0x0][0x2d0] ;  /* 0x0000b40000007a20 */ /* 0x000fe40000410000 */
[--C-:B------:R-:W-:Y:S02]  /*b0e0*/  FFMA.FTZ R4, R15, c[0x0][0x2d0], -R115.reuse ;  /* 0x0000b4000f047a23 */ /* 0x100fe40000010873 */
[----:B------:R2:W3:Y:S01]  /*b0f0*/  MUFU.EX2 R2, R0 ;  /* 0x0000000000027308 */ /* 0x0004e20000000800 */
[--C-:B------:R-:W-:Y:S02]  /*b100*/  FFMA.FTZ R5, R14, c[0x0][0x2d0], -R115.reuse ;  /* 0x0000b4000e057a23 */ /* 0x100fe40000010873 */
[----:B------:R-:W-:Y:S02]  /*b110*/  FMUL.FTZ R33, R69, R85 ;  /* 0x0000005545217220 */ /* 0x000fe40000410000 */
[--C-:B------:R-:W-:Y:S02]  /*b120*/  FFMA.FTZ R58, R57, c[0x0][0x2d0], -R115.reuse ;  /* 0x0000b400393a7a23 */ /* 0x100fe40000010873 */
[--C-:B------:R-:W-:Y:S03]  /*b130*/  FFMA.FTZ R62, R60, c[0x0][0x2d0], -R115.reuse ;  /* 0x0000b4003c3e7a23 */ /* 0x100fe60000010873 */
[----:B------:R4:W-:Y:S01]  /*b140*/  MUFU.EX2 R167, R4 ;  /* 0x0000000400a77308 */ /* 0x0009e20000000800 */
[C---:B-1----:R-:W-:Y:S02]  /*b150*/  FMUL.FTZ R7, R68.reuse, R123 ;  /* 0x0000007b44077220 */ /* 0x042fe40000410000 */
[C---:B------:R-:W-:Y:S01]  /*b160*/  FMUL.FTZ R6, R68.reuse, R122 ;  /* 0x0000007a44067220 */ /* 0x040fe20000410000 */
[----:B------:R-:W-:Y:S01]  /*b170*/  MOV R122, R76 ;  /* 0x0000004c007a7202 */ /* 0x000fe20000000f00 */
[C---:B------:R-:W-:Y:S02]  /*b180*/  FMUL.FTZ R18, R68.reuse, R134 ;  /* 0x0000008644127220 */ /* 0x040fe40000410000 */
[C---:B------:R-:W-:Y:S03]  /*b190*/  FMUL.FTZ R19, R68.reuse, R135 ;  /* 0x0000008744137220 */ /* 0x040fe60000410000 */
[----:B------:R-:W1:Y:S01]  /*b1a0*/  MUFU.EX2 R252, R5 ;  /* 0x0000000500fc7308 */ /* 0x000e620000000800 */
[C---:B------:R-:W-:Y:S01]  /*b1b0*/  FMUL.FTZ R34, R68.reuse, R86 ;  /* 0x0000005644227220 */ /* 0x040fe20000410000 */
[----:B------:R-:W-:Y:S01]  /*b1c0*/  LDSM.16.MT88.4 R132, [R196+0x2000] ;  /* 0x00200000c484783b */ /* 0x000fe20000004200 */
[----:B------:R-:W-:Y:S02]  /*b1d0*/  FMUL.FTZ R35, R68, R87 ;  /* 0x0000005744237220 */ /* 0x000fe40000410000 */
[----:B--2---:R-:W-:Y:S02]  /*b1e0*/  FFMA.FTZ R0, R10, c[0x0][0x2d0], -R115 ;  /* 0x0000b4000a007a23 */ /* 0x004fe40000010873 */
[C---:B---3--:R-:W-:Y:S02]  /*b1f0*/  FMUL.FTZ R9, R2.reuse, R125 ;  /* 0x0000007d02097220 */ /* 0x048fe40000410000 */
[C---:B------:R-:W-:Y:S01]  /*b200*/  FMUL.FTZ R8, R2.reuse, R124 ;  /* 0x0000007c02087220 */ /* 0x040fe20000410000 */
[----:B------:R2:W-:Y:S01]  /*b210*/  MUFU.EX2 R165, R0 ;  /* 0x0000000000a57308 */ /* 0x0005e20000000800 */
[C---:B------:R-:W-:Y:S01]  /*b220*/  FMUL.FTZ R12, R2.reuse, R128 ;  /* 0x00000080020c7220 */ /* 0x040fe20000410000 */
[----:B------:R-:W-:Y:S01]  /*b230*/  MOV R128, R49 ;  /* 0x0000003100807202 */ /* 0x000fe20000000f00 */
[C---:B------:R-:W-:Y:S01]  /*b240*/  FMUL.FTZ R13, R2.reuse, R129 ;  /* 0x00000081020d7220 */ /* 0x040fe20000410000 */
[----:B------:R-:W-:Y:S01]  /*b250*/  MOV R129, R45 ;  /* 0x0000002d00817202 */ /* 0x000fe20000000f00 */
[----:B----4-:R-:W-:Y:S01]  /*b260*/  FFMA.FTZ R4, R175, c[0x0][0x2d0], -R71 ;  /* 0x0000b400af047a23 */ /* 0x010fe20000010847 */
[----:B------:R-:W-:Y:S01]  /*b270*/  LDSM.16.MT88.4 R84, [R200+0x800] ;  /* 0x00080000c854783b */ /* 0x000fe20000004200 */
[C---:B------:R-:W-:Y:S02]  /*b280*/  FMUL.FTZ R24, R2.reuse, R140 ;  /* 0x0000008c02187220 */ /* 0x040fe40000410000 */
[C---:B------:R-:W-:Y:S01]  /*b290*/  FMUL.FTZ R29, R2.reuse, R145 ;  /* 0x00000091021d7220 */ /* 0x040fe20000410000 */
[----:B------:R3:W4:Y:S01]  /*b2a0*/  MUFU.EX2 R77, R4 ;  /* 0x00000004004d7308 */ /* 0x0007220000000800 */
[C---:B------:R-:W-:Y:S01]  /*b2b0*/  FMUL.FTZ R28, R2.reuse, R144 ;  /* 0x00000090021c7220 */ /* 0x040fe20000410000 */
[----:B------:R-:W-:Y:S01]  /*b2c0*/  MOV R145, R83 ;  /* 0x0000005300917202 */ /* 0x000fe20000000f00 */
[C---:B------:R-:W-:Y:S01]  /*b2d0*/  FMUL.FTZ R40, R2.reuse, R88 ;  /* 0x0000005802287220 */ /* 0x040fe20000410000 */
[----:B-1----:R-:W-:Y:S01]  /*b2e0*/  F2FP.BF16.PACK_AB R67, R167, R252 ;  /* 0x000000fca743723e */ /* 0x002fe200000010ff */
[C---:B------:R-:W-:Y:S01]  /*b2f0*/  FMUL.FTZ R5, R69.reuse, R121 ;  /* 0x0000007945057220 */ /* 0x040fe20000410000 */
[----:B------:R-:W-:Y:S01]  /*b300*/  MOV R144, R237 ;  /* 0x000000ed00907202 */ /* 0x000fe20000000f00 */
[C---:B------:R-:W-:Y:S02]  /*b310*/  FMUL.FTZ R45, R2.reuse, R93 ;  /* 0x0000005d022d7220 */ /* 0x040fe40000410000 */
[----:B------:R-:W-:Y:S01]  /*b320*/  FMUL.FTZ R49, R69, R97 ;  /* 0x0000006145317220 */ /* 0x000fe20000410000 */
[----:B------:R-:W-:Y:S01]  /*b330*/  MUFU.EX2 R93, R62 ;  /* 0x0000003e005d7308 */ /* 0x000fe20000000800 */
[C---:B------:R-:W-:Y:S02]  /*b340*/  FMUL.FTZ R57, R2.reuse, R105 ;  /* 0x0000006902397220 */ /* 0x040fe40000410000 */
[----:B------:R-:W-:Y:S02]  /*b350*/  IMAD.MOV.U32 R124, RZ, RZ, R61 ;  /* 0x000000ffff7c7224 */ /* 0x000fe400078e003d */
[----:B--2---:R-:W-:Y:S02]  /*b360*/  FFMA.FTZ R0, R11, c[0x0][0x2d0], -R115 ;  /* 0x0000b4000b007a23 */ /* 0x004fe40000010873 */
[C---:B------:R-:W-:Y:S02]  /*b370*/  FMUL.FTZ R60, R2.reuse, R108 ;  /* 0x0000006c023c7220 */ /* 0x040fe40000410000 */
[----:B------:R-:W-:Y:S01]  /*b380*/  FMUL.FTZ R61, R2, R109 ;  /* 0x0000006d023d7220 */ /* 0x000fe20000410000 */
[----:B------:R1:W2:Y:S01]  /*b390*/  MUFU.EX2 R166, R0 ;  /* 0x0000000000a67308 */ /* 0x0002a20000000800 */
[----:B------:R-:W-:Y:S02]  /*b3a0*/  FFMA.FTZ R88, R187, c[0x0][0x2d0], -R156 ;  /* 0x0000b400bb587a23 */ /* 0x000fe4000001089c */
[----:B---3--:R-:W-:Y:S01]  /*b3b0*/  FMUL.FTZ R4, R69, R120 ;  /* 0x0000007845047220 */ /* 0x008fe20000410000 */
[----:B----4-:R-:W-:Y:S02]  /*b3c0*/  MOV R121, R77 ;  /* 0x0000004d00797202 */ /* 0x010fe40000000f00 */
[----:B------:R-:W3:Y:S01]  /*b3d0*/  LDSM.16.MT88.4 R76, [R199] ;  /* 0x00000000c74c783b */ /* 0x000ee20000004200 */
[----:B------:R-:W-:Y:S03]  /*b3e0*/  MOV R120, R80 ;  /* 0x0000005000787202 */ /* 0x000fe60000000f00 */
[----:B------:R-:W-:Y:S01]  /*b3f0*/  MUFU.EX2 R187, R88 ;  /* 0x0000005800bb7308 */ /* 0x000fe20000000800 */
[-C--:B------:R-:W-:Y:S05]  /*b400*/  HMMA.16816.F32.BF16 R4, R72, R20.reuse, R4 ;  /* 0x000000144804723c */ /* 0x080fea0000041804 */
[----:B-1----:R-:W-:Y:S02]  /*b410*/  FSEL R0, R3, RZ, P0 ;  /* 0x000000ff03007208 */ /* 0x002fe40000000000 */
[----:B--2---:R-:W-:Y:S05]  /*b420*/  F2FP.BF16.PACK_AB R65, R166, R165 ;  /* 0x000000a5a641723e */ /* 0x004fea00000010ff */
[----:B------:R-:W-:Y:S04]  /*b430*/  FADD.FTZ R0, -R0, R118 ;  /* 0x0000007600007221 */ /* 0x000fe80000010100 */
[----:B------:R-:W-:Y:S06]  /*b440*/  FMUL.FTZ R0, R0, c[0x0][0x2d0] ;  /* 0x0000b40000007a20 */ /* 0x000fec0000410000 */
[----:B------:R-:W1:Y:S02]  /*b450*/  MUFU.EX2 R0, R0 ;  /* 0x0000000000007308 */ /* 0x000e640000000800 */
[C---:B-1----:R-:W-:Y:S01]  /*b460*/  FMUL.FTZ R10, R0.reuse, R126 ;  /* 0x0000007e000a7220 */ /* 0x042fe20000410000 */
[----:B------:R-:W-:Y:S01]  /*b470*/  MOV R126, R51 ;  /* 0x00000033007e7202 */ /* 0x000fe20000000f00 */
[C---:B------:R-:W-:Y:S01]  /*b480*/  FMUL.FTZ R11, R0.reuse, R127 ;  /* 0x0000007f000b7220 */ /* 0x040fe20000410000 */
[----:B------:R-:W-:Y:S01]  /*b490*/  MOV R127, R50 ;  /* 0x00000032007f7202 */ /* 0x000fe20000000f00 */
[C---:B------:R-:W-:Y:S02]  /*b4a0*/  FMUL.FTZ R15, R0.reuse, R131 ;  /* 0x00000083000f7220 */ /* 0x040fe40000410000 */
[----:B------:R-:W2:Y:S01]  /*b4b0*/  LDL.LU R131, [R1] ;  /* 0x0000000001837983 */ /* 0x000ea20000300800 */
[C---:B------:R-:W-:Y:S02]  /*b4c0*/  FMUL.FTZ R42, R0.reuse, R90 ;  /* 0x0000005a002a7220 */ /* 0x040fe40000410000 */
[C---:B------:R-:W-:Y:S01]  /*b4d0*/  HMMA.16816.F32.BF16 R8, R64.reuse, R20, R8 ;  /* 0x000000144008723c */ /* 0x040fe20000041808 */
[----:B------:R-:W4:Y:S03]  /*b4e0*/  LDL.LU R125, [R1+0x4] ;  /* 0x00000400017d7983 */ /* 0x000f260000300800 */
[C---:B------:R-:W-:Y:S01]  /*b4f0*/  FMUL.FTZ R14, R0.reuse, R130 ;  /* 0x00000082000e7220 */ /* 0x040fe20000410000 */
[----:B------:R-:W5:Y:S01]  /*b500*/  LDL.LU R123, [R1+0x8] ;  /* 0x00000800017b7983 */ /* 0x000f620000300800 */
[----:B------:R-:W-:Y:S01]  /*b510*/  FMUL.FTZ R43, R0, R91 ;  /* 0x0000005b002b7220 */ /* 0x000fe20000410000 */
[----:B------:R-:W-:Y:S01]  /*b520*/  MOV R130, R44 ;  /* 0x0000002c00827202 */ /* 0x000fe20000000f00 */
[----:B------:R-:W-:Y:S03]  /*b530*/  FFMA.FTZ R20, R25, c[0x0][0x2d0], -R157 ;  /* 0x0000b40019147a23 */ /* 0x000fe6000001089d */
[-C--:B------:R-:W-:Y:S01]  /*b540*/  HMMA.16816.F32.BF16 R12, R64, R22.reuse, R12 ;  /* 0x00000016400c723c */ /* 0x080fe2000004180c */
[----:B------:R1:W-:Y:S02]  /*b550*/  MUFU.EX2 R248, R20 ;  /* 0x0000001400f87308 */ /* 0x0003e40000000800 */
[C---:B------:R-:W-:Y:S02]  /*b560*/  FMUL.FTZ R50, R68.reuse, R98 ;  /* 0x0000006244327220 */ /* 0x040fe40000410000 */
[----:B------:R-:W-:Y:S02]  /*b570*/  FMUL.FTZ R51, R68, R99 ;  /* 0x0000006344337220 */ /* 0x000fe40000410000 */
[C---:B------:R-:W-:Y:S01]  /*b580*/  FMUL.FTZ R26, R0.reuse, R142 ;  /* 0x0000008e001a7220 */ /* 0x040fe20000410000 */
[C---:B------:R-:W-:Y:S04]  /*b590*/  HMMA.16816.F32.BF16 R16, R72.reuse, R22, R16 ;  /* 0x000000164810723c */ /* 0x040fe80000041810 */
[C---:B------:R-:W-:Y:S02]  /*b5a0*/  FMUL.FTZ R21, R69.reuse, R137 ;  /* 0x0000008945157220 */ /* 0x040fe40000410000 */
[----:B------:R-:W-:Y:S02]  /*b5b0*/  FMUL.FTZ R27, R0, R143 ;  /* 0x0000008f001b7220 */ /* 0x000fe40000410000 */
[C---:B------:R-:W-:Y:S04]  /*b5c0*/  FMUL.FTZ R22, R68.reuse, R138 ;  /* 0x0000008a44167220 */ /* 0x040fe80000410000 */
[----:B------:R-:W-:Y:S02]  /*b5d0*/  FMUL.FTZ R23, R68, R139 ;  /* 0x0000008b44177220 */ /* 0x000fe40000410000 */
[----:B------:R-:W-:Y:S02]  /*b5e0*/  FMUL.FTZ R25, R2, R141 ;  /* 0x0000008d02197220 */ /* 0x000fe40000410000 */
[C---:B------:R-:W-:Y:S02]  /*b5f0*/  FMUL.FTZ R30, R0.reuse, R146 ;  /* 0x00000092001e7220 */ /* 0x040fe40000410000 */
[C---:B-1----:R-:W-:Y:S02]  /*b600*/  FMUL.FTZ R20, R69.reuse, R136 ;  /* 0x0000008845147220 */ /* 0x042fe40000410000 */
[----:B------:R-:W-:Y:S02]  /*b610*/  IMAD.MOV.U32 R146, RZ, RZ, R82 ;  /* 0x000000ffff927224 */ /* 0x000fe400078e0052 */
[----:B------:R-:W-:Y:S01]  /*b620*/  FMUL.FTZ R31, R0, R147 ;  /* 0x00000093001f7220 */ /* 0x000fe20000410000 */
[----:B------:R-:W-:Y:S01]  /*b630*/  MOV R147, R81 ;  /* 0x0000005100937202 */ /* 0x000fe20000000f00 */
[----:B------:R-:W-:Y:S01]  /*b640*/  IMAD.MOV.U32 R136, RZ, RZ, R41 ;  /* 0x000000ffff887224 */ /* 0x000fe200078e0029 */
[-C--:B------:R-:W-:Y:S01]  /*b650*/  HMMA.16816.F32.BF16 R20, R72, R36.reuse, R20 ;  /* 0x000000244814723c */ /* 0x080fe20000041814 */
[----:B------:R-:W1:Y:S02]  /*b660*/  LDSM.16.MT88.4 R80, [R196+0x800] ;  /* 0x00080000c450783b */ /* 0x000e640000004200 */
[----:B------:R-:W-:Y:S02]  /*b670*/  FMUL.FTZ R41, R2, R89 ;  /* 0x0000005902297220 */ /* 0x000fe40000410000 */
[C---:B------:R-:W-:Y:S02]  /*b680*/  FMUL.FTZ R47, R0.reuse, R95 ;  /* 0x0000005f002f7220 */ /* 0x040fe40000410000 */
[C---:B------:R-:W-:Y:S01]  /*b690*/  FMUL.FTZ R46, R0.reuse, R94 ;  /* 0x0000005e002e7220 */ /* 0x040fe20000410000 */
[C---:B------:R-:W-:Y:S01]  /*b6a0*/  HMMA.16816.F32.BF16 R24, R64.reuse, R36, R24 ;  /* 0x000000244018723c */ /* 0x040fe20000041818 */
[----:B------:R-:W1:Y:S01]  /*b6b0*/  LDSM.16.MT88.4 R88, [R197+0x800] ;  /* 0x00080000c558783b */ /* 0x000e620000004200 */
[----:B------:R3:W-:Y:S02]  /*b6c0*/  MUFU.EX2 R94, R58 ;  /* 0x0000003a005e7308 */ /* 0x0007e40000000800 */
[C---:B------:R-:W-:Y:S02]  /*b6d0*/  FMUL.FTZ R59, R0.reuse, R107 ;  /* 0x0000006b003b7220 */ /* 0x040fe40000410000 */
[----:B------:R-:W-:Y:S02]  /*b6e0*/  FMUL.FTZ R62, R0, R110 ;  /* 0x0000006e003e7220 */ /* 0x000fe40000410000 */
[-C--:B------:R-:W-:Y:S04]  /*b6f0*/  HMMA.16816.F32.BF16 R28, R64, R38.reuse, R28 ;  /* 0x00000026401c723c */ /* 0x080fe8000004181c */
[----:B------:R-:W-:Y:S02]  /*b700*/  FFMA.FTZ R36, R178, c[0x0][0x2d0], -R71 ;  /* 0x0000b400b2247a23 */ /* 0x000fe40000010847 */
[----:B------:R-:W-:Y:S02]  /*b710*/  FMUL.FTZ R63, R0, R111 ;  /* 0x0000006f003f7220 */ /* 0x000fe40000410000 */
[C---:B------:R-:W-:Y:S01]  /*b720*/  HMMA.16816.F32.BF16 R32, R72.reuse, R38, R32 ;  /* 0x000000264820723c */ /* 0x040fe20000041820 */
[----:B------:R1:W-:Y:S03]  /*b730*/  MUFU.EX2 R244, R36 ;  /* 0x0000002400f47308 */ /* 0x0003e60000000800 */
[C---:B------:R-:W-:Y:S01]  /*b740*/  FMUL.FTZ R37, R69.reuse, R149 ;  /* 0x0000009545257220 */ /* 0x040fe20000410000 */
[----:B------:R-:W-:Y:S01]  /*b750*/  MOV R149, R240 ;  /* 0x000000f000957202 */ /* 0x000fe20000000f00 */
[--C-:B------:R-:W-:Y:S02]  /*b760*/  FFMA.FTZ R44, R180, c[0x0][0x2d0], -R156.reuse ;  /* 0x0000b400b42c7a23 */ /* 0x100fe4000001089c */
[C---:B------:R-:W-:Y:S01]  /*b770*/  FMUL.FTZ R38, R68.reuse, R150 ;  /* 0x0000009644267220 */ /* 0x040fe20000410000 */
[----:B------:R-:W-:Y:S02]  /*b780*/  MOV R150, R239 ;  /* 0x000000ef00967202 */ /* 0x000fe40000000f00 */
[----:B------:R1:W-:Y:S01]  /*b790*/  MUFU.EX2 R240, R48 ;  /* 0x0000003000f07308 */ /* 0x0003e20000000800 */
[----:B------:R-:W-:Y:S01]  /*b7a0*/  FMUL.FTZ R39, R68, R151 ;  /* 0x0000009744277220 */ /* 0x000fe20000410000 */
[----:B------:R-:W-:Y:S01]  /*b7b0*/  MOV R151, R238 ;  /* 0x000000ee00977202 */ /* 0x000fe20000000f00 */
[----:B---3--:R-:W-:Y:S02]  /*b7c0*/  FMUL.FTZ R58, R0, R106 ;  /* 0x0000006a003a7220 */ /* 0x008fe40000410000 */
[C---:B-1----:R-:W-:Y:S01]  /*b7d0*/  FMUL.FTZ R36, R69.reuse, R148 ;  /* 0x0000009445247220 */ /* 0x042fe20000410000 */
[----:B------:R-:W-:Y:S04]  /*b7e0*/  MOV R148, R241 ;  /* 0x000000f100947202 */ /* 0x000fe80000000f00 */
[----:B------:R1:W-:Y:S02]  /*b7f0*/  MUFU.EX2 R241, R44 ;  /* 0x0000002c00f17308 */ /* 0x0003e40000000800 */
[-C--:B------:R-:W-:Y:S03]  /*b800*/  HMMA.16816.F32.BF16 R36, R72, R52.reuse, R36 ;  /* 0x000000344824723c */ /* 0x080fe60000041824 */
[C---:B------:R-:W-:Y:S02]  /*b810*/  FMUL.FTZ R48, R69.reuse, R96 ;  /* 0x0000006045307220 */ /* 0x040fe40000410000 */
[----:B------:R-:W-:Y:S03]  /*b820*/  LDSM.16.MT88.4 R96, [R197+0x2000] ;  /* 0x00200000c560783b */ /* 0x000fe60000004200 */
[C---:B------:R-:W-:Y:S07]  /*b830*/  HMMA.16816.F32.BF16 R40, R64.reuse, R52, R40 ;  /* 0x000000344028723c */ /* 0x040fee0000041828 */
[--C-:B------:R-:W-:Y:S02]  /*b840*/  FFMA.FTZ R52, R56, c[0x0][0x2d0], -R115.reuse ;  /* 0x0000b40038347a23 */ /* 0x100fe40000010873 */
[C---:B------:R-:W-:Y:S02]  /*b850*/  FMUL.FTZ R53, R69.reuse, R101 ;  /* 0x0000006545357220 */ /* 0x040fe40000410000 */
[----:B------:R3:W3:Y:S01]  /*b860*/  MUFU.EX2 R95, R52 ;  /* 0x00000034005f7308 */ /* 0x0006e20000000800 */
[C---:B-1----:R-:W-:Y:S02]  /*b870*/  FMUL.FTZ R44, R2.reuse, R92 ;  /* 0x0000005c022c7220 */ /* 0x042fe40000410000 */
[----:B------:R-:W-:Y:S05]  /*b880*/  FMUL.FTZ R56, R2, R104 ;  /* 0x0000006802387220 */ /* 0x000fea0000410000 */
[-C--:B------:R-:W-:Y:S08]  /*b890*/  HMMA.16816.F32.BF16 R44, R64, R54.reuse, R44 ;  /* 0x00000036402c723c */ /* 0x080ff0000004182c */
[C---:B------:R-:W-:Y:S07]  /*b8a0*/  HMMA.16816.F32.BF16 R48, R72.reuse, R54, R48 ;  /* 0x000000364830723c */ /* 0x040fee0000041830 */
[C---:B------:R-:W-:Y:S02]  /*b8b0*/  FMUL.FTZ R55, R68.reuse, R103 ;  /* 0x0000006744377220 */ /* 0x040fe40000410000 */
[C---:B---3--:R-:W-:Y:S03]  /*b8c0*/  FMUL.FTZ R52, R69.reuse, R100 ;  /* 0x0000006445347220 */ /* 0x048fe60000410000 */
[----:B------:R-:W-:Y:S07]  /*b8d0*/  FMUL.FTZ R54, R68, R102 ;  /* 0x0000006644367220 */ /* 0x000fee0000410000 */
[-C--:B------:R-:W-:Y:S08]  /*b8e0*/  HMMA.16816.F32.BF16 R52, R72, R76.reuse, R52 ;  /* 0x0000004c4834723c */ /* 0x080ff00000041834 */
[C---:B------:R-:W-:Y:S07]  /*b8f0*/  HMMA.16816.F32.BF16 R56, R64.reuse, R76, R56 ;  /* 0x0000004c4038723c */ /* 0x040fee0000041838 */
[----:B------:R-:W-:Y:S01]  /*b900*/  FFMA.FTZ R76, R158, c[0x0][0x2d0], -R115 ;  /* 0x0000b4009e4c7a23 */ /* 0x000fe20000010873 */
[-C--:B------:R-:W-:Y:S03]  /*b910*/  HMMA.16816.F32.BF16 R60, R64, R78.reuse, R60 ;  /* 0x0000004e403c723c */ /* 0x080fe6000004183c */
[----:B------:R1:W3:Y:S01]  /*b920*/  MUFU.EX2 R239, R76 ;  /* 0x0000004c00ef7308 */ /* 0x0002e20000000800 */
[----:B------:R-:W-:Y:S03]  /*b930*/  F2FP.BF16.PACK_AB R77, R94, R95 ;  /* 0x0000005f5e4d723e */ /* 0x000fe600000010ff */
[C---:B------:R-:W-:Y:S02]  /*b940*/  FMUL.FTZ R64, R69.reuse, R152 ;  /* 0x0000009845407220 */ /* 0x040fe40000410000 */
[----:B------:R-:W-:Y:S03]  /*b950*/  FMUL.FTZ R65, R69, R153 ;  /* 0x0000009945417220 */ /* 0x000fe60000410000 */
[C---:B------:R-:W-:Y:S02]  /*b960*/  FMUL.FTZ R66, R68.reuse, R154 ;  /* 0x0000009a44427220 */ /* 0x040fe40000410000 */
[----:B------:R-:W-:Y:S07]  /*b970*/  FMUL.FTZ R67, R68, R155 ;  /* 0x0000009b44437220 */ /* 0x000fee0000410000 */
[----:B------:R-:W-:Y:S04]  /*b980*/  HMMA.16816.F32.BF16 R64, R72, R78, R64 ;  /* 0x0000004e4840723c */ /* 0x000fe80000041840 */
[----:B-1----:R-:W-:Y:S03]  /*b990*/  FFMA.FTZ R76, R183, c[0x0][0x2d0], -R71 ;  /* 0x0000b400b74c7a23 */ /* 0x002fe60000010847 */
[----:B------:R-:W-:Y:S02]  /*b9a0*/  F2FP.BF16.PACK_AB R72, R149, R151 ;  /* 0x000000979548723e */ /* 0x000fe400000010ff */
[----:B------:R-:W-:Y:S01]  /*b9b0*/  F2FP.BF16.PACK_AB R73, R148, R150 ;  /* 0x000000969449723e */ /* 0x000fe200000010ff */
[----:B------:R1:W-:Y:S02]  /*b9c0*/  MUFU.EX2 R238, R76 ;  /* 0x0000004c00ee7308 */ /* 0x0003e40000000800 */
[----:B------:R-:W-:Y:S02]  /*b9d0*/  F2FP.BF16.PACK_AB R74, R121, R120 ;  /* 0x00000078794a723e */ /* 0x000fe400000010ff */
[----:B------:R-:W-:Y:S02]  /*b9e0*/  F2FP.BF16.PACK_AB R75, R250, R251 ;  /* 0x000000fbfa4b723e */ /* 0x000fe400000010ff */
[----:B------:R-:W-:Y:S02]  /*b9f0*/  F2FP.BF16.PACK_AB R78, R246, R247 ;  /* 0x000000f7f64e723e */ /* 0x000fe400000010ff */
[----:B---3--:R-:W-:Y:S03]  /*ba00*/  F2FP.BF16.PACK_AB R79, R239, R93 ;  /* 0x0000005def4f723e */ /* 0x008fe600000010ff */
[-C--:B------:R-:W-:Y:S03]  /*ba10*/  HMMA.16816.F32.BF16 R4, R72, R80.reuse, R4 ;  /* 0x000000504804723c */ /* 0x080fe60000041804 */
[----:B-1----:R-:W-:Y:S04]  /*ba20*/  FFMA.FTZ R76, R186, c[0x0][0x2d0], -R156 ;  /* 0x0000b400ba4c7a23 */ /* 0x002fe8000001089c */
[----:B------:R1:W-:Y:S02]  /*ba30*/  MUFU.EX2 R237, R76 ;  /* 0x0000004c00ed7308 */ /* 0x0003e40000000800 */
        /* <DEDUP_REMOVED lines=8> */
[----:B-1----:R-:W-:Y:S02]  /*bac0*/  FFMA.FTZ R80, R182, c[0x0][0x2d0], -R157 ;  /* 0x0000b400b6507a23 */ /* 0x002fe4000001089d */
[----:B--2---:R-:W-:Y:S02]  /*bad0*/  FFMA.FTZ R69, R69, R131, R136 ;  /* 0x0000008345457223 */ /* 0x004fe40000010088 */
[-C--:B------:R-:W-:Y:S01]  /*bae0*/  HMMA.16816.F32.BF16 R28, R76, R86.reuse, R28 ;  /* 0x000000564c1c723c */ /* 0x080fe2000004181c */
[----:B------:R1:W-:Y:S03]  /*baf0*/  MUFU.EX2 R186, R80 ;  /* 0x0000005000ba7308 */ /* 0x0003e60000000800 */
[----:B------:R-:W-:Y:S02]  /*bb00*/  FFMA.FTZ R84, R189, c[0x0][0x2d0], -R71 ;  /* 0x0000b400bd547a23 */ /* 0x000fe40000010847 */
[----:B------:R-:W-:Y:S02]  /*bb10*/  FADD.FTZ R69, R122, R69 ;  /* 0x000000457a457221 */ /* 0x000fe40000010000 */
[C---:B------:R-:W-:Y:S03]  /*bb20*/  HMMA.16816.F32.BF16 R32, R72.reuse, R86, R32 ;  /* 0x000000564820723c */ /* 0x040fe60000041820 */
[----:B------:R2:W-:Y:S01]  /*bb30*/  MUFU.EX2 R183, R84 ;  /* 0x0000005400b77308 */ /* 0x0005e20000000800 */
[----:B------:R-:W-:Y:S04]  /*bb40*/  IMAD.MOV.U32 R189, RZ, RZ, R120 ;  /* 0x000000ffffbd7224 */ /* 0x000fe800078e0078 */
[-C--:B------:R-:W-:Y:S08]  /*bb50*/  HMMA.16816.F32.BF16 R36, R72, R88.reuse, R36 ;  /* 0x000000584824723c */ /* 0x080ff00000041824 */
[C---:B------:R-:W-:Y:S04]  /*bb60*/  HMMA.16816.F32.BF16 R40, R76.reuse, R88, R40 ;  /* 0x000000584c28723c */ /* 0x040fe80000041828 */
[----:B-1----:R-:W-:Y:S03]  /*bb70*/  FFMA.FTZ R80, R184, c[0x0][0x2d0], -R157 ;  /* 0x0000b400b8507a23 */ /* 0x002fe6000001089d */
[----:B------:R-:W-:Y:S01]  /*bb80*/  FFMA.FTZ R88, R160, c[0x0][0x2d0], -R115 ;  /* 0x0000b400a0587a23 */ /* 0x000fe20000010873 */
[-C--:B------:R-:W-:Y:S01]  /*bb90*/  HMMA.16816.F32.BF16 R44, R76, R90.reuse, R44 ;  /* 0x0000005a4c2c723c */ /* 0x080fe2000004182c */
[----:B------:R1:W-:Y:S03]  /*bba0*/  MUFU.EX2 R184, R80 ;  /* 0x0000005000b87308 */ /* 0x0003e60000000800 */
[--C-:B--2---:R-:W-:Y:S01]  /*bbb0*/  FFMA.FTZ R84, R190, c[0x0][0x2d0], -R156.reuse ;  /* 0x0000b400be547a23 */ /* 0x104fe2000001089c */
[----:B------:R-:W-:Y:S03]  /*bbc0*/  MOV R190, R127 ;  /* 0x0000007f00be7202 */ /* 0x000fe60000000f00 */
[C---:B------:R-:W-:Y:S03]  /*bbd0*/  HMMA.16816.F32.BF16 R48, R72.reuse, R90, R48 ;  /* 0x0000005a4830723c */ /* 0x040fe60000041830 */
[----:B------:R2:W-:Y:S10]  /*bbe0*/  MUFU.EX2 R180, R84 ;  /* 0x0000005400b47308 */ /* 0x0005f40000000800 */
[----:B------:R3:W-:Y:S01]  /*bbf0*/  MUFU.EX2 R102, R88 ;  /* 0x0000005800667308 */ /* 0x0007e20000000800 */
[----:B-1----:R-:W-:Y:S09]  /*bc00*/  FFMA.FTZ R80, R185, c[0x0][0x2d0], -R157 ;  /* 0x0000b400b9507a23 */ /* 0x002ff2000001089d */
[----:B------:R1:W1:Y:S01]  /*bc10*/  MUFU.EX2 R185, R80 ;  /* 0x0000005000b97308 */ /* 0x0002620000000800 */
[--C-:B--2---:R-:W-:Y:S01]  /*bc20*/  FFMA.FTZ R84, R191, c[0x0][0x2d0], -R156.reuse ;  /* 0x0000b400bf547a23 */ /* 0x104fe2000001089c */
[----:B------:R-:W-:Y:S08]  /*bc30*/  MOV R191, R128 ;  /* 0x0000008000bf7202 */ /* 0x000ff00000000f00 */
[----:B------:R2:W-:Y:S01]  /*bc40*/  MUFU.EX2 R181, R84 ;  /* 0x0000005400b57308 */ /* 0x0005e20000000800 */
[----:B---3--:R-:W-:Y:S09]  /*bc50*/  FFMA.FTZ R88, R161, c[0x0][0x2d0], -R115 ;  /* 0x0000b400a1587a23 */ /* 0x008ff20000010873 */
[----:B------:R3:W-:Y:S01]  /*bc60*/  MUFU.EX2 R101, R88 ;  /* 0x0000005800657308 */ /* 0x0007e20000000800 */
[--C-:B-1----:R-:W-:Y:S01]  /*bc70*/  FFMA.FTZ R80, R188, c[0x0][0x2d0], -R71.reuse ;  /* 0x0000b400bc507a23 */ /* 0x102fe20000010847 */
[----:B------:R-:W-:Y:S08]  /*bc80*/  MOV R188, R121 ;  /* 0x0000007900bc7202 */ /* 0x000ff00000000f00 */
[----:B------:R1:W-:Y:S01]  /*bc90*/  MUFU.EX2 R182, R80 ;  /* 0x0000005000b67308 */ /* 0x0003e20000000800 */
[----:B--2---:R-:W-:Y:S01]  /*bca0*/  FFMA.FTZ R84, R192, c[0x0][0x2d0], -R71 ;  /* 0x0000b400c0547a23 */ /* 0x004fe20000010847 */
[----:B------:R-:W-:Y:S08]  /*bcb0*/  MOV R192, R129 ;  /* 0x0000008100c07202 */ /* 0x000ff00000000f00 */
[----:B------:R2:W-:Y:S01]  /*bcc0*/  MUFU.EX2 R179, R84 ;  /* 0x0000005400b37308 */ /* 0x0005e20000000800 */
[--C-:B---3--:R-:W-:Y:S09]  /*bcd0*/  FFMA.FTZ R88, R221, c[0x0][0x2d0], -R156.reuse ;  /* 0x0000b400dd587a23 */ /* 0x108ff2000001089c */
        /* <DEDUP_REMOVED lines=13> */
[----:B------:R-:W-:Y:S01]  /*bdb0*/  F2FP.BF16.PACK_AB R78, R185, R184 ;  /* 0x000000b8b94e723e */ /* 0x000fe200000010ff */
[----:B------:R4:W-:Y:S01]  /*bdc0*/  MUFU.EX2 R178, R76 ;  /* 0x0000004c00b27308 */ /* 0x0009e20000000800 */
[----:B------:R-:W-:Y:S02]  /*bdd0*/  F2FP.BF16.PACK_AB R77, R102, R103 ;  /* 0x00000067664d723e */ /* 0x000fe400000010ff */
[----:B------:R-:W-:Y:S04]  /*bde0*/  F2FP.BF16.PACK_AB R72, R244, R245 ;  /* 0x000000f5f448723e */ /* 0x000fe800000010ff */
[----:B------:R-:W-:Y:S02]  /*bdf0*/  F2FP.BF16.PACK_AB R73, R241, R243 ;  /* 0x000000f3f149723e */ /* 0x000fe400000010ff */
[----:B------:R-:W-:Y:S02]  /*be00*/  F2FP.BF16.PACK_AB R74, R238, R240 ;  /* 0x000000f0ee4a723e */ /* 0x000fe400000010ff */
[----:B------:R-:W-:Y:S02]  /*be10*/  F2FP.BF16.PACK_AB R75, R187, R237 ;  /* 0x000000edbb4b723e */ /* 0x000fe400000010ff */
[----:B------:R-:W-:Y:S01]  /*be20*/  MOV R194, R130 ;  /* 0x0000008200c27202 */ /* 0x000fe20000000f00 */
[----:B-1----:R-:W1:Y:S01]  /*be30*/  LDSM.16.MT88.4 R80, [R200+0x1000] ;  /* 0x00100000c850783b */ /* 0x002e620000004200 */
[----:B---3--:R-:W-:Y:S03]  /*be40*/  F2FP.BF16.PACK_AB R79, R107, R101 ;  /* 0x000000656b4f723e */ /* 0x008fe600000010ff */
[-C--:B--2---:R-:W-:Y:S03]  /*be50*/  HMMA.16816.F32.BF16 R4, R72, R84.reuse, R4 ;  /* 0x000000544804723c */ /* 0x084fe60000041804 */
[--C-:B----4-:R-:W-:Y:S04]  /*be60*/  FFMA.FTZ R76, R214, c[0x0][0x2d0], -R156.reuse ;  /* 0x0000b400d64c7a23 */ /* 0x110fe8000001089c */
[----:B------:R2:W-:Y:S02]  /*be70*/  MUFU.EX2 R106, R76 ;  /* 0x0000004c006a7308 */ /* 0x0005e40000000800 */
[----:B--2---:R-:W-:Y:S07]  /*be80*/  F2FP.BF16.PACK_AB R76, R186, R92 ;  /* 0x0000005cba4c723e */ /* 0x004fee00000010ff */
[C---:B------:R-:W-:Y:S07]  /*be90*/  HMMA.16816.F32.BF16 R8, R76.reuse, R84, R8 ;  /* 0x000000544c08723c */ /* 0x040fee0000041808 */
[--C-:B------:R-:W-:Y:S01]  /*bea0*/  FFMA.FTZ R84, R193, c[0x0][0x2d0], -R157.reuse ;  /* 0x0000b400c1547a23 */ /* 0x100fe2000001089d */
[-C--:B------:R-:W-:Y:S03]  /*beb0*/  HMMA.16816.F32.BF16 R12, R76, R86.reuse, R12 ;  /* 0x000000564c0c723c */ /* 0x080fe6000004180c */
[----:B------:R2:W-:Y:S05]  /*bec0*/  MUFU.EX2 R100, R84 ;  /* 0x0000005400647308 */ /* 0x0005ea0000000800 */
[C---:B------:R-:W-:Y:S08]  /*bed0*/  HMMA.16816.F32.BF16 R16, R72.reuse, R86, R16 ;  /* 0x000000564810723c */ /* 0x040ff00000041810 */
[-C--:B-1----:R-:W-:Y:S08]  /*bee0*/  HMMA.16816.F32.BF16 R20, R72, R80.reuse, R20 ;  /* 0x000000504814723c */ /* 0x082ff00000041814 */
[C---:B------:R-:W-:Y:S04]  /*bef0*/  HMMA.16816.F32.BF16 R24, R76.reuse, R80, R24 ;  /* 0x000000504c18723c */ /* 0x040fe80000041818 */
[----:B--2---:R-:W-:Y:S03]  /*bf00*/  FFMA.FTZ R84, R195, c[0x0][0x2d0], -R157 ;  /* 0x0000b400c3547a23 */ /* 0x004fe6000001089d */
[----:B------:R-:W-:Y:S01]  /*bf10*/  FFMA.FTZ R80, R222, c[0x0][0x2d0], -R71 ;  /* 0x0000b400de507a23 */ /* 0x000fe20000010847 */
        /* <DEDUP_REMOVED lines=10> */
[----:B--2---:R-:W-:Y:S04]  /*bfc0*/  FFMA.FTZ R80, R223, c[0x0][0x2d0], -R71 ;  /* 0x0000b400df507a23 */ /* 0x004fe80000010847 */
[C---:B------:R-:W-:Y:S03]  /*bfd0*/  HMMA.16816.F32.BF16 R48, R72.reuse, R90, R48 ;  /* 0x0000005a4830723c */ /* 0x040fe60000041830 */
[----:B------:R2:W3:Y:S10]  /*bfe0*/  MUFU.EX2 R174, R80 ;  /* 0x0000005000ae7308 */ /* 0x0004f40000000800 */
[----:B------:R4:W-:Y:S01]  /*bff0*/  MUFU.EX2 R160, R88 ;  /* 0x0000005800a07308 */ /* 0x0009e20000000800 */
[----:B-1----:R-:W-:Y:S09]  /*c000*/  FFMA.FTZ R84, R217, c[0x0][0x2d0], -R157 ;  /* 0x0000b400d9547a23 */ /* 0x002ff2000001089d */
[----:B------:R1:W-:Y:S01]  /*c010*/  MUFU.EX2 R175, R84 ;  /* 0x0000005400af7308 */ /* 0x0003e20000000800 */
[--C-:B--2---:R-:W-:Y:S01]  /*c020*/  FFMA.FTZ R80, R224, c[0x0][0x2d0], -R156.reuse ;  /* 0x0000b400e0507a23 */ /* 0x104fe2000001089c */
[----:B---3--:R-:W-:Y:S08]  /*c030*/  F2FP.BF16.PACK_AB R152, R174, R173 ;  /* 0x000000adae98723e */ /* 0x008ff000000010ff */
[----:B------:R2:W-:Y:S01]  /*c040*/  MUFU.EX2 R172, R80 ;  /* 0x0000005000ac7308 */ /* 0x0005e20000000800 */
[----:B----4-:R-:W-:Y:S09]  /*c050*/  FFMA.FTZ R88, R218, c[0x0][0x2d0], -R115 ;  /* 0x0000b400da587a23 */ /* 0x010ff20000010873 */
[----:B------:R3:W-:Y:S01]  /*c060*/  MUFU.EX2 R159, R88 ;  /* 0x00000058009f7308 */ /* 0x0007e20000000800 */
[----:B-1----:R-:W1:Y:S01]  /*c070*/  LDSM.16.MT88.4 R84, [R199+0x1000] ;  /* 0x00100000c754783b */ /* 0x002e620000004200 */
[--C-:B--2---:R-:W-:Y:S08]  /*c080*/  FFMA.FTZ R80, R225, c[0x0][0x2d0], -R156.reuse ;  /* 0x0000b400e1507a23 */ /* 0x104ff0000001089c */
[----:B------:R2:W4:Y:S01]  /*c090*/  MUFU.EX2 R171, R80 ;  /* 0x0000005000ab7308 */ /* 0x0005220000000800 */
[----:B---3--:R-:W-:Y:S01]  /*c0a0*/  LDSM.16.MT88.4 R88, [R197+0x1800] ;  /* 0x00180000c558783b */ /* 0x008fe20000004200 */
[--C-:B--2---:R-:W-:Y:S01]  /*c0b0*/  FFMA.FTZ R80, R226, c[0x0][0x2d0], -R71.reuse ;  /* 0x0000b400e2507a23 */ /* 0x104fe20000010847 */
[----:B----4-:R-:W-:Y:S01]  /*c0c0*/  F2FP.BF16.PACK_AB R153, R171, R172 ;  /* 0x000000acab99723e */ /* 0x010fe200000010ff */
[-C--:B-1----:R-:W-:Y:S06]  /*c0d0*/  HMMA.16816.F32.BF16 R52, R72, R84.reuse, R52 ;  /* 0x000000544834723c */ /* 0x082fec0000041834 */
[----:B------:R1:W-:Y:S01]  /*c0e0*/  MUFU.EX2 R170, R80 ;  /* 0x0000005000aa7308 */ /* 0x0003e20000000800 */
[----:B------:R-:W-:Y:S01]  /*c0f0*/  FFMA.FTZ R71, R227, c[0x0][0x2d0], -R71 ;  /* 0x0000b400e3477a23 */ /* 0x000fe20000010847 */
[C---:B------:R-:W-:Y:S08]  /*c100*/  HMMA.16816.F32.BF16 R56, R76.reuse, R84, R56 ;  /* 0x000000544c38723c */ /* 0x040ff00000041838 */
[----:B------:R2:W3:Y:S01]  /*c110*/  MUFU.EX2 R169, R71 ;  /* 0x0000004700a97308 */ /* 0x0004e20000000800 */
[--C-:B------:R-:W-:Y:S01]  /*c120*/  FFMA.FTZ R84, R219, c[0x0][0x2d0], -R115.reuse ;  /* 0x0000b400db547a23 */ /* 0x100fe20000010873 */
[-C--:B------:R-:W-:Y:S08]  /*c130*/  HMMA.16816.F32.BF16 R60, R76, R86.reuse, R60 ;  /* 0x000000564c3c723c */ /* 0x080ff0000004183c */
[----:B------:R4:W4:Y:S01]  /*c140*/  MUFU.EX2 R158, R84 ;  /* 0x00000054009e7308 */ /* 0x0009220000000800 */
[----:B------:R-:W-:Y:S01]  /*c150*/  F2FP.BF16.PACK_AB R76, R105, R100 ;  /* 0x00000064694c723e */ /* 0x000fe200000010ff */
[----:B------:R-:W-:Y:S04]  /*c160*/  HMMA.16816.F32.BF16 R64, R72, R86, R64 ;  /* 0x000000564840723c */ /* 0x000fe80000041840 */
[----:B-1----:R-:W-:Y:S01]  /*c170*/  FFMA.FTZ R80, R163, c[0x0][0x2d0], -R115 ;  /* 0x0000b400a3507a23 */ /* 0x002fe20000010873 */
[----:B------:R-:W-:Y:S02]  /*c180*/  F2FP.BF16.PACK_AB R78, R175, R176 ;  /* 0x000000b0af4e723e */ /* 0x000fe400000010ff */
[----:B------:R-:W-:Y:S01]  /*c190*/  F2FP.BF16.PACK_AB R72, R183, R182 ;  /* 0x000000b6b748723e */ /* 0x000fe200000010ff */
[----:B------:R1:W1:Y:S01]  /*c1a0*/  MUFU.EX2 R104, R80 ;  /* 0x0000005000687308 */ /* 0x0002620000000800 */
[----:B------:R-:W-:Y:S03]  /*c1b0*/  F2FP.BF16.PACK_AB R73, R181, R180 ;  /* 0x000000b4b549723e */ /* 0x000fe600000010ff */
[----:B------:R-:W-:Y:S01]  /*c1c0*/  F2FP.BF16.PACK_AB R74, R178, R179 ;  /* 0x000000b3b24a723e */ /* 0x000fe200000010ff */
[--C-:B--2---:R-:W-:Y:S01]  /*c1d0*/  FFMA.FTZ R71, R228, c[0x0][0x2d0], -R156.reuse ;  /* 0x0000b400e4477a23 */ /* 0x104fe2000001089c */
[----:B------:R-:W-:Y:S01]  /*c1e0*/  F2FP.BF16.PACK_AB R75, R177, R106 ;  /* 0x0000006ab14b723e */ /* 0x000fe200000010ff */
[----:B------:R-:W-:Y:S01]  /*c1f0*/  FFMA.FTZ R156, R231, c[0x0][0x2d0], -R156 ;  /* 0x0000b400e79c7a23 */ /* 0x000fe2000001089c */
[----:B---3--:R-:W-:Y:S02]  /*c200*/  F2FP.BF16.PACK_AB R154, R169, R170 ;  /* 0x000000aaa99a723e */ /* 0x008fe400000010ff */
[----:B------:R2:W-:Y:S01]  /*c210*/  MUFU.EX2 R168, R71 ;  /* 0x0000004700a87308 */ /* 0x0005e20000000800 */
[----:B----4-:R-:W-:Y:S01]  /*c220*/  LDSM.16.MT88.4 R84, [R200+0x1800] ;  /* 0x00180000c854783b */ /* 0x010fe20000004200 */
[----:B------:R-:W-:Y:S08]  /*c230*/  F2FP.BF16.PACK_AB R79, R158, R159 ;  /* 0x0000009f9e4f723e */ /* 0x000ff000000010ff */
[----:B------:R-:W3:Y:S01]  /*c240*/  MUFU.EX2 R163, R156 ;  /* 0x0000009c00a37308 */ /* 0x000ee20000000800 */
[----:B-1----:R-:W1:Y:S01]  /*c250*/  LDSM.16.MT88.4 R80, [R196+0x1800] ;  /* 0x00180000c450783b */ /* 0x002e620000004200 */
[----:B------:R-:W-:Y:S01]  /*c260*/  F2FP.BF16.PACK_AB R77, R160, R104 ;  /* 0x00000068a04d723e */ /* 0x000fe200000010ff */
[--C-:B--2---:R-:W-:Y:S07]  /*c270*/  FFMA.FTZ R71, R229, c[0x0][0x2d0], -R157.reuse ;  /* 0x0000b400e5477a23 */ /* 0x104fee000001089d */
[----:B------:R2:W-:Y:S01]  /*c280*/  MUFU.EX2 R162, R71 ;  /* 0x0000004700a27308 */ /* 0x0005e20000000800 */
[----:B---3--:R-:W-:Y:S01]  /*c290*/  F2FP.BF16.PACK_AB R155, R163, R168 ;  /* 0x000000a8a39b723e */ /* 0x008fe200000010ff */
[--C-:B--2---:R-:W-:Y:S01]  /*c2a0*/  FFMA.FTZ R71, R230, c[0x0][0x2d0], -R157.reuse ;  /* 0x0000b400e6477a23 */ /* 0x104fe2000001089d */
[-C--:B-1----:R-:W-:Y:S07]  /*c2b0*/  HMMA.16816.F32.BF16 R4, R72, R80.reuse, R4 ;  /* 0x000000504804723c */ /* 0x082fee0000041804 */
[----:B------:R-:W1:Y:S01]  /*c2c0*/  MUFU.EX2 R161, R71 ;  /* 0x0000004700a17308 */ /* 0x000e620000000800 */
[C---:B------:R-:W-:Y:S08]  /*c2d0*/  HMMA.16816.F32.BF16 R8, R76.reuse, R80, R8 ;  /* 0x000000504c08723c */ /* 0x040ff00000041808 */
[-C--:B------:R-:W-:Y:S08]  /*c2e0*/  HMMA.16816.F32.BF16 R12, R76, R82.reuse, R12 ;  /* 0x000000524c0c723c */ /* 0x080ff0000004180c */
[C---:B------:R-:W-:Y:S01]  /*c2f0*/  HMMA.16816.F32.BF16 R16, R72.reuse, R82, R16 ;  /* 0x000000524810723c */ /* 0x040fe20000041810 */
[----:B------:R-:W2:Y:S03]  /*c300*/  LDSM.16.MT88.4 R80, [R199+0x1800] ;  /* 0x00180000c750783b */ /* 0x000ea60000004200 */
[----:B-1----:R-:W-:Y:S01]  /*c310*/  F2FP.BF16.PACK_AB R108, R161, R162 ;  /* 0x000000a2a16c723e */ /* 0x002fe200000010ff */
[--C-:B------:R-:W-:Y:S02]  /*c320*/  FFMA.FTZ R71, R232, c[0x0][0x2d0], -R157.reuse ;  /* 0x0000b400e8477a23 */ /* 0x100fe4000001089d */
[----:B------:R-:W-:Y:S01]  /*c330*/  FFMA.FTZ R157, R233, c[0x0][0x2d0], -R157 ;  /* 0x0000b400e99d7a23 */ /* 0x000fe2000001089d */
[-C--:B------:R-:W-:Y:S01]  /*c340*/  HMMA.16816.F32.BF16 R20, R72, R84.reuse, R20 ;  /* 0x000000544814723c */ /* 0x080fe20000041814 */
[----:B------:R1:W-:Y:S07]  /*c350*/  MUFU.EX2 R156, R71 ;  /* 0x00000047009c7308 */ /* 0x0003ee0000000800 */
[C---:B------:R-:W-:Y:S03]  /*c360*/  HMMA.16816.F32.BF16 R24, R76.reuse, R84, R24 ;  /* 0x000000544c18723c */ /* 0x040fe60000041818 */
[----:B------:R-:W3:Y:S05]  /*c370*/  MUFU.EX2 R157, R157 ;  /* 0x0000009d009d7308 */ /* 0x000eea0000000800 */
[-C--:B------:R-:W-:Y:S08]  /*c380*/  HMMA.16816.F32.BF16 R28, R76, R86.reuse, R28 ;  /* 0x000000564c1c723c */ /* 0x080ff0000004181c */
[C---:B------:R-:W-:Y:S01]  /*c390*/  HMMA.16816.F32.BF16 R32, R72.reuse, R86, R32 ;  /* 0x000000564820723c */ /* 0x040fe20000041820 */
[----:B------:R-:W4:Y:S03]  /*c3a0*/  LDSM.16.MT88.4 R84, [R200+0x2000] ;  /* 0x00200000c854783b */ /* 0x000f260000004200 */
[--C-:B-1----:R-:W-:Y:S04]  /*c3b0*/  FFMA.FTZ R71, R220, c[0x0][0x2d0], -R115.reuse ;  /* 0x0000b400dc477a23 */ /* 0x102fe80000010873 */
[-C--:B------:R-:W-:Y:S01]  /*c3c0*/  HMMA.16816.F32.BF16 R36, R72, R88.reuse, R36 ;  /* 0x000000584824723c */ /* 0x080fe20000041824 */
[----:B------:R1:W-:Y:S03]  /*c3d0*/  MUFU.EX2 R118, R71 ;  /* 0x0000004700767308 */ /* 0x0003e60000000800 */
[----:B---3--:R-:W-:Y:S04]  /*c3e0*/  F2FP.BF16.PACK_AB R110, R157, R156 ;  /* 0x0000009c9d6e723e */ /* 0x008fe800000010ff */
[C---:B------:R-:W-:Y:S08]  /*c3f0*/  HMMA.16816.F32.BF16 R40, R76.reuse, R88, R40 ;  /* 0x000000584c28723c */ /* 0x040ff00000041828 */
[-C--:B------:R-:W-:Y:S08]  /*c400*/  HMMA.16816.F32.BF16 R44, R76, R90.reuse, R44 ;  /* 0x0000005a4c2c723c */ /* 0x080ff0000004182c */
[C---:B------:R-:W-:Y:S04]  /*c410*/  HMMA.16816.F32.BF16 R48, R72.reuse, R90, R48 ;  /* 0x0000005a4830723c */ /* 0x040fe80000041830 */
[--C-:B-1----:R-:W-:Y:S04]  /*c420*/  FFMA.FTZ R71, R216, c[0x0][0x2d0], -R115.reuse ;  /* 0x0000b400d8477a23 */ /* 0x102fe80000010873 */
[-C--:B--2---:R-:W-:Y:S01]  /*c430*/  HMMA.16816.F32.BF16 R52, R72, R80.reuse, R52 ;  /* 0x000000504834723c */ /* 0x084fe20000041834 */
[----:B------:R1:W2:Y:S07]  /*c440*/  MUFU.EX2 R117, R71 ;  /* 0x0000004700757308 */ /* 0x0002ae0000000800 */
[C---:B------:R-:W-:Y:S08]  /*c450*/  HMMA.16816.F32.BF16 R56, R76.reuse, R80, R56 ;  /* 0x000000504c38723c */ /* 0x040ff00000041838 */
[-C--:B------:R-:W-:Y:S01]  /*c460*/  HMMA.16816.F32.BF16 R60, R76, R82.reuse, R60 ;  /* 0x000000524c3c723c */ /* 0x080fe2000004183c */
[----:B------:R-:W3:Y:S07]  /*c470*/  LDL.LU R76, [R1+0xc] ;  /* 0x00000c00014c7983 */ /* 0x000eee0000300800 */
[----:B------:R-:W-:Y:S04]  /*c480*/  HMMA.16816.F32.BF16 R64, R72, R82, R64 ;  /* 0x000000524840723c */ /* 0x000fe80000041840 */
[--C-:B-1----:R-:W-:Y:S01]  /*c490*/  FFMA.FTZ R71, R164, c[0x0][0x2d0], -R115.reuse ;  /* 0x0000b400a4477a23 */ /* 0x102fe20000010873 */
[----:B--2---:R-:W-:Y:S01]  /*c4a0*/  F2FP.BF16.PACK_AB R109, R117, R118 ;  /* 0x00000076756d723e */ /* 0x004fe200000010ff */
[----:B------:R-:W-:Y:S02]  /*c4b0*/  FFMA.FTZ R115, R70, c[0x0][0x2d0], -R115 ;  /* 0x0000b40046737a23 */ /* 0x000fe40000010873 */
[----:B------:R-:W-:Y:S01]  /*c4c0*/  FFMA.FTZ R70, R68, R125, R126 ;  /* 0x0000007d44467223 */ /* 0x000fe2000001007e */
[----:B------:R-:W-:Y:S03]  /*c4d0*/  MUFU.EX2 R116, R71 ;  /* 0x0000004700747308 */ /* 0x000fe60000000800 */
[----:B-----5:R-:W-:Y:S02]  /*c4e0*/  FFMA.FTZ R68, R2, R123, R124 ;  /* 0x0000007b02447223 */ /* 0x020fe4000001007c */
[----:B------:R-:W-:Y:S01]  /*c4f0*/  FADD.FTZ R2, R147, R70 ;  /* 0x0000004693027221 */ /* 0x000fe20000010000 */
[-C--:B------:R-:W-:Y:S04]  /*c500*/  HMMA.16816.F32.BF16 R120, R152, R132.reuse, R4 ;  /* 0x000000849878723c */ /* 0x080fe80000041804 */
[----:B------:R-:W1:Y:S03]  /*c510*/  MUFU.EX2 R71, R115 ;  /* 0x0000007300477308 */ /* 0x000e660000000800 */
[----:B------:R-:W-:Y:S02]  /*c520*/  FADD.FTZ R4, R146, R68 ;  /* 0x0000004492047221 */ /* 0x000fe40000010000 */
[----:B------:R-:W-:Y:S03]  /*c530*/  FADD.FTZ R6, R145, R69 ;  /* 0x0000004591067221 */ /* 0x000fe60000010000 */
[----:B------:R-:W-:Y:S02]  /*c540*/  FADD.FTZ R5, R144, R2 ;  /* 0x0000000290057221 */ /* 0x000fe40000010000 */
[----:B------:R-:W-:Y:S01]  /*c550*/  FADD.FTZ R4, R194, R4 ;  /* 0x00000004c2047221 */ /* 0x000fe20000010000 */
[----:B-1----:R-:W-:Y:S02]  /*c560*/  F2FP.BF16.PACK_AB R111, R71, R116 ;  /* 0x00000074476f723e */ /* 0x002fe400000010ff */
[----:B------:R-:W-:Y:S05]  /*c570*/  MOV R115, R114 ;  /* 0x0000007200737202 */ /* 0x000fea0000000f00 */
[C---:B------:R-:W-:Y:S07]  /*c580*/  HMMA.16816.F32.BF16 R124, R108.reuse, R132, R8 ;  /* 0x000000846c7c723c */ /* 0x040fee0000041808 */
[----:B------:R-:W-:Y:S01]  /*c590*/  FADD.FTZ R10, R191, R5 ;  /* 0x00000005bf0a7221 */ /* 0x000fe20000010000 */
[-C--:B------:R-:W-:Y:S01]  /*c5a0*/  HMMA.16816.F32.BF16 R128, R108, R134.reuse, R12 ;  /* 0x000000866c80723c */ /* 0x080fe2000004180c */
[----:B------:R-:W2:Y:S03]  /*c5b0*/  LDL R13, [R1+0x10] ;  /* 0x00001000010d7983 */ /* 0x000ea60000100800 */
[----:B------:R-:W-:Y:S04]  /*c5c0*/  FADD.FTZ R8, R190, R4 ;  /* 0x00000004be087221 */ /* 0x000fe80000010000 */
[C---:B------:R-:W-:Y:S08]  /*c5d0*/  HMMA.16816.F32.BF16 R132, R152.reuse, R134, R16 ;  /* 0x000000869884723c */ /* 0x040ff00000041810 */
[-C--:B----4-:R-:W-:Y:S08]  /*c5e0*/  HMMA.16816.F32.BF16 R136, R152, R84.reuse, R20 ;  /* 0x000000549888723c */ /* 0x090ff00000041814 */
[C---:B------:R-:W-:Y:S08]  /*c5f0*/  HMMA.16816.F32.BF16 R140, R108.reuse, R84, R24 ;  /* 0x000000546c8c723c */ /* 0x040ff00000041818 */
[-C--:B------:R-:W-:Y:S08]  /*c600*/  HMMA.16816.F32.BF16 R144, R108, R86.reuse, R28 ;  /* 0x000000566c90723c */ /* 0x080ff0000004181c */
[C---:B------:R-:W-:Y:S04]  /*c610*/  HMMA.16816.F32.BF16 R84, R152.reuse, R86, R32 ;  /* 0x000000569854723c */ /* 0x040fe80000041820 */
[----:B---3--:R-:W-:Y:S02]  /*c620*/  FFMA.FTZ R2, R0, R76, R165 ;  /* 0x0000004c00027223 */ /* 0x008fe400000100a5 */
[----:B------:R-:W-:Y:S02]  /*c630*/  FADD.FTZ R0, R192, R6 ;  /* 0x00000006c0007221 */ /* 0x000fe40000010000 */
[----:B------:R-:W-:Y:S01]  /*c640*/  FADD.FTZ R11, R166, R2 ;  /* 0x00000002a60b7221 */ /* 0x000fe20000010000 */
[----:B------:R-:W1:Y:S03]  /*c650*/  LDSM.16.MT88.4 R4, [R199+0x2000] ;  /* 0x00200000c704783b */ /* 0x000e660000004200 */
        /* <DEDUP_REMOVED lines=29> */
[----:B--2---:R-:W-:Y:S01]  /*c830*/  ISETP.GT.AND P0, PT, R211, R13, PT ;  /* 0x0000000dd300720c */ /* 0x004fe20003f04270 */
[----:B------:R-:W-:Y:S01]  /*c840*/  FADD.FTZ R9, R237, R9 ;  /* 0x00000009ed097221 */ /* 0x000fe20000010000 */
[----:B------:R-:W-:Y:S01]  /*c850*/  IADD3 R211, R211, -0x1, RZ ;  /* 0xffffffffd3d37810 */ /* 0x000fe20007ffe0ff */
        /* <DEDUP_REMOVED lines=40> */
[----:B------:R-:W-:Y:S01]  /*cae0*/  FADD.FTZ R2, R117, R2 ;  /* 0x0000000275027221 */ /* 0x000fe20000010000 */
[----:B------:R-:W-:Y:S01]  /*caf0*/  STL [R1], R6 ;  /* 0x0000000601007387 */ /* 0x000fe20000100800 */
[----:B------:R-:W-:Y:S01]  /*cb00*/  FADD.FTZ R4, R156, R4 ;  /* 0x000000049c047221 */ /* 0x000fe20000010000 */
[----:B------:R-:W-:Y:S01]  /*cb10*/  MOV R117, R112 ;  /* 0x0000007000757202 */ /* 0x000fe20000000f00 */
[----:B------:R-:W-:Y:S01]  /*cb20*/  FADD.FTZ R0, R116, R2 ;  /* 0x0000000274007221 */ /* 0x000fe20000010000 */
[----:B------:R1:W-:Y:S01]  /*cb30*/  STL [R1+0x4], R5 ;  /* 0x0000040501007387 */ /* 0x0003e20000100800 */
[----:B------:R-:W-:Y:S01]  /*cb40*/  FADD.FTZ R2, R157, R4 ;  /* 0x000000049d027221 */ /* 0x000fe20000010000 */
[----:B------:R-:W-:Y:S01]  /*cb50*/  MOV R116, R113 ;  /* 0x0000007100747202 */ /* 0x000fe20000000f00 */
[----:B------:R-:W-:Y:S03]  /*cb60*/  FADD.FTZ R0, R71, R0 ;  /* 0x0000000047007221 */ /* 0x000fe60000010000 */
[----:B------:R2:W-:Y:S04]  /*cb70*/  STL [R1+0x8], R2 ;  /* 0x0000080201007387 */ /* 0x0005e80000100800 */
[----:B------:R2:W-:Y:S01]  /*cb80*/  STL [R1+0xc], R0 ;  /* 0x00000c0001007387 */ /* 0x0005e20000100800 */
[----:B-1----:R-:W-:Y:S01]  /*cb90*/  MOV R5, R3 ;  /* 0x0000000300057202 */ /* 0x002fe20000000f00 */
[----:B------:R-:W-:-:S05]  /*cba0*/  @P0 BRA `(.L_x_624) ;  /* 0xffffb32000000947 */ /* 0x000fca000383ffff */
.L_x_607:
[----:B--2---:R-:W2:Y:S01]  /*cbb0*/  LDL R0, [R1+0x38] ;  /* 0x0000380001007983 */ /* 0x004ea20000100800 */
[----:B-1----:R-:W-:-:S02]  /*cbc0*/  IMAD.MOV.U32 R2, RZ, RZ, c[0x0][0x2c4] ;  /* 0x0000b100ff027624 */ /* 0x002fc400078e00ff */
[----:B------:R-:W-:-:S03]  /*cbd0*/  IMAD.MOV.U32 R4, RZ, RZ, c[0x0][0x32c] ;  /* 0x0000cb00ff047624 */ /* 0x000fc600078e00ff */
[----:B------:R-:W-:Y:S02]  /*cbe0*/  ISETP.NE.AND P1, PT, R2, 0x1, PT ;  /* 0x000000010200780c */ /* 0x000fe40003f25270 */
[----:B------:R-:W-:Y:S02]  /*cbf0*/  ISETP.GE.AND P0, PT, R4, 0x1, PT ;  /* 0x000000010400780c */ /* 0x000fe40003f06270 */
[----:B------:R-:W-:Y:S02]  /*cc00*/  IADD3 R2, R236, 0x1, -R235 ;  /* 0x00000001ec027810 */ /* 0x000fe40007ffe8eb */
[----:B--2---:R-:W-:-:S07]  /*cc10*/  IADD3 R0, R0, 0x7f, RZ ;  /* 0x0000007f00007810 */ /* 0x004fce0007ffe0ff */
[----:B------:R-:W-:-:S05]  /*cc20*/  @P1 IMAD.HI.U32 R3, R0, c[0x0][0x2c8], RZ ;  /* 0x0000b20000031a27 */ /* 0x000fca00078e00ff */
[----:B------:R-:W-:-:S05]  /*cc30*/  @P1 SHF.R.U32.HI R0, RZ, c[0x0][0x2cc], R3 ;  /* 0x0000b300ff001a19 */ /* 0x000fca0000011603 */
[----:B------:R-:W-:-:S05]  /*cc40*/  IMAD.IADD R0, R2, 0x1, R0 ;  /* 0x0000000102007824 */ /* 0x000fca00078e0200 */
[----:B------:R-:W-:Y:S01]  /*cc50*/  IADD3 R2, R0, -c[0x0][0x324], RZ ;  /* 0x8000c90000027a10 */ /* 0x000fe20007ffe0ff */
[----:B------:R-:W-:Y:S05]  /*cc60*/  @!P0 BRA `(.L_x_625) ;  /* 0x0000011000008947 */ /* 0x000fea0003800000 */
[----:B------:R-:W-:Y:S01]  /*cc70*/  ISETP.GT.AND P0, PT, R0, -0x1, PT ;  /* 0xffffffff0000780c */ /* 0x000fe20003f04270 */
[----:B------:R-:W-:-:S12]  /*cc80*/  BSSY B0, `(.L_x_626) ;  /* 0x000000d000007945 */ /* 0x000fd80003800000 */
        /* <DEDUP_REMOVED lines=8> */
.L_x_627:
[----:B------:R-:W-:-:S04]  /*cd10*/  MOV R3, c[0x0][0x32c] ;  /* 0x0000cb0000037a02 */ /* 0x000fc80000000f00 */
[----:B------:R-:W-:-:S13]  /*cd20*/  ISETP.NE.AND P0, PT, R3, 0x1, PT ;  /* 0x000000010300780c */ /* 0x000fda0003f05270 */
[----:B------:R-:W-:-:S05]  /*cd30*/  @P0 IMAD.HI.U32 R3, R0, c[0x0][0x330], RZ ;  /* 0x0000cc0000030a27 */ /* 0x000fca00078e00ff */
[----:B------:R-:W-:Y:S02]  /*cd40*/  @P0 SHF.R.U32.HI R0, RZ, c[0x0][0x334], R3 ;  /* 0x0000cd00ff000a19 */ /* 0x000fe40000011603 */
.L_x_628:
[----:B------:R-:W-:Y:S05]  /*cd50*/  BSYNC B0 ;  /* 0x0000000000007941 */ /* 0x000fea0003800000 */
.L_x_626:
[----:B------:R-:W-:-:S05]  /*cd60*/  IMAD R0, R0, c[0x0][0x32c], RZ ;  /* 0x0000cb0000007a24 */ /* 0x000fca00078e02ff */
[----:B------:R-:W-:-:S04]  /*cd70*/  IMNMX R2, R2, R0, !PT ;  /* 0x0000000002027217 */ /* 0x000fc80007800200 */
.L_x_625:
[----:B------:R-:W-:-:S05]  /*cd80*/  IADD3 R2, R2, 0x4f, RZ ;  /* 0x0000004f02027810 */ /* 0x000fca0007ffe0ff */
[----:B------:R-:W-:-:S05]  /*cd90*/  IMAD.HI R2, R2, 0x66666667, RZ ;  /* 0x6666666702027827 */ /* 0x000fca00078e02ff */
[----:B------:R-:W-:-:S04]  /*cda0*/  SHF.R.U32.HI R0, RZ, 0x1f, R2 ;  /* 0x0000001fff007819 */ /* 0x000fc80000011602 */
[----:B------:R-:W-:-:S04]  /*cdb0*/  LEA.HI.SX32 R0, R2, R0, 0x1b ;  /* 0x0000000002007211 */ /* 0x000fc800078fdaff */
[----:B------:R-:W-:-:S04]  /*cdc0*/  IMNMX R246, R234, R0, !PT ;  /* 0x00000000eaf67217 */ /* 0x000fc80007800200 */
[----:B------:R-:W-:-:S13]  /*cdd0*/  ISETP.GE.AND P0, PT, R211, R246, PT ;  /* 0x000000f6d300720c */ /* 0x000fda0003f06270 */
[----:B------:R-:W-:Y:S05]  /*cde0*/  @!P0 BRA `(.L_x_629) ;  /* 0x00002fa000008947 */ /* 0x000fea0003800000 */
[----:B------:R-:W-:Y:S01]  /*cdf0*/  MOV R3, R113 ;  /* 0x0000007100037202 */ /* 0x000fe20000000f00 */
[----:B------:R-:W-:Y:S01]  /*ce00*/  IMAD.MOV.U32 R118, RZ, RZ, R5 ;  /* 0x000000ffff767224 */ /* 0x000fe200078e0005 */
[----:B------:R-:W-:Y:S01]  /*ce10*/  MOV R0, R114 ;  /* 0x0000007200007202 */ /* 0x000fe20000000f00 */
[----:B------:R-:W-:Y:S01]  /*ce20*/  IMAD.MOV.U32 R192, RZ, RZ, R211 ;  /* 0x000000ffffc07224 */ /* 0x000fe200078e00d3 */
[----:B------:R-:W-:Y:S02]  /*ce30*/  MOV R116, R112 ;  /* 0x0000007000747202 */ /* 0x000fe40000000f00 */
.L_x_630:
[----:B------:R-:W2:Y:S01]  /*ce40*/  LDL R2, [R1+0x14] ;  /* 0x0000140001027983 */ /* 0x000ea20000100800 */
[----:B------:R-:W-:Y:S04]  /*ce50*/  DEPBAR.LE SB0, 0x0 ;  /* 0x000080000000791a */ /* 0x000fe80000000000 */
[----:B------:R-:W3:Y:S01]  /*ce60*/  LDL R117, [R1+0x2c] ;  /* 0x00002c0001757983 */ /* 0x000ee20000100800 */
[----:B------:R-:W-:Y:S03]  /*ce70*/  WARPSYNC 0xffffffff ;  /* 0xffffffff00007948 */ /* 0x000fe60003800000 */
[----:B------:R-:W-:Y:S01]  /*ce80*/  BAR.SYNC.DEFER_BLOCKING 0x0 ;  /* 0x0000000000007b1d */ /* 0x000fe20000010000 */
[----:B------:R-:W-:Y:S02]  /*ce90*/  ISETP.GT.AND P0, PT, R234, R192, PT ;  /* 0x000000c0ea00720c */ /* 0x000fe40003f04270 */
[C---:B------:R-:W-:Y:S11]  /*cea0*/  IADD3 R211, R192.reuse, -0x1, RZ ;  /* 0xffffffffc0d37810 */ /* 0x040ff60007ffe0ff */
[----:B------:R-:W-:Y:S01]  /*ceb0*/  @!P0 IMAD.WIDE.U32 R168, R192, c[0x0][0x208], RZ ;  /* 0x00008200c0a88a25 */ /* 0x000fe200078e00ff */
[----:B------:R-:W-:Y:S08]  /*cec0*/  LDSM.16.M88.4 R80, [R202] ;  /* 0x00000000ca50783b */ /* 0x000ff00000000200 */
[----:B------:R-:W4:Y:S06]  /*ced0*/  LDL.64 R170, [R1+0x20] ;  /* 0x0000200001aa7983 */ /* 0x000f2c0000100a00 */
[----:B------:R-:W1:Y:S08]  /*cee0*/  LDSM.16.M88.4 R16, [R119] ;  /* 0x000000007710783b */ /* 0x000e700000000200 */
[----:B------:R-:W5:Y:S08]  /*cef0*/  LDSM.16.M88.4 R76, [R202+0x2000] ;  /* 0x00200000ca4c783b */ /* 0x000f700000000200 */
[----:B------:R-:W5:Y:S08]  /*cf00*/  LDSM.16.M88.4 R32, [R119+0x800] ;  /* 0x000800007720783b */ /* 0x000f700000000200 */
[----:B------:R-:W4:Y:S04]  /*cf10*/  LDL R193, [R1+0x28] ;  /* 0x0000280001c17983 */ /* 0x000f280000100800 */
[----:B------:R-:W5:Y:S08]  /*cf20*/  LDSM.16.M88.4 R48, [R119+0x1000] ;  /* 0x001000007730783b */ /* 0x000f700000000200 */
[----:B------:R-:W4:Y:S01]  /*cf30*/  LDL.64 R194, [R1+0x18] ;  /* 0x0000180001c27983 */ /* 0x000f220000100a00 */
[-C--:B-1----:R-:W-:Y:S05]  /*cf40*/  HMMA.16816.F32.BF16 R4, R80, R16.reuse, RZ ;  /* 0x000000105004723c */ /* 0x082fea00000418ff */
[----:B------:R-:W1:Y:S03]  /*cf50*/  LDSM.16.M88.4 R64, [R119+0x1800] ;  /* 0x001800007740783b */ /* 0x000e660000000200 */
[C---:B-----5:R-:W-:Y:S05]  /*cf60*/  HMMA.16816.F32.BF16 R8, R76.reuse, R16, RZ ;  /* 0x000000104c08723c */ /* 0x060fea00000418ff */
[----:B------:R-:W5:Y:S03]  /*cf70*/  LDSM.16.M88.4 R112, [R119+0x2000] ;  /* 0x002000007770783b */ /* 0x000f660000000200 */
[-C--:B------:R-:W-:Y:S05]  /*cf80*/  HMMA.16816.F32.BF16 R12, R76, R18.reuse, RZ ;  /* 0x000000124c0c723c */ /* 0x080fea00000418ff */
[----:B------:R-:W-:Y:S03]  /*cf90*/  LDSM.16.M88.4 R156, [R205] ;  /* 0x00000000cd9c783b */ /* 0x000fe60000000200 */
[C---:B------:R-:W-:Y:S05]  /*cfa0*/  HMMA.16816.F32.BF16 R16, R80.reuse, R18, RZ ;  /* 0x000000125010723c */ /* 0x040fea00000418ff */
[----:B------:R-:W1:Y:S03]  /*cfb0*/  LDSM.16.M88.4 R160, [R206] ;  /* 0x00000000cea0783b */ /* 0x000e660000000200 */
[-C--:B------:R-:W-:Y:S05]  /*cfc0*/  HMMA.16816.F32.BF16 R20, R80, R32.reuse, RZ ;  /* 0x000000205014723c */ /* 0x080fea00000418ff */
[----:B------:R-:W1:Y:S03]  /*cfd0*/  LDSM.16.M88.4 R164, [R205+0x2000] ;  /* 0x00200000cda4783b */ /* 0x000e660000000200 */
[C---:B------:R-:W-:Y:S05]  /*cfe0*/  HMMA.16816.F32.BF16 R24, R76.reuse, R32, RZ ;  /* 0x000000204c18723c */ /* 0x040fea00000418ff */
[----:B------:R-:W-:Y:S03]  /*cff0*/  LDSM.16.M88.4 R172, [R208] ;  /* 0x00000000d0ac783b */ /* 0x000fe60000000200 */
[-C--:B------:R-:W-:Y:S05]  /*d000*/  HMMA.16816.F32.BF16 R28, R76, R34.reuse, RZ ;  /* 0x000000224c1c723c */ /* 0x080fea00000418ff */
[----:B------:R-:W-:Y:S03]  /*d010*/  LDSM.16.M88.4 R176, [R207] ;  /* 0x00000000cfb0783b */ /* 0x000fe60000000200 */
[C---:B------:R-:W-:Y:S05]  /*d020*/  HMMA.16816.F32.BF16 R32, R80.reuse, R34, RZ ;  /* 0x000000225020723c */ /* 0x040fea00000418ff */
[----:B------:R-:W4:Y:S04]  /*d030*/  LDL.LU R250, [R1] ;  /* 0x0000000001fa7983 */ /* 0x000f280000300800 */
[----:B------:R-:W4:Y:S01]  /*d040*/  LDL.LU R249, [R1+0x4] ;  /* 0x0000040001f97983 */ /* 0x000f220000300800 */
[-C--:B------:R-:W-:Y:S03]  /*d050*/  HMMA.16816.F32.BF16 R36, R80, R48.reuse, RZ ;  /* 0x000000305024723c */ /* 0x080fe600000418ff */
[----:B------:R-:W4:Y:S04]  /*d060*/  LDL.LU R248, [R1+0x8] ;  /* 0x0000080001f87983 */ /* 0x000f280000300800 */
[----:B------:R-:W4:Y:S01]  /*d070*/  LDL.LU R247, [R1+0xc] ;  /* 0x00000c0001f77983 */ /* 0x000f220000300800 */
        /* <DEDUP_REMOVED lines=10> */
[----:B------:R-:W-:Y:S07]  /*d120*/  HMMA.16816.F32.BF16 R80, R80, R114, RZ ;  /* 0x000000725050723c */ /* 0x000fee00000418ff */
[----:B------:R-:W-:Y:S01]  /*d130*/  @!P0 MOV R114, 0x5 ;  /* 0x0000000500728802 */ /* 0x000fe20000000f00 */
[-C--:B------:R-:W-:Y:S08]  /*d140*/  HMMA.16816.F32.BF16 R4, R156, R160.reuse, R4 ;  /* 0x000000a09c04723c */ /* 0x080ff00000041804 */
[C---:B------:R-:W-:Y:S08]  /*d150*/  HMMA.16816.F32.BF16 R8, R164.reuse, R160, R8 ;  /* 0x000000a0a408723c */ /* 0x040ff00000041808 */
[-C--:B------:R-:W-:Y:S08]  /*d160*/  HMMA.16816.F32.BF16 R12, R164, R162.reuse, R12 ;  /* 0x000000a2a40c723c */ /* 0x080ff0000004180c */
[C---:B------:R-:W-:Y:S04]  /*d170*/  HMMA.16816.F32.BF16 R16, R156.reuse, R162, R16 ;  /* 0x000000a29c10723c */ /* 0x040fe80000041810 */
[----:B--2---:R-:W-:Y:S02]  /*d180*/  LOP3.LUT P4, RZ, R2, 0x8, RZ, 0xc0, !PT ;  /* 0x0000000802ff7812 */ /* 0x004fe4000788c0ff */
[----:B------:R-:W-:Y:S02]  /*d190*/  @!P0 SHF.R.S32.HI R2, RZ, 0x1f, R192 ;  /* 0x0000001fff028819 */ /* 0x000fe400000114c0 */
[----:B---3--:R-:W-:Y:S04]  /*d1a0*/  @!P0 MOV R113, R117 ;  /* 0x0000007500718202 */ /* 0x008fe80000000f00 */
[----:B------:R-:W-:Y:S04]  /*d1b0*/  @!P0 IMAD R2, R2, c[0x0][0x208], RZ ;  /* 0x0000820002028a24 */ /* 0x000fe800078e02ff */
[----:B------:R-:W-:Y:S05]  /*d1c0*/  @!P0 IMAD R2, R192, c[0x0][0x20c], R2 ;  /* 0x00008300c0028a24 */ /* 0x000fea00078e0202 */
[----:B------:R-:W-:Y:S05]  /*d1d0*/  @!P0 IADD3 R2, R169, R2, RZ ;  /* 0x00000002a9028210 */ /* 0x000fea0007ffe0ff */
[----:B------:R-:W-:Y:S01]  /*d1e0*/  @!P0 IMAD R2, R2, 0x50, RZ ;  /* 0x0000005002028824 */ /* 0x000fe200078e02ff */
[----:B----4-:R-:W-:Y:S05]  /*d1f0*/  @!P0 MOV R112, R170 ;  /* 0x000000aa00708202 */ /* 0x010fea0000000f00 */
[----:B------:R-:W-:Y:S01]  /*d200*/  @!P0 IMAD.WIDE.U32 R112, R168, 0x50, R112 ;  /* 0x00000050a8708825 */ /* 0x000fe200078e0070 */
[----:B------:R-:W-:Y:S04]  /*d210*/  @!P0 MOV R168, c[0x0][0x208] ;  /* 0x0000820000a88a02 */ /* 0x000fe80000000f00 */
[----:B------:R-:W-:Y:S02]  /*d220*/  @!P0 LEA R180, P1, R112, c[0x0][0x1f8], 0x1 ;  /* 0x00007e0070b48a11 */ /* 0x000fe400078208ff */
[----:B------:R-:W-:Y:S02]  /*d230*/  @!P0 IADD3 R113, R113, R2, RZ ;  /* 0x0000000271718210 */ /* 0x000fe40007ffe0ff */
[----:B------:R-:W-:Y:S02]  /*d240*/  @!P0 SHF.L.U64.HI R2, R168, R114, c[0x0][0x20c] ;  /* 0x00008300a8028619 */ /* 0x000fe40000010272 */
[----:B------:R-:W-:Y:S02]  /*d250*/  @!P0 LEA.HI.X R181, R112, c[0x0][0x1fc], R113, 0x1, P1 ;  /* 0x00007f0070b58a11 */ /* 0x000fe400008f0c71 */
[----:B------:R-:W1:Y:S01]  /*d260*/  LDSM.16.M88.4 R112, [R210] ;  /* 0x00000000d270783b */ /* 0x000e620000000200 */
[----:B------:R-:W-:Y:S04]  /*d270*/  @!P0 SHF.L.U32 R117, R168, 0x5, RZ ;  /* 0x00000005a8758819 */ /* 0x000fe800000006ff */
[-C--:B------:R-:W-:Y:S03]  /*d280*/  @!P0 IADD3 R186, P2, R180, R117.reuse, RZ ;  /* 0x00000075b4ba8210 */ /* 0x080fe60007f5e0ff */
[----:B------:R-:W2:Y:S01]  /*d290*/  LDSM.16.M88.4 R168, [R209] ;  /* 0x00000000d1a8783b */ /* 0x000ea20000000200 */
[-C--:B------:R-:W-:Y:S02]  /*d2a0*/  @!P0 IADD3.X R187, R181, R2.reuse, RZ, P2, !PT ;  /* 0x00000002b5bb8210 */ /* 0x080fe400017fe4ff */
[-C--:B------:R-:W-:Y:S04]  /*d2b0*/  @!P0 IADD3 R184, P1, R186, R117.reuse, RZ ;  /* 0x00000075bab88210 */ /* 0x080fe80007f3e0ff */
[-C--:B------:R-:W-:Y:S01]  /*d2c0*/  @!P0 IADD3.X R185, R187, R2.reuse, RZ, P1, !PT ;  /* 0x00000002bbb98210 */ /* 0x080fe20000ffe4ff */
[----:B------:R-:W-:Y:S01]  /*d2d0*/  @!PT LDS RZ, [RZ] ;  /* 0x00000000fffff984 */ /* 0x000fe20000000800 */
[----:B------:R-:W-:Y:S01]  /*d2e0*/  @!PT LDS RZ, [RZ] ;  /* 0x00000000fffff984 */ /* 0x000fe20000000800 */
[----:B------:R-:W-:Y:S01]  /*d2f0*/  @!PT LDS RZ, [RZ] ;  /* 0x00000000fffff984 */ /* 0x000fe20000000800 */
[----:B------:R3:W-:Y:S01]  /*d300*/  @!P0 LDGSTS.E.BYPASS.LTC128B.128 [R213+0x100], [R180.64], !P4 ;  /* 0x00100000b4d58fae */ /* 0x0007e2000e101d48 */
[-C--:B------:R-:W-:Y:S04]  /*d310*/  @!P0 IADD3 R182, P2, R184, R117.reuse, RZ ;  /* 0x00000075b8b68210 */ /* 0x080fe80007f5e0ff */
[-C--:B------:R-:W-:Y:S02]  /*d320*/  @!P0 IADD3.X R183, R185, R2.reuse, RZ, P2, !PT ;  /* 0x00000002b9b78210 */ /* 0x080fe400017fe4ff */
[----:B------:R-:W-:Y:S01]  /*d330*/  @!P0 IADD3 R160, P1, R182, R117, RZ ;  /* 0x00000075b6a08210 */ /* 0x000fe20007f3e0ff */
[----:B------:R4:W-:Y:S03]  /*d340*/  @!P0 LDGSTS.E.BYPASS.LTC128B.128 [R213+0x900], [R186.64], !P4 ;  /* 0x00900000bad58fae */ /* 0x0009e6000e101d48 */
[----:B------:R-:W-:Y:S05]  /*d350*/  @!P0 IADD3.X R161, R183, R2, RZ, P1, !PT ;  /* 0x00000002b7a18210 */ /* 0x000fea0000ffe4ff */
[----:B------:R4:W-:Y:S01]  /*d360*/  @!P0 LDGSTS.E.BYPASS.LTC128B.128 [R213+0x1100], [R184.64], !P4 ;  /* 0x01100000b8d58fae */ /* 0x0009e2000e101d48 */
[-C--:B-1----:R-:W-:Y:S07]  /*d370*/  HMMA.16816.F32.BF16 R20, R156, R112.reuse, R20 ;  /* 0x000000709c14723c */ /* 0x082fee0000041814 */
[----:B------:R3:W-:Y:S01]  /*d380*/  @!P0 LDGSTS.E.BYPASS.LTC128B.128 [R213+0x1900], [R182.64], !P4 ;  /* 0x01900000b6d58fae */ /* 0x0007e2000e101d48 */
[C---:B------:R-:W-:Y:S07]  /*d390*/  HMMA.16816.F32.BF16 R24, R164.reuse, R112, R24 ;  /* 0x00000070a418723c */ /* 0x040fee0000041818 */
[----:B------:R1:W-:Y:S01]  /*d3a0*/  @!P0 LDGSTS.E.BYPASS.LTC128B.128 [R213+0x2100], [R160.64], !P4 ;  /* 0x02100000a0d58fae */ /* 0x0003e2000e101d48 */
[----:B------:R-:W-:Y:S01]  /*d3b0*/  ISETP.GT.AND P0, PT, R192, R234, PT ;  /* 0x000000eac000720c */ /* 0x000fe20003f04270 */
[-C--:B------:R-:W-:Y:S06]  /*d3c0*/  HMMA.16816.F32.BF16 R28, R164, R114.reuse, R28 ;  /* 0x00000072a41c723c */ /* 0x080fec000004181c */
[----:B------:R-:W-:Y:S02]  /*d3d0*/  LDSM.16.M88.4 R188, [R203+0x2000] ;  /* 0x00200000cbbc783b */ /* 0x000fe40000000200 */
[C---:B------:R-:W-:Y:S06]  /*d3e0*/  HMMA.16816.F32.BF16 R32, R156.reuse, R114, R32 ;  /* 0x000000729c20723c */ /* 0x040fec0000041820 */
[----:B------:R-:W0:Y:S02]  /*d3f0*/  LDGDEPBAR ;  /* 0x00000000000079af */ /* 0x000e240000000000 */
[-C--:B--2---:R-:W-:Y:S06]  /*d400*/  HMMA.16816.F32.BF16 R36, R156, R168.reuse, R36 ;  /* 0x000000a89c24723c */ /* 0x084fec0000041824 */
[----:B---3--:R-:W-:Y:S02]  /*d410*/  LDSM.16.M88.4 R180, [R203] ;  /* 0x00000000cbb4783b */ /* 0x008fe40000000200 */
[C---:B------:R-:W-:Y:S06]  /*d420*/  HMMA.16816.F32.BF16 R40, R164.reuse, R168, R40 ;  /* 0x000000a8a428723c */ /* 0x040fec0000041828 */
[----:B----4-:R-:W2:Y:S02]  /*d430*/  LDSM.16.M88.4 R184, [R201] ;  /* 0x00000000c9b8783b */ /* 0x010ea40000000200 */
[-C--:B------:R-:W-:Y:S06]  /*d440*/  HMMA.16816.F32.BF16 R44, R164, R170.reuse, R44 ;  /* 0x000000aaa42c723c */ /* 0x080fec000004182c */
[----:B-1----:R-:W1:Y:S02]  /*d450*/  LDSM.16.M88.4 R160, [R201+0x800] ;  /* 0x00080000c9a0783b */ /* 0x002e640000000200 */
[C---:B------:R-:W-:Y:S06]  /*d460*/  HMMA.16816.F32.BF16 R48, R156.reuse, R170, R48 ;  /* 0x000000aa9c30723c */ /* 0x040fec0000041830 */
[----:B------:R-:W3:Y:S02]  /*d470*/  LDSM.16.M88.4 R112, [R201+0x1000] ;  /* 0x00100000c970783b */ /* 0x000ee40000000200 */
[-C--:B------:R-:W-:Y:S06]  /*d480*/  HMMA.16816.F32.BF16 R52, R156, R172.reuse, R52 ;  /* 0x000000ac9c34723c */ /* 0x080fec0000041834 */
[----:B------:R-:W-:Y:S02]  /*d490*/  LDSM.16.M88.4 R168, [R204] ;  /* 0x00000000cca8783b */ /* 0x000fe40000000200 */
[C---:B------:R-:W-:Y:S08]  /*d4a0*/  HMMA.16816.F32.BF16 R56, R164.reuse, R172, R56 ;  /* 0x000000aca438723c */ /* 0x040ff00000041838 */
[-C--:B------:R-:W-:Y:S08]  /*d4b0*/  HMMA.16816.F32.BF16 R60, R164, R174.reuse, R60 ;  /* 0x000000aea43c723c */ /* 0x080ff0000004183c */
[C---:B------:R-:W-:Y:S01]  /*d4c0*/  HMMA.16816.F32.BF16 R64, R156.reuse, R174, R64 ;  /* 0x000000ae9c40723c */ /* 0x040fe20000041840 */
[----:B------:R-:W-:Y:S07]  /*d4d0*/  LDSM.16.M88.4 R172, [R198] ;  /* 0x00000000c6ac783b */ /* 0x000fee0000000200 */
[-C--:B------:R-:W-:Y:S08]  /*d4e0*/  HMMA.16816.F32.BF16 R68, R156, R176.reuse, R68 ;  /* 0x000000b09c44723c */ /* 0x080ff00000041844 */
[C---:B------:R-:W-:Y:S08]  /*d4f0*/  HMMA.16816.F32.BF16 R72, R164.reuse, R176, R72 ;  /* 0x000000b0a448723c */ /* 0x040ff00000041848 */
[-C--:B------:R-:W-:Y:S01]  /*d500*/  HMMA.16816.F32.BF16 R76, R164, R178.reuse, R76 ;  /* 0x000000b2a44c723c */ /* 0x080fe2000004184c */
[----:B------:R-:W-:Y:S07]  /*d510*/  LDSM.16.M88.4 R164, [R201+0x2000] ;  /* 0x00200000c9a4783b */ /* 0x000fee0000000200 */
[----:B------:R-:W-:Y:S01]  /*d520*/  HMMA.16816.F32.BF16 R80, R156, R178, R80 ;  /* 0x000000b29c50723c */ /* 0x000fe20000041850 */
[----:B------:R-:W4:Y:S07]  /*d530*/  LDSM.16.M88.4 R156, [R201+0x1800] ;  /* 0x00180000c99c783b */ /* 0x000f2e0000000200 */
[-C--:B--2---:R-:W-:Y:S01]  /*d540*/  HMMA.16816.F32.BF16 R4, R180, R184.reuse, R4 ;  /* 0x000000b8b404723c */ /* 0x084fe20000041804 */
[----:B------:R-:W-:Y:S07]  /*d550*/  LDSM.16.M88.4 R176, [R198+0x800] ;  /* 0x00080000c6b0783b */ /* 0x000fee0000000200 */
[C---:B------:R-:W-:Y:S08]  /*d560*/  HMMA.16816.F32.BF16 R8, R188.reuse, R184, R8 ;  /* 0x000000b8bc08723c */ /* 0x040ff00000041808 */
        /* <DEDUP_REMOVED lines=8> */
[-C--:B---3--:R-:W-:Y:S08]  /*d5f0*/  HMMA.16816.F32.BF16 R36, R180, R112.reuse, R36 ;  /* 0x00000070b424723c */ /* 0x088ff00000041824 */
        /* <DEDUP_REMOVED lines=8> */
[----:B------:R-:W3:Y:S01]  /*d680*/  LDSM.16.M88.4 R156, [R198+0x2000] ;  /* 0x00200000c69c783b */ /* 0x000ee20000000200 */
[----:B------:R-:W-:Y:S06]  /*d690*/  DEPBAR.LE SB0, 0x0 ;  /* 0x000080000000791a */ /* 0x000fec0000000000 */
[-C--:B------:R-:W-:Y:S01]  /*d6a0*/  HMMA.16816.F32.BF16 R68, R180, R164.reuse, R68 ;  /* 0x000000a4b444723c */ /* 0x080fe20000041844 */
[----:B------:R-:W-:Y:S07]  /*d6b0*/  BAR.SYNC.DEFER_BLOCKING 0x0 ;  /* 0x0000000000007b1d */ /* 0x000fee0000010000 */
[C---:B------:R-:W-:Y:S08]  /*d6c0*/  HMMA.16816.F32.BF16 R72, R188.reuse, R164, R72 ;  /* 0x000000a4bc48723c */ /* 0x040ff00000041848 */
[-C--:B------:R-:W-:Y:S08]  /*d6d0*/  HMMA.16816.F32.BF16 R76, R188, R166.reuse, R76 ;  /* 0x000000a6bc4c723c */ /* 0x080ff0000004184c */
[----:B------:R-:W-:Y:S08]  /*d6e0*/  HMMA.16816.F32.BF16 R80, R180, R166, R80 ;  /* 0x000000a6b450723c */ /* 0x000ff00000041850 */
[-C--:B------:R-:W-:Y:S08]  /*d6f0*/  HMMA.16816.F32.BF16 R4, R168, R172.reuse, R4 ;  /* 0x000000aca804723c */ /* 0x080ff00000041804 */
[C---:B-1----:R-:W-:Y:S08]  /*d700*/  HMMA.16816.F32.BF16 R8, R160.reuse, R172, R8 ;  /* 0x000000aca008723c */ /* 0x042ff00000041808 */
[-C--:B------:R-:W-:Y:S08]  /*d710*/  HMMA.16816.F32.BF16 R12, R160, R174.reuse, R12 ;  /* 0x000000aea00c723c */ /* 0x080ff0000004180c */
[C---:B------:R-:W-:Y:S04]  /*d720*/  HMMA.16816.F32.BF16 R16, R168.reuse, R174, R16 ;  /* 0x000000aea810723c */ /* 0x040fe80000041810 */
[----:B------:R-:W-:Y:S04]  /*d730*/  FMNMX.FTZ R2, R4, R0, !PT ;  /* 0x0000000004027209 */ /* 0x000fe80007810000 */
[-C--:B------:R-:W-:Y:S04]  /*d740*/  HMMA.16816.F32.BF16 R20, R168, R176.reuse, R20 ;  /* 0x000000b0a814723c */ /* 0x080fe80000041814 */
[----:B------:R-:W-:Y:S04]  /*d750*/  FMNMX.FTZ R2, R5, R2, !PT ;  /* 0x0000000205027209 */ /* 0x000fe80007810000 */
[C---:B------:R-:W-:Y:S08]  /*d760*/  HMMA.16816.F32.BF16 R24, R160.reuse, R176, R24 ;  /* 0x000000b0a018723c */ /* 0x040ff00000041818 */
        /* <DEDUP_REMOVED lines=18> */
[----:B------:R-:W-:Y:S02]  /*d890*/  FMNMX.FTZ R112, R7, R112, !PT ;  /* 0x0000007007707209 */ /* 0x000fe40007810000 */
[----:B------:R-:W-:Y:S02]  /*d8a0*/  FMNMX.FTZ R113, R8, R116, !PT ;  /* 0x0000007408717209 */ /* 0x000fe40007810000 */
[C---:B------:R-:W-:Y:S04]  /*d8b0*/  HMMA.16816.F32.BF16 R64, R168.reuse, R114, R64 ;  /* 0x00000072a840723c */ /* 0x040fe80000041840 */
[----:B------:R-:W-:Y:S02]  /*d8c0*/  FMNMX.FTZ R112, R18, R112, !PT ;  /* 0x0000007012707209 */ /* 0x000fe40007810000 */
[----:B------:R-:W-:Y:S02]  /*d8d0*/  FMNMX.FTZ R113, R9, R113, !PT ;  /* 0x0000007109717209 */ /* 0x000fe40007810000 */
[----:B------:R-:W-:Y:S01]  /*d8e0*/  FMNMX.FTZ R112, R19, R112, !PT ;  /* 0x0000007013707209 */ /* 0x000fe20007810000 */
[-C--:B---3--:R-:W-:Y:S03]  /*d8f0*/  HMMA.16816.F32.BF16 R68, R168, R156.reuse, R68 ;  /* 0x0000009ca844723c */ /* 0x088fe60000041844 */
        /* <DEDUP_REMOVED lines=82> */
[----:B------:R-:W-:Y:S03]  /*de20*/  FFMA.FTZ R36, R36, c[0x0][0x2d0], -R164 ;  /* 0x0000b40024247a23 */ /* 0x000fe600000108a4 */
        /* <DEDUP_REMOVED lines=9> */
[----:B------:R2:W-:Y:S01]  /*dec0*/  MUFU.EX2 R216, R37 ;  /* 0x0000002500d87308 */ /* 0x0005e20000000800 */
[----:B------:R-:W-:Y:S02]  /*ded0*/  FMUL.FTZ R2, R2, c[0x0][0x2d0] ;  /* 0x0000b40002027a20 */ /* 0x000fe40000410000 */
[--C-:B------:R-:W-:Y:S02]  /*dee0*/  FFMA.FTZ R67, R67, c[0x0][0x2d0], -R165.reuse ;  /* 0x0000b40043437a23 */ /* 0x100fe400000108a5 */
[----:B------:R-:W-:Y:S02]  /*def0*/  FMUL.FTZ R166, R112, c[0x0][0x2d0] ;  /* 0x0000b40070a67a20 */ /* 0x000fe40000410000 */
[C---:B------:R-:W-:Y:S02]  /*df00*/  FMUL.FTZ R96, R117.reuse, R96 ;  /* 0x0000006075607220 */ /* 0x040fe40000410000 */
[--C-:B------:R-:W-:Y:S01]  /*df10*/  FFMA.FTZ R40, R40, c[0x0][0x2d0], -R166.reuse ;  /* 0x0000b40028287a23 */ /* 0x100fe200000108a6 */
[----:B------:R4:W5:Y:S01]  /*df20*/  MUFU.EX2 R115, R2 ;  /* 0x0000000200737308 */ /* 0x0009620000000800 */
[C---:B------:R-:W-:Y:S02]  /*df30*/  FMUL.FTZ R97, R117.reuse, R97 ;  /* 0x0000006175617220 */ /* 0x040fe40000410000 */
[C---:B------:R-:W-:Y:S02]  /*df40*/  FMUL.FTZ R100, R117.reuse, R100 ;  /* 0x0000006475647220 */ /* 0x040fe40000410000 */
[----:B------:R-:W-:Y:S02]  /*df50*/  FMUL.FTZ R101, R117, R101 ;  /* 0x0000006575657220 */ /* 0x000fe40000410000 */
[----:B------:R-:W-:Y:S02]  /*df60*/  FFMA.FTZ R41, R41, c[0x0][0x2d0], -R166 ;  /* 0x0000b40029297a23 */ /* 0x000fe400000108a6 */
[----:B------:R-:W-:Y:S01]  /*df70*/  FMUL.FTZ R85, R117, R85 ;  /* 0x0000005575557220 */ /* 0x000fe20000410000 */
[----:B------:R5:W-:Y:S01]  /*df80*/  MUFU.EX2 R190, R40 ;  /* 0x0000002800be7308 */ /* 0x000be20000000800 */
[--C-:B---3--:R-:W-:Y:S01]  /*df90*/  FFMA.FTZ R36, R48, c[0x0][0x2d0], -R164.reuse ;  /* 0x0000b40030247a23 */ /* 0x108fe200000108a4 */
[----:B-1----:R-:W-:Y:S01]  /*dfa0*/  FMNMX.FTZ R0, R0, R3, !PT ;  /* 0x0000000300007209 */ /* 0x002fe20007810000 */
[----:B------:R-:W-:Y:S02]  /*dfb0*/  FFMA.FTZ R3, R17, c[0x0][0x2d0], -R164 ;  /* 0x0000b40011037a23 */ /* 0x000fe400000108a4 */
[C---:B------:R-:W-:Y:S02]  /*dfc0*/  FMUL.FTZ R17, R117.reuse, R133 ;  /* 0x0000008575117220 */ /* 0x040fe40000410000 */
[----:B--2---:R-:W-:Y:S02]  /*dfd0*/  FMUL.FTZ R37, R117, R153 ;  /* 0x0000009975257220 */ /* 0x004fe40000410000 */
[--C-:B------:R-:W-:Y:S01]  /*dfe0*/  FFMA.FTZ R38, R38, c[0x0][0x2d0], -R165.reuse ;  /* 0x0000b40026267a23 */ /* 0x100fe200000108a5 */
[----:B------:R1:W-:Y:S01]  /*dff0*/  MUFU.EX2 R245, R3 ;  /* 0x0000000300f57308 */ /* 0x0003e20000000800 */
[--C-:B------:R-:W-:Y:S02]  /*e000*/  FFMA.FTZ R39, R39, c[0x0][0x2d0], -R165.reuse ;  /* 0x0000b40027277a23 */ /* 0x100fe400000108a5 */
[--C-:B------:R-:W-:Y:S02]  /*e010*/  FFMA.FTZ R50, R50, c[0x0][0x2d0], -R165.reuse ;  /* 0x0000b40032327a23 */ /* 0x100fe400000108a5 */
[----:B----4-:R-:W-:Y:S02]  /*e020*/  FADD.FTZ R2, -R112, R116 ;  /* 0x0000007470027221 */ /* 0x010fe40000010100 */
[C---:B-----5:R-:W-:Y:S02]  /*e030*/  FMUL.FTZ R86, R115.reuse, R86 ;  /* 0x0000005673567220 */ /* 0x060fe40000410000 */
[----:B------:R-:W-:Y:S01]  /*e040*/  FMUL.FTZ R2, R2, c[0x0][0x2d0] ;  /* 0x0000b40002027a20 */ /* 0x000fe20000410000 */
[----:B------:R2:W-:Y:S01]  /*e050*/  MUFU.EX2 R215, R36 ;  /* 0x0000002400d77308 */ /* 0x0005e20000000800 */
[C---:B------:R-:W-:Y:S02]  /*e060*/  FMUL.FTZ R98, R115.reuse, R98 ;  /* 0x0000006273627220 */ /* 0x040fe40000410000 */
[C---:B------:R-:W-:Y:S02]  /*e070*/  FMUL.FTZ R99, R115.reuse, R99 ;  /* 0x0000006373637220 */ /* 0x040fe40000410000 */
[----:B------:R-:W-:Y:S02]  /*e080*/  FFMA.FTZ R40, R44, c[0x0][0x2d0], -R166 ;  /* 0x0000b4002c287a23 */ /* 0x000fe400000108a6 */
[C---:B------:R-:W-:Y:S02]  /*e090*/  FMUL.FTZ R102, R115.reuse, R102 ;  /* 0x0000006673667220 */ /* 0x040fe40000410000 */
[C---:B------:R-:W-:Y:S01]  /*e0a0*/  FMUL.FTZ R103, R115.reuse, R103 ;  /* 0x0000006773677220 */ /* 0x040fe20000410000 */
[----:B------:R3:W4:Y:S01]  /*e0b0*/  MUFU.EX2 R116, R2 ;  /* 0x0000000200747308 */ /* 0x0007220000000800 */
[----:B------:R-:W-:Y:S02]  /*e0c0*/  FMUL.FTZ R87, R115, R87 ;  /* 0x0000005773577220 */ /* 0x000fe40000410000 */
[----:B-1----:R-:W-:Y:S07]  /*e0d0*/  FFMA.FTZ R3, R6, c[0x0][0x2d0], -R165 ;  /* 0x0000b40006037a23 */ /* 0x002fee00000108a5 */
[----:B------:R1:W-:Y:S01]  /*e0e0*/  MUFU.EX2 R231, R3 ;  /* 0x0000000300e77308 */ /* 0x0003e20000000800 */
[--C-:B--2---:R-:W-:Y:S09]  /*e0f0*/  FFMA.FTZ R36, R49, c[0x0][0x2d0], -R164.reuse ;  /* 0x0000b40031247a23 */ /* 0x104ff200000108a4 */
[----:B------:R2:W-:Y:S01]  /*e100*/  MUFU.EX2 R191, R40 ;  /* 0x0000002800bf7308 */ /* 0x0005e20000000800 */
[----:B---3--:R-:W-:Y:S01]  /*e110*/  FFMA.FTZ R2, R5, c[0x0][0x2d0], -R164 ;  /* 0x0000b40005027a23 */ /* 0x008fe200000108a4 */
[----:B------:R-:W-:Y:S01]  /*e120*/  @P0 SHF.R.S32.HI R5, RZ, 0x1f, R211 ;  /* 0x0000001fff050819 */ /* 0x000fe200000114d3 */
[C---:B----4-:R-:W-:Y:S02]  /*e130*/  FMUL.FTZ R88, R116.reuse, R88 ;  /* 0x0000005874587220 */ /* 0x050fe40000410000 */
[C---:B------:R-:W-:Y:S05]  /*e140*/  FMUL.FTZ R89, R116.reuse, R89 ;  /* 0x0000005974597220 */ /* 0x040fea0000410000 */
[----:B------:R3:W-:Y:S01]  /*e150*/  MUFU.EX2 R243, R2 ;  /* 0x0000000200f37308 */ /* 0x0007e20000000800 */
[C---:B------:R-:W-:Y:S02]  /*e160*/  FMUL.FTZ R92, R116.reuse, R92 ;  /* 0x0000005c745c7220 */ /* 0x040fe40000410000 */
[C---:B------:R-:W-:Y:S02]  /*e170*/  FMUL.FTZ R93, R116.reuse, R93 ;  /* 0x0000005d745d7220 */ /* 0x040fe40000410000 */
[--C-:B-1----:R-:W-:Y:S02]  /*e180*/  FFMA.FTZ R3, R7, c[0x0][0x2d0], -R165.reuse ;  /* 0x0000b40007037a23 */ /* 0x102fe400000108a5 */
[C---:B------:R-:W-:Y:S02]  /*e190*/  FMUL.FTZ R104, R116.reuse, R104 ;  /* 0x0000006874687220 */ /* 0x040fe40000410000 */
[C---:B------:R-:W-:Y:S01]  /*e1a0*/  FMUL.FTZ R105, R116.reuse, R105 ;  /* 0x0000006974697220 */ /* 0x040fe20000410000 */
[----:B------:R1:W-:Y:S01]  /*e1b0*/  MUFU.EX2 R239, R3 ;  /* 0x0000000300ef7308 */ /* 0x0003e20000000800 */
[----:B------:R-:W-:Y:S04]  /*e1c0*/  @P0 IMAD.WIDE.U32 R6, R211, c[0x0][0x1e0], RZ ;  /* 0x00007800d3060a25 */ /* 0x000fe800078e00ff */
[----:B--2---:R-:W-:Y:S02]  /*e1d0*/  FFMA.FTZ R40, R45, c[0x0][0x2d0], -R166 ;  /* 0x0000b4002d287a23 */ /* 0x004fe400000108a6 */
[C---:B------:R-:W-:Y:S02]  /*e1e0*/  FMUL.FTZ R108, R116.reuse, R108 ;  /* 0x0000006c746c7220 */ /* 0x040fe40000410000 */
[----:B------:R-:W-:Y:S01]  /*e1f0*/  FMUL.FTZ R109, R116, R109 ;  /* 0x0000006d746d7220 */ /* 0x000fe20000410000 */
[----:B------:R-:W-:Y:S01]  /*e200*/  MUFU.EX2 R188, R40 ;  /* 0x0000002800bc7308 */ /* 0x000fe20000000800 */
[----:B---3--:R-:W-:Y:S02]  /*e210*/  FFMA.FTZ R2, R16, c[0x0][0x2d0], -R164 ;  /* 0x0000b40010027a23 */ /* 0x008fe400000108a4 */
[--C-:B------:R-:W-:Y:S02]  /*e220*/  FFMA.FTZ R16, R25, c[0x0][0x2d0], -R166.reuse ;  /* 0x0000b40019107a23 */ /* 0x100fe400000108a6 */
[----:B------:R-:W-:Y:S05]  /*e230*/  FMUL.FTZ R25, R116, R145 ;  /* 0x0000009174197220 */ /* 0x000fea0000410000 */
[----:B------:R2:W-:Y:S01]  /*e240*/  MUFU.EX2 R244, R2 ;  /* 0x0000000200f47308 */ /* 0x0005e20000000800 */
[--C-:B-1----:R-:W-:Y:S02]  /*e250*/  FFMA.FTZ R3, R18, c[0x0][0x2d0], -R165.reuse ;  /* 0x0000b40012037a23 */ /* 0x102fe400000108a5 */
[----:B------:R-:W-:Y:S07]  /*e260*/  FMUL.FTZ R18, R115, R134 ;  /* 0x0000008673127220 */ /* 0x000fee0000410000 */
[----:B------:R1:W-:Y:S10]  /*e270*/  MUFU.EX2 R241, R3 ;  /* 0x0000000300f17308 */ /* 0x0003f40000000800 */
[----:B------:R3:W-:Y:S01]  /*e280*/  MUFU.EX2 R220, R16 ;  /* 0x0000001000dc7308 */ /* 0x0007e20000000800 */
[----:B--2---:R-:W2:Y:S09]  /*e290*/  SHFL.BFLY PT, R2, R0, 0x1, 0x1f ;  /* 0x0c201f0000027f89 */ /* 0x004eb200000e0000 */
[----:B------:R4:W-:Y:S01]  /*e2a0*/  MUFU.EX2 R214, R36 ;  /* 0x0000002400d67308 */ /* 0x0009e20000000800 */
[----:B-1----:R-:W-:Y:S02]  /*e2b0*/  FFMA.FTZ R3, R8, c[0x0][0x2d0], -R166 ;  /* 0x0000b40008037a23 */ /* 0x002fe400000108a6 */
[----:B------:R-:W-:Y:S01]  /*e2c0*/  @P0 IMAD R8, R5, c[0x0][0x1e0], RZ ;  /* 0x0000780005080a24 */ /* 0x000fe200078e02ff */
[----:B------:R-:W-:Y:S06]  /*e2d0*/  @P0 MOV R5, R193 ;  /* 0x000000c100050202 */ /* 0x000fec0000000f00 */
[----:B------:R1:W-:Y:S01]  /*e2e0*/  MUFU.EX2 R230, R3 ;  /* 0x0000000300e67308 */ /* 0x0003e20000000800 */
[----:B------:R-:W-:Y:S02]  /*e2f0*/  @P0 IMAD R8, R211, c[0x0][0x1e4], R8 ;  /* 0x00007900d3080a24 */ /* 0x000fe400078e0208 */
[----:B---3--:R-:W-:Y:S03]  /*e300*/  FMUL.FTZ R16, R117, R132 ;  /* 0x0000008475107220 */ /* 0x008fe60000410000 */
[----:B------:R-:W-:Y:S02]  /*e310*/  @P0 IADD3 R7, R7, R8, RZ ;  /* 0x0000000807070210 */ /* 0x000fe40007ffe0ff */
[----:B--2---:R-:W-:Y:S01]  /*e320*/  FMNMX.FTZ R2, R0, R2, !PT ;  /* 0x0000000200027209 */ /* 0x004fe20007810000 */
[----:B------:R-:W-:Y:S01]  /*e330*/  FFMA.FTZ R0, R19, c[0x0][0x2d0], -R165 ;  /* 0x0000b40013007a23 */ /* 0x000fe200000108a5 */
[----:B------:R2:W-:Y:S01]  /*e340*/  MUFU.EX2 R195, R38 ;  /* 0x0000002600c37308 */ /* 0x0005e20000000800 */
[----:B------:R-:W-:Y:S02]  /*e350*/  @P0 IMAD R7, R7, 0x50, RZ ;  /* 0x0000005007070824 */ /* 0x000fe400078e02ff */
[----:B------:R-:W-:Y:S02]  /*e360*/  FMUL.FTZ R19, R115, R135 ;  /* 0x0000008773137220 */ /* 0x000fe40000410000 */
[----:B----4-:R-:W-:Y:S05]  /*e370*/  FMUL.FTZ R36, R117, R152 ;  /* 0x0000009875247220 */ /* 0x010fea0000410000 */
[----:B------:R3:W-:Y:S01]  /*e380*/  MUFU.EX2 R240, R0 ;  /* 0x0000000000f07308 */ /* 0x0007e20000000800 */
[----:B-1----:R-:W-:Y:S01]  /*e390*/  FFMA.FTZ R3, R9, c[0x0][0x2d0], -R166 ;  /* 0x0000b40009037a23 */ /* 0x002fe200000108a6 */
[----:B------:R-:W-:Y:S08]  /*e3a0*/  @P0 MOV R9, c[0x0][0x1e0] ;  /* 0x0000780000090a02 */ /* 0x000ff00000000f00 */
[----:B------:R1:W-:Y:S01]  /*e3b0*/  MUFU.EX2 R232, R3 ;  /* 0x0000000300e87308 */ /* 0x0003e20000000800 */
[C---:B--2---:R-:W-:Y:S09]  /*e3c0*/  FMUL.FTZ R38, R115.reuse, R154 ;  /* 0x0000009a73267220 */ /* 0x044ff20000410000 */
[----:B------:R2:W-:Y:S01]  /*e3d0*/  MUFU.EX2 R212, R39 ;  /* 0x0000002700d47308 */ /* 0x0005e20000000800 */
[----:B---3--:R-:W-:Y:S04]  /*e3e0*/  FADD.FTZ R0, -R2, R118 ;  /* 0x0000007602007221 */ /* 0x008fe80000010100 */
[----:B------:R-:W-:Y:S05]  /*e3f0*/  FMUL.FTZ R0, R0, c[0x0][0x2d0] ;  /* 0x0000b40000007a20 */ /* 0x000fea0000410000 */
[----:B------:R3:W-:Y:S01]  /*e400*/  MUFU.EX2 R189, R41 ;  /* 0x0000002900bd7308 */ /* 0x0007e20000000800 */
[----:B-1----:R-:W-:Y:S09]  /*e410*/  FFMA.FTZ R3, R12, c[0x0][0x2d0], -R166 ;  /* 0x0000b4000c037a23 */ /* 0x002ff200000108a6 */
[----:B------:R1:W-:Y:S01]  /*e420*/  MUFU.EX2 R233, R3 ;  /* 0x0000000300e97308 */ /* 0x0003e20000000800 */
[----:B--2---:R-:W-:Y:S09]  /*e430*/  FMUL.FTZ R39, R115, R155 ;  /* 0x0000009b73277220 */ /* 0x004ff20000410000 */
[----:B------:R-:W2:Y:S01]  /*e440*/  MUFU.EX2 R0, R0 ;  /* 0x0000000000007308 */ /* 0x000ea20000000800 */
[----:B---3--:R-:W-:Y:S09]  /*e450*/  FFMA.FTZ R41, R53, c[0x0][0x2d0], -R164 ;  /* 0x0000b40035297a23 */ /* 0x008ff200000108a4 */
[----:B------:R3:W-:Y:S01]  /*e460*/  MUFU.EX2 R186, R41 ;  /* 0x0000002900ba7308 */ /* 0x0007e20000000800 */
[----:B-1----:R-:W-:Y:S01]  /*e470*/  FFMA.FTZ R3, R13, c[0x0][0x2d0], -R166 ;  /* 0x0000b4000d037a23 */ /* 0x002fe200000108a6 */
[----:B------:R-:W-:Y:S08]  /*e480*/  @P0 SHF.L.U32 R13, R9, 0x5, RZ ;  /* 0x00000005090d0819 */ /* 0x000ff000000006ff */
[----:B------:R1:W-:Y:S01]  /*e490*/  MUFU.EX2 R238, R3 ;  /* 0x0000000300ee7308 */ /* 0x0003e20000000800 */
[C---:B--2---:R-:W-:Y:S02]  /*e4a0*/  FMUL.FTZ R90, R0.reuse, R90 ;  /* 0x0000005a005a7220 */ /* 0x044fe40000410000 */
[C---:B------:R-:W-:Y:S02]  /*e4b0*/  FMUL.FTZ R91, R0.reuse, R91 ;  /* 0x0000005b005b7220 */ /* 0x040fe40000410000 */
[C---:B------:R-:W-:Y:S02]  /*e4c0*/  FMUL.FTZ R94, R0.reuse, R94 ;  /* 0x0000005e005e7220 */ /* 0x040fe40000410000 */
[C---:B------:R-:W-:Y:S03]  /*e4d0*/  FMUL.FTZ R95, R0.reuse, R95 ;  /* 0x0000005f005f7220 */ /* 0x040fe60000410000 */
[----:B------:R-:W-:Y:S01]  /*e4e0*/  MUFU.EX2 R180, R67 ;  /* 0x0000004300b47308 */ /* 0x000fe20000000800 */
[C---:B------:R-:W-:Y:S02]  /*e4f0*/  FMUL.FTZ R106, R0.reuse, R106 ;  /* 0x0000006a006a7220 */ /* 0x040fe40000410000 */
[----:B------:R-:W-:Y:S01]  /*e500*/  FMUL.FTZ R107, R0, R107 ;  /* 0x0000006b006b7220 */ /* 0x000fe20000410000 */
[----:B---3--:R-:W-:Y:S01]  /*e510*/  F2FP.BF16.PACK_AB R41, R212, R195 ;  /* 0x000000c3d429723e */ /* 0x008fe200000010ff */
[C---:B------:R-:W-:Y:S02]  /*e520*/  FMUL.FTZ R110, R0.reuse, R110 ;  /* 0x0000006e006e7220 */ /* 0x040fe40000410000 */
[----:B------:R-:W-:Y:S02]  /*e530*/  FMUL.FTZ R111, R0, R111 ;  /* 0x0000006f006f7220 */ /* 0x000fe40000410000 */
[----:B-1----:R-:W-:Y:S04]  /*e540*/  FMUL.FTZ R3, R2, c[0x0][0x2d0] ;  /* 0x0000b40002037a20 */ /* 0x002fe80000410000 */
[--C-:B------:R-:W-:Y:S02]  /*e550*/  FFMA.FTZ R4, R10, c[0x0][0x2d0], -R3.reuse ;  /* 0x0000b4000a047a23 */ /* 0x100fe40000010803 */
[--C-:B------:R-:W-:Y:S02]  /*e560*/  FFMA.FTZ R26, R26, c[0x0][0x2d0], -R3.reuse ;  /* 0x0000b4001a1a7a23 */ /* 0x100fe40000010803 */
[----:B------:R1:W-:Y:S01]  /*e570*/  MUFU.EX2 R170, R4 ;  /* 0x0000000400aa7308 */ /* 0x0003e20000000800 */
[--C-:B------:R-:W-:Y:S02]  /*e580*/  FFMA.FTZ R30, R30, c[0x0][0x2d0], -R3.reuse ;  /* 0x0000b4001e1e7a23 */ /* 0x100fe40000010803 */
[--C-:B------:R-:W-:Y:S02]  /*e590*/  FFMA.FTZ R118, R31, c[0x0][0x2d0], -R3.reuse ;  /* 0x0000b4001f767a23 */ /* 0x100fe40000010803 */
[----:B------:R-:W-:Y:S02]  /*e5a0*/  FMUL.FTZ R31, R115, R151 ;  /* 0x00000097731f7220 */ /* 0x000fe40000410000 */
[--C-:B------:R-:W-:Y:S02]  /*e5b0*/  FFMA.FTZ R40, R46, c[0x0][0x2d0], -R3.reuse ;  /* 0x0000b4002e287a23 */ /* 0x100fe40000010803 */
[--C-:B------:R-:W-:Y:S01]  /*e5c0*/  FFMA.FTZ R42, R42, c[0x0][0x2d0], -R3.reuse ;  /* 0x0000b4002a2a7a23 */ /* 0x100fe20000010803 */
[----:B------:R2:W-:Y:S01]  /*e5d0*/  MUFU.EX2 R169, R26 ;  /* 0x0000001a00a97308 */ /* 0x0005e20000000800 */
[--C-:B------:R-:W-:Y:S09]  /*e5e0*/  FFMA.FTZ R43, R43, c[0x0][0x2d0], -R3.reuse ;  /* 0x0000b4002b2b7a23 */ /* 0x100ff20000010803 */
[----:B------:R3:W-:Y:S01]  /*e5f0*/  MUFU.EX2 R167, R30 ;  /* 0x0000001e00a77308 */ /* 0x0007e20000000800 */
[--C-:B-1----:R-:W-:Y:S09]  /*e600*/  FFMA.FTZ R4, R11, c[0x0][0x2d0], -R3.reuse ;  /* 0x0000b4000b047a23 */ /* 0x102ff20000010803 */
[----:B------:R1:W4:Y:S01]  /*e610*/  MUFU.EX2 R172, R4 ;  /* 0x0000000400ac7308 */ /* 0x0003220000000800 */
[----:B--2---:R-:W-:Y:S02]  /*e620*/  FMUL.FTZ R26, R0, R146 ;  /* 0x00000092001a7220 */ /* 0x004fe40000410000 */
[----:B---3--:R-:W-:Y:S02]  /*e630*/  FMUL.FTZ R30, R115, R150 ;  /* 0x00000096731e7220 */ /* 0x008fe40000410000 */
[----:B-1----:R-:W-:Y:S02]  /*e640*/  FFMA.FTZ R4, R14, c[0x0][0x2d0], -R3 ;  /* 0x0000b4000e047a23 */ /* 0x002fe40000010803 */
[----:B------:R-:W-:Y:S03]  /*e650*/  FMUL.FTZ R14, R0, R130 ;  /* 0x00000082000e7220 */ /* 0x000fe60000410000 */
[----:B------:R1:W-:Y:S02]  /*e660*/  MUFU.EX2 R171, R4 ;  /* 0x0000000400ab7308 */ /* 0x0003e40000000800 */
[----:B-1----:R-:W-:Y:S08]  /*e670*/  @P0 MOV R4, R194 ;  /* 0x000000c200040202 */ /* 0x002ff00000000f00 */
[----:B------:R-:W-:Y:S01]  /*e680*/  MUFU.EX2 R194, R50 ;  /* 0x0000003200c27308 */ /* 0x000fe20000000800 */
[----:B------:R-:W-:Y:S04]  /*e690*/  @P0 IMAD.WIDE.U32 R4, R6, 0x50, R4 ;  /* 0x0000005006040825 */ /* 0x000fe800078e0004 */
[----:B------:R-:W-:Y:S01]  /*e6a0*/  FFMA.FTZ R6, R15, c[0x0][0x2d0], -R3 ;  /* 0x0000b4000f067a23 */ /* 0x000fe20000010803 */
[----:B------:R-:W-:Y:S01]  /*e6b0*/  @P0 IADD3 R7, R5, R7, RZ ;  /* 0x0000000705070210 */ /* 0x000fe20007ffe0ff */
[----:B------:R-:W-:Y:S01]  /*e6c0*/  FMUL.FTZ R15, R0, R131 ;  /* 0x00000083000f7220 */ /* 0x000fe20000410000 */
[----:B------:R-:W-:Y:S02]  /*e6d0*/  @P0 MOV R5, 0x5 ;  /* 0x0000000500050802 */ /* 0x000fe40000000f00 */
[----:B------:R1:W-:Y:S01]  /*e6e0*/  MUFU.EX2 R173, R6 ;  /* 0x0000000600ad7308 */ /* 0x0003e20000000800 */
[C---:B------:R-:W-:Y:S02]  /*e6f0*/  @P0 LEA R10, P1, R4.reuse, c[0x0][0x1c8], 0x1 ;  /* 0x00007200040a0a11 */ /* 0x040fe400078208ff */
[----:B------:R-:W-:Y:S01]  /*e700*/  @P0 SHF.L.U64.HI R12, R9, R5, c[0x0][0x1e4] ;  /* 0x00007900090c0619 */ /* 0x000fe20000010205 */
[--C-:B------:R-:W-:Y:S01]  /*e710*/  FFMA.FTZ R5, R21, c[0x0][0x2d0], -R164.reuse ;  /* 0x0000b40015057a23 */ /* 0x100fe200000108a4 */
[----:B------:R-:W-:Y:S01]  /*e720*/  @P0 LEA.HI.X R11, R4, c[0x0][0x1cc], R7, 0x1, P1 ;  /* 0x00007300040b0a11 */ /* 0x000fe200008f0c07 */
[----:B------:R-:W-:Y:S01]  /*e730*/  FMUL.FTZ R21, R117, R137 ;  /* 0x0000008975157220 */ /* 0x000fe20000410000 */
[----:B------:R-:W-:Y:S03]  /*e740*/  @P0 IADD3 R8, P3, R10, R13, RZ ;  /* 0x0000000d0a080210 */ /* 0x000fe60007f7e0ff */
[----:B------:R-:W-:Y:S01]  /*e750*/  MUFU.EX2 R228, R5 ;  /* 0x0000000500e47308 */ /* 0x000fe20000000800 */
[----:B------:R2:W-:Y:S01]  /*e760*/  @P0 LDGSTS.E.BYPASS.LTC128B.128 [R213+0x2900], [R10.64], !P4 ;  /* 0x029000000ad50fae */ /* 0x0005e2000e101d48 */
[----:B------:R-:W-:Y:S07]  /*e770*/  @P0 IADD3.X R9, R11, R12, RZ, P3, !PT ;  /* 0x0000000c0b090210 */ /* 0x000fee0001ffe4ff */
[----:B------:R3:W-:Y:S01]  /*e780*/  @P0 LDGSTS.E.BYPASS.LTC128B.128 [R213+0x3100], [R8.64], !P4 ;  /* 0x0310000008d50fae */ /* 0x0007e2000e101d48 */
[----:B-1----:R-:W-:Y:S02]  /*e790*/  FFMA.FTZ R6, R20, c[0x0][0x2d0], -R164 ;  /* 0x0000b40014067a23 */ /* 0x002fe400000108a4 */
[----:B------:R-:W-:Y:S02]  /*e7a0*/  FFMA.FTZ R20, R28, c[0x0][0x2d0], -R166 ;  /* 0x0000b4001c147a23 */ /* 0x000fe400000108a6 */
[----:B------:R1:W5:Y:S01]  /*e7b0*/  MUFU.EX2 R229, R6 ;  /* 0x0000000600e57308 */ /* 0x0003620000000800 */
[----:B------:R-:W-:Y:S02]  /*e7c0*/  FFMA.FTZ R28, R27, c[0x0][0x2d0], -R3 ;  /* 0x0000b4001b1c7a23 */ /* 0x000fe40000010803 */
[----:B------:R-:W-:Y:S02]  /*e7d0*/  FMUL.FTZ R27, R0, R147 ;  /* 0x00000093001b7220 */ /* 0x000fe40000410000 */
[----:B--2---:R-:W-:Y:S05]  /*e7e0*/  FFMA.FTZ R11, R32, c[0x0][0x2d0], -R164 ;  /* 0x0000b400200b7a23 */ /* 0x004fea00000108a4 */
[----:B------:R2:W-:Y:S01]  /*e7f0*/  MUFU.EX2 R219, R20 ;  /* 0x0000001400db7308 */ /* 0x0005e20000000800 */
[----:B------:R-:W-:Y:S09]  /*e800*/  FMUL.FTZ R32, R116, R140 ;  /* 0x0000008c74207220 */ /* 0x000ff20000410000 */
[----:B------:R5:W-:Y:S01]  /*e810*/  MUFU.EX2 R227, R11 ;  /* 0x0000000b00e37308 */ /* 0x000be20000000800 */
[----:B-1----:R-:W-:Y:S01]  /*e820*/  @P0 IADD3 R6, P1, R8, R13, RZ ;  /* 0x0000000d08060210 */ /* 0x002fe20007f3e0ff */
[----:B---3--:R-:W-:Y:S01]  /*e830*/  FMUL.FTZ R8, R116, R124 ;  /* 0x0000007c74087220 */ /* 0x008fe20000410000 */
[----:B------:R-:W-:Y:S02]  /*e840*/  F2FP.BF16.PACK_AB R124, R232, R230 ;  /* 0x000000e6e87c723e */ /* 0x000fe400000010ff */
[----:B------:R-:W-:Y:S01]  /*e850*/  @P0 IADD3.X R7, R9, R12, RZ, P1, !PT ;  /* 0x0000000c09070210 */ /* 0x000fe20000ffe4ff */
[----:B------:R-:W-:Y:S01]  /*e860*/  FMUL.FTZ R9, R116, R125 ;  /* 0x0000007d74097220 */ /* 0x000fe20000410000 */
[-C--:B------:R-:W-:Y:S03]  /*e870*/  @P0 IADD3 R4, P2, R6, R13.reuse, RZ ;  /* 0x0000000d06040210 */ /* 0x080fe60007f5e0ff */
[----:B------:R1:W-:Y:S01]  /*e880*/  MUFU.EX2 R168, R28 ;  /* 0x0000001c00a87308 */ /* 0x0003e20000000800 */
[----:B----4-:R-:W-:Y:S01]  /*e890*/  F2FP.BF16.PACK_AB R125, R172, R170 ;  /* 0x000000aaac7d723e */ /* 0x010fe200000010ff */
[----:B------:R3:W-:Y:S01]  /*e8a0*/  @P0 LDGSTS.E.BYPASS.LTC128B.128 [R213+0x3900], [R6.64], !P4 ;  /* 0x0390000006d50fae */ /* 0x0007e2000e101d48 */
[----:B------:R-:W-:Y:S01]  /*e8b0*/  @P0 IADD3.X R5, R7, R12, RZ, P2, !PT ;  /* 0x0000000c07050210 */ /* 0x000fe200017fe4ff */
[----:B--2---:R-:W-:Y:S01]  /*e8c0*/  FMUL.FTZ R20, R117, R136 ;  /* 0x0000008875147220 */ /* 0x004fe20000410000 */
[----:B------:R-:W-:Y:S01]  /*e8d0*/  @P0 IADD3 R10, P1, R4, R13, RZ ;  /* 0x0000000d040a0210 */ /* 0x000fe20007f3e0ff */
[----:B------:R-:W-:Y:S01]  /*e8e0*/  FMUL.FTZ R13, R116, R129 ;  /* 0x00000081740d7220 */ /* 0x000fe20000410000 */
[----:B-----5:R-:W-:Y:S03]  /*e8f0*/  F2FP.BF16.PACK_AB R48, R228, R229 ;  /* 0x000000e5e430723e */ /* 0x020fe600000010ff */
[----:B------:R2:W-:Y:S01]  /*e900*/  @P0 LDGSTS.E.BYPASS.LTC128B.128 [R213+0x4100], [R4.64], !P4 ;  /* 0x0410000004d50fae */ /* 0x0005e2000e101d48 */
[----:B------:R-:W-:Y:S01]  /*e910*/  @P0 IADD3.X R11, R5, R12, RZ, P1, !PT ;  /* 0x0000000c050b0210 */ /* 0x000fe20000ffe4ff */
[--C-:B------:R-:W-:Y:S02]  /*e920*/  FFMA.FTZ R12, R24, c[0x0][0x2d0], -R166.reuse ;  /* 0x0000b400180c7a23 */ /* 0x100fe400000108a6 */
[----:B------:R-:W-:Y:S04]  /*e930*/  FFMA.FTZ R24, R29, c[0x0][0x2d0], -R166 ;  /* 0x0000b4001d187a23 */ /* 0x000fe800000108a6 */
[----:B------:R4:W-:Y:S01]  /*e940*/  @P0 LDGSTS.E.BYPASS.LTC128B.128 [R213+0x4900], [R10.64], !P4 ;  /* 0x049000000ad50fae */ /* 0x0009e2000e101d48 */
[----:B------:R5:W-:Y:S01]  /*e950*/  MUFU.EX2 R221, R12 ;  /* 0x0000000c00dd7308 */ /* 0x000be20000000800 */
[C---:B------:R-:W-:Y:S01]  /*e960*/  FMUL.FTZ R29, R117.reuse, R149 ;  /* 0x00000095751d7220 */ /* 0x040fe20000410000 */
[----:B------:R-:W-:Y:S01]  /*e970*/  ISETP.GT.AND P0, PT, R192, R246, PT ;  /* 0x000000f6c000720c */ /* 0x000fe20003f04270 */
[----:B-1----:R-:W-:Y:S01]  /*e980*/  FMUL.FTZ R28, R117, R148 ;  /* 0x00000094751c7220 */ /* 0x002fe20000410000 */
[----:B------:R-:W-:Y:S03]  /*e990*/  MOV R192, R211 ;  /* 0x000000d300c07202 */ /* 0x000fe60000000f00 */
[----:B------:R-:W1:Y:S01]  /*e9a0*/  LDSM.16.MT88.4 R156, [R196] ;  /* 0x00000000c49c783b */ /* 0x000e620000004200 */
[--C-:B---3--:R-:W-:Y:S02]  /*e9b0*/  FFMA.FTZ R6, R33, c[0x0][0x2d0], -R164.reuse ;  /* 0x0000b40021067a23 */ /* 0x108fe400000108a4 */
[----:B------:R3:W-:Y:S01]  /*e9c0*/  MUFU.EX2 R218, R24 ;  /* 0x0000001800da7308 */ /* 0x0007e20000000800 */
[----:B------:R-:W-:Y:S01]  /*e9d0*/  FMUL.FTZ R7, R115, R123 ;  /* 0x0000007b73077220 */ /* 0x000fe20000410000 */
[----:B------:R-:W-:Y:S01]  /*e9e0*/  F2FP.BF16.PACK_AB R123, R240, R241 ;  /* 0x000000f1f07b723e */ /* 0x000fe200000010ff */
[----:B------:R-:W-:Y:S02]  /*e9f0*/  FMUL.FTZ R33, R116, R141 ;  /* 0x0000008d74217220 */ /* 0x000fe40000410000 */
[----:B------:R-:W1:Y:S01]  /*ea00*/  LDSM.16.MT88.4 R160, [R200] ;  /* 0x00000000c8a0783b */ /* 0x000e620000004200 */
[--C-:B--2---:R-:W-:Y:S02]  /*ea10*/  FFMA.FTZ R4, R22, c[0x0][0x2d0], -R165.reuse ;  /* 0x0000b40016047a23 */ /* 0x104fe400000108a5 */
[----:B------:R-:W-:Y:S02]  /*ea20*/  FMUL.FTZ R5, R117, R121 ;  /* 0x0000007975057220 */ /* 0x000fe40000410000 */
[----:B------:R2:W2:Y:S01]  /*ea30*/  MUFU.EX2 R226, R6 ;  /* 0x0000000600e27308 */ /* 0x0004a20000000800 */
[----:B------:R-:W-:Y:S01]  /*ea40*/  F2FP.BF16.PACK_AB R121, R239, R231 ;  /* 0x000000e7ef79723e */ /* 0x000fe200000010ff */
[----:B------:R-:W-:Y:S01]  /*ea50*/  FMUL.FTZ R22, R115, R138 ;  /* 0x0000008a73167220 */ /* 0x000fe20000410000 */
[----:B------:R-:W-:Y:S01]  /*ea60*/  LDSM.16.MT88.4 R132, [R199] ;  /* 0x00000000c784783b */ /* 0x000fe20000004200 */
[----:B-----5:R-:W-:Y:S02]  /*ea70*/  FMUL.FTZ R12, R116, R128 ;  /* 0x00000080740c7220 */ /* 0x020fe40000410000 */
[----:B----4-:R-:W-:Y:S01]  /*ea80*/  FMUL.FTZ R10, R0, R126 ;  /* 0x0000007e000a7220 */ /* 0x010fe20000410000 */
[----:B------:R-:W-:Y:S01]  /*ea90*/  F2FP.BF16.PACK_AB R126, R238, R233 ;  /* 0x000000e9ee7e723e */ /* 0x000fe200000010ff */
[----:B------:R-:W-:Y:S01]  /*eaa0*/  FMUL.FTZ R11, R0, R127 ;  /* 0x0000007f000b7220 */ /* 0x000fe20000410000 */
[----:B------:R-:W-:Y:S01]  /*eab0*/  F2FP.BF16.PACK_AB R127, R173, R171 ;  /* 0x000000abad7f723e */ /* 0x000fe200000010ff */
[----:B------:R4:W-:Y:S01]  /*eac0*/  MUFU.EX2 R222, R4 ;  /* 0x0000000400de7308 */ /* 0x0009e20000000800 */
[----:B------:R-:W5:Y:S01]  /*ead0*/  LDSM.16.MT88.4 R128, [R197] ;  /* 0x00000000c580783b */ /* 0x000f620000004200 */
[----:B---3--:R-:W-:Y:S07]  /*eae0*/  FMUL.FTZ R24, R116, R144 ;  /* 0x0000009074187220 */ /* 0x008fee0000410000 */
[----:B------:R-:W0:Y:S01]  /*eaf0*/  LDGDEPBAR ;  /* 0x00000000000079af */ /* 0x000e220000000000 */
[----:B--2---:R-:W-:Y:S01]  /*eb00*/  FMUL.FTZ R6, R115, R122 ;  /* 0x0000007a73067220 */ /* 0x004fe20000410000 */
[----:B------:R-:W-:Y:S02]  /*eb10*/  F2FP.BF16.PACK_AB R122, R245, R244 ;  /* 0x000000f4f57a723e */ /* 0x000fe400000010ff */
[----:B------:R-:W-:Y:S01]  /*eb20*/  F2FP.BF16.PACK_AB R50, R226, R227 ;  /* 0x000000e3e232723e */ /* 0x000fe200000010ff */
[--C-:B----4-:R-:W-:Y:S02]  /*eb30*/  FFMA.FTZ R4, R23, c[0x0][0x2d0], -R165.reuse ;  /* 0x0000b40017047a23 */ /* 0x110fe400000108a5 */
[----:B------:R-:W-:Y:S02]  /*eb40*/  FMUL.FTZ R23, R115, R139 ;  /* 0x0000008b73177220 */ /* 0x000fe40000410000 */
[----:B------:R2:W3:Y:S02]  /*eb50*/  MUFU.EX2 R223, R4 ;  /* 0x0000000400df7308 */ /* 0x0004e40000000800 */
[--C-:B--2---:R-:W-:Y:S01]  /*eb60*/  FFMA.FTZ R4, R34, c[0x0][0x2d0], -R165.reuse ;  /* 0x0000b40022047a23 */ /* 0x104fe200000108a5 */
[----:B---3--:R-:W-:Y:S01]  /*eb70*/  F2FP.BF16.PACK_AB R49, R223, R222 ;  /* 0x000000dedf31723e */ /* 0x008fe200000010ff */
[C---:B------:R-:W-:Y:S06]  /*eb80*/  FMUL.FTZ R34, R0.reuse, R142 ;  /* 0x0000008e00227220 */ /* 0x040fec0000410000 */
[----:B------:R2:W-:Y:S02]  /*eb90*/  MUFU.EX2 R224, R4 ;  /* 0x0000000400e07308 */ /* 0x0005e40000000800 */
[----:B--2---:R-:W-:Y:S02]  /*eba0*/  FFMA.FTZ R4, R35, c[0x0][0x2d0], -R165 ;  /* 0x0000b40023047a23 */ /* 0x004fe400000108a5 */
[----:B------:R-:W-:Y:S06]  /*ebb0*/  FMUL.FTZ R35, R0, R143 ;  /* 0x0000008f00237220 */ /* 0x000fec0000410000 */
[----:B------:R2:W3:Y:S02]  /*ebc0*/  MUFU.EX2 R225, R4 ;  /* 0x0000000400e17308 */ /* 0x0004e40000000800 */
[----:B--2---:R-:W-:Y:S01]  /*ebd0*/  FMUL.FTZ R4, R117, R120 ;  /* 0x0000007875047220 */ /* 0x004fe20000410000 */
[----:B------:R-:W-:Y:S07]  /*ebe0*/  F2FP.BF16.PACK_AB R120, R243, R237 ;  /* 0x000000edf378723e */ /* 0x000fee00000010ff */
[-C--:B-1----:R-:W-:Y:S08]  /*ebf0*/  HMMA.16816.F32.BF16 R4, R120, R156.reuse, R4 ;  /* 0x0000009c7804723c */ /* 0x082ff00000041804 */
[C---:B------:R-:W-:Y:S08]  /*ec00*/  HMMA.16816.F32.BF16 R8, R124.reuse, R156, R8 ;  /* 0x0000009c7c08723c */ /* 0x040ff00000041808 */
[-C--:B------:R-:W-:Y:S08]  /*ec10*/  HMMA.16816.F32.BF16 R12, R124, R158.reuse, R12 ;  /* 0x0000009e7c0c723c */ /* 0x080ff0000004180c */
[C---:B------:R-:W-:Y:S01]  /*ec20*/  HMMA.16816.F32.BF16 R16, R120.reuse, R158, R16 ;  /* 0x0000009e7810723c */ /* 0x040fe20000041810 */
[----:B------:R-:W-:Y:S07]  /*ec30*/  MUFU.EX2 R159, R43 ;  /* 0x0000002b009f7308 */ /* 0x000fee0000000800 */
[-C--:B------:R-:W-:Y:S08]  /*ec40*/  HMMA.16816.F32.BF16 R20, R120, R160.reuse, R20 ;  /* 0x000000a07814723c */ /* 0x080ff00000041814 */
[C---:B------:R-:W-:Y:S01]  /*ec50*/  HMMA.16816.F32.BF16 R32, R124.reuse, R160, R32 ;  /* 0x000000a07c20723c */ /* 0x040fe20000041820 */
[----:B------:R1:W-:Y:S07]  /*ec60*/  MUFU.EX2 R160, R40 ;  /* 0x0000002800a07308 */ /* 0x0003ee0000000800 */
[-C--:B------:R-:W-:Y:S03]  /*ec70*/  HMMA.16816.F32.BF16 R24, R124, R162.reuse, R24 ;  /* 0x000000a27c18723c */ /* 0x080fe60000041818 */
[----:B------:R2:W-:Y:S05]  /*ec80*/  MUFU.EX2 R161, R42 ;  /* 0x0000002a00a17308 */ /* 0x0005ea0000000800 */
[C---:B------:R-:W-:Y:S05]  /*ec90*/  HMMA.16816.F32.BF16 R84, R120.reuse, R162, R84 ;  /* 0x000000a27854723c */ /* 0x040fea0000041854 */
[----:B------:R4:W-:Y:S03]  /*eca0*/  MUFU.EX2 R162, R118 ;  /* 0x0000007600a27308 */ /* 0x0009e60000000800 */
[-C--:B-----5:R-:W-:Y:S04]  /*ecb0*/  HMMA.16816.F32.BF16 R28, R120, R128.reuse, R28 ;  /* 0x00000080781c723c */ /* 0x0a0fe8000004181c */
[----:B-1----:R-:W-:Y:S02]  /*ecc0*/  FFMA.FTZ R40, R47, c[0x0][0x2d0], -R3 ;  /* 0x0000b4002f287a23 */ /* 0x002fe40000010803 */
[----:B------:R-:W-:Y:S02]  /*ecd0*/  LDSM.16.MT88.4 R44, [R196+0x1000] ;  /* 0x00100000c42c783b */ /* 0x000fe40000004200 */
[C---:B------:R-:W-:Y:S01]  /*ece0*/  HMMA.16816.F32.BF16 R88, R124.reuse, R128, R88 ;  /* 0x000000807c58723c */ /* 0x040fe20000041858 */
[----:B------:R1:W-:Y:S03]  /*ecf0*/  MUFU.EX2 R158, R40 ;  /* 0x00000028009e7308 */ /* 0x0003e60000000800 */
[----:B--2---:R-:W-:Y:S04]  /*ed00*/  F2FP.BF16.PACK_AB R42, R214, R215 ;  /* 0x000000d7d62a723e */ /* 0x004fe800000010ff */
[-C--:B------:R-:W-:Y:S04]  /*ed10*/  HMMA.16816.F32.BF16 R92, R124, R130.reuse, R92 ;  /* 0x000000827c5c723c */ /* 0x080fe8000004185c */
[--C-:B----4-:R-:W-:Y:S01]  /*ed20*/  FFMA.FTZ R118, R51, c[0x0][0x2d0], -R165.reuse ;  /* 0x0000b40033767a23 */ /* 0x110fe200000108a5 */
[----:B---3--:R-:W-:Y:S03]  /*ed30*/  F2FP.BF16.PACK_AB R51, R225, R224 ;  /* 0x000000e0e133723e */ /* 0x008fe600000010ff */
[C---:B------:R-:W-:Y:S01]  /*ed40*/  HMMA.16816.F32.BF16 R96, R120.reuse, R130, R96 ;  /* 0x000000827860723c */ /* 0x040fe20000041860 */
[----:B------:R-:W2:Y:S01]  /*ed50*/  LDSM.16.MT88.4 R128, [R196+0x800] ;  /* 0x00080000c480783b */ /* 0x000ea20000004200 */
[----:B------:R-:W3:Y:S06]  /*ed60*/  MUFU.EX2 R193, R118 ;  /* 0x0000007600c17308 */ /* 0x000eec0000000800 */
[-C--:B------:R-:W-:Y:S04]  /*ed70*/  HMMA.16816.F32.BF16 R100, R120, R132.reuse, R100 ;  /* 0x000000847864723c */ /* 0x080fe80000041864 */
[--C-:B-1----:R-:W-:Y:S04]  /*ed80*/  FFMA.FTZ R40, R52, c[0x0][0x2d0], -R164.reuse ;  /* 0x0000b40034287a23 */ /* 0x102fe800000108a4 */
[C---:B------:R-:W-:Y:S01]  /*ed90*/  HMMA.16816.F32.BF16 R104, R124.reuse, R132, R104 ;  /* 0x000000847c68723c */ /* 0x040fe20000041868 */
[----:B------:R1:W-:Y:S07]  /*eda0*/  MUFU.EX2 R187, R40 ;  /* 0x0000002800bb7308 */ /* 0x0003ee0000000800 */
[-C--:B------:R-:W-:Y:S01]  /*edb0*/  HMMA.16816.F32.BF16 R108, R124, R134.reuse, R108 ;  /* 0x000000867c6c723c */ /* 0x080fe2000004186c */
[----:B------:R-:W4:Y:S03]  /*edc0*/  LDSM.16.MT88.4 R124, [R200+0x800] ;  /* 0x00080000c87c783b */ /* 0x000f260000004200 */
[----:B---3--:R-:W-:Y:S04]  /*edd0*/  F2FP.BF16.PACK_AB R43, R193, R194 ;  /* 0x000000c2c12b723e */ /* 0x008fe800000010ff */
[----:B------:R-:W-:Y:S01]  /*ede0*/  HMMA.16816.F32.BF16 R36, R120, R134, R36 ;  /* 0x000000867824723c */ /* 0x000fe20000041824 */
[----:B------:R-:W3:Y:S06]  /*edf0*/  LDSM.16.MT88.4 R132, [R197+0x800] ;  /* 0x00080000c584783b */ /* 0x000eec0000004200 */
[----:B------:R-:W-:Y:S01]  /*ee00*/  F2FP.BF16.PACK_AB R120, R220, R221 ;  /* 0x000000dddc78723e */ /* 0x000fe200000010ff */
[-C--:B--2---:R-:W-:Y:S05]  /*ee10*/  HMMA.16816.F32.BF16 R4, R48, R128.reuse, R4 ;  /* 0x000000803004723c */ /* 0x084fea0000041804 */
[----:B------:R-:W-:Y:S01]  /*ee20*/  F2FP.BF16.PACK_AB R122, R218, R219 ;  /* 0x000000dbda7a723e */ /* 0x000fe200000010ff */
[--C-:B-1----:R-:W-:Y:S01]  /*ee30*/  FFMA.FTZ R40, R64, c[0x0][0x2d0], -R164.reuse ;  /* 0x0000b40040287a23 */ /* 0x102fe200000108a4 */
[----:B------:R-:W-:Y:S02]  /*ee40*/  F2FP.BF16.PACK_AB R121, R168, R169 ;  /* 0x000000a9a879723e */ /* 0x000fe400000010ff */
[----:B------:R-:W-:Y:S01]  /*ee50*/  F2FP.BF16.PACK_AB R123, R162, R167 ;  /* 0x000000a7a27b723e */ /* 0x000fe200000010ff */
[----:B------:R1:W-:Y:S06]  /*ee60*/  MUFU.EX2 R185, R40 ;  /* 0x0000002800b97308 */ /* 0x0003ec0000000800 */
[C---:B------:R-:W-:Y:S08]  /*ee70*/  HMMA.16816.F32.BF16 R8, R120.reuse, R128, R8 ;  /* 0x000000807808723c */ /* 0x040ff00000041808 */
[-C--:B------:R-:W-:Y:S08]  /*ee80*/  HMMA.16816.F32.BF16 R12, R120, R130.reuse, R12 ;  /* 0x00000082780c723c */ /* 0x080ff0000004180c */
[C---:B------:R-:W-:Y:S01]  /*ee90*/  HMMA.16816.F32.BF16 R16, R48.reuse, R130, R16 ;  /* 0x000000823010723c */ /* 0x040fe20000041810 */
[----:B------:R-:W2:Y:S03]  /*eea0*/  LDSM.16.MT88.4 R128, [R199+0x800] ;  /* 0x00080000c780783b */ /* 0x000ea60000004200 */
[----:B-1----:R-:W-:Y:S04]  /*eeb0*/  FFMA.FTZ R40, R65, c[0x0][0x2d0], -R164 ;  /* 0x0000b40041287a23 */ /* 0x002fe800000108a4 */
[-C--:B----4-:R-:W-:Y:S01]  /*eec0*/  HMMA.16816.F32.BF16 R20, R48, R124.reuse, R20 ;  /* 0x0000007c3014723c */ /* 0x090fe20000041814 */
[----:B------:R1:W-:Y:S07]  /*eed0*/  MUFU.EX2 R184, R40 ;  /* 0x0000002800b87308 */ /* 0x0003ee0000000800 */
[C---:B------:R-:W-:Y:S08]  /*eee0*/  HMMA.16816.F32.BF16 R32, R120.reuse, R124, R32 ;  /* 0x0000007c7820723c */ /* 0x040ff00000041820 */
[-C--:B------:R-:W-:Y:S08]  /*eef0*/  HMMA.16816.F32.BF16 R24, R120, R126.reuse, R24 ;  /* 0x0000007e7818723c */ /* 0x080ff00000041818 */
[C---:B------:R-:W-:Y:S04]  /*ef00*/  HMMA.16816.F32.BF16 R84, R48.reuse, R126, R84 ;  /* 0x0000007e3054723c */ /* 0x040fe80000041854 */
[--C-:B-1----:R-:W-:Y:S04]  /*ef10*/  FFMA.FTZ R40, R54, c[0x0][0x2d0], -R165.reuse ;  /* 0x0000b40036287a23 */ /* 0x102fe800000108a5 */
[-C--:B---3--:R-:W-:Y:S01]  /*ef20*/  HMMA.16816.F32.BF16 R28, R48, R132.reuse, R28 ;  /* 0x00000084301c723c */ /* 0x088fe2000004181c */
[----:B------:R1:W-:Y:S07]  /*ef30*/  MUFU.EX2 R183, R40 ;  /* 0x0000002800b77308 */ /* 0x0003ee0000000800 */
[C---:B------:R-:W-:Y:S08]  /*ef40*/  HMMA.16816.F32.BF16 R88, R120.reuse, R132, R88 ;  /* 0x000000847858723c */ /* 0x040ff00000041858 */
[-C--:B------:R-:W-:Y:S08]  /*ef50*/  HMMA.16816.F32.BF16 R92, R120, R134.reuse, R92 ;  /* 0x00000086785c723c */ /* 0x080ff0000004185c */
[C---:B------:R-:W-:Y:S01]  /*ef60*/  HMMA.16816.F32.BF16 R96, R48.reuse, R134, R96 ;  /* 0x000000863060723c */ /* 0x040fe20000041860 */
[----:B------:R-:W-:Y:S03]  /*ef70*/  LDSM.16.MT88.4 R132, [R196+0x2000] ;  /* 0x00200000c484783b */ /* 0x000fe60000004200 */
[--C-:B-1----:R-:W-:Y:S04]  /*ef80*/  FFMA.FTZ R40, R55, c[0x0][0x2d0], -R165.reuse ;  /* 0x0000b40037287a23 */ /* 0x102fe800000108a5 */
[-C--:B--2---:R-:W-:Y:S01]  /*ef90*/  HMMA.16816.F32.BF16 R100, R48, R128.reuse, R100 ;  /* 0x000000803064723c */ /* 0x084fe20000041864 */
[----:B------:R-:W1:Y:S01]  /*efa0*/  LDSM.16.MT88.4 R52, [R200+0x1000] ;  /* 0x00100000c834783b */ /* 0x000e620000004200 */
[----:B------:R2:W-:Y:S06]  /*efb0*/  MUFU.EX2 R182, R40 ;  /* 0x0000002800b67308 */ /* 0x0005ec0000000800 */
[C---:B------:R-:W-:Y:S08]  /*efc0*/  HMMA.16816.F32.BF16 R104, R120.reuse, R128, R104 ;  /* 0x000000807868723c */ /* 0x040ff00000041868 */
[-C--:B------:R-:W-:Y:S08]  /*efd0*/  HMMA.16816.F32.BF16 R108, R120, R130.reuse, R108 ;  /* 0x00000082786c723c */ /* 0x080ff0000004186c */
[----:B------:R-:W-:Y:S04]  /*efe0*/  HMMA.16816.F32.BF16 R36, R48, R130, R36 ;  /* 0x000000823024723c */ /* 0x000fe80000041824 */
[----:B--2---:R-:W-:Y:S03]  /*eff0*/  F2FP.BF16.PACK_AB R40, R216, R217 ;  /* 0x000000d9d828723e */ /* 0x004fe600000010ff */
[----:B------:R-:W-:Y:S01]  /*f000*/  FFMA.FTZ R48, R66, c[0x0][0x2d0], -R165 ;  /* 0x0000b40042307a23 */ /* 0x000fe200000108a5 */
[----:B------:R-:W-:Y:S01]  /*f010*/  F2FP.BF16.PACK_AB R50, R188, R191 ;  /* 0x000000bfbc32723e */ /* 0x000fe200000010ff */
[----:B------:R-:W2:Y:S02]  /*f020*/  LDSM.16.MT88.4 R64, [R197+0x1000] ;  /* 0x00100000c540783b */ /* 0x000ea40000004200 */
[-C--:B------:R-:W-:Y:S01]  /*f030*/  HMMA.16816.F32.BF16 R4, R40, R44.reuse, R4 ;  /* 0x0000002c2804723c */ /* 0x080fe20000041804 */
[----:B------:R3:W-:Y:S04]  /*f040*/  MUFU.EX2 R181, R48 ;  /* 0x0000003000b57308 */ /* 0x0007e80000000800 */
[----:B------:R-:W-:Y:S02]  /*f050*/  F2FP.BF16.PACK_AB R49, R159, R161 ;  /* 0x000000a19f31723e */ /* 0x000fe400000010ff */
[----:B------:R-:W-:Y:S02]  /*f060*/  F2FP.BF16.PACK_AB R51, R158, R160 ;  /* 0x000000a09e33723e */ /* 0x000fe400000010ff */
[----:B---3--:R-:W-:Y:S07]  /*f070*/  F2FP.BF16.PACK_AB R48, R189, R190 ;  /* 0x000000bebd30723e */ /* 0x008fee00000010ff */
[C---:B------:R-:W-:Y:S07]  /*f080*/  HMMA.16816.F32.BF16 R8, R48.reuse, R44, R8 ;  /* 0x0000002c3008723c */ /* 0x040fee0000041808 */
[----:B------:R-:W-:Y:S01]  /*f090*/  FFMA.FTZ R44, R56, c[0x0][0x2d0], -R166 ;  /* 0x0000b400382c7a23 */ /* 0x000fe200000108a6 */
[-C--:B------:R-:W-:Y:S03]  /*f0a0*/  HMMA.16816.F32.BF16 R12, R48, R46.reuse, R12 ;  /* 0x0000002e300c723c */ /* 0x080fe6000004180c */
[----:B------:R3:W-:Y:S01]  /*f0b0*/  MUFU.EX2 R179, R44 ;  /* 0x0000002c00b37308 */ /* 0x0007e20000000800 */
[----:B------:R-:W-:Y:S04]  /*f0c0*/  FFMA.FTZ R56, R68, c[0x0][0x2d0], -R164 ;  /* 0x0000b40044387a23 */ /* 0x000fe800000108a4 */
[C---:B------:R-:W-:Y:S05]  /*f0d0*/  HMMA.16816.F32.BF16 R16, R40.reuse, R46, R16 ;  /* 0x0000002e2810723c */ /* 0x040fea0000041810 */
[----:B------:R4:W-:Y:S03]  /*f0e0*/  MUFU.EX2 R175, R56 ;  /* 0x0000003800af7308 */ /* 0x0009e60000000800 */
[-C--:B-1----:R-:W-:Y:S08]  /*f0f0*/  HMMA.16816.F32.BF16 R20, R40, R52.reuse, R20 ;  /* 0x000000342814723c */ /* 0x082ff00000041814 */
[C---:B------:R-:W-:Y:S04]  /*f100*/  HMMA.16816.F32.BF16 R32, R48.reuse, R52, R32 ;  /* 0x000000343020723c */ /* 0x040fe80000041820 */
[--C-:B---3--:R-:W-:Y:S03]  /*f110*/  FFMA.FTZ R44, R57, c[0x0][0x2d0], -R166.reuse ;  /* 0x0000b400392c7a23 */ /* 0x108fe600000108a6 */
[----:B------:R-:W-:Y:S01]  /*f120*/  FFMA.FTZ R52, R61, c[0x0][0x2d0], -R166 ;  /* 0x0000b4003d347a23 */ /* 0x000fe200000108a6 */
[-C--:B------:R-:W-:Y:S01]  /*f130*/  HMMA.16816.F32.BF16 R24, R48, R54.reuse, R24 ;  /* 0x000000363018723c */ /* 0x080fe20000041818 */
[----:B------:R1:W-:Y:S03]  /*f140*/  MUFU.EX2 R177, R44 ;  /* 0x0000002c00b17308 */ /* 0x0003e60000000800 */
[----:B----4-:R-:W-:Y:S04]  /*f150*/  FFMA.FTZ R56, R69, c[0x0][0x2d0], -R164 ;  /* 0x0000b40045387a23 */ /* 0x010fe800000108a4 */
[C---:B------:R-:W-:Y:S03]  /*f160*/  HMMA.16816.F32.BF16 R84, R40.reuse, R54, R84 ;  /* 0x000000362854723c */ /* 0x040fe60000041854 */
[----:B------:R3:W-:Y:S05]  /*f170*/  MUFU.EX2 R176, R52 ;  /* 0x0000003400b07308 */ /* 0x0007ea0000000800 */
[-C--:B--2---:R-:W-:Y:S05]  /*f180*/  HMMA.16816.F32.BF16 R28, R40, R64.reuse, R28 ;  /* 0x00000040281c723c */ /* 0x084fea000004181c */
[----:B------:R2:W4:Y:S03]  /*f190*/  MUFU.EX2 R174, R56 ;  /* 0x0000003800ae7308 */ /* 0x0005260000000800 */
[C---:B------:R-:W-:Y:S04]  /*f1a0*/  HMMA.16816.F32.BF16 R88, R48.reuse, R64, R88 ;  /* 0x000000403058723c */ /* 0x040fe80000041858 */
[----:B-1----:R-:W-:Y:S04]  /*f1b0*/  FFMA.FTZ R44, R60, c[0x0][0x2d0], -R166 ;  /* 0x0000b4003c2c7a23 */ /* 0x002fe800000108a6 */
[-C--:B------:R-:W-:Y:S01]  /*f1c0*/  HMMA.16816.F32.BF16 R92, R48, R66.reuse, R92 ;  /* 0x00000042305c723c */ /* 0x080fe2000004185c */
[----:B------:R1:W-:Y:S03]  /*f1d0*/  MUFU.EX2 R178, R44 ;  /* 0x0000002c00b27308 */ /* 0x0003e60000000800 */
[----:B---3--:R-:W-:Y:S04]  /*f1e0*/  FFMA.FTZ R52, R58, c[0x0][0x2d0], -R3 ;  /* 0x0000b4003a347a23 */ /* 0x008fe80000010803 */
[C---:B------:R-:W-:Y:S03]  /*f1f0*/  HMMA.16816.F32.BF16 R96, R40.reuse, R66, R96 ;  /* 0x000000422860723c */ /* 0x040fe60000041860 */
[----:B------:R3:W-:Y:S01]  /*f200*/  MUFU.EX2 R157, R52 ;  /* 0x00000034009d7308 */ /* 0x0007e20000000800 */
[----:B--2---:R-:W-:Y:S01]  /*f210*/  FFMA.FTZ R56, R71, c[0x0][0x2d0], -R165 ;  /* 0x0000b40047387a23 */ /* 0x004fe200000108a5 */
[----:B----4-:R-:W-:Y:S08]  /*f220*/  F2FP.BF16.PACK_AB R152, R174, R175 ;  /* 0x000000afae98723e */ /* 0x010ff000000010ff */
[----:B------:R2:W-:Y:S01]  /*f230*/  MUFU.EX2 R68, R56 ;  /* 0x0000003800447308 */ /* 0x0005e20000000800 */
[----:B-1----:R-:W1:Y:S01]  /*f240*/  LDSM.16.MT88.4 R44, [R199+0x1000] ;  /* 0x00100000c72c783b */ /* 0x002e620000004200 */
[--C-:B---3--:R-:W-:Y:S08]  /*f250*/  FFMA.FTZ R52, R59, c[0x0][0x2d0], -R3.reuse ;  /* 0x0000b4003b347a23 */ /* 0x108ff00000010803 */
[----:B------:R3:W4:Y:S01]  /*f260*/  MUFU.EX2 R118, R52 ;  /* 0x0000003400767308 */ /* 0x0007220000000800 */
[----:B--2---:R-:W-:Y:S01]  /*f270*/  LDSM.16.MT88.4 R56, [R197+0x1800] ;  /* 0x00180000c538783b */ /* 0x004fe20000004200 */
        /* <DEDUP_REMOVED lines=8> */
[----:B----4-:R-:W-:Y:S04]  /*f300*/  F2FP.BF16.PACK_AB R45, R118, R157 ;  /* 0x0000009d762d723e */ /* 0x010fe800000010ff */
[----:B------:R-:W-:Y:S04]  /*f310*/  HMMA.16816.F32.BF16 R36, R40, R46, R36 ;  /* 0x0000002e2824723c */ /* 0x000fe80000041824 */
[----:B-1----:R-:W-:Y:S03]  /*f320*/  FFMA.FTZ R52, R63, c[0x0][0x2d0], -R3 ;  /* 0x0000b4003f347a23 */ /* 0x002fe60000010803 */
[----:B------:R-:W-:Y:S01]  /*f330*/  F2FP.BF16.PACK_AB R40, R186, R187 ;  /* 0x000000bbba28723e */ /* 0x000fe200000010ff */
[----:B------:R1:W3:Y:S01]  /*f340*/  MUFU.EX2 R62, R52 ;  /* 0x00000034003e7308 */ /* 0x0002e20000000800 */
[----:B------:R-:W-:Y:S03]  /*f350*/  F2FP.BF16.PACK_AB R42, R184, R185 ;  /* 0x000000b9b82a723e */ /* 0x000fe600000010ff */
[----:B------:R-:W-:Y:S02]  /*f360*/  F2FP.BF16.PACK_AB R41, R182, R183 ;  /* 0x000000b7b629723e */ /* 0x000fe400000010ff */
[----:B------:R-:W-:Y:S02]  /*f370*/  F2FP.BF16.PACK_AB R43, R180, R181 ;  /* 0x000000b5b42b723e */ /* 0x000fe400000010ff */
[----:B------:R-:W-:Y:S01]  /*f380*/  F2FP.BF16.PACK_AB R46, R176, R178 ;  /* 0x000000b2b02e723e */ /* 0x000fe200000010ff */
[----:B--2---:R-:W-:Y:S04]  /*f390*/  FFMA.FTZ R44, R81, c[0x0][0x2d0], -R164 ;  /* 0x0000b400512c7a23 */ /* 0x004fe800000108a4 */
[----:B------:R2:W4:Y:S01]  /*f3a0*/  MUFU.EX2 R80, R44 ;  /* 0x0000002c00507308 */ /* 0x0005220000000800 */
[----:B-1----:R-:W1:Y:S01]  /*f3b0*/  LDSM.16.MT88.4 R52, [R196+0x1800] ;  /* 0x00180000c434783b */ /* 0x002e620000004200 */
[----:B---3--:R-:W-:Y:S01]  /*f3c0*/  F2FP.BF16.PACK_AB R47, R62, R156 ;  /* 0x0000009c3e2f723e */ /* 0x008fe200000010ff */
[--C-:B--2---:R-:W-:Y:S01]  /*f3d0*/  FFMA.FTZ R44, R70, c[0x0][0x2d0], -R165.reuse ;  /* 0x0000b400462c7a23 */ /* 0x104fe200000108a5 */
[----:B----4-:R-:W-:Y:S06]  /*f3e0*/  F2FP.BF16.PACK_AB R154, R80, R163 ;  /* 0x000000a3509a723e */ /* 0x010fec00000010ff */
[----:B------:R2:W3:Y:S01]  /*f3f0*/  MUFU.EX2 R70, R44 ;  /* 0x0000002c00467308 */ /* 0x0004e20000000800 */
[-C--:B-1----:R-:W-:Y:S03]  /*f400*/  HMMA.16816.F32.BF16 R4, R40, R52.reuse, R4 ;  /* 0x000000342804723c */ /* 0x082fe60000041804 */
[----:B--2---:R-:W-:Y:S02]  /*f410*/  F2FP.BF16.PACK_AB R44, R177, R179 ;  /* 0x000000b3b12c723e */ /* 0x004fe400000010ff */
[----:B---3--:R-:W-:Y:S05]  /*f420*/  F2FP.BF16.PACK_AB R153, R68, R70 ;  /* 0x000000464499723e */ /* 0x008fea00000010ff */
        /* <DEDUP_REMOVED lines=16> */
[----:B--2---:R-:W-:Y:S02]  /*f530*/  F2FP.BF16.PACK_AB R155, R67, R69 ;  /* 0x00000045439b723e */ /* 0x004fe400000010ff */
[----:B------:R-:W-:Y:S01]  /*f540*/  FFMA.FTZ R56, R115, R249, R231 ;  /* 0x000000f973387223 */ /* 0x000fe200000100e7 */
[-C--:B------:R-:W-:Y:S01]  /*f550*/  HMMA.16816.F32.BF16 R92, R44, R58.reuse, R92 ;  /* 0x0000003a2c5c723c */ /* 0x080fe2000004185c */
[----:B------:R1:W2:Y:S03]  /*f560*/  MUFU.EX2 R66, R52 ;  /* 0x0000003400427308 */ /* 0x0002a60000000800 */
[--C-:B---3--:R-:W-:Y:S04]  /*f570*/  FFMA.FTZ R48, R76, c[0x0][0x2d0], -R166.reuse ;  /* 0x0000b4004c307a23 */ /* 0x108fe800000108a6 */
[C---:B------:R-:W-:Y:S03]  /*f580*/  HMMA.16816.F32.BF16 R96, R40.reuse, R58, R96 ;  /* 0x0000003a2860723c */ /* 0x040fe60000041860 */
[----:B------:R3:W-:Y:S01]  /*f590*/  MUFU.EX2 R64, R48 ;  /* 0x0000003000407308 */ /* 0x0007e20000000800 */
[----:B-1----:R-:W1:Y:S01]  /*f5a0*/  LDSM.16.MT88.4 R52, [R199+0x1800] ;  /* 0x00180000c734783b */ /* 0x002e620000004200 */
[----:B---3--:R-:W-:Y:S08]  /*f5b0*/  FFMA.FTZ R48, R77, c[0x0][0x2d0], -R166 ;  /* 0x0000b4004d307a23 */ /* 0x008ff000000108a6 */
[----:B------:R3:W4:Y:S02]  /*f5c0*/  MUFU.EX2 R63, R48 ;  /* 0x00000030003f7308 */ /* 0x0007240000000800 */
[--C-:B---3--:R-:W-:Y:S01]  /*f5d0*/  FFMA.FTZ R48, R74, c[0x0][0x2d0], -R3.reuse ;  /* 0x0000b4004a307a23 */ /* 0x108fe20000010803 */
[-C--:B-1----:R-:W-:Y:S07]  /*f5e0*/  HMMA.16816.F32.BF16 R100, R40, R52.reuse, R100 ;  /* 0x000000342864723c */ /* 0x082fee0000041864 */
[----:B------:R1:W-:Y:S01]  /*f5f0*/  MUFU.EX2 R61, R48 ;  /* 0x00000030003d7308 */ /* 0x0003e20000000800 */
[C---:B------:R-:W-:Y:S07]  /*f600*/  HMMA.16816.F32.BF16 R104, R44.reuse, R52, R104 ;  /* 0x000000342c68723c */ /* 0x040fee0000041868 */
[----:B------:R-:W-:Y:S01]  /*f610*/  FFMA.FTZ R52, R116, R248, R230 ;  /* 0x000000f874347223 */ /* 0x000fe200000100e6 */
[-C--:B------:R-:W-:Y:S01]  /*f620*/  HMMA.16816.F32.BF16 R108, R44, R54.reuse, R108 ;  /* 0x000000362c6c723c */ /* 0x080fe2000004186c */
[----:B------:R-:W-:Y:S03]  /*f630*/  LDSM.16.MT88.4 R44, [R197+0x2000] ;  /* 0x00200000c52c783b */ /* 0x000fe60000004200 */
[----:B------:R-:W-:Y:S01]  /*f640*/  FFMA.FTZ R53, R0, R247, R170 ;  /* 0x000000f700357223 */ /* 0x000fe200000100aa */
[----:B------:R-:W-:Y:S01]  /*f650*/  MOV R116, R112 ;  /* 0x0000007000747202 */ /* 0x000fe20000000f00 */
[----:B------:R-:W-:Y:S02]  /*f660*/  FADD.FTZ R0, R239, R56 ;  /* 0x00000038ef007221 */ /* 0x000fe40000010000 */
[----:B------:R-:W-:Y:S04]  /*f670*/  HMMA.16816.F32.BF16 R36, R40, R54, R36 ;  /* 0x000000362824723c */ /* 0x000fe80000041824 */
[----:B-1----:R-:W-:Y:S02]  /*f680*/  FFMA.FTZ R48, R75, c[0x0][0x2d0], -R3 ;  /* 0x0000b4004b307a23 */ /* 0x002fe40000010803 */
[----:B------:R-:W-:Y:S01]  /*f690*/  FADD.FTZ R0, R241, R0 ;  /* 0x00000000f1007221 */ /* 0x000fe20000010000 */
[----:B--2---:R-:W-:Y:S01]  /*f6a0*/  F2FP.BF16.PACK_AB R40, R65, R66 ;  /* 0x000000424128723e */ /* 0x004fe200000010ff */
[----:B------:R1:W2:Y:S01]  /*f6b0*/  MUFU.EX2 R60, R48 ;  /* 0x00000030003c7308 */ /* 0x0002a20000000800 */
[-C--:B------:R-:W-:Y:S05]  /*f6c0*/  HMMA.16816.F32.BF16 R120, R152, R132.reuse, R4 ;  /* 0x000000849878723c */ /* 0x080fea0000041804 */
[----:B----4-:R-:W-:Y:S02]  /*f6d0*/  F2FP.BF16.PACK_AB R42, R63, R64 ;  /* 0x000000403f2a723e */ /* 0x010fe400000010ff */
[----:B------:R-:W-:Y:S02]  /*f6e0*/  FADD.FTZ R5, R232, R52 ;  /* 0x00000034e8057221 */ /* 0x000fe40000010000 */
[----:B------:R-:W-:Y:S03]  /*f6f0*/  FADD.FTZ R4, R172, R53 ;  /* 0x00000035ac047221 */ /* 0x000fe60000010000 */
[--C-:B-1----:R-:W-:Y:S01]  /*f700*/  FFMA.FTZ R48, R78, c[0x0][0x2d0], -R3.reuse ;  /* 0x0000b4004e307a23 */ /* 0x102fe20000010803 */
[----:B--2---:R-:W-:Y:S01]  /*f710*/  F2FP.BF16.PACK_AB R41, R60, R61 ;  /* 0x0000003d3c29723e */ /* 0x004fe200000010ff */
[----:B------:R-:W-:Y:S02]  /*f720*/  FFMA.FTZ R3, R79, c[0x0][0x2d0], -R3 ;  /* 0x0000b4004f037a23 */ /* 0x000fe40000010803 */
[----:B------:R1:W-:Y:S10]  /*f730*/  MUFU.EX2 R58, R48 ;  /* 0x00000030003a7308 */ /* 0x0003f40000000800 */
[----:B------:R2:W3:Y:S01]  /*f740*/  MUFU.EX2 R57, R3 ;  /* 0x0000000300397308 */ /* 0x0004e20000000800 */
[----:B-1----:R-:W1:Y:S01]  /*f750*/  LDSM.16.MT88.4 R48, [R200+0x2000] ;  /* 0x00200000c830783b */ /* 0x002e620000004200 */
[----:B--2---:R-:W-:Y:S01]  /*f760*/  FFMA.FTZ R3, R117, R250, R237 ;  /* 0x000000fa75037223 */ /* 0x004fe200000100ed */
[----:B---3--:R-:W-:Y:S03]  /*f770*/  F2FP.BF16.PACK_AB R43, R57, R58 ;  /* 0x0000003a392b723e */ /* 0x008fe600000010ff */
[----:B------:R-:W-:Y:S04]  /*f780*/  FADD.FTZ R3, R243, R3 ;  /* 0x00000003f3037221 */ /* 0x000fe80000010000 */
[----:B------:R-:W-:Y:S01]  /*f790*/  FADD.FTZ R3, R244, R3 ;  /* 0x00000003f4037221 */ /* 0x000fe20000010000 */
[C---:B------:R-:W-:Y:S07]  /*f7a0*/  HMMA.16816.F32.BF16 R124, R40.reuse, R132, R8 ;  /* 0x00000084287c723c */ /* 0x040fee0000041808 */
[----:B------:R-:W-:Y:S01]  /*f7b0*/  FADD.FTZ R8, R233, R5 ;  /* 0x00000005e9087221 */ /* 0x000fe20000010000 */
[-C--:B------:R-:W-:Y:S04]  /*f7c0*/  HMMA.16816.F32.BF16 R128, R40, R134.reuse, R12 ;  /* 0x000000862880723c */ /* 0x080fe8000004180c */
        /* <DEDUP_REMOVED lines=81> */
[----:B------:R-:W-:Y:S02]  /*fce0*/  FADD.FTZ R0, R58, R4 ;  /* 0x000000043a007221 */ /* 0x000fe40000010000 */
[----:B------:R-:W-:Y:S01]  /*fcf0*/  FADD.FTZ R4, R67, R5 ;  /* 0x0000000543047221 */ /* 0x000fe20000010000 */
[----:B------:R-:W-:Y:S01]  /*fd00*/  MOV R5, R2 ;  /* 0x0000000200057202 */ /* 0x000fe20000000f00 */
[----:B------:R-:W-:Y:S02]  /*fd10*/  FADD.FTZ R3, R63, R3 ;  /* 0x000000033f037221 */ /* 0x000fe40000010000 */
[----:B------:R-:W-:Y:S01]  /*fd20*/  FADD.FTZ R0, R57, R0 ;  /* 0x0000000039007221 */ /* 0x000fe20000010000 */
[----:B------:R-:W-:Y:S04]  /*fd30*/  STL [R1+0x4], R4 ;  /* 0x0000040401007387 */ /* 0x000fe80000100800 */
[----:B------:R1:W-:Y:S04]  /*fd40*/  STL [R1+0x8], R3 ;  /* 0x0000080301007387 */ /* 0x0003e80000100800 */
[----:B------:R2:W-:Y:S01]  /*fd50*/  STL [R1+0xc], R0 ;  /* 0x00000c0001007387 */ /* 0x0005e20000100800 */
[----:B-1----:R-:W-:Y:S02]  /*fd60*/  MOV R3, R113 ;  /* 0x0000007100037202 */ /* 0x002fe40000000f00 */
[----:B--2---:R-:W-:Y:S01]  /*fd70*/  MOV R0, R114 ;  /* 0x0000007200007202 */ /* 0x004fe20000000f00 */
[----:B------:R-:W-:-:S05]  /*fd80*/  @P0 BRA `(.L_x_630) ;  /* 0xffffd0b000000947 */ /* 0x000fca000383ffff */
.L_x_629:
[----:B------:R-:W-:-:S13]  /*fd90*/  ISETP.GE.AND P0, PT, R211, R234, PT ;  /* 0x000000ead300720c */ /* 0x000fda0003f06270 */
[----:B------:R-:W-:Y:S05]  /*fda0*/  @!P0 BRA `(.L_x_631) ;  /* 0x00004c0000008947 */ /* 0x000fea0003800000 */
[----:B------:R-:W-:Y:S01]  /*fdb0*/  IMAD.MOV.U32 R116, RZ, RZ, R113 ;  /* 0x000000ffff747224 */ /* 0x000fe200078e0071 */
[----:B------:R-:W-:Y:S01]  /*fdc0*/  MOV R118, R5 ;  /* 0x0000000500767202 */ /* 0x000fe20000000f00 */
[----:B------:R-:W-:Y:S01]  /*fdd0*/  IMAD.MOV.U32 R115, RZ, RZ, R114 ;  /* 0x000000ffff737224 */ /* 0x000fe200078e0072 */
[----:B------:R-:W-:Y:S02]  /*fde0*/  MOV R117, R112 ;  /* 0x0000007000757202 */ /* 0x000fe40000000f00 */
.L_x_648:
[----:B------:R-:W2:Y:S01]  /*fdf0*/  LDL R0, [R1+0x14] ;  /* 0x0000140001007983 */ /* 0x000ea20000100800 */
[----:B------:R-:W-:Y:S04]  /*fe00*/  DEPBAR.LE SB0, 0x0 ;  /* 0x000080000000791a */ /* 0x000fe80000000000 */
[----:B------:R-:W-:Y:S01]  /*fe10*/  WARPSYNC 0xffffffff ;  /* 0xffffffff00007948 */ /* 0x000fe20003800000 */
[----:B---3--:R-:W3:Y:S01]  /*fe20*/  LDL R114, [R1+0x2c] ;  /* 0x00002c0001727983 */ /* 0x008ee20000100800 */
[C---:B------:R-:W-:Y:S01]  /*fe30*/  IMAD.WIDE.U32 R112, R211.reuse, c[0x0][0x208], RZ ;  /* 0x00008200d3707a25 */ /* 0x040fe200078e00ff */
[----:B------:R-:W-:Y:S01]  /*fe40*/  MOV R214, c[0x0][0x2c4] ;  /* 0x0000b10000d67a02 */ /* 0x000fe20000000f00 */
[----:B------:R-:W-:Y:S02]  /*fe50*/  ULDC UR4, c[0x0][0x324] ;  /* 0x0000c90000047ab9 */ /* 0x000fe40000000800 */
[----:B------:R-:W-:Y:S01]  /*fe60*/  IMAD.MOV.U32 R212, RZ, RZ, 0x5 ;  /* 0x00000005ffd47424 */ /* 0x000fe200078e00ff */
[----:B------:R-:W3:Y:S01]  /*fe70*/  LDL.64 R2, [R1+0x20] ;  /* 0x0000200001027983 */ /* 0x000ee20000100a00 */
[----:B------:R-:W-:Y:S01]  /*fe80*/  ISETP.NE.AND P4, PT, R214, 0x1, PT ;  /* 0x00000001d600780c */ /* 0x000fe20003f85270 */
[----:B------:R-:W-:Y:S01]  /*fe90*/  IMAD.MOV.U32 R223, RZ, RZ, c[0x0][0x32c] ;  /* 0x0000cb00ffdf7624 */ /* 0x000fe200078e00ff */
[----:B------:R-:W-:Y:S03]  /*fea0*/  ULOP3.LUT UR4, URZ, UR4, URZ, 0x33, !UPT ;  /* 0x000000043f047292 */ /* 0x000fe6000f8e333f */
[----:B------:R-:W-:Y:S06]  /*feb0*/  BAR.SYNC.DEFER_BLOCKING 0x0 ;  /* 0x0000000000007b1d */ /* 0x000fec0000010000 */
[----:B------:R-:W-:Y:S06]  /*fec0*/  LDSM.16.M88.4 R80, [R202] ;  /* 0x00000000ca50783b */ /* 0x000fec0000000200 */
[----:B------:R-:W1:Y:S06]  /*fed0*/  LDSM.16.M88.4 R16, [R119] ;  /* 0x000000007710783b */ /* 0x000e6c0000000200 */
[----:B------:R-:W4:Y:S06]  /*fee0*/  LDSM.16.M88.4 R76, [R202+0x2000] ;  /* 0x00200000ca4c783b */ /* 0x000f2c0000000200 */
[----:B------:R-:W5:Y:S06]  /*fef0*/  LDSM.16.M88.4 R32, [R119+0x800] ;  /* 0x000800007720783b */ /* 0x000f6c0000000200 */
[----:B------:R-:W3:Y:S06]  /*ff00*/  LDL.64 R218, [R1+0x18] ;  /* 0x0000180001da7983 */ /* 0x000eec0000100a00 */
[----:B------:R-:W5:Y:S06]  /*ff10*/  LDSM.16.M88.4 R48, [R119+0x1000] ;  /* 0x001000007730783b */ /* 0x000f6c0000000200 */
[----:B------:R-:W3:Y:S06]  /*ff20*/  LDL R216, [R1+0x38] ;  /* 0x0000380001d87983 */ /* 0x000eec0000100800 */
[----:B------:R-:W5:Y:S01]  /*ff30*/  LDSM.16.M88.4 R64, [R119+0x1800] ;  /* 0x001800007740783b */ /* 0x000f620000000200 */
[-C--:B-1----:R-:W-:Y:S05]  /*ff40*/  HMMA.16816.F32.BF16 R4, R80, R16.reuse, RZ ;  /* 0x000000105004723c */ /* 0x082fea00000418ff */
[----:B------:R-:W3:Y:S03]  /*ff50*/  LDL R215, [R1+0x3c] ;  /* 0x00003c0001d77983 */ /* 0x000ee60000100800 */
[C---:B----4-:R-:W-:Y:S03]  /*ff60*/  HMMA.16816.F32.BF16 R8, R76.reuse, R16, RZ ;  /* 0x000000104c08723c */ /* 0x050fe600000418ff */
[----:B------:R-:W1:Y:S06]  /*ff70*/  LDSM.16.M88.4 R156, [R119+0x2000] ;  /* 0x00200000779c783b */ /* 0x000e6c0000000200 */
[----:B------:R-:W-:Y:S01]  /*ff80*/  LDSM.16.M88.4 R160, [R205] ;  /* 0x00000000cda0783b */ /* 0x000fe20000000200 */
[-C--:B------:R-:W-:Y:S05]  /*ff90*/  HMMA.16816.F32.BF16 R12, R76, R18.reuse, RZ ;  /* 0x000000124c0c723c */ /* 0x080fea00000418ff */
[----:B------:R-:W4:Y:S03]  /*ffa0*/  LDSM.16.M88.4 R164, [R206] ;  /* 0x00000000cea4783b */ /* 0x000f260000000200 */
[C---:B------:R-:W-:Y:S03]  /*ffb0*/  HMMA.16816.F32.BF16 R16, R80.reuse, R18, RZ ;  /* 0x000000125010723c */ /* 0x040fe600000418ff */
[----:B------:R-:W1:Y:S05]  /*ffc0*/  LDSM.16.M88.4 R168, [R205+0x2000] ;  /* 0x00200000cda8783b */ /* 0x000e6a0000000200 */
[-C--:B-----5:R-:W-:Y:S01]  /*ffd0*/  HMMA.16816.F32.BF16 R20, R80, R32.reuse, RZ ;  /* 0x000000205014723c */ /* 0x0a0fe200000418ff */
[----:B------:R-:W-:Y:S06]  /*ffe0*/  LDSM.16.M88.4 R172, [R209] ;  /* 0x00000000d1ac783b */ /* 0x000fec0000000200 */
[----:B------:R-:W-:Y:S01]  /*fff0*/  LDSM.16.M88.4 R176, [R208] ;  /* 0x00000000d0b0783b */ /* 0x000fe20000000200 */
[C---:B------:R-:W-:Y:S05]  /*10000*/  HMMA.16816.F32.BF16 R24, R76.reuse, R32, RZ ;  /* 0x000000204c18723c */ /* 0x040fea00000418ff */
[----:B------:R-:W-:Y:S03]  /*10010*/  LDSM.16.M88.4 R180, [R207] ;  /* 0x00000000cfb4783b */ /* 0x000fe60000000200 */
        /* <DEDUP_REMOVED lines=15> */
[-C--:B----4-:R-:W-:Y:S08]  /*10110*/  HMMA.16816.F32.BF16 R4, R160, R164.reuse, R4 ;  /* 0x000000a4a004723c */ /* 0x090ff00000041804 */
[C---:B------:R-:W-:Y:S08]  /*10120*/  HMMA.16816.F32.BF16 R8, R168.reuse, R164, R8 ;  /* 0x000000a4a808723c */ /* 0x040ff00000041808 */
[-C--:B------:R-:W-:Y:S08]  /*10130*/  HMMA.16816.F32.BF16 R12, R168, R166.reuse, R12 ;  /* 0x000000a6a80c723c */ /* 0x080ff0000004180c */
[C---:B------:R-:W-:Y:S08]  /*10140*/  HMMA.16816.F32.BF16 R16, R160.reuse, R166, R16 ;  /* 0x000000a6a010723c */ /* 0x040ff00000041810 */
[-C--:B-1----:R-:W-:Y:S08]  /*10150*/  HMMA.16816.F32.BF16 R20, R160, R156.reuse, R20 ;  /* 0x0000009ca014723c */ /* 0x082ff00000041814 */
[C---:B------:R-:W-:Y:S08]  /*10160*/  HMMA.16816.F32.BF16 R24, R168.reuse, R156, R24 ;  /* 0x0000009ca818723c */ /* 0x040ff00000041818 */
[-C--:B------:R-:W-:Y:S03]  /*10170*/  HMMA.16816.F32.BF16 R28, R168, R158.reuse, R28 ;  /* 0x0000009ea81c723c */ /* 0x080fe6000004181c */
[----:B--2---:R-:W-:Y:S02]  /*10180*/  LOP3.LUT P3, RZ, R0, 0x8, RZ, 0xc0, !PT ;  /* 0x0000000800ff7812 */ /* 0x004fe4000786c0ff */
[----:B------:R-:W-:Y:S03]  /*10190*/  SHF.R.S32.HI R0, RZ, 0x1f, R211 ;  /* 0x0000001fff007819 */ /* 0x000fe600000114d3 */
[C---:B------:R-:W-:Y:S04]  /*101a0*/  HMMA.16816.F32.BF16 R32, R160.reuse, R158, R32 ;  /* 0x0000009ea020723c */ /* 0x040fe80000041820 */
[----:B------:R-:W-:Y:S02]  /*101b0*/  IMAD R0, R0, c[0x0][0x208], RZ ;  /* 0x0000820000007a24 */ /* 0x000fe400078e02ff */
[----:B---3--:R-:W-:Y:S02]  /*101c0*/  IMAD.MOV.U32 R3, RZ, RZ, R114 ;  /* 0x000000ffff037224 */ /* 0x008fe400078e0072 */
[-C--:B------:R-:W-:Y:S01]  /*101d0*/  HMMA.16816.F32.BF16 R36, R160, R172.reuse, R36 ;  /* 0x000000aca024723c */ /* 0x080fe20000041824 */
[----:B------:R-:W2:Y:S03]  /*101e0*/  LDL R114, [R1+0x28] ;  /* 0x0000280001727983 */ /* 0x000ea60000100800 */
[----:B------:R-:W-:Y:S02]  /*101f0*/  IMAD R0, R211, c[0x0][0x20c], R0 ;  /* 0x00008300d3007a24 */ /* 0x000fe400078e0200 */
[----:B------:R-:W-:Y:S02]  /*10200*/  IMAD.WIDE.U32 R2, R112, 0x50, R2 ;  /* 0x0000005070027825 */ /* 0x000fe400078e0002 */
[C---:B------:R-:W-:Y:S04]  /*10210*/  HMMA.16816.F32.BF16 R40, R168.reuse, R172, R40 ;  /* 0x000000aca828723c */ /* 0x040fe80000041828 */
[----:B------:R-:W-:Y:S01]  /*10220*/  IMAD.IADD R0, R113, 0x1, R0 ;  /* 0x0000000171007824 */ /* 0x000fe200078e0200 */
[----:B------:R-:W-:Y:S01]  /*10230*/  LEA R186, P0, R2, c[0x0][0x1f8], 0x1 ;  /* 0x00007e0002ba7a11 */ /* 0x000fe200078008ff */
[----:B------:R-:W-:Y:S02]  /*10240*/  IMAD.MOV.U32 R112, RZ, RZ, c[0x0][0x208] ;  /* 0x00008200ff707624 */ /* 0x000fe400078e00ff */
[-C--:B------:R-:W-:Y:S04]  /*10250*/  HMMA.16816.F32.BF16 R44, R168, R174.reuse, R44 ;  /* 0x000000aea82c723c */ /* 0x080fe8000004182c */
[----:B------:R-:W-:Y:S02]  /*10260*/  IMAD R0, R0, 0x50, RZ ;  /* 0x0000005000007824 */ /* 0x000fe400078e02ff */
[----:B------:R-:W-:Y:S02]  /*10270*/  IMAD.SHL.U32 R113, R112, 0x20, RZ ;  /* 0x0000002070717824 */ /* 0x000fe400078e00ff */
[C---:B------:R-:W-:Y:S04]  /*10280*/  HMMA.16816.F32.BF16 R48, R160.reuse, R174, R48 ;  /* 0x000000aea030723c */ /* 0x040fe80000041830 */
[----:B------:R-:W-:Y:S04]  /*10290*/  IADD3 R0, R3, R0, RZ ;  /* 0x0000000003007210 */ /* 0x000fe80007ffe0ff */
[-C--:B------:R-:W-:Y:S04]  /*102a0*/  HMMA.16816.F32.BF16 R52, R160, R176.reuse, R52 ;  /* 0x000000b0a034723c */ /* 0x080fe80000041834 */
[----:B------:R-:W-:Y:S02]  /*102b0*/  LEA.HI.X R187, R2, c[0x0][0x1fc], R0, 0x1, P0 ;  /* 0x00007f0002bb7a11 */ /* 0x000fe400000f0c00 */
[-C--:B------:R-:W-:Y:S02]  /*102c0*/  IADD3 R2, P0, R186, R113.reuse, RZ ;  /* 0x00000071ba027210 */ /* 0x080fe40007f1e0ff */
[C---:B------:R-:W-:Y:S01]  /*102d0*/  HMMA.16816.F32.BF16 R56, R168.reuse, R176, R56 ;  /* 0x000000b0a838723c */ /* 0x040fe20000041838 */
[----:B------:R-:W-:Y:S01]  /*102e0*/  @!PT LDS RZ, [RZ] ;  /* 0x00000000fffff984 */ /* 0x000fe20000000800 */
[----:B------:R-:W-:Y:S01]  /*102f0*/  @!PT LDS RZ, [RZ] ;  /* 0x00000000fffff984 */ /* 0x000fe20000000800 */
[----:B------:R-:W-:Y:S01]  /*10300*/  @!PT LDS RZ, [RZ] ;  /* 0x00000000fffff984 */ /* 0x000fe20000000800 */
[----:B------:R1:W-:Y:S03]  /*10310*/  LDGSTS.E.BYPASS.LTC128B.128 [R213+0x100], [R186.64], !P3 ;  /* 0x00100000bad57fae */ /* 0x0003e6000d901d48 */
[----:B------:R-:W-:Y:S02]  /*10320*/  SHF.L.U64.HI R0, R112, R212, c[0x0][0x20c] ;  /* 0x0000830070007619 */ /* 0x000fe400000102d4 */
[-C--:B------:R-:W-:Y:S02]  /*10330*/  IADD3 R184, P2, R2, R113.reuse, RZ ;  /* 0x0000007102b87210 */ /* 0x080fe40007f5e0ff */
[-C--:B------:R-:W-:Y:S04]  /*10340*/  HMMA.16816.F32.BF16 R60, R168, R178.reuse, R60 ;  /* 0x000000b2a83c723c */ /* 0x080fe8000004183c */
[--C-:B------:R-:W-:Y:S01]  /*10350*/  IMAD.X R3, R187, 0x1, R0.reuse, P0 ;  /* 0x00000001bb037824 */ /* 0x100fe200000e0600 */
[-C--:B------:R-:W-:Y:S03]  /*10360*/  IADD3 R112, P1, R184, R113.reuse, RZ ;  /* 0x00000071b8707210 */ /* 0x080fe60007f3e0ff */
[C---:B------:R-:W-:Y:S01]  /*10370*/  HMMA.16816.F32.BF16 R64, R160.reuse, R178, R64 ;  /* 0x000000b2a040723c */ /* 0x040fe20000041840 */
[----:B------:R3:W-:Y:S03]  /*10380*/  LDGSTS.E.BYPASS.LTC128B.128 [R213+0x900], [R2.64], !P3 ;  /* 0x0090000002d57fae */ /* 0x0007e6000d901d48 */
[----:B------:R-:W-:Y:S04]  /*10390*/  IADD3.X R185, R3, R0, RZ, P2, !PT ;  /* 0x0000000003b97210 */ /* 0x000fe800017fe4ff */
[-C--:B------:R-:W-:Y:S01]  /*103a0*/  HMMA.16816.F32.BF16 R68, R160, R180.reuse, R68 ;  /* 0x000000b4a044723c */ /* 0x080fe20000041844 */
[----:B------:R4:W-:Y:S03]  /*103b0*/  LDGSTS.E.BYPASS.LTC128B.128 [R213+0x1100], [R184.64], !P3 ;  /* 0x01100000b8d57fae */ /* 0x0009e6000d901d48 */
[----:B-1----:R-:W-:Y:S01]  /*103c0*/  IADD3 R186, P0, R112, R113, RZ ;  /* 0x0000007170ba7210 */ /* 0x002fe20007f1e0ff */
[--C-:B------:R-:W-:Y:S03]  /*103d0*/  IMAD.X R113, R185, 0x1, R0.reuse, P1 ;  /* 0x00000001b9717824 */ /* 0x100fe600008e0600 */
[C---:B------:R-:W-:Y:S02]  /*103e0*/  HMMA.16816.F32.BF16 R72, R168.reuse, R180, R72 ;  /* 0x000000b4a848723c */ /* 0x040fe40000041848 */
[----:B------:R1:W-:Y:S02]  /*103f0*/  LDGSTS.E.BYPASS.LTC128B.128 [R213+0x1900], [R112.64], !P3 ;  /* 0x0190000070d57fae */ /* 0x0003e4000d901d48 */
[----:B------:R-:W-:Y:S01]  /*10400*/  IMAD.X R187, R113, 0x1, R0, P0 ;  /* 0x0000000171bb7824 */ /* 0x000fe200000e0600 */
[C---:B------:R-:W-:Y:S03]  /*10410*/  ISETP.GT.AND P0, PT, R211.reuse, R234, PT ;  /* 0x000000ead300720c */ /* 0x040fe60003f04270 */
[-C--:B------:R-:W-:Y:S01]  /*10420*/  HMMA.16816.F32.BF16 R76, R168, R182.reuse, R76 ;  /* 0x000000b6a84c723c */ /* 0x080fe2000004184c */
[----:B------:R4:W-:Y:S06]  /*10430*/  LDGSTS.E.BYPASS.LTC128B.128 [R213+0x2100], [R186.64], !P3 ;  /* 0x02100000bad57fae */ /* 0x0009ec000d901d48 */
[----:B------:R-:W-:Y:S01]  /*10440*/  LDSM.16.M88.4 R188, [R201] ;  /* 0x00000000c9bc783b */ /* 0x000fe20000000200 */
[----:B------:R-:W-:Y:S04]  /*10450*/  HMMA.16816.F32.BF16 R80, R160, R182, R80 ;  /* 0x000000b6a050723c */ /* 0x000fe80000041850 */
[----:B------:R-:W-:Y:S01]  /*10460*/  @P0 IADD3 R0, R211, -0x1, RZ ;  /* 0xffffffffd3000810 */ /* 0x000fe20007ffe0ff */
[----:B------:R-:W-:Y:S03]  /*10470*/  LDSM.16.M88.4 R192, [R203+0x2000] ;  /* 0x00200000cbc0783b */ /* 0x000fe60000000200 */
[----:B---3--:R-:W-:Y:S03]  /*10480*/  @P0 SHF.R.S32.HI R2, RZ, 0x1f, R0 ;  /* 0x0000001fff020819 */ /* 0x008fe60000011400 */
[----:B------:R-:W-:Y:S01]  /*10490*/  LDSM.16.M88.4 R164, [R201+0x800] ;  /* 0x00080000c9a4783b */ /* 0x000fe20000000200 */
[----:B-1----:R-:W-:Y:S05]  /*104a0*/  @P0 IMAD.WIDE.U32 R112, R0, c[0x0][0x1e0], RZ ;  /* 0x0000780000700a25 */ /* 0x002fea00078e00ff */
[----:B------:R-:W-:Y:S01]  /*104b0*/  LDSM.16.M88.4 R156, [R201+0x1000] ;  /* 0x00100000c99c783b */ /* 0x000fe20000000200 */
[----:B------:R-:W-:Y:S04]  /*104c0*/  @P0 IMAD R2, R2, c[0x0][0x1e0], RZ ;  /* 0x0000780002020a24 */ /* 0x000fe800078e02ff */
[----:B------:R-:W-:Y:S01]  /*104d0*/  @P0 IMAD R0, R0, c[0x0][0x1e4], R2 ;  /* 0x0000790000000a24 */ /* 0x000fe200078e0202 */
[----:B----4-:R-:W1:Y:S01]  /*104e0*/  LDSM.16.M88.4 R184, [R203] ;  /* 0x00000000cbb8783b */ /* 0x010e620000000200 */
[----:B------:R-:W-:Y:S02]  /*104f0*/  @P0 IMAD.MOV.U32 R2, RZ, RZ, R218 ;  /* 0x000000ffff020224 */ /* 0x000fe400078e00da */
[----:B------:R-:W-:Y:S03]  /*10500*/  @P0 IMAD.IADD R0, R113, 0x1, R0 ;  /* 0x0000000171000824 */ /* 0x000fe600078e0200 */
[----:B------:R-:W0:Y:S06]  /*10510*/  LDGDEPBAR ;  /* 0x00000000000079af */ /* 0x000e2c0000000000 */
[----:B------:R-:W3:Y:S06]  /*10520*/  LDSM.16.M88.4 R160, [R201+0x1800] ;  /* 0x00180000c9a0783b */ /* 0x000eec0000000200 */
[----:B------:R-:W4:Y:S06]  /*10530*/  LDSM.16.M88.4 R168, [R201+0x2000] ;  /* 0x00200000c9a8783b */ /* 0x000f2c0000000200 */
        /* <DEDUP_REMOVED lines=22> */
[----:B------:R-:W3:Y:S01]  /*106a0*/  LDSM.16.M88.4 R160, [R198+0x2000] ;  /* 0x00200000c6a0783b */ /* 0x000ee20000000200 */
[----:B------:R-:W-:Y:S05]  /*106b0*/  DEPBAR.LE SB0, 0x0 ;  /* 0x000080000000791a */ /* 0x000fea0000000000 */
[----:B------:R-:W-:Y:S01]  /*106c0*/  BAR.SYNC.DEFER_BLOCKING 0x0 ;  /* 0x0000000000007b1d */ /* 0x000fe20000010000 */
[-C--:B----4-:R-:W-:Y:S08]  /*106d0*/  HMMA.16816.F32.BF16 R68, R184, R168.reuse, R68 ;  /* 0x000000a8b844723c */ /* 0x090ff00000041844 */
[C---:B------:R-:W-:Y:S08]  /*106e0*/  HMMA.16816.F32.BF16 R72, R192.reuse, R168, R72 ;  /* 0x000000a8c048723c */ /* 0x040ff00000041848 */
[-C--:B------:R-:W-:Y:S04]  /*106f0*/  HMMA.16816.F32.BF16 R76, R192, R170.reuse, R76 ;  /* 0x000000aac04c723c */ /* 0x080fe8000004184c */
[----:B--2---:R-:W-:Y:S01]  /*10700*/  @P0 MOV R3, R114 ;  /* 0x0000007200030202 */ /* 0x004fe20000000f00 */
[----:B------:R-:W-:Y:S03]  /*10710*/  @P0 IMAD.MOV.U32 R114, RZ, RZ, c[0x0][0x1e0] ;  /* 0x00007800ff720624 */ /* 0x000fe600078e00ff */
[----:B------:R-:W-:Y:S04]  /*10720*/  HMMA.16816.F32.BF16 R80, R184, R170, R80 ;  /* 0x000000aab850723c */ /* 0x000fe80000041850 */
[----:B------:R-:W-:Y:S04]  /*10730*/  @P0 IMAD.WIDE.U32 R2, R112, 0x50, R2 ;  /* 0x0000005070020825 */ /* 0x000fe800078e0002 */
[-C--:B-----5:R-:W-:Y:S05]  /*10740*/  HMMA.16816.F32.BF16 R4, R172, R176.reuse, R4 ;  /* 0x000000b0ac04723c */ /* 0x0a0fea0000041804 */
[----:B------:R-:W-:Y:S01]  /*10750*/  @P0 IMAD R112, R0, 0x50, RZ ;  /* 0x0000005000700824 */ /* 0x000fe200078e02ff */
[C---:B------:R-:W-:Y:S01]  /*10760*/  @P0 SHF.L.U64.HI R0, R114.reuse, R212, c[0x0][0x1e4] ;  /* 0x0000790072000619 */ /* 0x040fe200000102d4 */
[----:B------:R-:W-:Y:S01]  /*10770*/  @P0 IMAD.SHL.U32 R114, R114, 0x20, RZ ;  /* 0x0000002072720824 */ /* 0x000fe200078e00ff */
[C---:B------:R-:W-:Y:S04]  /*10780*/  HMMA.16816.F32.BF16 R8, R180.reuse, R176, R8 ;  /* 0x000000b0b408723c */ /* 0x040fe80000041808 */
[----:B------:R-:W-:Y:S04]  /*10790*/  @P0 IADD3 R3, R3, R112, RZ ;  /* 0x0000007003030210 */ /* 0x000fe80007ffe0ff */
        /* <DEDUP_REMOVED lines=22> */
[----:B------:R-:W-:Y:S01]  /*10900*/  IMAD.IADD R158, R215, 0x1, R216 ;  /* 0x00000001d79e7824 */ /* 0x000fe200078e02d8 */
[-C--:B---3--:R-:W-:Y:S04]  /*10910*/  HMMA.16816.F32.BF16 R68, R172, R160.reuse, R68 ;  /* 0x000000a0ac44723c */ /* 0x088fe80000041844 */
[----:B------:R-:W-:Y:S04]  /*10920*/  @P4 IMAD.HI.U32 R113, R158, c[0x0][0x2c8], RZ ;  /* 0x0000b2009e714a27 */ /* 0x000fe800078e00ff */
[C---:B------:R-:W-:Y:S04]  /*10930*/  HMMA.16816.F32.BF16 R72, R180.reuse, R160, R72 ;  /* 0x000000a0b448723c */ /* 0x040fe80000041848 */
[----:B------:R-:W-:Y:S01]  /*10940*/  @P4 SHF.R.U32.HI R158, RZ, c[0x0][0x2cc], R113 ;  /* 0x0000b300ff9e4a19 */ /* 0x000fe20000011671 */
[--C-:B------:R-:W-:Y:S01]  /*10950*/  @P0 IMAD.X R113, R165, 0x1, R0.reuse, P2 ;  /* 0x00000001a5710824 */ /* 0x100fe200010e0600 */
        /* <DEDUP_REMOVED lines=35> */
.L_x_634:
[----:B------:R-:W-:Y:S04]  /*10b90*/  MOV R112, c[0x0][0x32c] ;  /* 0x0000cb0000707a02 */ /* 0x000fe80000000f00 */
[----:B------:R-:W-:Y:S11]  /*10ba0*/  ISETP.NE.AND P0, PT, R112, 0x1, PT ;  /* 0x000000017000780c */ /* 0x000ff60003f05270 */
[----:B------:R-:W-:Y:S02]  /*10bb0*/  @!UPT UIADD3 URZ, URZ, URZ, URZ ;  /* 0x0000003f3f3ff290 */ /* 0x000fe4000fffe03f */
[----:B------:R-:W-:Y:S05]  /*10bc0*/  @P0 IMAD.HI.U32 R112, R2, c[0x0][0x330], RZ ;  /* 0x0000cc0002700a27 */ /* 0x000fea00078e00ff */
[----:B------:R-:W-:Y:S02]  /*10bd0*/  @P0 SHF.R.U32.HI R2, RZ, c[0x0][0x334], R112 ;  /* 0x0000cd00ff020a19 */ /* 0x000fe40000011670 */
.L_x_635:
[----:B------:R-:W-:Y:S05]  /*10be0*/  BSYNC B0 ;  /* 0x0000000000007941 */ /* 0x000fea0003800000 */
.L_x_633:
[----:B------:R-:W-:Y:S04]  /*10bf0*/  IMAD.IADD R112, R3, 0x1, -R242 ;  /* 0x0000000103707824 */ /* 0x000fe800078e0af2 */
[----:B------:R-:W-:Y:S05]  /*10c00*/  IMAD R2, R2, c[0x0][0x32c], R112 ;  /* 0x0000cb0002027a24 */ /* 0x000fea00078e0270 */
[----:B------:R-:W-:Y:S02]  /*10c10*/  IADD3 R112, R2, c[0x0][0x32c], RZ ;  /* 0x0000cb0002707a10 */ /* 0x000fe40007ffe0ff */
[----:B------:R-:W-:Y:S02]  /*10c20*/  IMNMX R0, R0, R2, !PT ;  /* 0x0000000200007217 */ /* 0x000fe40007800200 */
[----:B------:R-:W-:Y:S02]  /*10c30*/  IMNMX R156, R156, R112, PT ;  /* 0x000000709c9c7217 */ /* 0x000fe40003800200 */
.L_x_632:
        /* <DEDUP_REMOVED lines=17> */
.L_x_638:
[----:B------:R-:W-:Y:S04]  /*10d50*/  MOV R113, c[0x0][0x32c] ;  /* 0x0000cb0000717a02 */ /* 0x000fe80000000f00 */
[----:B------:R-:W-:Y:S11]  /*10d60*/  ISETP.NE.AND P0, PT, R113, 0x1, PT ;  /* 0x000000017100780c */ /* 0x000ff60003f05270 */
[----:B------:R-:W-:Y:S02]  /*10d70*/  @!UPT UIADD3 URZ, URZ, URZ, URZ ;  /* 0x0000003f3f3ff290 */ /* 0x000fe4000fffe03f */
[----:B------:R-:W-:Y:S05]  /*10d80*/  @P0 IMAD.HI.U32 R113, R2, c[0x0][0x330], RZ ;  /* 0x0000cc0002710a27 */ /* 0x000fea00078e00ff */
[----:B------:R-:W-:Y:S02]  /*10d90*/  @P0 SHF.R.U32.HI R2, RZ, c[0x0][0x334], R113 ;  /* 0x0000cd00ff020a19 */ /* 0x000fe40000011671 */
.L_x_639:
[----:B------:R-:W-:Y:S05]  /*10da0*/  BSYNC B0 ;  /* 0x0000000000007941 */ /* 0x000fea0003800000 */
.L_x_637:
[----:B------:R-:W-:Y:S04]  /*10db0*/  IMAD.IADD R113, R3, 0x1, -R242 ;  /* 0x0000000103717824 */ /* 0x000fe800078e0af2 */
[----:B------:R-:W-:Y:S05]  /*10dc0*/  IMAD R2, R2, c[0x0][0x32c], R113 ;  /* 0x0000cb0002027a24 */ /* 0x000fea00078e0271 */
[----:B------:R-:W-:Y:S02]  /*10dd0*/  IADD3 R113, R2, c[0x0][0x32c], RZ ;  /* 0x0000cb0002717a10 */ /* 0x000fe40007ffe0ff */
[----:B------:R-:W-:Y:S02]  /*10de0*/  IMNMX R112, R112, R2, !PT ;  /* 0x0000000270707217 */ /* 0x000fe40007800200 */
[----:B------:R-:W-:Y:S02]  /*10df0*/  IMNMX R114, R114, R113, PT ;  /* 0x0000007172727217 */ /* 0x000fe40003800200 */
.L_x_636:
        /* <DEDUP_REMOVED lines=17> */
.L_x_642:
[----:B------:R-:W-:Y:S04]  /*10f10*/  MOV R161, c[0x0][0x32c] ;  /* 0x0000cb0000a17a02 */ /* 0x000fe80000000f00 */
[----:B------:R-:W-:Y:S11]  /*10f20*/  ISETP.NE.AND P0, PT, R161, 0x1, PT ;  /* 0x00000001a100780c */ /* 0x000ff60003f05270 */
[----:B------:R-:W-:Y:S02]  /*10f30*/  @!UPT UIADD3 URZ, URZ, URZ, URZ ;  /* 0x0000003f3f3ff290 */ /* 0x000fe4000fffe03f */
[----:B------:R-:W-:Y:S05]  /*10f40*/  @P0 IMAD.HI.U32 R161, R157, c[0x0][0x330], RZ ;  /* 0x0000cc009da10a27 */ /* 0x000fea00078e00ff */
[----:B------:R-:W-:Y:S02]  /*10f50*/  @P0 SHF.R.U32.HI R157, RZ, c[0x0][0x334], R161 ;  /* 0x0000cd00ff9d0a19 */ /* 0x000fe400000116a1 */
.L_x_643:
[----:B------:R-:W-:Y:S05]  /*10f60*/  BSYNC B0 ;  /* 0x0000000000007941 */ /* 0x000fea0003800000 */
.L_x_641:
[----:B------:R-:W-:Y:S04]  /*10f70*/  IMAD.IADD R161, R3, 0x1, -R242 ;  /* 0x0000000103a17824 */ /* 0x000fe800078e0af2 */
[----:B------:R-:W-:Y:S05]  /*10f80*/  IMAD R157, R157, c[0x0][0x32c], R161 ;  /* 0x0000cb009d9d7a24 */ /* 0x000fea00078e02a1 */
[----:B------:R-:W-:Y:S02]  /*10f90*/  IADD3 R161, R157, c[0x0][0x32c], RZ ;  /* 0x0000cb009da17a10 */ /* 0x000fe40007ffe0ff */
[----:B------:R-:W-:Y:S02]  /*10fa0*/  IMNMX R2, R2, R157, !PT ;  /* 0x0000009d02027217 */ /* 0x000fe40007800200 */
[----:B------:R-:W-:Y:S02]  /*10fb0*/  IMNMX R113, R113, R161, PT ;  /* 0x000000a171717217 */ /* 0x000fe40003800200 */
.L_x_640:
        /* <DEDUP_REMOVED lines=249> */
.L_x_646:
[----:B------:R-:W-:Y:S04]  /*11f50*/  MOV R6, c[0x0][0x32c] ;  /* 0x0000cb0000067a02 */ /* 0x000fe80000000f00 */
[----:B------:R-:W-:Y:S11]  /*11f60*/  ISETP.NE.AND P0, PT, R6, 0x1, PT ;  /* 0x000000010600780c */ /* 0x000ff60003f05270 */
[----:B------:R-:W-:Y:S02]  /*11f70*/  @!UPT UIADD3 URZ, URZ, URZ, URZ ;  /* 0x0000003f3f3ff290 */ /* 0x000fe4000fffe03f */
[----:B------:R-:W-:Y:S05]  /*11f80*/  @P0 IMAD.HI.U32 R6, R4, c[0x0][0x330], RZ ;  /* 0x0000cc0004060a27 */ /* 0x000fea00078e00ff */
[----:B------:R-:W-:Y:S02]  /*11f90*/  @P0 SHF.R.U32.HI R4, RZ, c[0x0][0x334], R6 ;  /* 0x0000cd00ff040a19 */ /* 0x000fe40000011606 */
.L_x_647:
[----:B------:R-:W-:Y:S05]  /*11fa0*/  BSYNC B0 ;  /* 0x0000000000007941 */ /* 0x000fea0003800000 */
.L_x_645:
[----:B------:R-:W-:Y:S04]  /*11fb0*/  IMAD.IADD R3, R3, 0x1, -R242 ;  /* 0x0000000103037824 */ /* 0x000fe800078e0af2 */
[----:B------:R-:W-:Y:S05]  /*11fc0*/  IMAD R3, R4, c[0x0][0x32c], R3 ;  /* 0x0000cb0004037a24 */ /* 0x000fea00078e0203 */
[----:B------:R-:W-:Y:S02]  /*11fd0*/  IADD3 R4, R3, c[0x0][0x32c], RZ ;  /* 0x0000cb0003047a10 */ /* 0x000fe40007ffe0ff */
[----:B------:R-:W-:Y:S02]  /*11fe0*/  IMNMX R0, R0, R3, !PT ;  /* 0x0000000300007217 */ /* 0x000fe40007800200 */
[----:B------:R-:W-:Y:S02]  /*11ff0*/  IMNMX R2, R2, R4, PT ;  /* 0x0000000402027217 */ /* 0x000fe40003800200 */
.L_x_644:
        /* <DEDUP_REMOVED lines=141> */
[----:B------:R-:W-:Y:S02]  /*128d0*/  FMNMX.FTZ R5, R221, R5, !PT ;  /* 0x00000005dd057209 */ /* 0x000fe40007810000 */
[----:B------:R-:W-:Y:S02]  /*128e0*/  ISETP.GT.AND P0, PT, R0, 0x48, !P3 ;  /* 0x000000480000780c */ /* 0x000fe40005f04270 */
        /* <DEDUP_REMOVED lines=9> */
[----:B------:R-:W-:Y:S04]  /*12980*/  ISETP.LT.OR P3, PT, R2, 0x4a, P3 ;  /* 0x0000004a0200780c */ /* 0x000fe80001f61670 */
        /* <DEDUP_REMOVED lines=16> */
[----:B------:R3:W-:Y:S01]  /*12a90*/  MUFU.EX2 R229, R56 ;  /* 0x0000003800e57308 */ /* 0x0007e20000000800 */
        /* <DEDUP_REMOVED lines=8> */
[--C-:B---3--:R-:W-:Y:S08]  /*12b20*/  FFMA.FTZ R56, R180, c[0x0][0x2d0], -R64.reuse ;  /* 0x0000b400b4387a23 */ /* 0x108ff00000010840 */
[----:B------:R-:W-:Y:S01]  /*12b30*/  MUFU.EX2 R228, R56 ;  /* 0x0000003800e47308 */ /* 0x000fe20000000800 */
[--C-:B-1----:R-:W-:Y:S01]  /*12b40*/  FFMA.FTZ R5, R34, c[0x0][0x2d0], -R64.reuse ;  /* 0x0000b40022057a23 */ /* 0x102fe20000010840 */
[----:B--2---:R-:W-:Y:S08]  /*12b50*/  F2FP.BF16.PACK_AB R46, R225, R223 ;  /* 0x000000dfe12e723e */ /* 0x004ff000000010ff */
[----:B------:R1:W-:Y:S02]  /*12b60*/  MUFU.EX2 R53, R5 ;  /* 0x0000000500357308 */ /* 0x0003e40000000800 */
[--C-:B-1----:R-:W-:Y:S08]  /*12b70*/  FFMA.FTZ R5, R36, c[0x0][0x2d0], -R64.reuse ;  /* 0x0000b40024057a23 */ /* 0x102ff00000010840 */
        /* <DEDUP_REMOVED lines=17> */
[----:B------:R-:W-:Y:S01]  /*12c90*/  LDSM.16.MT88.4 R32, [R200] ;  /* 0x00000000c820783b */ /* 0x000fe20000004200 */
[--C-:B------:R-:W-:Y:S01]  /*12ca0*/  FFMA.FTZ R16, R24, c[0x0][0x2d0], -R65.reuse ;  /* 0x0000b40018107a23 */ /* 0x100fe20000010841 */
        /* <DEDUP_REMOVED lines=53> */
[C---:B------:R-:W-:Y:S02]  /*13000*/  FMUL.FTZ R85, R41.reuse, R85 ;  /* 0x0000005529557220 */ /* 0x040fe40000410000 */
[C---:B------:R-:W-:Y:S02]  /*13010*/  FMUL.FTZ R96, R41.reuse, R96 ;  /* 0x0000006029607220 */ /* 0x040fe40000410000 */
[C---:B------:R-:W-:Y:S02]  /*13020*/  FMUL.FTZ R97, R41.reuse, R97 ;  /* 0x0000006129617220 */ /* 0x040fe40000410000 */
[C---:B------:R-:W-:Y:S01]  /*13030*/  FMUL.FTZ R100, R41.reuse, R100 ;  /* 0x0000006429647220 */ /* 0x040fe20000410000 */
[----:B------:R4:W-:Y:S01]  /*13040*/  MUFU.EX2 R79, R4 ;  /* 0x00000004004f7308 */ /* 0x0009e20000000800 */
[----:B------:R-:W-:Y:S02]  /*13050*/  FMUL.FTZ R101, R41, R101 ;  /* 0x0000006529657220 */ /* 0x000fe40000410000 */
[C---:B-1----:R-:W-:Y:S02]  /*13060*/  FMUL.FTZ R7, R40.reuse, R123 ;  /* 0x0000007b28077220 */ /* 0x042fe40000410000 */
[C---:B------:R-:W-:Y:S01]  /*13070*/  FMUL.FTZ R6, R40.reuse, R122 ;  /* 0x0000007a28067220 */ /* 0x040fe20000410000 */
[----:B------:R-:W-:Y:S01]  /*13080*/  MOV R122, R53 ;  /* 0x00000035007a7202 */ /* 0x000fe20000000f00 */
[C---:B------:R-:W-:Y:S01]  /*13090*/  FMUL.FTZ R18, R40.reuse, R134 ;  /* 0x0000008628127220 */ /* 0x040fe20000410000 */
[----:B------:R-:W5:Y:S01]  /*130a0*/  LDL.LU R123, [R1] ;  /* 0x00000000017b7983 */ /* 0x000f620000300800 */
[C---:B------:R-:W-:Y:S01]  /*130b0*/  FMUL.FTZ R19, R40.reuse, R135 ;  /* 0x0000008728137220 */ /* 0x040fe20000410000 */
[----:B------:R-:W1:Y:S01]  /*130c0*/  MUFU.EX2 R241, R5 ;  /* 0x0000000500f17308 */ /* 0x000e620000000800 */
[C---:B------:R-:W-:Y:S01]  /*130d0*/  FMUL.FTZ R86, R40.reuse, R86 ;  /* 0x0000005628567220 */ /* 0x040fe20000410000 */
[----:B------:R-:W-:Y:S01]  /*130e0*/  LDSM.16.MT88.4 R132, [R196+0x2000] ;  /* 0x00200000c484783b */ /* 0x000fe20000004200 */
[----:B------:R-:W-:Y:S02]  /*130f0*/  FMUL.FTZ R87, R40, R87 ;  /* 0x0000005728577220 */ /* 0x000fe40000410000 */
[--C-:B--2---:R-:W-:Y:S02]  /*13100*/  FFMA.FTZ R0, R10, c[0x0][0x2d0], -R66.reuse ;  /* 0x0000b4000a007a23 */ /* 0x104fe40000010842 */
[C---:B---3--:R-:W-:Y:S01]  /*13110*/  FMUL.FTZ R8, R2.reuse, R124 ;  /* 0x0000007c02087220 */ /* 0x048fe20000410000 */
[----:B------:R-:W-:Y:S01]  /*13120*/  MOV R124, R52 ;  /* 0x00000034007c7202 */ /* 0x000fe20000000f00 */
[C---:B------:R-:W-:Y:S01]  /*13130*/  FMUL.FTZ R9, R2.reuse, R125 ;  /* 0x0000007d02097220 */ /* 0x040fe20000410000 */
[----:B------:R2:W-:Y:S01]  /*13140*/  MUFU.EX2 R75, R0 ;  /* 0x00000000004b7308 */ /* 0x0005e20000000800 */
[C---:B------:R-:W-:Y:S02]  /*13150*/  FMUL.FTZ R12, R2.reuse, R128 ;  /* 0x00000080020c7220 */ /* 0x040fe40000410000 */
[C---:B------:R-:W-:Y:S02]  /*13160*/  FMUL.FTZ R13, R2.reuse, R129 ;  /* 0x00000081020d7220 */ /* 0x040fe40000410000 */
[----:B----4-:R-:W-:Y:S02]  /*13170*/  FFMA.FTZ R4, R175, c[0x0][0x2d0], -R43 ;  /* 0x0000b400af047a23 */ /* 0x010fe4000001082b */
[C---:B------:R-:W-:Y:S02]  /*13180*/  FMUL.FTZ R24, R2.reuse, R140 ;  /* 0x0000008c02187220 */ /* 0x040fe40000410000 */
[C---:B------:R-:W-:Y:S01]  /*13190*/  FMUL.FTZ R28, R2.reuse, R144 ;  /* 0x00000090021c7220 */ /* 0x040fe20000410000 */
[----:B------:R3:W-:Y:S01]  /*131a0*/  MUFU.EX2 R243, R4 ;  /* 0x0000000400f37308 */ /* 0x0007e20000000800 */
[C---:B------:R-:W-:Y:S01]  /*131b0*/  FMUL.FTZ R29, R2.reuse, R145 ;  /* 0x00000091021d7220 */ /* 0x040fe20000410000 */
[----:B------:R-:W-:Y:S01]  /*131c0*/  MOV R145, R223 ;  /* 0x000000df00917202 */ /* 0x000fe20000000f00 */
[C---:B------:R-:W-:Y:S01]  /*131d0*/  FMUL.FTZ R88, R2.reuse, R88 ;  /* 0x0000005802587220 */ /* 0x040fe20000410000 */
[----:B-1----:R-:W-:Y:S01]  /*131e0*/  F2FP.BF16.PACK_AB R39, R79, R241 ;  /* 0x000000f14f27723e */ /* 0x002fe200000010ff */
[----:B------:R-:W-:Y:S01]  /*131f0*/  FMUL.FTZ R5, R41, R121 ;  /* 0x0000007929057220 */ /* 0x000fe20000410000 */
[----:B------:R-:W-:Y:S01]  /*13200*/  MOV R144, R224 ;  /* 0x000000e000907202 */ /* 0x000fe20000000f00 */
[C---:B------:R-:W-:Y:S01]  /*13210*/  FMUL.FTZ R89, R2.reuse, R89 ;  /* 0x0000005902597220 */ /* 0x040fe20000410000 */
[----:B------:R-:W4:Y:S01]  /*13220*/  LDL.LU R121, [R1+0x4] ;  /* 0x0000040001797983 */ /* 0x000f220000300800 */
[C---:B------:R-:W-:Y:S02]  /*13230*/  FMUL.FTZ R92, R2.reuse, R92 ;  /* 0x0000005c025c7220 */ /* 0x040fe40000410000 */
[----:B------:R-:W-:Y:S02]  /*13240*/  FMUL.FTZ R93, R2, R93 ;  /* 0x0000005d025d7220 */ /* 0x000fe40000410000 */
[C---:B------:R-:W-:Y:S02]  /*13250*/  FMUL.FTZ R98, R40.reuse, R98 ;  /* 0x0000006228627220 */ /* 0x040fe40000410000 */
[--C-:B--2---:R-:W-:Y:S02]  /*13260*/  FFMA.FTZ R0, R11, c[0x0][0x2d0], -R66.reuse ;  /* 0x0000b4000b007a23 */ /* 0x104fe40000010842 */
[C---:B------:R-:W-:Y:S02]  /*13270*/  FMUL.FTZ R99, R40.reuse, R99 ;  /* 0x0000006328637220 */ /* 0x040fe40000410000 */
[----:B------:R1:W2:Y:S01]  /*13280*/  MUFU.EX2 R78, R0 ;  /* 0x00000000004e7308 */ /* 0x0002a20000000800 */
[C---:B------:R-:W-:Y:S02]  /*13290*/  FMUL.FTZ R102, R40.reuse, R102 ;  /* 0x0000006628667220 */ /* 0x040fe40000410000 */
[----:B------:R-:W-:Y:S02]  /*132a0*/  FMUL.FTZ R103, R40, R103 ;  /* 0x0000006728677220 */ /* 0x000fe40000410000 */
[----:B---3--:R-:W-:Y:S02]  /*132b0*/  FMUL.FTZ R4, R41, R120 ;  /* 0x0000007829047220 */ /* 0x008fe40000410000 */
[----:B------:R-:W3:Y:S01]  /*132c0*/  LDL.LU R120, [R1+0x8] ;  /* 0x0000080001787983 */ /* 0x000ee20000300800 */
[----:B------:R-:W-:Y:S02]  /*132d0*/  FFMA.FTZ R56, R61, c[0x0][0x2d0], -R66 ;  /* 0x0000b4003d387a23 */ /* 0x000fe40000010842 */
[C---:B------:R-:W-:Y:S02]  /*132e0*/  FMUL.FTZ R104, R2.reuse, R104 ;  /* 0x0000006802687220 */ /* 0x040fe40000410000 */
[-C--:B------:R-:W-:Y:S01]  /*132f0*/  HMMA.16816.F32.BF16 R4, R44, R20.reuse, R4 ;  /* 0x000000142c04723c */ /* 0x080fe20000041804 */
[----:B------:R-:W-:Y:S04]  /*13300*/  MUFU.EX2 R224, R56 ;  /* 0x0000003800e07308 */ /* 0x000fe80000000800 */
[C---:B------:R-:W-:Y:S02]  /*13310*/  FMUL.FTZ R105, R2.reuse, R105 ;  /* 0x0000006902697220 */ /* 0x040fe40000410000 */
[C---:B------:R-:W-:Y:S02]  /*13320*/  FMUL.FTZ R108, R2.reuse, R108 ;  /* 0x0000006c026c7220 */ /* 0x040fe40000410000 */
[----:B------:R-:W-:Y:S03]  /*13330*/  FMUL.FTZ R109, R2, R109 ;  /* 0x0000006d026d7220 */ /* 0x000fe60000410000 */
[----:B-1----:R-:W-:Y:S02]  /*13340*/  FSEL R0, R3, RZ, P0 ;  /* 0x000000ff03007208 */ /* 0x002fe40000000000 */
[----:B--2---:R-:W-:Y:S02]  /*13350*/  F2FP.BF16.PACK_AB R37, R78, R75 ;  /* 0x0000004b4e25723e */ /* 0x004fe400000010ff */
[----:B------:R-:W-:Y:S01]  /*13360*/  ISETP.GT.AND P0, PT, R211, R234, PT ;  /* 0x000000ead300720c */ /* 0x000fe20003f04270 */
[----:B------:R-:W-:Y:S04]  /*13370*/  FADD.FTZ R0, -R0, R118 ;  /* 0x0000007600007221 */ /* 0x000fe80000010100 */
[----:B------:R-:W-:Y:S06]  /*13380*/  FMUL.FTZ R0, R0, c[0x0][0x2d0] ;  /* 0x0000b40000007a20 */ /* 0x000fec0000410000 */
[----:B------:R-:W1:Y:S02]  /*13390*/  MUFU.EX2 R0, R0 ;  /* 0x0000000000007308 */ /* 0x000e640000000800 */
[C---:B-1----:R-:W-:Y:S02]  /*133a0*/  FMUL.FTZ R10, R0.reuse, R126 ;  /* 0x0000007e000a7220 */ /* 0x042fe40000410000 */
[C---:B------:R-:W-:Y:S02]  /*133b0*/  FMUL.FTZ R11, R0.reuse, R127 ;  /* 0x0000007f000b7220 */ /* 0x040fe40000410000 */
[C---:B------:R-:W-:Y:S02]  /*133c0*/  FMUL.FTZ R14, R0.reuse, R130 ;  /* 0x00000082000e7220 */ /* 0x040fe40000410000 */
[C---:B------:R-:W-:Y:S02]  /*133d0*/  FMUL.FTZ R15, R0.reuse, R131 ;  /* 0x00000083000f7220 */ /* 0x040fe40000410000 */
[C---:B------:R-:W-:Y:S01]  /*133e0*/  FMUL.FTZ R26, R0.reuse, R142 ;  /* 0x0000008e001a7220 */ /* 0x040fe20000410000 */
[C---:B------:R-:W-:Y:S04]  /*133f0*/  HMMA.16816.F32.BF16 R8, R36.reuse, R20, R8 ;  /* 0x000000142408723c */ /* 0x040fe80000041808 */
[C---:B------:R-:W-:Y:S02]  /*13400*/  FMUL.FTZ R27, R0.reuse, R143 ;  /* 0x0000008f001b7220 */ /* 0x040fe40000410000 */
[C---:B------:R-:W-:Y:S01]  /*13410*/  FMUL.FTZ R30, R0.reuse, R146 ;  /* 0x00000092001e7220 */ /* 0x040fe20000410000 */
[----:B------:R-:W-:Y:S01]  /*13420*/  MOV R146, R55 ;  /* 0x0000003700927202 */ /* 0x000fe20000000f00 */
[-C--:B------:R-:W-:Y:S04]  /*13430*/  HMMA.16816.F32.BF16 R12, R36, R22.reuse, R12 ;  /* 0x00000016240c723c */ /* 0x080fe8000004180c */
[----:B------:R-:W-:Y:S02]  /*13440*/  FFMA.FTZ R20, R25, c[0x0][0x2d0], -R65 ;  /* 0x0000b40019147a23 */ /* 0x000fe40000010841 */
[----:B------:R-:W-:Y:S01]  /*13450*/  FMUL.FTZ R31, R0, R147 ;  /* 0x00000093001f7220 */ /* 0x000fe20000410000 */
[----:B------:R-:W-:Y:S01]  /*13460*/  MOV R147, R54 ;  /* 0x0000003600937202 */ /* 0x000fe20000000f00 */
[C---:B------:R-:W-:Y:S01]  /*13470*/  HMMA.16816.F32.BF16 R16, R44.reuse, R22, R16 ;  /* 0x000000162c10723c */ /* 0x040fe20000041810 */
[----:B------:R1:W-:Y:S01]  /*13480*/  MUFU.EX2 R237, R20 ;  /* 0x0000001400ed7308 */ /* 0x0003e20000000800 */
[----:B------:R-:W2:Y:S02]  /*13490*/  LDSM.16.MT88.4 R52, [R199] ;  /* 0x00000000c734783b */ /* 0x000ea40000004200 */
[C---:B------:R-:W-:Y:S02]  /*134a0*/  FMUL.FTZ R21, R41.reuse, R137 ;  /* 0x0000008929157220 */ /* 0x040fe40000410000 */
[----:B------:R-:W-:Y:S02]  /*134b0*/  FMUL.FTZ R25, R2, R141 ;  /* 0x0000008d02197220 */ /* 0x000fe40000410000 */
[C---:B------:R-:W-:Y:S04]  /*134c0*/  FMUL.FTZ R22, R40.reuse, R138 ;  /* 0x0000008a28167220 */ /* 0x040fe80000410000 */
[----:B------:R-:W-:Y:S02]  /*134d0*/  FMUL.FTZ R23, R40, R139 ;  /* 0x0000008b28177220 */ /* 0x000fe40000410000 */
[C---:B------:R-:W-:Y:S02]  /*134e0*/  FMUL.FTZ R90, R0.reuse, R90 ;  /* 0x0000005a005a7220 */ /* 0x040fe40000410000 */
[C---:B------:R-:W-:Y:S02]  /*134f0*/  FMUL.FTZ R91, R0.reuse, R91 ;  /* 0x0000005b005b7220 */ /* 0x040fe40000410000 */
[C---:B------:R-:W-:Y:S02]  /*13500*/  FMUL.FTZ R94, R0.reuse, R94 ;  /* 0x0000005e005e7220 */ /* 0x040fe40000410000 */
[C---:B------:R-:W-:Y:S02]  /*13510*/  FMUL.FTZ R95, R0.reuse, R95 ;  /* 0x0000005f005f7220 */ /* 0x040fe40000410000 */
[C---:B------:R-:W-:Y:S02]  /*13520*/  FMUL.FTZ R106, R0.reuse, R106 ;  /* 0x0000006a006a7220 */ /* 0x040fe40000410000 */
[C---:B------:R-:W-:Y:S02]  /*13530*/  FMUL.FTZ R107, R0.reuse, R107 ;  /* 0x0000006b006b7220 */ /* 0x040fe40000410000 */
[----:B-1----:R-:W-:Y:S02]  /*13540*/  FMUL.FTZ R20, R41, R136 ;  /* 0x0000008829147220 */ /* 0x002fe40000410000 */
[C---:B------:R-:W-:Y:S02]  /*13550*/  FMUL.FTZ R110, R0.reuse, R110 ;  /* 0x0000006e006e7220 */ /* 0x040fe40000410000 */
[----:B------:R-:W-:Y:S03]  /*13560*/  FMUL.FTZ R111, R0, R111 ;  /* 0x0000006f006f7220 */ /* 0x000fe60000410000 */
[-C--:B------:R-:W-:Y:S08]  /*13570*/  HMMA.16816.F32.BF16 R20, R44, R32.reuse, R20 ;  /* 0x000000202c14723c */ /* 0x080ff00000041814 */
[C---:B------:R-:W-:Y:S07]  /*13580*/  HMMA.16816.F32.BF16 R24, R36.reuse, R32, R24 ;  /* 0x000000202418723c */ /* 0x040fee0000041818 */
[--C-:B------:R-:W-:Y:S01]  /*13590*/  FFMA.FTZ R32, R177, c[0x0][0x2d0], -R43.reuse ;  /* 0x0000b400b1207a23 */ /* 0x100fe2000001082b */
[-C--:B------:R-:W-:Y:S03]  /*135a0*/  HMMA.16816.F32.BF16 R28, R36, R34.reuse, R28 ;  /* 0x00000022241c723c */ /* 0x080fe6000004181c */
[----:B------:R1:W-:Y:S01]  /*135b0*/  MUFU.EX2 R231, R32 ;  /* 0x0000002000e77308 */ /* 0x0003e20000000800 */
[C---:B------:R-:W-:Y:S01]  /*135c0*/  FMUL.FTZ R33, R41.reuse, R149 ;  /* 0x0000009529217220 */ /* 0x040fe20000410000 */
[----:B------:R-:W-:Y:S03]  /*135d0*/  MOV R149, R225 ;  /* 0x000000e100957202 */ /* 0x000fe60000000f00 */
[C---:B------:R-:W-:Y:S07]  /*135e0*/  HMMA.16816.F32.BF16 R84, R44.reuse, R34, R84 ;  /* 0x000000222c54723c */ /* 0x040fee0000041854 */
[C---:B------:R-:W-:Y:S02]  /*135f0*/  FMUL.FTZ R34, R40.reuse, R150 ;  /* 0x0000009628227220 */ /* 0x040fe40000410000 */
[----:B------:R-:W-:Y:S01]  /*13600*/  FMUL.FTZ R35, R40, R151 ;  /* 0x0000009728237220 */ /* 0x000fe20000410000 */
[----:B------:R-:W3:Y:S02]  /*13610*/  LDL.LU R150, [R1+0xc] ;  /* 0x00000c0001967983 */ /* 0x000ee40000300800 */
[--C-:B-1----:R-:W-:Y:S04]  /*13620*/  FFMA.FTZ R32, R178, c[0x0][0x2d0], -R43.reuse ;  /* 0x0000b400b2207a23 */ /* 0x102fe8000001082b */
[----:B------:R1:W-:Y:S02]  /*13630*/  MUFU.EX2 R230, R32 ;  /* 0x0000002000e67308 */ /* 0x0003e40000000800 */
[----:B-1----:R-:W-:Y:S01]  /*13640*/  FMUL.FTZ R32, R41, R148 ;  /* 0x0000009429207220 */ /* 0x002fe20000410000 */
[----:B------:R-:W-:Y:S06]  /*13650*/  MOV R148, R226 ;  /* 0x000000e200947202 */ /* 0x000fec0000000f00 */
        /* <DEDUP_REMOVED lines=9> */
[----:B------:R-:W-:Y:S01]  /*136f0*/  LDSM.16.MT88.4 R56, [R200+0x800] ;  /* 0x00080000c838783b */ /* 0x000fe20000004200 */
[--C-:B------:R-:W-:Y:S01]  /*13700*/  FFMA.FTZ R52, R67, c[0x0][0x2d0], -R66.reuse ;  /* 0x0000b40043347a23 */ /* 0x100fe20000010842 */
[-C--:B------:R-:W-:Y:S01]  /*13710*/  HMMA.16816.F32.BF16 R108, R36, R54.reuse, R108 ;  /* 0x00000036246c723c */ /* 0x080fe2000004186c */
[----:B------:R1:W-:Y:S06]  /*13720*/  MUFU.EX2 R226, R48 ;  /* 0x0000003000e27308 */ /* 0x0003ec0000000800 */
[C---:B------:R-:W-:Y:S02]  /*13730*/  FMUL.FTZ R36, R41.reuse, R152 ;  /* 0x0000009829247220 */ /* 0x040fe40000410000 */
[----:B------:R-:W-:Y:S02]  /*13740*/  FMUL.FTZ R37, R41, R153 ;  /* 0x0000009929257220 */ /* 0x000fe40000410000 */
[----:B------:R2:W2:Y:S01]  /*13750*/  MUFU.EX2 R223, R52 ;  /* 0x0000003400df7308 */ /* 0x0004a20000000800 */
[C---:B------:R-:W-:Y:S02]  /*13760*/  FMUL.FTZ R38, R40.reuse, R154 ;  /* 0x0000009a28267220 */ /* 0x040fe40000410000 */
[----:B------:R-:W-:Y:S07]  /*13770*/  FMUL.FTZ R39, R40, R155 ;  /* 0x0000009b28277220 */ /* 0x000fee0000410000 */
[----:B------:R-:W-:Y:S04]  /*13780*/  HMMA.16816.F32.BF16 R36, R44, R54, R36 ;  /* 0x000000362c24723c */ /* 0x000fe80000041824 */
[----:B-1----:R-:W-:Y:S02]  /*13790*/  FFMA.FTZ R48, R60, c[0x0][0x2d0], -R66 ;  /* 0x0000b4003c307a23 */ /* 0x002fe40000010842 */
[--C-:B------:R-:W-:Y:S01]  /*137a0*/  FFMA.FTZ R60, R184, c[0x0][0x2d0], -R64.reuse ;  /* 0x0000b400b83c7a23 */ /* 0x100fe20000010840 */
[----:B------:R-:W-:Y:S01]  /*137b0*/  F2FP.BF16.PACK_AB R44, R252, R248 ;  /* 0x000000f8fc2c723e */ /* 0x000fe200000010ff */
[----:B------:R1:W1:Y:S01]  /*137c0*/  MUFU.EX2 R225, R48 ;  /* 0x0000003000e17308 */ /* 0x0002620000000800 */
[----:B------:R-:W-:Y:S03]  /*137d0*/  F2FP.BF16.PACK_AB R45, R249, R250 ;  /* 0x000000faf92d723e */ /* 0x000fe600000010ff */
[----:B------:R-:W-:Y:S01]  /*137e0*/  F2FP.BF16.PACK_AB R46, R243, R251 ;  /* 0x000000fbf32e723e */ /* 0x000fe200000010ff */
[----:B--2---:R-:W-:Y:S01]  /*137f0*/  FFMA.FTZ R52, R182, c[0x0][0x2d0], -R43 ;  /* 0x0000b400b6347a23 */ /* 0x004fe2000001082b */
[----:B------:R-:W-:Y:S02]  /*13800*/  F2FP.BF16.PACK_AB R47, R239, R240 ;  /* 0x000000f0ef2f723e */ /* 0x000fe400000010ff */
[----:B------:R-:W-:Y:S02]  /*13810*/  F2FP.BF16.PACK_AB R54, R232, R233 ;  /* 0x000000e9e836723e */ /* 0x000fe400000010ff */
[----:B------:R2:W-:Y:S01]  /*13820*/  MUFU.EX2 R182, R52 ;  /* 0x0000003400b67308 */ /* 0x0005e20000000800 */
[----:B------:R-:W-:Y:S09]  /*13830*/  F2FP.BF16.PACK_AB R55, R223, R224 ;  /* 0x000000e0df37723e */ /* 0x000ff200000010ff */
[----:B------:R4:W-:Y:S01]  /*13840*/  MUFU.EX2 R181, R60 ;  /* 0x0000003c00b57308 */ /* 0x0009e20000000800 */
[----:B-1----:R-:W1:Y:S01]  /*13850*/  LDSM.16.MT88.4 R48, [R196+0x800] ;  /* 0x00080000c430783b */ /* 0x002e620000004200 */
[----:B------:R-:W-:Y:S01]  /*13860*/  F2FP.BF16.PACK_AB R53, R225, R226 ;  /* 0x000000e2e135723e */ /* 0x000fe200000010ff */
[----:B--2---:R-:W-:Y:S07]  /*13870*/  FFMA.FTZ R52, R183, c[0x0][0x2d0], -R64 ;  /* 0x0000b400b7347a23 */ /* 0x004fee0000010840 */
[----:B------:R2:W-:Y:S01]  /*13880*/  MUFU.EX2 R180, R52 ;  /* 0x0000003400b47308 */ /* 0x0005e20000000800 */
[----:B----4-:R-:W4:Y:S01]  /*13890*/  LDSM.16.MT88.4 R60, [R197+0x800] ;  /* 0x00080000c53c783b */ /* 0x010f220000004200 */
        /* <DEDUP_REMOVED lines=10> */
[----:B------:R-:W-:Y:S01]  /*13940*/  FFMA.FTZ R56, R186, c[0x0][0x2d0], -R43 ;  /* 0x0000b400ba387a23 */ /* 0x000fe2000001082b */
[-C--:B------:R-:W-:Y:S01]  /*13950*/  HMMA.16816.F32.BF16 R28, R52, R58.reuse, R28 ;  /* 0x0000003a341c723c */ /* 0x080fe2000004181c */
[----:B------:R1:W-:Y:S07]  /*13960*/  MUFU.EX2 R179, R48 ;  /* 0x0000003000b37308 */ /* 0x0003ee0000000800 */
[C---:B------:R-:W-:Y:S03]  /*13970*/  HMMA.16816.F32.BF16 R84, R44.reuse, R58, R84 ;  /* 0x0000003a2c54723c */ /* 0x040fe60000041854 */
[----:B------:R2:W-:Y:S05]  /*13980*/  MUFU.EX2 R175, R56 ;  /* 0x0000003800af7308 */ /* 0x0005ea0000000800 */
[-C--:B----4-:R-:W-:Y:S08]  /*13990*/  HMMA.16816.F32.BF16 R32, R44, R60.reuse, R32 ;  /* 0x0000003c2c20723c */ /* 0x090ff00000041820 */
[C---:B------:R-:W-:Y:S04]  /*139a0*/  HMMA.16816.F32.BF16 R88, R52.reuse, R60, R88 ;  /* 0x0000003c3458723c */ /* 0x040fe80000041858 */
[--C-:B-1----:R-:W-:Y:S03]  /*139b0*/  FFMA.FTZ R48, R71, c[0x0][0x2d0], -R65.reuse ;  /* 0x0000b40047307a23 */ /* 0x102fe60000010841 */
[----:B------:R-:W-:Y:S01]  /*139c0*/  FFMA.FTZ R60, R72, c[0x0][0x2d0], -R66 ;  /* 0x0000b400483c7a23 */ /* 0x000fe20000010842 */
[-C--:B------:R-:W-:Y:S01]  /*139d0*/  HMMA.16816.F32.BF16 R92, R52, R62.reuse, R92 ;  /* 0x0000003e345c723c */ /* 0x080fe2000004185c */
[----:B------:R1:W-:Y:S03]  /*139e0*/  MUFU.EX2 R176, R48 ;  /* 0x0000003000b07308 */ /* 0x0003e60000000800 */
[--C-:B--2---:R-:W-:Y:S04]  /*139f0*/  FFMA.FTZ R56, R187, c[0x0][0x2d0], -R64.reuse ;  /* 0x0000b400bb387a23 */ /* 0x104fe80000010840 */
[C---:B------:R-:W-:Y:S03]  /*13a00*/  HMMA.16816.F32.BF16 R96, R44.reuse, R62, R96 ;  /* 0x0000003e2c60723c */ /* 0x040fe60000041860 */
[----:B------:R2:W-:Y:S10]  /*13a10*/  MUFU.EX2 R172, R56 ;  /* 0x0000003800ac7308 */ /* 0x0005f40000000800 */
[----:B------:R4:W-:Y:S01]  /*13a20*/  MUFU.EX2 R169, R60 ;  /* 0x0000003c00a97308 */ /* 0x0009e20000000800 */
[----:B-1----:R-:W-:Y:S09]  /*13a30*/  FFMA.FTZ R48, R80, c[0x0][0x2d0], -R65 ;  /* 0x0000b40050307a23 */ /* 0x002ff20000010841 */
[----:B------:R1:W-:Y:S01]  /*13a40*/  MUFU.EX2 R178, R48 ;  /* 0x0000003000b27308 */ /* 0x0003e20000000800 */
[----:B--2---:R-:W-:Y:S09]  /*13a50*/  FFMA.FTZ R56, R188, c[0x0][0x2d0], -R64 ;  /* 0x0000b400bc387a23 */ /* 0x004ff20000010840 */
[----:B------:R2:W-:Y:S01]  /*13a60*/  MUFU.EX2 R173, R56 ;  /* 0x0000003800ad7308 */ /* 0x0005e20000000800 */
[----:B----4-:R-:W-:Y:S09]  /*13a70*/  FFMA.FTZ R60, R73, c[0x0][0x2d0], -R66 ;  /* 0x0000b400493c7a23 */ /* 0x010ff20000010842 */
[----:B------:R4:W-:Y:S01]  /*13a80*/  MUFU.EX2 R167, R60 ;  /* 0x0000003c00a77308 */ /* 0x0009e20000000800 */
[--C-:B-1----:R-:W-:Y:S09]  /*13a90*/  FFMA.FTZ R48, R185, c[0x0][0x2d0], -R43.reuse ;  /* 0x0000b400b9307a23 */ /* 0x102ff2000001082b */
[----:B------:R1:W-:Y:S01]  /*13aa0*/  MUFU.EX2 R174, R48 ;  /* 0x0000003000ae7308 */ /* 0x0003e20000000800 */
[--C-:B--2---:R-:W-:Y:S09]  /*13ab0*/  FFMA.FTZ R56, R189, c[0x0][0x2d0], -R43.reuse ;  /* 0x0000b400bd387a23 */ /* 0x104ff2000001082b */
[----:B------:R2:W-:Y:S01]  /*13ac0*/  MUFU.EX2 R171, R56 ;  /* 0x0000003800ab7308 */ /* 0x0005e20000000800 */
[----:B----4-:R-:W-:Y:S09]  /*13ad0*/  FFMA.FTZ R60, R193, c[0x0][0x2d0], -R64 ;  /* 0x0000b400c13c7a23 */ /* 0x010ff20000010840 */
[----:B------:R4:W-:Y:S01]  /*13ae0*/  MUFU.EX2 R165, R60 ;  /* 0x0000003c00a57308 */ /* 0x0009e20000000800 */
[----:B-1----:R-:W1:Y:S01]  /*13af0*/  LDSM.16.MT88.4 R48, [R199+0x800] ;  /* 0x00080000c730783b */ /* 0x002e620000004200 */
[--C-:B--2---:R-:W-:Y:S08]  /*13b00*/  FFMA.FTZ R56, R70, c[0x0][0x2d0], -R66.reuse ;  /* 0x0000b40046387a23 */ /* 0x104ff00000010842 */
[----:B------:R2:W1:Y:S01]  /*13b10*/  MUFU.EX2 R170, R56 ;  /* 0x0000003800aa7308 */ /* 0x0004620000000800 */
[----:B----4-:R-:W-:Y:S08]  /*13b20*/  LDSM.16.MT88.4 R60, [R197+0x1000] ;  /* 0x00100000c53c783b */ /* 0x010ff00000004200 */
[----:B--2---:R-:W2:Y:S01]  /*13b30*/  LDSM.16.MT88.4 R56, [R196+0x1000] ;  /* 0x00100000c438783b */ /* 0x004ea20000004200 */
[-C--:B-1----:R-:W-:Y:S08]  /*13b40*/  HMMA.16816.F32.BF16 R100, R44, R48.reuse, R100 ;  /* 0x000000302c64723c */ /* 0x082ff00000041864 */
[C---:B------:R-:W-:Y:S07]  /*13b50*/  HMMA.16816.F32.BF16 R104, R52.reuse, R48, R104 ;  /* 0x000000303468723c */ /* 0x040fee0000041868 */
[----:B------:R-:W-:Y:S01]  /*13b60*/  FFMA.FTZ R48, R76, c[0x0][0x2d0], -R66 ;  /* 0x0000b4004c307a23 */ /* 0x000fe20000010842 */
[-C--:B------:R-:W-:Y:S01]  /*13b70*/  HMMA.16816.F32.BF16 R108, R52, R50.reuse, R108 ;  /* 0x00000032346c723c */ /* 0x080fe2000004186c */
[----:B------:R-:W1:Y:S02]  /*13b80*/  LDSM.16.MT88.4 R52, [R200+0x1000] ;  /* 0x00100000c834783b */ /* 0x000e640000004200 */
[----:B------:R4:W2:Y:S01]  /*13b90*/  MUFU.EX2 R166, R48 ;  /* 0x0000003000a67308 */ /* 0x0008a20000000800 */
[----:B------:R-:W-:Y:S04]  /*13ba0*/  F2FP.BF16.PACK_AB R49, R169, R170 ;  /* 0x000000aaa931723e */ /* 0x000fe800000010ff */
[----:B------:R-:W-:Y:S07]  /*13bb0*/  HMMA.16816.F32.BF16 R36, R44, R50, R36 ;  /* 0x000000322c24723c */ /* 0x000fee0000041824 */
[----:B------:R-:W-:Y:S02]  /*13bc0*/  F2FP.BF16.PACK_AB R44, R230, R231 ;  /* 0x000000e7e62c723e */ /* 0x000fe400000010ff */
[----:B------:R-:W-:Y:S03]  /*13bd0*/  F2FP.BF16.PACK_AB R45, R228, R229 ;  /* 0x000000e5e42d723e */ /* 0x000fe600000010ff */
[----:B------:R-:W-:Y:S02]  /*13be0*/  F2FP.BF16.PACK_AB R46, R182, R227 ;  /* 0x000000e3b62e723e */ /* 0x000fe400000010ff */
[----:B------:R-:W-:Y:S02]  /*13bf0*/  F2FP.BF16.PACK_AB R47, R181, R180 ;  /* 0x000000b4b52f723e */ /* 0x000fe400000010ff */
[----:B------:R-:W-:Y:S01]  /*13c00*/  F2FP.BF16.PACK_AB R50, R178, R176 ;  /* 0x000000b0b232723e */ /* 0x000fe200000010ff */
[----:B----4-:R-:W-:Y:S01]  /*13c10*/  FFMA.FTZ R48, R190, c[0x0][0x2d0], -R43 ;  /* 0x0000b400be307a23 */ /* 0x010fe2000001082b */
[----:B--2---:R-:W-:Y:S03]  /*13c20*/  F2FP.BF16.PACK_AB R51, R166, R167 ;  /* 0x000000a7a633723e */ /* 0x004fe600000010ff */
[-C--:B------:R-:W-:Y:S01]  /*13c30*/  HMMA.16816.F32.BF16 R4, R44, R56.reuse, R4 ;  /* 0x000000382c04723c */ /* 0x080fe20000041804 */
[----:B------:R2:W-:Y:S02]  /*13c40*/  MUFU.EX2 R168, R48 ;  /* 0x0000003000a87308 */ /* 0x0005e40000000800 */
[----:B--2---:R-:W-:Y:S08]  /*13c50*/  FFMA.FTZ R48, R191, c[0x0][0x2d0], -R64 ;  /* 0x0000b400bf307a23 */ /* 0x004ff00000010840 */
        /* <DEDUP_REMOVED lines=23> */
[----:B------:R2:W4:Y:S10]  /*13dd0*/  MUFU.EX2 R117, R52 ;  /* 0x0000003400757308 */ /* 0x0005340000000800 */
[----:B------:R3:W-:Y:S01]  /*13de0*/  MUFU.EX2 R69, R60 ;  /* 0x0000003c00457308 */ /* 0x0007e20000000800 */
[----:B-1----:R-:W-:Y:S09]  /*13df0*/  FFMA.FTZ R56, R192, c[0x0][0x2d0], -R65 ;  /* 0x0000b400c0387a23 */ /* 0x002ff20000010841 */
[----:B------:R1:W-:Y:S01]  /*13e00*/  MUFU.EX2 R118, R56 ;  /* 0x0000003800767308 */ /* 0x0003e20000000800 */
[----:B--2---:R-:W-:Y:S01]  /*13e10*/  FFMA.FTZ R52, R212, c[0x0][0x2d0], -R64 ;  /* 0x0000b400d4347a23 */ /* 0x004fe20000010840 */
[----:B----4-:R-:W-:Y:S08]  /*13e20*/  F2FP.BF16.PACK_AB R152, R117, R116 ;  /* 0x000000747598723e */ /* 0x010ff000000010ff */
[----:B------:R2:W-:Y:S01]  /*13e30*/  MUFU.EX2 R115, R52 ;  /* 0x0000003400737308 */ /* 0x0005e20000000800 */
[----:B---3--:R-:W-:Y:S09]  /*13e40*/  FFMA.FTZ R60, R158, c[0x0][0x2d0], -R66 ;  /* 0x0000b4009e3c7a23 */ /* 0x008ff20000010842 */
[----:B------:R3:W-:Y:S01]  /*13e50*/  MUFU.EX2 R68, R60 ;  /* 0x0000003c00447308 */ /* 0x0007e20000000800 */
[----:B-1----:R-:W1:Y:S01]  /*13e60*/  LDSM.16.MT88.4 R56, [R199+0x1000] ;  /* 0x00100000c738783b */ /* 0x002e620000004200 */
[----:B--2---:R-:W-:Y:S08]  /*13e70*/  FFMA.FTZ R52, R214, c[0x0][0x2d0], -R64 ;  /* 0x0000b400d6347a23 */ /* 0x004ff00000010840 */
        /* <DEDUP_REMOVED lines=11> */
[----:B------:R-:W4:Y:S01]  /*13f30*/  MUFU.EX2 R67, R56 ;  /* 0x0000003800437308 */ /* 0x000f220000000800 */
[----:B------:R-:W-:Y:S01]  /*13f40*/  F2FP.BF16.PACK_AB R48, R163, R161 ;  /* 0x000000a1a330723e */ /* 0x000fe200000010ff */
[----:B------:R-:W-:Y:S04]  /*13f50*/  HMMA.16816.F32.BF16 R36, R44, R58, R36 ;  /* 0x0000003a2c24723c */ /* 0x000fe80000041824 */
[----:B-1----:R-:W-:Y:S01]  /*13f60*/  FFMA.FTZ R52, R77, c[0x0][0x2d0], -R66 ;  /* 0x0000b4004d347a23 */ /* 0x002fe20000010842 */
[----:B------:R-:W-:Y:S02]  /*13f70*/  F2FP.BF16.PACK_AB R50, R118, R162 ;  /* 0x000000a27632723e */ /* 0x000fe400000010ff */
[----:B------:R-:W-:Y:S01]  /*13f80*/  F2FP.BF16.PACK_AB R44, R175, R174 ;  /* 0x000000aeaf2c723e */ /* 0x000fe200000010ff */
[----:B------:R1:W1:Y:S01]  /*13f90*/  MUFU.EX2 R70, R52 ;  /* 0x0000003400467308 */ /* 0x0002620000000800 */
[----:B------:R-:W-:Y:S03]  /*13fa0*/  F2FP.BF16.PACK_AB R45, R173, R172 ;  /* 0x000000acad2d723e */ /* 0x000fe600000010ff */
[--C-:B--2---:R-:W-:Y:S01]  /*13fb0*/  FFMA.FTZ R43, R217, c[0x0][0x2d0], -R64.reuse ;  /* 0x0000b400d92b7a23 */ /* 0x104fe20000010840 */
[----:B------:R-:W-:Y:S01]  /*13fc0*/  F2FP.BF16.PACK_AB R46, R168, R171 ;  /* 0x000000aba82e723e */ /* 0x000fe200000010ff */
[----:B------:R-:W-:Y:S01]  /*13fd0*/  FFMA.FTZ R64, R218, c[0x0][0x2d0], -R64 ;  /* 0x0000b400da407a23 */ /* 0x000fe20000010840 */
[----:B------:R-:W-:Y:S02]  /*13fe0*/  F2FP.BF16.PACK_AB R47, R165, R164 ;  /* 0x000000a4a52f723e */ /* 0x000fe400000010ff */
[----:B---3--:R-:W-:Y:S01]  /*13ff0*/  F2FP.BF16.PACK_AB R154, R81, R82 ;  /* 0x00000052519a723e */ /* 0x008fe200000010ff */
[----:B------:R2:W-:Y:S01]  /*14000*/  MUFU.EX2 R80, R43 ;  /* 0x0000002b00507308 */ /* 0x0005e20000000800 */
[----:B----4-:R-:W-:Y:S01]  /*14010*/  F2FP.BF16.PACK_AB R51, R67, R68 ;  /* 0x000000444333723e */ /* 0x010fe200000010ff */
[----:B------:R-:W-:Y:S08]  /*14020*/  LDSM.16.MT88.4 R56, [R197+0x1800] ;  /* 0x00180000c538783b */ /* 0x000ff00000004200 */
        /* <DEDUP_REMOVED lines=8> */
[----:B------:R1:W-:Y:S01]  /*140b0*/  MUFU.EX2 R73, R43 ;  /* 0x0000002b00497308 */ /* 0x0003e20000000800 */
[C---:B------:R-:W-:Y:S08]  /*140c0*/  HMMA.16816.F32.BF16 R8, R48.reuse, R52, R8 ;  /* 0x000000343008723c */ /* 0x040ff00000041808 */
[-C--:B------:R-:W-:Y:S08]  /*140d0*/  HMMA.16816.F32.BF16 R12, R48, R54.reuse, R12 ;  /* 0x00000036300c723c */ /* 0x080ff0000004180c */
[C---:B------:R-:W-:Y:S01]  /*140e0*/  HMMA.16816.F32.BF16 R16, R44.reuse, R54, R16 ;  /* 0x000000362c10723c */ /* 0x040fe20000041810 */
[----:B------:R-:W2:Y:S03]  /*140f0*/  LDSM.16.MT88.4 R52, [R199+0x1800] ;  /* 0x00180000c734783b */ /* 0x000ea60000004200 */
[--C-:B-1----:R-:W-:Y:S02]  /*14100*/  FFMA.FTZ R43, R221, c[0x0][0x2d0], -R65.reuse ;  /* 0x0000b400dd2b7a23 */ /* 0x102fe40000010841 */
[----:B------:R-:W-:Y:S02]  /*14110*/  FFMA.FTZ R65, R222, c[0x0][0x2d0], -R65 ;  /* 0x0000b400de417a23 */ /* 0x000fe40000010841 */
        /* <DEDUP_REMOVED lines=9> */
[----:B------:R1:W-:Y:S07]  /*141b0*/  MUFU.EX2 R65, R43 ;  /* 0x0000002b00417308 */ /* 0x0003ee0000000800 */
[C---:B------:R-:W-:Y:S08]  /*141c0*/  HMMA.16816.F32.BF16 R88, R48.reuse, R56, R88 ;  /* 0x000000383058723c */ /* 0x040ff00000041858 */
[-C--:B------:R-:W-:Y:S08]  /*141d0*/  HMMA.16816.F32.BF16 R92, R48, R58.reuse, R92 ;  /* 0x0000003a305c723c */ /* 0x080ff0000004185c */
[C---:B------:R-:W-:Y:S04]  /*141e0*/  HMMA.16816.F32.BF16 R96, R44.reuse, R58, R96 ;  /* 0x0000003a2c60723c */ /* 0x040fe80000041860 */
[--C-:B-1----:R-:W-:Y:S04]  /*141f0*/  FFMA.FTZ R43, R157, c[0x0][0x2d0], -R66.reuse ;  /* 0x0000b4009d2b7a23 */ /* 0x102fe80000010842 */
[----:B------:R1:W1:Y:S01]  /*14200*/  MUFU.EX2 R64, R43 ;  /* 0x0000002b00407308 */ /* 0x0002620000000800 */
[-C--:B--2---:R-:W-:Y:S08]  /*14210*/  HMMA.16816.F32.BF16 R100, R44, R52.reuse, R100 ;  /* 0x000000342c64723c */ /* 0x084ff00000041864 */
[C---:B------:R-:W-:Y:S08]  /*14220*/  HMMA.16816.F32.BF16 R104, R48.reuse, R52, R104 ;  /* 0x000000343068723c */ /* 0x040ff00000041868 */
[-C--:B------:R-:W-:Y:S04]  /*14230*/  HMMA.16816.F32.BF16 R108, R48, R54.reuse, R108 ;  /* 0x00000036306c723c */ /* 0x080fe8000004186c */
[--C-:B-1----:R-:W-:Y:S04]  /*14240*/  FFMA.FTZ R43, R74, c[0x0][0x2d0], -R66.reuse ;  /* 0x0000b4004a2b7a23 */ /* 0x102fe80000010842 */
[----:B------:R-:W-:Y:S01]  /*14250*/  HMMA.16816.F32.BF16 R36, R44, R54, R36 ;  /* 0x000000362c24723c */ /* 0x000fe20000041824 */
[----:B------:R-:W1:Y:S01]  /*14260*/  LDSM.16.MT88.4 R44, [R197+0x2000] ;  /* 0x00200000c52c783b */ /* 0x000e620000004200 */
[----:B------:R-:W-:Y:S02]  /*14270*/  MUFU.EX2 R57, R43 ;  /* 0x0000002b00397308 */ /* 0x000fe40000000800 */
[----:B------:R-:W-:Y:S01]  /*14280*/  FFMA.FTZ R66, R42, c[0x0][0x2d0], -R66 ;  /* 0x0000b4002a427a23 */ /* 0x000fe20000010842 */
[----:B---3--:R-:W-:Y:S01]  /*14290*/  F2FP.BF16.PACK_AB R42, R71, R72 ;  /* 0x00000048472a723e */ /* 0x008fe200000010ff */
[----:B-----5:R-:W-:Y:S01]  /*142a0*/  FFMA.FTZ R50, R41, R123, R124 ;  /* 0x0000007b29327223 */ /* 0x020fe2000001007c */
[----:B------:R-:W-:Y:S01]  /*142b0*/  F2FP.BF16.PACK_AB R41, R64, R65 ;  /* 0x000000414029723e */ /* 0x000fe200000010ff */
[----:B------:R-:W-:Y:S01]  /*142c0*/  FFMA.FTZ R49, R40, R121, R122 ;  /* 0x0000007928317223 */ /* 0x000fe2000001007a */
[----:B------:R-:W-:Y:S03]  /*142d0*/  F2FP.BF16.PACK_AB R40, R73, R76 ;  /* 0x0000004c4928723e */ /* 0x000fe600000010ff */
[----:B------:R-:W-:Y:S01]  /*142e0*/  FFMA.FTZ R48, R2, R120, R244 ;  /* 0x0000007802307223 */ /* 0x000fe200000100f4 */
[----:B------:R-:W2:Y:S01]  /*142f0*/  MUFU.EX2 R56, R66 ;  /* 0x0000004200387308 */ /* 0x000ea20000000800 */
[----:B------:R-:W-:Y:S01]  /*14300*/  FADD.FTZ R2, R146, R49 ;  /* 0x0000003192027221 */ /* 0x000fe20000010000 */
[-C--:B------:R-:W-:Y:S07]  /*14310*/  HMMA.16816.F32.BF16 R120, R152, R132.reuse, R4 ;  /* 0x000000849878723c */ /* 0x080fee0000041804 */
[----:B------:R-:W-:Y:S02]  /*14320*/  FADD.FTZ R4, R147, R50 ;  /* 0x0000003293047221 */ /* 0x000fe40000010000 */
[----:B------:R-:W-:Y:S03]  /*14330*/  FADD.FTZ R5, R246, R48 ;  /* 0x00000030f6057221 */ /* 0x000fe60000010000 */
[----:B------:R-:W-:Y:S02]  /*14340*/  FADD.FTZ R7, R145, R4 ;  /* 0x0000000491077221 */ /* 0x000fe40000010000 */
[----:B------:R-:W-:Y:S02]  /*14350*/  FADD.FTZ R6, R144, R2 ;  /* 0x0000000290067221 */ /* 0x000fe40000010000 */
[----:B------:R-:W-:Y:S02]  /*14360*/  FADD.FTZ R4, R245, R5 ;  /* 0x00000005f5047221 */ /* 0x000fe40000010000 */
[----:B------:R-:W-:Y:S02]  /*14370*/  FFMA.FTZ R2, R0, R150, R75 ;  /* 0x0000009600027223 */ /* 0x000fe4000001004b */
[----:B------:R-:W-:Y:S01]  /*14380*/  FADD.FTZ R0, R149, R7 ;  /* 0x0000000795007221 */ /* 0x000fe20000010000 */
[----:B--2---:R-:W-:Y:S07]  /*14390*/  F2FP.BF16.PACK_AB R43, R56, R57 ;  /* 0x00000039382b723e */ /* 0x004fee00000010ff */
        /* <DEDUP_REMOVED lines=11> */
[-C--:B----4-:R-:W-:Y:S03]  /*14450*/  HMMA.16816.F32.BF16 R136, R152, R60.reuse, R20 ;  /* 0x0000003c9888723c */ /* 0x090fe60000041814 */
        /* <DEDUP_REMOVED lines=60> */
[----:B------:R-:W-:Y:S01]  /*14820*/  MOV R115, R114 ;  /* 0x0000007200737202 */ /* 0x000fe20000000f00 */
        /* <DEDUP_REMOVED lines=12> */
[----:B------:R1:W-:Y:S01]  /*148f0*/  STL [R1], R0 ;  /* 0x0000000001007387 */ /* 0x0003e20000100800 */
[----:B------:R-:W-:Y:S02]  /*14900*/  FADD.FTZ R2, R64, R2 ;  /* 0x0000000240027221 */ /* 0x000fe40000010000 */
[----:B------:R-:W-:Y:S01]  /*14910*/  FADD.FTZ R4, R71, R4 ;  /* 0x0000000447047221 */ /* 0x000fe20000010000 */
[----:B------:R2:W-:Y:S01]  /*14920*/  STL [R1+0x4], R5 ;  /* 0x0000040501007387 */ /* 0x0005e20000100800 */
[----:B------:R-:W-:Y:S03]  /*14930*/  FADD.FTZ R2, R57, R2 ;  /* 0x0000000239027221 */ /* 0x000fe60000010000 */
[----:B------:R3:W-:Y:S01]  /*14940*/  STL [R1+0x8], R4 ;  /* 0x0000080401007387 */ /* 0x0007e20000100800 */
[----:B------:R-:W-:Y:S05]  /*14950*/  FADD.FTZ R2, R56, R2 ;  /* 0x0000000238027221 */ /* 0x000fea0000010000 */
[----:B------:R3:W-:Y:S01]  /*14960*/  STL [R1+0xc], R2 ;  /* 0x00000c0201007387 */ /* 0x0007e20000100800 */
[----:B-1----:R-:W-:Y:S04]  /*14970*/  IADD3 R0, R211, -0x1, RZ ;  /* 0xffffffffd3007810 */ /* 0x002fe80007ffe0ff */
[----:B------:R-:W-:Y:S02]  /*14980*/  MOV R211, R0 ;  /* 0x0000000000d37202 */ /* 0x000fe40000000f00 */
[----:B--2---:R-:W-:Y:S01]  /*14990*/  MOV R5, R3 ;  /* 0x0000000300057202 */ /* 0x004fe20000000f00 */
[----:B------:R-:W-:-:S05]  /*149a0*/  @P0 BRA `(.L_x_648) ;  /* 0xffffb44000000947 */ /* 0x000fca000383ffff */
.L_x_631:
[----:B------:R-:W-:Y:S02]  /*149b0*/  MOV R10, 0x1f ;  /* 0x0000001f000a7802 */ /* 0x000fe40000000f00 */
[----:B------:R-:W-:Y:S01]  /*149c0*/  MOV R9, 0xffffffff ;  /* 0xffffffff00097802 */ /* 0x000fe20000000f00 */
[----:B------:R-:W-:Y:S05]  /*149d0*/  BRA.DIV ~URZ, `(.L_x_649) ;  /* 0x000051a27f007947 */ /* 0x000fea000b800000 */
[----:B---3--:R-:W2:Y:S04]  /*149e0*/  LDL R2, [R1] ;  /* 0x0000000001027983 */ /* 0x008ea80000100800 */
[----:B--2---:R1:W2:Y:S02]  /*149f0*/  SHFL.BFLY PT, R0, R2, 0x2, 0x1f ;  /* 0x0c401f0002007f89 */ /* 0x0042a400000e0000 */
.L_x_735:
[----:B-1----:R-:W3:Y:S02]  /*14a00*/  LDL.LU R2, [R1] ;  /* 0x0000000001027983 */ /* 0x002ee40000300800 */
[----:B--23--:R-:W-:Y:S01]  /*14a10*/  FADD.FTZ R4, R0, R2 ;  /* 0x0000000200047221 */ /* 0x00cfe20000010000 */
[----:B------:R-:W-:Y:S05]  /*14a20*/  BRA.DIV ~URZ, `(.L_x_650) ;  /* 0x000051a27f007947 */ /* 0x000fea000b800000 */
[----:B------:R-:W2:Y:S04]  /*14a30*/  LDL.LU R11, [R1+0x4] ;  /* 0x00000400010b7983 */ /* 0x000ea80000300800 */
[----:B------:R-:W3:Y:S04]  /*14a40*/  LDL.LU R3, [R1+0x8] ;  /* 0x0000080001037983 */ /* 0x000ee80000300800 */
[----:B------:R-:W4:Y:S04]  /*14a50*/  LDL.LU R10, [R1+0xc] ;  /* 0x00000c00010a7983 */ /* 0x000f280000300800 */
[----:B--2---:R-:W1:Y:S04]  /*14a60*/  SHFL.BFLY PT, R0, R11, 0x2, 0x1f ;  /* 0x0c401f000b007f89 */ /* 0x004e6800000e0000 */
[----:B---3--:R-:W2:Y:S04]  /*14a70*/  SHFL.BFLY PT, R2, R3, 0x2, 0x1f ;  /* 0x0c401f0003027f89 */ /* 0x008ea800000e0000 */
[----:B----4-:R-:W3:Y:S01]  /*14a80*/  SHFL.BFLY PT, R8, R10, 0x2, 0x1f ;  /* 0x0c401f000a087f89 */ /* 0x010ee200000e0000 */
[----:B-1----:R-:W-:-:S02]  /*14a90*/  FADD.FTZ R0, R0, R11 ;  /* 0x0000000b00007221 */ /* 0x002fc40000010000 */
[----:B--2---:R-:W-:-:S03]  /*14aa0*/  FADD.FTZ R2, R2, R3 ;  /* 0x0000000302027221 */ /* 0x004fc60000010000 */
[----:B------:R-:W1:Y:S01]  /*14ab0*/  SHFL.BFLY PT, R6, R0, 0x1, 0x1f ;  /* 0x0c201f0000067f89 */ /* 0x000e6200000e0000 */
[----:B---3--:R-:W-:-:S03]  /*14ac0*/  FADD.FTZ R8, R8, R10 ;  /* 0x0000000a08087221 */ /* 0x008fc60000010000 */
[----:B------:R-:W2:Y:S04]  /*14ad0*/  SHFL.BFLY PT, R3, R4, 0x1, 0x1f ;  /* 0x0c201f0004037f89 */ /* 0x000ea800000e0000 */
[----:B------:R-:W3:Y:S04]  /*14ae0*/  SHFL.BFLY PT, R7, R2, 0x1, 0x1f ;  /* 0x0c201f0002077f89 */ /* 0x000ee800000e0000 */
[----:B------:R4:W4:Y:S01]  /*14af0*/  SHFL.BFLY PT, R9, R8, 0x1, 0x1f ;  /* 0x0c201f0008097f89 */ /* 0x00092200000e0000 */
[----:B-1----:R-:W-:Y:S02]  /*14b00*/  FADD.FTZ R6, R0, R6 ;  /* 0x0000000600067221 */ /* 0x002fe40000010000 */
[----:B--2---:R-:W-:-:S02]  /*14b10*/  FADD.FTZ R4, R4, R3 ;  /* 0x0000000304047221 */ /* 0x004fc40000010000 */
[----:B---3--:R-:W-:-:S03]  /*14b20*/  FADD.FTZ R7, R2, R7 ;  /* 0x0000000702077221 */ /* 0x008fc60000010000 */
.L_x_736:
[----:B------:R-:W-:Y:S01]  /*14b30*/  FSETP.NE.FTZ.AND P3, PT, R4, RZ, PT ;  /* 0x000000ff0400720b */ /* 0x000fe20003f75000 */
[----:B------:R-:W-:Y:S01]  /*14b40*/  CS2R R2, SRZ ;  /* 0x0000000000027805 */ /* 0x000fe2000001ff00 */
[----:B------:R-:W-:Y:S02]  /*14b50*/  MOV R0, RZ ;  /* 0x000000ff00007202 */ /* 0x000fe40000000f00 */
[----:B------:R-:W-:Y:S02]  /*14b60*/  FSETP.NE.FTZ.AND P1, PT, R7, RZ, PT ;  /* 0x000000ff0700720b */ /* 0x000fe40003f35000 */
[----:B------:R-:W-:Y:S02]  /*14b70*/  FSETP.NE.FTZ.AND P2, PT, R6, RZ, PT ;  /* 0x000000ff0600720b */ /* 0x000fe40003f55000 */
[----:B------:R-:W-:Y:S02]  /*14b80*/  MOV R24, 0xff800000 ;  /* 0xff80000000187802 */ /* 0x000fe40000000f00 */
[----:B------:R-:W-:-:S02]  /*14b90*/  MOV R22, 0xff800000 ;  /* 0xff80000000167802 */ /* 0x000fc40000000f00 */
        /* <DEDUP_REMOVED lines=95> */
.L_x_558:
[----:B------:R2:W5:Y:S04]  /*15190*/  LDL R6, [R1+0x48] ;  /* 0x0000480001067983 */ /* 0x0005680000100800 */
[----:B------:R-:W3:Y:S01]  /*151a0*/  S2R R2, SR_TID.X ;  /* 0x0000000000027919 */ /* 0x000ee20000002100 */
[----:B------:R-:W-:Y:S01]  /*151b0*/  BSSY B0, `(.L_x_651) ;  /* 0x0000011000007945 */ /* 0x000fe20003800000 */
[----:B---3--:R-:W-:-:S13]  /*151c0*/  LOP3.LUT P0, RZ, R2, 0x7f, RZ, 0xc0, !PT ;  /* 0x0000007f02ff7812 */ /* 0x008fda000780c0ff */
[----:B------:R-:W-:Y:S05]  /*151d0*/  @P0 BRA `(.L_x_652) ;  /* 0x000000e000000947 */ /* 0x000fea0003800000 */
[----:B--2---:R-:W2:Y:S01]  /*151e0*/  S2R R4, SR_LANEID ;  /* 0x0000000000047919 */ /* 0x004ea20000000000 */
        /* <DEDUP_REMOVED lines=11> */
[----:B--2--5:R-:W-:-:S05]  /*152a0*/  IADD3 R6, R3, c[0x0][0xc], R2 ;  /* 0x0000030003067a10 */ /* 0x024fca0007ffe002 */
[----:B------:R1:W-:Y:S02]  /*152b0*/  STL [R1+0x48], R6 ;  /* 0x0000480601007387 */ /* 0x0003e40000100800 */
.L_x_652:
[----:B--2---:R-:W-:Y:S05]  /*152c0*/  BSYNC B0 ;  /* 0x0000000000007941 */ /* 0x004fea0003800000 */
.L_x_651:
[----:B------:R-:W2:Y:S01]  /*152d0*/  LDL.64 R2, [R1+0x30] ;  /* 0x0000300001027983 */ /* 0x000ea20000100a00 */
[----:B------:R-:W-:Y:S01]  /*152e0*/  PRMT R0, R0, 0x9910, RZ ;  /* 0x0000991000007816 */ /* 0x000fe200000000ff */
[----:B------:R-:W-:Y:S01]  /*152f0*/  BSSY B1, `(.L_x_653) ;  /* 0x00002cf000017945 */ /* 0x000fe20003800000 */
[----:B-----5:R-:W-:Y:S02]  /*15300*/  IMAD.MOV.U32 R88, RZ, RZ, R6 ;  /* 0x000000ffff587224 */ /* 0x020fe400078e0006 */
[----:B------:R-:W-:Y:S02]  /*15310*/  ISETP.NE.AND P0, PT, R0, RZ, PT ;  /* 0x000000ff0000720c */ /* 0x000fe40003f05270 */
[----:B--2---:R-:W-:-:S11]  /*15320*/  SHF.R.S32.HI R18, RZ, 0x1f, R2 ;  /* 0x0000001fff127819 */ /* 0x004fd60000011402 */
        /* <DEDUP_REMOVED lines=21> */
[----:B------:R-:W-:Y:S04]  /*15480*/  STS [R7+0x2000], R3 ;  /* 0x0020000307007388 */ /* 0x000fe80000000800 */
[----:B------:R2:W-:Y:S01]  /*15490*/  STS [R7+0x2400], R2 ;  /* 0x0024000207007388 */ /* 0x0005e20000000800 */
[----:B-1----:R-:W-:-:S03]  /*154a0*/  F2FP.BF16.PACK_AB R0, R39, R38 ;  /* 0x000000262700723e */ /* 0x002fc600000010ff */
[----:B--2---:R-:W2:Y:S01]  /*154b0*/  LDL R7, [R1+0x64] ;  /* 0x0000640001077983 */ /* 0x004ea20000100800 */
[----:B------:R-:W-:Y:S02]  /*154c0*/  F2FP.BF16.PACK_AB R3, R73, R72 ;  /* 0x000000484903723e */ /* 0x000fe400000010ff */
[----:B------:R-:W-:Y:S01]  /*154d0*/  F2FP.BF16.PACK_AB R2, R85, R84 ;  /* 0x000000545502723e */ /* 0x000fe200000010ff */
[----:B------:R-:W-:Y:S04]  /*154e0*/  STS [R6+0x2000], R0 ;  /* 0x0020000006007388 */ /* 0x000fe80000000800 */
[----:B------:R1:W-:Y:S04]  /*154f0*/  STS [R6+0x2400], R4 ;  /* 0x0024000406007388 */ /* 0x0003e80000000800 */
[----:B-1----:R-:W3:Y:S01]  /*15500*/  LDL R6, [R1+0x60] ;  /* 0x0000600001067983 */ /* 0x002ee20000100800 */
[----:B------:R-:W-:-:S02]  /*15510*/  F2FP.BF16.PACK_AB R0, R75, R74 ;  /* 0x0000004a4b00723e */ /* 0x000fc400000010ff */
[----:B------:R-:W-:Y:S01]  /*15520*/  F2FP.BF16.PACK_AB R4, R41, R40 ;  /* 0x000000282904723e */ /* 0x000fe200000010ff */
[----:B----4-:R1:W-:Y:S04]  /*15530*/  STS [R8], R3 ;  /* 0x0000000308007388 */ /* 0x0103e80000000800 */
[----:B------:R4:W-:Y:S04]  /*15540*/  STS [R8+0x400], R2 ;  /* 0x0004000208007388 */ /* 0x0009e80000000800 */
[----:B------:R4:W-:Y:S01]  /*15550*/  STS [R5], R0 ;  /* 0x0000000005007388 */ /* 0x0009e20000000800 */
[----:B-1----:R-:W-:-:S02]  /*15560*/  F2FP.BF16.PACK_AB R3, R87, R86 ;  /* 0x000000565703723e */ /* 0x002fc400000010ff */
[----:B----4-:R-:W-:-:S03]  /*15570*/  F2FP.BF16.PACK_AB R2, R43, R42 ;  /* 0x0000002a2b02723e */ /* 0x010fc600000010ff */
[----:B------:R1:W-:Y:S01]  /*15580*/  STS [R5+0x400], R3 ;  /* 0x0004000305007388 */ /* 0x0003e20000000800 */
[----:B------:R-:W-:-:S03]  /*15590*/  F2FP.BF16.PACK_AB R0, R59, R58 ;  /* 0x0000003a3b00723e */ /* 0x000fc600000010ff */
[----:B------:R-:W-:Y:S04]  /*155a0*/  STS [R8+0x2000], R4 ;  /* 0x0020000408007388 */ /* 0x000fe80000000800 */
[----:B------:R4:W-:Y:S01]  /*155b0*/  STS [R8+0x2400], R0 ;  /* 0x0024000008007388 */ /* 0x0009e20000000800 */
[----:B-1----:R-:W-:-:S03]  /*155c0*/  F2FP.BF16.PACK_AB R3, R57, R56 ;  /* 0x000000383903723e */ /* 0x002fc600000010ff */
[----:B----4-:R-:W4:Y:S01]  /*155d0*/  LDL R8, [R1+0x54] ;  /* 0x0000540001087983 */ /* 0x010f220000100800 */
[----:B------:R-:W-:-:S03]  /*155e0*/  F2FP.BF16.PACK_AB R0, R67, R66 ;  /* 0x000000424300723e */ /* 0x000fc600000010ff */
[----:B------:R1:W-:Y:S04]  /*155f0*/  STS [R5+0x2000], R2 ;  /* 0x0020000205007388 */ /* 0x0003e80000000800 */
[----:B------:R1:W-:Y:S04]  /*15600*/  STS [R5+0x2400], R3 ;  /* 0x0024000305007388 */ /* 0x0003e80000000800 */
[----:B------:R1:W-:Y:S01]  /*15610*/  STS [R9], R0 ;  /* 0x0000000009007388 */ /* 0x0003e20000000800 */
[----:B------:R-:W-:Y:S02]  /*15620*/  F2FP.BF16.PACK_AB R4, R53, R52 ;  /* 0x000000343504723e */ /* 0x000fe400000010ff */
[----:B-1----:R-:W-:-:S02]  /*15630*/  F2FP.BF16.PACK_AB R2, R101, R100 ;  /* 0x000000646502723e */ /* 0x002fc400000010ff */
[----:B------:R-:W-:-:S03]  /*15640*/  F2FP.BF16.PACK_AB R3, R97, R96 ;  /* 0x000000606103723e */ /* 0x000fc600000010ff */
[----:B------:R1:W-:Y:S01]  /*15650*/  STS [R9+0x400], R2 ;  /* 0x0004000209007388 */ /* 0x0003e20000000800 */
[----:B------:R-:W-:Y:S02]  /*15660*/  F2FP.BF16.PACK_AB R0, R99, R98 ;  /* 0x000000626300723e */ /* 0x000fe400000010ff */
[----:B------:R-:W-:Y:S02]  /*15670*/  F2FP.BF16.PACK_AB R5, R51, R50 ;  /* 0x000000323305723e */ /* 0x000fe400000010ff */
[----:B-1----:R-:W-:Y:S02]  /*15680*/  F2FP.BF16.PACK_AB R2, R55, R54 ;  /* 0x000000363702723e */ /* 0x002fe400000010ff */
[----:B------:R-:W-:Y:S02]  /*15690*/  ISETP.NE.U32.AND P0, PT, RZ, c[0x0][0x508], PT ;  /* 0x00014200ff007a0c */ /* 0x000fe40003f05070 */
[----:B------:R-:W-:Y:S02]  /*156a0*/  ISETP.NE.U32.AND P2, PT, RZ, c[0x0][0x500], PT ;  /* 0x00014000ff007a0c */ /* 0x000fe40003f45070 */
[----:B------:R-:W-:-:S02]  /*156b0*/  ISETP.NE.AND.EX P1, PT, RZ, c[0x0][0x50c], PT, P0 ;  /* 0x00014300ff007a0c */ /* 0x000fc40003f25300 */
[----:B------:R-:W-:Y:S01]  /*156c0*/  ISETP.NE.AND.EX P2, PT, RZ, c[0x0][0x504], PT, P2 ;  /* 0x00014100ff007a0c */ /* 0x000fe20003f45320 */
[----:B------:R-:W-:Y:S01]  /*156d0*/  IMAD.MOV.U32 R11, RZ, RZ, c[0x0][0x388] ;  /* 0x0000e200ff0b7624 */ /* 0x000fe200078e00ff */
[----:B--2---:R1:W-:Y:S04]  /*156e0*/  STS [R7], R3 ;  /* 0x0000000307007388 */ /* 0x0043e80000000800 */
[----:B------:R2:W-:Y:S04]  /*156f0*/  STS [R7+0x400], R0 ;  /* 0x0004000007007388 */ /* 0x0005e80000000800 */
[----:B------:R3:W-:Y:S04]  /*15700*/  STS [R9+0x2000], R2 ;  /* 0x0020000209007388 */ /* 0x0007e80000000800 */
[----:B------:R3:W-:Y:S04]  /*15710*/  STS [R9+0x2400], R4 ;  /* 0x0024000409007388 */ /* 0x0007e80000000800 */
[----:B------:R-:W-:Y:S01]  /*15720*/  STS [R7+0x2000], R5 ;  /* 0x0020000507007388 */ /* 0x000fe20000000800 */
[----:B-1----:R-:W-:-:S02]  /*15730*/  F2FP.BF16.PACK_AB R3, R47, R46 ;  /* 0x0000002e2f03723e */ /* 0x002fc400000010ff */
[----:B--2---:R-:W-:Y:S02]  /*15740*/  F2FP.BF16.PACK_AB R0, R79, R78 ;  /* 0x0000004e4f00723e */ /* 0x004fe400000010ff */
[----:B---3--:R-:W-:Y:S01]  /*15750*/  F2FP.BF16.PACK_AB R2, R77, R76 ;  /* 0x0000004c4d02723e */ /* 0x008fe200000010ff */
[----:B------:R-:W-:Y:S04]  /*15760*/  STS [R7+0x2400], R3 ;  /* 0x0024000307007388 */ /* 0x000fe80000000800 */
[----:B------:R1:W-:Y:S04]  /*15770*/  STS [R6], R2 ;  /* 0x0000000206007388 */ /* 0x0003e80000000800 */
[----:B------:R2:W-:Y:S01]  /*15780*/  STS [R6+0x400], R0 ;  /* 0x0004000006007388 */ /* 0x0005e20000000800 */
[----:B------:R-:W-:-:S03]  /*15790*/  F2FP.BF16.PACK_AB R4, R45, R44 ;  /* 0x0000002c2d04723e */ /* 0x000fc600000010ff */
[----:B------:R-:W3:Y:S01]  /*157a0*/  LDL.LU R9, [R1+0x44] ;  /* 0x0000440001097983 */ /* 0x000ee20000300800 */
[----:B-1----:R-:W-:Y:S02]  /*157b0*/  F2FP.BF16.PACK_AB R2, R63, R62 ;  /* 0x0000003e3f02723e */ /* 0x002fe400000010ff */
[----:B--2---:R-:W-:-:S03]  /*157c0*/  F2FP.BF16.PACK_AB R0, R65, R64 ;  /* 0x000000404100723e */ /* 0x004fc600000010ff */
[----:B------:R1:W-:Y:S01]  /*157d0*/  STS [R12], R2 ;  /* 0x000000020c007388 */ /* 0x0003e20000000800 */
[----:B------:R-:W-:-:S03]  /*157e0*/  F2FP.BF16.PACK_AB R3, R37, R36 ;  /* 0x000000242503723e */ /* 0x000fc600000010ff */
[----:B------:R2:W-:Y:S04]  /*157f0*/  STS [R10+0x400], R0 ;  /* 0x000400000a007388 */ /* 0x0005e80000000800 */
[----:B------:R4:W-:Y:S04]  /*15800*/  STS [R6+0x2000], R4 ;  /* 0x0020000406007388 */ /* 0x0009e80000000800 */
[----:B------:R4:W-:Y:S01]  /*15810*/  STS [R6+0x2400], R3 ;  /* 0x0024000306007388 */ /* 0x0009e20000000800 */
[----:B-1----:R-:W-:Y:S02]  /*15820*/  F2FP.BF16.PACK_AB R2, R33, R32 ;  /* 0x000000202102723e */ /* 0x002fe400000010ff */
[----:B--2---:R-:W-:-:S03]  /*15830*/  F2FP.BF16.PACK_AB R0, R31, R30 ;  /* 0x0000001e1f00723e */ /* 0x004fc600000010ff */
[----:B------:R1:W-:Y:S04]  /*15840*/  STS [R12+0x2000], R2 ;  /* 0x002000020c007388 */ /* 0x0003e80000000800 */
[----:B------:R2:W-:Y:S01]  /*15850*/  STS [R10+0x2400], R0 ;  /* 0x002400000a007388 */ /* 0x0005e20000000800 */
[----:B----4-:R-:W-:Y:S02]  /*15860*/  IMAD.MOV.U32 R4, RZ, RZ, 0x4 ;  /* 0x00000004ff047424 */ /* 0x010fe400078e00ff */
[----:B------:R-:W-:Y:S02]  /*15870*/  IMAD.MOV.U32 R3, RZ, RZ, RZ ;  /* 0x000000ffff037224 */ /* 0x000fe400078e00ff */
[CC--:B------:R-:W-:Y:S01]  /*15880*/  @P1 IMAD.WIDE R6, R8.reuse, R4.reuse, c[0x0][0x508] ;  /* 0x0001420008061625 */ /* 0x0c0fe200078e0204 */
[----:B------:R-:W-:Y:S03]  /*15890*/  BAR.SYNC.DEFER_BLOCKING 0x1, 0x80 ;  /* 0x0042000000007b1d */ /* 0x000fe60000010000 */
[----:B------:R-:W-:-:S03]  /*158a0*/  IMAD.WIDE R4, R8, R4, c[0x0][0x500] ;  /* 0x0001400008047625 */ /* 0x000fc600078e0204 */
[----:B------:R2:W5:Y:S04]  /*158b0*/  @P1 LDG.E R11, [R6.64] ;  /* 0x00000008060b1981 */ /* 0x000568000c1e1900 */
[----:B------:R2:W5:Y:S01]  /*158c0*/  @P2 LDG.E R3, [R4.64] ;  /* 0x0000000804032981 */ /* 0x000562000c1e1900 */
[----:B---3--:R-:W-:-:S04]  /*158d0*/  ISETP.NE.AND P0, PT, R9, RZ, PT ;  /* 0x000000ff0900720c */ /* 0x008fc80003f05270 */
[----:B-1----:R-:W-:Y:S01]  /*158e0*/  SEL R2, R9, c[0x0][0x3d4], P0 ;  /* 0x0000f50009027a07 */ /* 0x002fe20000000000 */
[----:B------:R-:W-:Y:S05]  /*158f0*/  @P1 BRA `(.L_x_655) ;  /* 0x0000004000001947 */ /* 0x000fea0003800000 */
[----:B--2---:R-:W-:Y:S05]  /*15900*/  @!P2 BRA `(.L_x_655) ;  /* 0x000000300000a947 */ /* 0x004fea0003800000 */
[----:B------:R1:W2:Y:S04]  /*15910*/  LDG.E R0, [R4.64] ;  /* 0x0000000804007981 */ /* 0x0002a8000c1e1900 */
[----:B-1----:R-:W2:Y:S02]  /*15920*/  LDG.E R4, [R4.64+0x4] ;  /* 0x0000040804047981 */ /* 0x002ea4000c1e1900 */
[----:B--2--5:R-:W-:Y:S02]  /*15930*/  IADD3 R11, -R0, R4, RZ ;  /* 0x00000004000b7210 */ /* 0x024fe40007ffe1ff */
.L_x_655:
[----:B--2---:R-:W2:Y:S04]  /*15940*/  LDL R4, [R1+0x3c] ;  /* 0x00003c0001047983 */ /* 0x004ea80000100800 */
[----:B------:R-:W2:Y:S04]  /*15950*/  LDL R89, [R1+0x38] ;  /* 0x0000380001597983 */ /* 0x000ea80000100800 */
[----:B------:R-:W3:Y:S04]  /*15960*/  LDL R25, [R1+0x40] ;  /* 0x0000400001197983 */ /* 0x000ee80000100800 */
[----:B------:R-:W4:Y:S04]  /*15970*/  LDL R14, [R1+0x4c] ;  /* 0x00004c00010e7983 */ /* 0x000f280000100800 */
[----:B------:R-:W4:Y:S04]  /*15980*/  LDL R28, [R1+0x84] ;  /* 0x00008400011c7983 */ /* 0x000f280000100800 */
[----:B------:R-:W4:Y:S01]  /*15990*/  LDL.LU R26, [R1+0x14] ;  /* 0x00001400011a7983 */ /* 0x000f220000300800 */
        /* <DEDUP_REMOVED lines=11> */
[----:B------:R-:W-:Y:S02]  /*15a50*/  SHF.R.S32.HI R0, RZ, 0x1f, R8 ;  /* 0x0000001fff007819 */ /* 0x000fe40000011408 */
        /* <DEDUP_REMOVED lines=11> */
[----:B--2---:R-:W-:-:S04]  /*15b10*/  IMAD.IADD R4, R4, 0x1, R89 ;  /* 0x0000000104047824 */ /* 0x004fc800078e0259 */
        /* <DEDUP_REMOVED lines=37> */
[----:B------:R-:W4:Y:S01]  /*15d70*/  SHFL.IDX PT, R8, R6, 0x2, 0x1c1f ;  /* 0x005c1f0006087f89 */ /* 0x000f2200000e0000 */
[----:B---3--:R-:W-:-:S05]  /*15d80*/  IMAD.IADD R5, R28, 0x1, R89 ;  /* 0x000000011c057824 */ /* 0x008fca00078e0259 */
[C---:B------:R-:W-:Y:S02]  /*15d90*/  IADD3 R17, R5.reuse, 0x8, RZ ;  /* 0x0000000805117810 */ /* 0x040fe40007ffe0ff */
[CC--:B------:R-:W-:Y:S02]  /*15da0*/  ISETP.GE.OR P4, PT, R5.reuse, R0.reuse, P0 ;  /* 0x000000000500720c */ /* 0x0c0fe40000786670 */
[----:B------:R-:W-:Y:S02]  /*15db0*/  IADD3 R16, R5, 0x40, RZ ;  /* 0x0000004005107810 */ /* 0x000fe40007ffe0ff */
[-C--:B------:R-:W-:Y:S02]  /*15dc0*/  ISETP.GE.OR P3, PT, R17, R0.reuse, P0 ;  /* 0x000000001100720c */ /* 0x080fe40000766670 */
[----:B------:R-:W-:Y:S02]  /*15dd0*/  ISETP.GE.OR P1, PT, R16, R0, P0 ;  /* 0x000000001000720c */ /* 0x000fe40000726670 */
[----:B------:R-:W-:-:S05]  /*15de0*/  IADD3 R14, R5, 0x48, RZ ;  /* 0x00000048050e7810 */ /* 0x000fca0007ffe0ff */
[----:B-1----:R-:W-:Y:S04]  /*15df0*/  @!P4 ST.E [R12.64], R22 ;  /* 0x000000160c00c985 */ /* 0x002fe8000c101908 */
[----:B--2---:R-:W-:Y:S01]  /*15e00*/  @!P3 ST.E [R10.64], R23 ;  /* 0x000000170a00b985 */ /* 0x004fe2000c101908 */
[----:B------:R-:W-:-:S03]  /*15e10*/  ISETP.GE.AND P3, PT, R16, R0, PT ;  /* 0x000000001000720c */ /* 0x000fc60003f66270 */
[----:B----4-:R-:W-:Y:S01]  /*15e20*/  @!P1 ST.E [R8.64], R24 ;  /* 0x0000001808009985 */ /* 0x010fe2000c101908 */
[----:B------:R-:W-:Y:S02]  /*15e30*/  ISETP.GE.AND P1, PT, R14, R0, PT ;  /* 0x000000000e00720c */ /* 0x000fe40003f26270 */
[----:B------:R-:W-:-:S04]  /*15e40*/  LOP3.LUT R26, R26, 0xfffffffd, RZ, 0xc0, !PT ;  /* 0xfffffffd1a1a7812 */ /* 0x000fc800078ec0ff */
[----:B------:R-:W-:-:S04]  /*15e50*/  LOP3.LUT R26, R26, 0xfffffffe, RZ, 0xc0, !PT ;  /* 0xfffffffe1a1a7812 */ /* 0x000fc800078ec0ff */
[----:B------:R-:W-:Y:S01]  /*15e60*/  @P3 LOP3.LUT R26, R26, 0x1, RZ, 0xfc, !PT ;  /* 0x000000011a1a3812 */ /* 0x000fe200078efcff */
[----:B------:R-:W1:Y:S03]  /*15e70*/  SHFL.IDX PT, R6, R6, 0x3, 0x1c1f ;  /* 0x007c1f0006067f89 */ /* 0x000e6600000e0000 */
[----:B------:R-:W-:-:S05]  /*15e80*/  @P1 LOP3.LUT R26, R26, 0x2, RZ, 0xfc, !PT ;  /* 0x000000021a1a1812 */ /* 0x000fca00078efcff */
[----:B------:R2:W-:Y:S01]  /*15e90*/  STL [R1+0x14], R26 ;  /* 0x0000141a01007387 */ /* 0x0005e20000100800 */
[-C--:B------:R-:W-:Y:S02]  /*15ea0*/  ISETP.GE.OR P0, PT, R14, R0.reuse, P0 ;  /* 0x000000000e00720c */ /* 0x080fe40000706670 */
[----:B------:R-:W-:-:S11]  /*15eb0*/  ISETP.GE.AND P6, PT, R17, R0, PT ;  /* 0x000000001100720c */ /* 0x000fd60003fc6270 */
[----:B-1----:R2:W-:Y:S01]  /*15ec0*/  @!P0 ST.E [R6.64], R19 ;  /* 0x0000001306008985 */ /* 0x0025e2000c101908 */
[----:B------:R-:W-:Y:S01]  /*15ed0*/  ISETP.GE.AND P0, PT, R5, R0, PT ;  /* 0x000000000500720c */ /* 0x000fe20003f06270 */
[----:B------:R-:W-:Y:S05]  /*15ee0*/  @P2 BRA `(.L_x_656) ;  /* 0x0000079000002947 */ /* 0x000fea0003800000 */
[----:B--2---:R-:W2:Y:S01]  /*15ef0*/  LDL R26, [R1+0x74] ;  /* 0x00007400011a7983 */ /* 0x004ea20000100800 */
[----:B------:R-:W-:Y:S01]  /*15f00*/  IMAD R15, R15, c[0x0][0x3a0], RZ ;  /* 0x0000e8000f0f7a24 */ /* 0x000fe200078e02ff */
[----:B------:R-:W-:Y:S01]  /*15f10*/  SHF.R.S32.HI R7, RZ, 0x1f, R2 ;  /* 0x0000001fff077819 */ /* 0x000fe20000011402 */
        /* <DEDUP_REMOVED lines=14> */
[----:B------:R-:W5:Y:S02]  /*16000*/  S2R R10, SR_TID.X ;  /* 0x00000000000a7919 */ /* 0x000f640000002100 */
[----:B-----5:R-:W-:-:S04]  /*16010*/  SHF.R.S32.HI R9, RZ, 0x1f, R10 ;  /* 0x0000001fff097819 */ /* 0x020fc8000001140a */
[----:B------:R-:W-:-:S04]  /*16020*/  LEA.HI R9, R9, R10, RZ, 0x3 ;  /* 0x0000000a09097211 */ /* 0x000fc800078f18ff */
[----:B------:R-:W-:Y:S02]  /*16030*/  SHF.R.S32.HI R9, RZ, 0x3, R9 ;  /* 0x00000003ff097819 */ /* 0x000fe40000011409 */
[----:B--2---:R-:W-:Y:S02]  /*16040*/  IADD3 R6, R26, R89, RZ ;  /* 0x000000591a067210 */ /* 0x004fe40007ffe0ff */
[----:B------:R2:W1:Y:S02]  /*16050*/  LDS.128 R24, [R213+0x1080] ;  /* 0x00108000d5187984 */ /* 0x0004640000000c00 */
        /* <DEDUP_REMOVED lines=17> */
[----:B------:R-:W-:Y:S02]  /*16170*/  IADD3 R4, R9, R89, RZ ;  /* 0x0000005909047210 */ /* 0x000fe40007ffe0ff */
[----:B------:R-:W-:-:S04]  /*16180*/  IADD3 R3, R3, R6, RZ ;  /* 0x0000000603037210 */ /* 0x000fc80007ffe0ff */
[----:B------:R-:W-:Y:S01]  /*16190*/  LEA.HI.X R6, R2, c[0x0][0x384], R3, 0x1, P0 ;  /* 0x0000e10002067a11 */ /* 0x000fe200000f0c03 */
[----:B------:R-:W-:Y:S05]  /*161a0*/  BRA.DIV ~URZ, `(.L_x_657) ;  /* 0x00003c927f007947 */ /* 0x000fea000b800000 */
[----:B-1234-:R1:W2:Y:S02]  /*161b0*/  SHFL.IDX PT, R8, R6, RZ, 0x181f ;  /* 0x00181fff06087589 */ /* 0x01e2a400000e0000 */
.L_x_737:
[----:B------:R-:W-:Y:S05]  /*161c0*/  BRA.DIV ~URZ, `(.L_x_658) ;  /* 0x00003ce27f007947 */ /* 0x000fea000b800000 */
[----:B------:R3:W4:Y:S02]  /*161d0*/  SHFL.IDX PT, R2, R7, RZ, 0x181f ;  /* 0x00181fff07027589 */ /* 0x00072400000e0000 */
.L_x_738:
[----:B------:R-:W5:Y:S02]  /*161e0*/  LDL.64 R10, [R1+0x30] ;  /* 0x00003000010a7983 */ /* 0x000f640000100a00 */
[----:B-----5:R-:W-:-:S04]  /*161f0*/  ISETP.GE.AND P2, PT, R10, c[0x0][0x3c8], PT ;  /* 0x0000f2000a007a0c */ /* 0x020fc80003f46270 */
[----:B------:R-:W-:-:S13]  /*16200*/  ISETP.GE.OR P0, PT, R4, R0, P2 ;  /* 0x000000000400720c */ /* 0x000fda0001706670 */
[----:B----4-:R-:W-:-:S04]  /*16210*/  @!P0 LEA R2, P1, R10, R2, 0x1 ;  /* 0x000000020a028211 */ /* 0x010fc800078208ff */
[----:B--2---:R-:W-:-:S05]  /*16220*/  @!P0 LEA.HI.X R3, R10, R8, R18, 0x1, P1 ;  /* 0x000000080a038211 */ /* 0x004fca00008f0c12 */
[----:B------:R2:W-:Y:S01]  /*16230*/  @!P0 ST.E.128 [R2.64], R12 ;  /* 0x0000000c02008985 */ /* 0x0005e2000c101d08 */
[----:B------:R-:W-:Y:S05]  /*16240*/  BRA.DIV ~URZ, `(.L_x_659) ;  /* 0x00003cd27f007947 */ /* 0x000fea000b800000 */
[----:B------:R4:W1:Y:S04]  /*16250*/  SHFL.IDX PT, R8, R6, 0x1, 0x181f ;  /* 0x00381f0006087f89 */ /* 0x00086800000e0000 */
[----:B--2---:R4:W2:Y:S02]  /*16260*/  SHFL.IDX PT, R2, R7, 0x1, 0x181f ;  /* 0x00381f0007027f89 */ /* 0x0048a400000e0000 */
.L_x_739:
[----:B------:R-:W5:Y:S01]  /*16270*/  LDL.64 R10, [R1+0x30] ;  /* 0x00003000010a7983 */ /* 0x000f620000100a00 */
[----:B------:R-:W-:-:S04]  /*16280*/  IADD3 R3, R4, 0x10, RZ ;  /* 0x0000001004037810 */ /* 0x000fc80007ffe0ff */
[----:B------:R-:W-:-:S13]  /*16290*/  ISETP.GE.OR P0, PT, R3, R0, P2 ;  /* 0x000000000300720c */ /* 0x000fda0001706670 */
[----:B--2--5:R-:W-:-:S04]  /*162a0*/  @!P0 LEA R2, P1, R10, R2, 0x1 ;  /* 0x000000020a028211 */ /* 0x024fc800078208ff */
[----:B-1----:R-:W-:-:S05]  /*162b0*/  @!P0 LEA.HI.X R3, R10, R8, R18, 0x1, P1 ;  /* 0x000000080a038211 */ /* 0x002fca00008f0c12 */
[----:B------:R1:W-:Y:S01]  /*162c0*/  @!P0 ST.E.128 [R2.64], R20 ;  /* 0x0000001402008985 */ /* 0x0003e2000c101d08 */
[----:B------:R-:W-:Y:S05]  /*162d0*/  BRA.DIV ~URZ, `(.L_x_660) ;  /* 0x00003d127f007947 */ /* 0x000fea000b800000 */
[----:B------:R2:W1:Y:S02]  /*162e0*/  SHFL.IDX PT, R8, R6, 0x2, 0x181f ;  /* 0x00581f0006087f89 */ /* 0x00046400000e0000 */
.L_x_740:
[----:B------:R-:W-:Y:S05]  /*162f0*/  BRA.DIV ~URZ, `(.L_x_661) ;  /* 0x00003d627f007947 */ /* 0x000fea000b800000 */
[----:B-1----:R1:W2:Y:S02]  /*16300*/  SHFL.IDX PT, R2, R7, 0x2, 0x181f ;  /* 0x00581f0007027f89 */ /* 0x0022a400000e0000 */
.L_x_741:
[----:B------:R-:W5:Y:S01]  /*16310*/  LDL.64 R10, [R1+0x30] ;  /* 0x00003000010a7983 */ /* 0x000f620000100a00 */
[----:B------:R-:W-:-:S04]  /*16320*/  IADD3 R3, R4, 0x20, RZ ;  /* 0x0000002004037810 */ /* 0x000fc80007ffe0ff */
[----:B------:R-:W-:-:S13]  /*16330*/  ISETP.GE.OR P0, PT, R3, R0, P2 ;  /* 0x000000000300720c */ /* 0x000fda0001706670 */
[----:B--2--5:R-:W-:-:S04]  /*16340*/  @!P0 LEA R2, P1, R10, R2, 0x1 ;  /* 0x000000020a028211 */ /* 0x024fc800078208ff */
[----:B------:R-:W-:-:S05]  /*16350*/  @!P0 LEA.HI.X R3, R10, R8, R18, 0x1, P1 ;  /* 0x000000080a038211 */ /* 0x000fca00008f0c12 */
[----:B------:R2:W-:Y:S01]  /*16360*/  @!P0 ST.E.128 [R2.64], R24 ;  /* 0x0000001802008985 */ /* 0x0005e2000c101d08 */
[----:B------:R-:W-:Y:S05]  /*16370*/  BRA.DIV ~URZ, `(.L_x_662) ;  /* 0x00003d527f007947 */ /* 0x000fea000b800000 */
[----:B------:R1:W2:Y:S04]  /*16380*/  SHFL.IDX PT, R8, R6, 0x3, 0x181f ;  /* 0x00781f0006087f89 */ /* 0x0002a800000e0000 */
[----:B--2---:R1:W2:Y:S02]  /*16390*/  SHFL.IDX PT, R2, R7, 0x3, 0x181f ;  /* 0x00781f0007027f89 */ /* 0x0042a400000e0000 */
.L_x_742:
[----:B------:R-:W5:Y:S01]  /*163a0*/  LDL.64 R10, [R1+0x30] ;  /* 0x00003000010a7983 */ /* 0x000f620000100a00 */
[----:B------:R-:W-:-:S04]  /*163b0*/  IADD3 R3, R4, 0x30, RZ ;  /* 0x0000003004037810 */ /* 0x000fc80007ffe0ff */
[----:B------:R-:W-:-:S13]  /*163c0*/  ISETP.GE.OR P0, PT, R3, R0, P2 ;  /* 0x000000000300720c */ /* 0x000fda0001706670 */
[----:B--2--5:R-:W-:-:S04]  /*163d0*/  @!P0 LEA R2, P1, R10, R2, 0x1 ;  /* 0x000000020a028211 */ /* 0x024fc800078208ff */
[----:B------:R-:W-:-:S05]  /*163e0*/  @!P0 LEA.HI.X R3, R10, R8, R18, 0x1, P1 ;  /* 0x000000080a038211 */ /* 0x000fca00008f0c12 */
[----:B------:R2:W-:Y:S01]  /*163f0*/  @!P0 ST.E.128 [R2.64], R28 ;  /* 0x0000001c02008985 */ /* 0x0005e2000c101d08 */
[----:B------:R-:W-:Y:S05]  /*16400*/  BRA.DIV ~URZ, `(.L_x_663) ;  /* 0x00003d927f007947 */ /* 0x000fea000b800000 */
[----:B------:R1:W2:Y:S02]  /*16410*/  SHFL.IDX PT, R8, R6, 0x4, 0x181f ;  /* 0x00981f0006087f89 */ /* 0x0002a400000e0000 */
.L_x_743:
[----:B------:R-:W-:Y:S05]  /*16420*/  BRA.DIV ~URZ, `(.L_x_664) ;  /* 0x00003de27f007947 */ /* 0x000fea000b800000 */
[----:B--2---:R2:W1:Y:S02]  /*16430*/  SHFL.IDX PT, R2, R7, 0x4, 0x181f ;  /* 0x00981f0007027f89 */ /* 0x00446400000e0000 */
.L_x_744:
[----:B------:R-:W5:Y:S01]  /*16440*/  LDL.64 R10, [R1+0x30] ;  /* 0x00003000010a7983 */ /* 0x000f620000100a00 */
[----:B------:R-:W-:-:S04]  /*16450*/  IADD3 R3, R4, 0x40, RZ ;  /* 0x0000004004037810 */ /* 0x000fc80007ffe0ff */
[----:B------:R-:W-:-:S13]  /*16460*/  ISETP.GE.OR P0, PT, R3, R0, P2 ;  /* 0x000000000300720c */ /* 0x000fda0001706670 */
[----:B-1---5:R-:W-:-:S04]  /*16470*/  @!P0 LEA R2, P1, R10, R2, 0x1 ;  /* 0x000000020a028211 */ /* 0x022fc800078208ff */
[----:B------:R-:W-:-:S05]  /*16480*/  @!P0 LEA.HI.X R3, R10, R8, R18, 0x1, P1 ;  /* 0x000000080a038211 */ /* 0x000fca00008f0c12 */
[----:B------:R1:W-:Y:S01]  /*16490*/  @!P0 ST.E.128 [R2.64], R32 ;  /* 0x0000002002008985 */ /* 0x0003e2000c101d08 */
[----:B------:R-:W-:Y:S05]  /*164a0*/  BRA.DIV ~URZ, `(.L_x_665) ;  /* 0x00003dd27f007947 */ /* 0x000fea000b800000 */
[----:B------:R1:W2:Y:S04]  /*164b0*/  SHFL.IDX PT, R8, R6, 0x5, 0x181f ;  /* 0x00b81f0006087f89 */ /* 0x0002a800000e0000 */
[----:B-1----:R1:W3:Y:S02]  /*164c0*/  SHFL.IDX PT, R2, R7, 0x5, 0x181f ;  /* 0x00b81f0007027f89 */ /* 0x0022e400000e0000 */
.L_x_745:
[----:B------:R-:W5:Y:S01]  /*164d0*/  LDL.64 R10, [R1+0x30] ;  /* 0x00003000010a7983 */ /* 0x000f620000100a00 */
[----:B------:R-:W-:-:S04]  /*164e0*/  IADD3 R3, R4, 0x50, RZ ;  /* 0x0000005004037810 */ /* 0x000fc80007ffe0ff */
[----:B------:R-:W-:-:S13]  /*164f0*/  ISETP.GE.OR P0, PT, R3, R0, P2 ;  /* 0x000000000300720c */ /* 0x000fda0001706670 */
[----:B---3-5:R-:W-:-:S04]  /*16500*/  @!P0 LEA R2, P1, R10, R2, 0x1 ;  /* 0x000000020a028211 */ /* 0x028fc800078208ff */
[----:B--2---:R-:W-:-:S05]  /*16510*/  @!P0 LEA.HI.X R3, R10, R8, R18, 0x1, P1 ;  /* 0x000000080a038211 */ /* 0x004fca00008f0c12 */
[----:B------:R2:W-:Y:S01]  /*16520*/  @!P0 ST.E.128 [R2.64], R36 ;  /* 0x0000002402008985 */ /* 0x0005e2000c101d08 */
[----:B------:R-:W-:Y:S05]  /*16530*/  BRA.DIV ~URZ, `(.L_x_666) ;  /* 0x00003e127f007947 */ /* 0x000fea000b800000 */
[----:B------:R3:W1:Y:S02]  /*16540*/  SHFL.IDX PT, R8, R6, 0x6, 0x181f ;  /* 0x00d81f0006087f89 */ /* 0x00066400000e0000 */
.L_x_746:
[----:B------:R-:W-:Y:S05]  /*16550*/  BRA.DIV ~URZ, `(.L_x_667) ;  /* 0x00003e627f007947 */ /* 0x000fea000b800000 */
[----:B--2---:R2:W3:Y:S02]  /*16560*/  SHFL.IDX PT, R2, R7, 0x6, 0x181f ;  /* 0x00d81f0007027f89 */ /* 0x0044e400000e0000 */
.L_x_747:
[----:B------:R-:W5:Y:S01]  /*16570*/  LDL.64 R10, [R1+0x30] ;  /* 0x00003000010a7983 */ /* 0x000f620000100a00 */
[----:B------:R-:W-:-:S04]  /*16580*/  IADD3 R3, R4, 0x60, RZ ;  /* 0x0000006004037810 */ /* 0x000fc80007ffe0ff */
[----:B------:R-:W-:-:S13]  /*16590*/  ISETP.GE.OR P0, PT, R3, R0, P2 ;  /* 0x000000000300720c */ /* 0x000fda0001706670 */
[----:B---3-5:R-:W-:-:S04]  /*165a0*/  @!P0 LEA R2, P1, R10, R2, 0x1 ;  /* 0x000000020a028211 */ /* 0x028fc800078208ff */
[----:B-1----:R-:W-:-:S05]  /*165b0*/  @!P0 LEA.HI.X R3, R10, R8, R18, 0x1, P1 ;  /* 0x000000080a038211 */ /* 0x002fca00008f0c12 */
[----:B------:R1:W-:Y:S01]  /*165c0*/  @!P0 ST.E.128 [R2.64], R40 ;  /* 0x0000002802008985 */ /* 0x0003e2000c101d08 */
[----:B------:R-:W-:Y:S05]  /*165d0*/  BRA.DIV ~URZ, `(.L_x_668) ;  /* 0x00003e527f007947 */ /* 0x000fea000b800000 */
[----:B----4-:R-:W3:Y:S04]  /*165e0*/  SHFL.IDX PT, R6, R6, 0x7, 0x181f ;  /* 0x00f81f0006067f89 */ /* 0x010ee800000e0000 */
[----:B-1----:R1:W4:Y:S02]  /*165f0*/  SHFL.IDX PT, R3, R7, 0x7, 0x181f ;  /* 0x00f81f0007037f89 */ /* 0x00232400000e0000 */
.L_x_748:
[----:B------:R-:W-:-:S04]  /*16600*/  IADD3 R2, R4, 0x70, RZ ;  /* 0x0000007004027810 */ /* 0x000fc80007ffe0ff */
[----:B------:R-:W-:-:S13]  /*16610*/  ISETP.GE.OR P0, PT, R2, R0, P2 ;  /* 0x000000000200720c */ /* 0x000fda0001706670 */
[----:B------:R-:W-:Y:S05]  /*16620*/  @P0 BRA `(.L_x_669) ;  /* 0x000019b000000947 */ /* 0x000fea0003800000 */
[----:B------:R-:W5:Y:S02]  /*16630*/  LDL.64 R8, [R1+0x30] ;  /* 0x0000300001087983 */ /* 0x000f640000100a00 */
[----:B----45:R-:W-:-:S04]  /*16640*/  LEA R2, P0, R8, R3, 0x1 ;  /* 0x0000000308027211 */ /* 0x030fc800078008ff */
[----:B---3--:R-:W-:-:S05]  /*16650*/  LEA.HI.X R3, R8, R6, R18, 0x1, P0 ;  /* 0x0000000608037211 */ /* 0x008fca00000f0c12 */
[----:B------:R3:W-:Y:S01]  /*16660*/  ST.E.128 [R2.64], R44 ;  /* 0x0000002c02007985 */ /* 0x0007e2000c101d08 */
[----:B------:R-:W-:Y:S05]  /*16670*/  BRA `(.L_x_669) ;  /* 0x0000196000007947 */ /* 0x000fea0003800000 */
.L_x_656:
[----:B------:R-:W3:Y:S04]  /*16680*/  LDL.LU R5, [R1+0x40] ;  /* 0x0000400001057983 */ /* 0x000ee80000300800 */
[----:B------:R-:W4:Y:S01]  /*16690*/  LDL.LU R9, [R1+0x4c] ;  /* 0x00004c0001097983 */ /* 0x000f220000300800 */
[----:B------:R-:W-:Y:S01]  /*166a0*/  IMAD R15, R15, c[0x0][0x408], RZ ;  /* 0x000102000f0f7a24 */ /* 0x000fe200078e02ff */
[----:B------:R-:W-:Y:S01]  /*166b0*/  SHF.R.S32.HI R0, RZ, 0x1f, R2 ;  /* 0x0000001fff007819 */ /* 0x000fe20000011402 */
[----:B--2---:R-:W-:-:S04]  /*166c0*/  IMAD.WIDE.U32 R6, R3, c[0x0][0x408], RZ ;  /* 0x0001020003067a25 */ /* 0x004fc800078e00ff */
[----:B------:R-:W-:Y:S02]  /*166d0*/  IMAD R3, R3, c[0x0][0x40c], R15 ;  /* 0x0001030003037a24 */ /* 0x000fe400078e020f */
[----:B------:R-:W-:Y:S02]  /*166e0*/  IMAD R0, R0, c[0x0][0x440], RZ ;  /* 0x0001100000007a24 */ /* 0x000fe400078e02ff */
[----:B------:R-:W-:Y:S01]  /*166f0*/  @P5 IMAD.HI.U32 R8, R4, c[0x0][0x4ec], RZ ;  /* 0x00013b0004085a27 */ /* 0x000fe200078e00ff */
[----:B------:R-:W-:-:S05]  /*16700*/  IADD3 R7, R7, R3, RZ ;  /* 0x0000000307077210 */ /* 0x000fca0007ffe0ff */
[----:B---3--:R-:W-:-:S04]  /*16710*/  IMAD.WIDE.U32 R6, R5, c[0x0][0x438], R6 ;  /* 0x00010e0005067a25 */ /* 0x008fc800078e0006 */
        /* <DEDUP_REMOVED lines=8> */
[----:B----4-:R-:W-:-:S04]  /*167a0*/  IMAD.WIDE.U32 R2, R9, c[0x0][0x448], R2 ;  /* 0x0001120009027a25 */ /* 0x010fc800078e0002 */
        /* <DEDUP_REMOVED lines=15> */
.L_x_749:
[----:B------:R-:W-:Y:S05]  /*168a0*/  BRA.DIV ~URZ, `(.L_x_671) ;  /* 0x00003cc27f007947 */ /* 0x000fea000b800000 */
[----:B------:R3:W4:Y:S02]  /*168b0*/  SHFL.IDX PT, R2, R21, RZ, 0x1c1f ;  /* 0x001c1fff15027589 */ /* 0x00072400000e0000 */
.L_x_750:
[C---:B------:R-:W-:Y:S01]  /*168c0*/  IADD3 R11, R242.reuse, 0x8, RZ ;  /* 0x00000008f20b7810 */ /* 0x040fe20007ffe0ff */
[----:B------:R-:W-:Y:S01]  /*168d0*/  BSSY B0, `(.L_x_672) ;  /* 0x0000030000007945 */ /* 0x000fe20003800000 */
        /* <DEDUP_REMOVED lines=17> */
[----:B------:R-:W-:Y:S02]  /*169f0*/  ISETP.GE.AND P3, PT, R10, c[0x0][0x3c8], PT ;  /* 0x0000f2000a007a0c */ /* 0x000fe40003f66270 */
[----:B------:R-:W-:-:S07]  /*16a00*/  ISETP.GE.AND P4, PT, R6, c[0x0][0x3c8], PT ;  /* 0x0000f20006007a0c */ /* 0x000fce0003f86270 */
[----:B----4-:R-:W-:-:S04]  /*16a10*/  @!P1 LEA R14, P0, R242, R2, 0x2 ;  /* 0x00000002f20e9211 */ /* 0x010fc800078010ff */
[----:B--2---:R-:W-:Y:S02]  /*16a20*/  @!P1 LEA.HI.X R15, R242, R12, R20, 0x2, P0 ;  /* 0x0000000cf20f9211 */ /* 0x004fe400000f1414 */
[----:B------:R-:W-:-:S03]  /*16a30*/  @!P2 LEA R16, P0, R11, R2, 0x2 ;  /* 0x000000020b10a211 */ /* 0x000fc600078010ff */
[----:B------:R2:W-:Y:S01]  /*16a40*/  @!P1 ST.E.64 [R14.64], R68 ;  /* 0x000000440e009985 */ /* 0x0005e2000c101b08 */
[----:B------:R-:W-:Y:S02]  /*16a50*/  ISETP.GE.AND P1, PT, R8, c[0x0][0x3c8], PT ;  /* 0x0000f20008007a0c */ /* 0x000fe40003f26270 */
[----:B------:R-:W-:-:S05]  /*16a60*/  @!P2 LEA.HI.X R17, R11, R12, R22, 0x2, P0 ;  /* 0x0000000c0b11a211 */ /* 0x000fca00000f1416 */
[----:B------:R4:W-:Y:S01]  /*16a70*/  @!P2 ST.E.64 [R16.64], R70 ;  /* 0x000000461000a985 */ /* 0x0009e2000c101b08 */
[----:B------:R-:W-:Y:S02]  /*16a80*/  ISETP.GE.AND P2, PT, R7, c[0x0][0x3c8], PT ;  /* 0x0000f20007007a0c */ /* 0x000fe40003f46270 */
[----:B--2---:R-:W-:-:S04]  /*16a90*/  @!P3 LEA R14, P0, R10, R2, 0x2 ;  /* 0x000000020a0eb211 */ /* 0x004fc800078010ff */
[----:B------:R-:W-:Y:S02]  /*16aa0*/  @!P3 LEA.HI.X R15, R10, R12, R24, 0x2, P0 ;  /* 0x0000000c0a0fb211 */ /* 0x000fe400000f1418 */
[----:B----4-:R-:W-:-:S03]  /*16ab0*/  @!P1 LEA R16, P0, R8, R2, 0x2 ;  /* 0x0000000208109211 */ /* 0x010fc600078010ff */
        /* <DEDUP_REMOVED lines=13> */
[----:B------:R-:W-:-:S03]  /*16b90*/  @!P1 LEA R2, P0, R0, R2, 0x2 ;  /* 0x0000000200029211 */ /* 0x000fc600078010ff */
[----:B------:R4:W-:Y:S01]  /*16ba0*/  @!P3 ST.E.64 [R14.64], R76 ;  /* 0x0000004c0e00b985 */ /* 0x0009e2000c101b08 */
[----:B------:R-:W-:-:S05]  /*16bb0*/  @!P1 LEA.HI.X R3, R0, R12, R28, 0x2, P0 ;  /* 0x0000000c00039211 */ /* 0x000fca00000f141c */
[----:B------:R4:W-:Y:S04]  /*16bc0*/  @!P1 ST.E.64 [R2.64], R62 ;  /* 0x0000003e02009985 */ /* 0x0009e8000c101b08 */
.L_x_673:
[----:B------:R-:W-:Y:S05]  /*16bd0*/  BSYNC B0 ;  /* 0x0000000000007941 */ /* 0x000fea0003800000 */
.L_x_672:
[----:B------:R-:W-:Y:S05]  /*16be0*/  BRA.DIV ~URZ, `(.L_x_674) ;  /* 0x000039f27f007947 */ /* 0x000fea000b800000 */
[----:B--2---:R2:W1:Y:S04]  /*16bf0*/  SHFL.IDX PT, R12, R13, 0x1, 0x1c1f ;  /* 0x003c1f000d0c7f89 */ /* 0x00446800000e0000 */
[----:B----4-:R2:W4:Y:S02]  /*16c00*/  SHFL.IDX PT, R2, R21, 0x1, 0x1c1f ;  /* 0x003c1f0015027f89 */ /* 0x01052400000e0000 */
.L_x_751:
[----:B------:R-:W-:Y:S01]  /*16c10*/  BSSY B0, `(.L_x_675) ;  /* 0x0000022000007945 */ /* 0x000fe20003800000 */
[----:B------:R-:W-:Y:S05]  /*16c20*/  @P6 BRA `(.L_x_676) ;  /* 0x0000020000006947 */ /* 0x000fea0003800000 */
[----:B------:R-:W-:Y:S02]  /*16c30*/  ISETP.GE.AND P1, PT, R242, c[0x0][0x3c8], PT ;  /* 0x0000f200f2007a0c */ /* 0x000fe40003f26270 */
[----:B------:R-:W-:Y:S02]  /*16c40*/  ISETP.GE.AND P0, PT, R11, c[0x0][0x3c8], PT ;  /* 0x0000f2000b007a0c */ /* 0x000fe40003f06270 */
[----:B------:R-:W-:Y:S02]  /*16c50*/  ISETP.GE.AND P2, PT, R10, c[0x0][0x3c8], PT ;  /* 0x0000f2000a007a0c */ /* 0x000fe40003f46270 */
[----:B------:R-:W-:-:S02]  /*16c60*/  ISETP.GE.AND P4, PT, R8, c[0x0][0x3c8], PT ;  /* 0x0000f20008007a0c */ /* 0x000fc40003f86270 */
[----:B------:R-:W-:-:S05]  /*16c70*/  ISETP.GE.AND P5, PT, R7, c[0x0][0x3c8], PT ;  /* 0x0000f20007007a0c */ /* 0x000fca0003fa6270 */
[----:B----4-:R-:W-:-:S04]  /*16c80*/  @!P1 LEA R14, P3, R242, R2, 0x2 ;  /* 0x00000002f20e9211 */ /* 0x010fc800078610ff */
[----:B-1----:R-:W-:Y:S02]  /*16c90*/  @!P1 LEA.HI.X R15, R242, R12, R20, 0x2, P3 ;  /* 0x0000000cf20f9211 */ /* 0x002fe400018f1414 */
[----:B------:R-:W-:-:S03]  /*16ca0*/  @!P0 LEA R18, P3, R11, R2, 0x2 ;  /* 0x000000020b128211 */ /* 0x000fc600078610ff */
[----:B------:R1:W-:Y:S01]  /*16cb0*/  @!P1 ST.E.64 [R14.64], R80 ;  /* 0x000000500e009985 */ /* 0x0003e2000c101b08 */
[C---:B------:R-:W-:Y:S02]  /*16cc0*/  @!P2 LEA R16, P1, R10.reuse, R2, 0x2 ;  /* 0x000000020a10a211 */ /* 0x040fe400078210ff */
[-C--:B------:R-:W-:Y:S02]  /*16cd0*/  @!P0 LEA.HI.X R19, R11, R12.reuse, R22, 0x2, P3 ;  /* 0x0000000c0b138211 */ /* 0x080fe400018f1416 */
[----:B------:R-:W-:Y:S02]  /*16ce0*/  @!P2 LEA.HI.X R17, R10, R12, R24, 0x2, P1 ;  /* 0x0000000c0a11a211 */ /* 0x000fe400008f1418 */
[----:B------:R-:W-:Y:S01]  /*16cf0*/  ISETP.GE.AND P3, PT, R6, c[0x0][0x3c8], PT ;  /* 0x0000f20006007a0c */ /* 0x000fe20003f66270 */
[----:B------:R4:W-:Y:S01]  /*16d00*/  @!P0 ST.E.64 [R18.64], R82 ;  /* 0x0000005212008985 */ /* 0x0009e2000c101b08 */
[----:B------:R-:W-:-:S03]  /*16d10*/  ISETP.GE.AND P1, PT, R0, c[0x0][0x3c8], PT ;  /* 0x0000f20000007a0c */ /* 0x000fc60003f26270 */
[----:B------:R5:W-:Y:S01]  /*16d20*/  @!P2 ST.E.64 [R16.64], R84 ;  /* 0x000000541000a985 */ /* 0x000be2000c101b08 */
[----:B------:R-:W-:Y:S02]  /*16d30*/  ISETP.GE.AND P2, PT, R4, c[0x0][0x3c8], PT ;  /* 0x0000f20004007a0c */ /* 0x000fe40003f46270 */
[----:B-1----:R-:W-:-:S04]  /*16d40*/  @!P4 LEA R14, P0, R8, R2, 0x2 ;  /* 0x00000002080ec211 */ /* 0x002fc800078010ff */
[----:B------:R-:W-:Y:S02]  /*16d50*/  @!P4 LEA.HI.X R15, R8, R12, R23, 0x2, P0 ;  /* 0x0000000c080fc211 */ /* 0x000fe400000f1417 */
[----:B----4-:R-:W-:-:S03]  /*16d60*/  @!P5 LEA R18, P0, R7, R2, 0x2 ;  /* 0x000000020712d211 */ /* 0x010fc600078010ff */
[----:B------:R1:W-:Y:S01]  /*16d70*/  @!P4 ST.E.64 [R14.64], R86 ;  /* 0x000000560e00c985 */ /* 0x0003e2000c101b08 */
[----:B------:R-:W-:Y:S02]  /*16d80*/  @!P5 LEA.HI.X R19, R7, R12, R25, 0x2, P0 ;  /* 0x0000000c0713d211 */ /* 0x000fe400000f1419 */
[----:B-----5:R-:W-:-:S03]  /*16d90*/  @!P3 LEA R16, P0, R6, R2, 0x2 ;  /* 0x000000020610b211 */ /* 0x020fc600078010ff */
[----:B------:R4:W-:Y:S01]  /*16da0*/  @!P5 ST.E.64 [R18.64], R100 ;  /* 0x000000641200d985 */ /* 0x0009e2000c101b08 */
[----:B------:R-:W-:-:S05]  /*16db0*/  @!P3 LEA.HI.X R17, R6, R12, R26, 0x2, P0 ;  /* 0x0000000c0611b211 */ /* 0x000fca00000f141a */
[----:B------:R4:W-:Y:S01]  /*16dc0*/  @!P3 ST.E.64 [R16.64], R98 ;  /* 0x000000621000b985 */ /* 0x0009e2000c101b08 */
[----:B-1----:R-:W-:-:S04]  /*16dd0*/  @!P2 LEA R14, P0, R4, R2, 0x2 ;  /* 0x00000002040ea211 */ /* 0x002fc800078010ff */
[----:B------:R-:W-:Y:S02]  /*16de0*/  @!P2 LEA.HI.X R15, R4, R12, R27, 0x2, P0 ;  /* 0x0000000c040fa211 */ /* 0x000fe400000f141b */
[----:B------:R-:W-:-:S03]  /*16df0*/  @!P1 LEA R2, P0, R0, R2, 0x2 ;  /* 0x0000000200029211 */ /* 0x000fc600078010ff */
[----:B------:R4:W-:Y:S01]  /*16e00*/  @!P2 ST.E.64 [R14.64], R78 ;  /* 0x0000004e0e00a985 */ /* 0x0009e2000c101b08 */
[----:B------:R-:W-:-:S05]  /*16e10*/  @!P1 LEA.HI.X R3, R0, R12, R28, 0x2, P0 ;  /* 0x0000000c00039211 */ /* 0x000fca00000f141c */
[----:B------:R4:W-:Y:S04]  /*16e20*/  @!P1 ST.E.64 [R2.64], R64 ;  /* 0x0000004002009985 */ /* 0x0009e8000c101b08 */
.L_x_676:
[----:B------:R-:W-:Y:S05]  /*16e30*/  BSYNC B0 ;  /* 0x0000000000007941 */ /* 0x000fea0003800000 */
.L_x_675:
[----:B------:R-:W-:Y:S05]  /*16e40*/  BRA.DIV ~URZ, `(.L_x_677) ;  /* 0x000038627f007947 */ /* 0x000fea000b800000 */
[----:B-1----:R1:W2:Y:S02]  /*16e50*/  SHFL.IDX PT, R12, R13, 0x2, 0x1c1f ;  /* 0x005c1f000d0c7f89 */ /* 0x0022a400000e0000 */
.L_x_752:
[----:B------:R-:W-:Y:S05]  /*16e60*/  BRA.DIV ~URZ, `(.L_x_678) ;  /* 0x000038b27f007947 */ /* 0x000fea000b800000 */
[----:B----4-:R4:W1:Y:S02]  /*16e70*/  SHFL.IDX PT, R2, R21, 0x2, 0x1c1f ;  /* 0x005c1f0015027f89 */ /* 0x01086400000e0000 */
.L_x_753:
[----:B------:R-:W5:Y:S01]  /*16e80*/  LDL R3, [R1+0x14] ;  /* 0x0000140001037983 */ /* 0x000f620000100800 */
[----:B------:R-:W-:Y:S01]  /*16e90*/  BSSY B0, `(.L_x_679) ;  /* 0x0000023000007945 */ /* 0x000fe20003800000 */
[----:B-----5:R-:W-:-:S13]  /*16ea0*/  LOP3.LUT P0, RZ, R3, 0x1, RZ, 0xc0, !PT ;  /* 0x0000000103ff7812 */ /* 0x020fda000780c0ff */
[----:B------:R-:W-:Y:S05]  /*16eb0*/  @P0 BRA `(.L_x_680) ;  /* 0x0000020000000947 */ /* 0x000fea0003800000 */
[----:B------:R-:W-:Y:S02]  /*16ec0*/  ISETP.GE.AND P1, PT, R242, c[0x0][0x3c8], PT ;  /* 0x0000f200f2007a0c */ /* 0x000fe40003f26270 */
[----:B------:R-:W-:Y:S02]  /*16ed0*/  ISETP.GE.AND P0, PT, R11, c[0x0][0x3c8], PT ;  /* 0x0000f2000b007a0c */ /* 0x000fe40003f06270 */
[----:B------:R-:W-:Y:S02]  /*16ee0*/  ISETP.GE.AND P4, PT, R10, c[0x0][0x3c8], PT ;  /* 0x0000f2000a007a0c */ /* 0x000fe40003f86270 */
[----:B------:R-:W-:-:S07]  /*16ef0*/  ISETP.GE.AND P5, PT, R8, c[0x0][0x3c8], PT ;  /* 0x0000f20008007a0c */ /* 0x000fce0003fa6270 */
[CC--:B-1----:R-:W-:Y:S02]  /*16f00*/  @!P1 LEA R16, P2, R242.reuse, R2.reuse, 0x2 ;  /* 0x00000002f2109211 */ /* 0x0c2fe400078410ff */
[C---:B------:R-:W-:Y:S02]  /*16f10*/  @!P0 LEA R14, P3, R11.reuse, R2, 0x2 ;  /* 0x000000020b0e8211 */ /* 0x040fe400078610ff */
[----:B--2---:R-:W-:Y:S02]  /*16f20*/  @!P1 LEA.HI.X R17, R242, R12, R20, 0x2, P2 ;  /* 0x0000000cf2119211 */ /* 0x004fe400010f1414 */
[C---:B------:R-:W-:Y:S02]  /*16f30*/  @!P4 LEA R18, P2, R10.reuse, R2, 0x2 ;  /* 0x000000020a12c211 */ /* 0x040fe400078410ff */
[-C--:B------:R-:W-:Y:S01]  /*16f40*/  @!P0 LEA.HI.X R15, R11, R12.reuse, R22, 0x2, P3 ;  /* 0x0000000c0b0f8211 */ /* 0x080fe200018f1416 */
[----:B------:R1:W-:Y:S01]  /*16f50*/  @!P1 ST.E.64 [R16.64], R48 ;  /* 0x0000003010009985 */ /* 0x0003e2000c101b08 */
[----:B------:R-:W-:-:S02]  /*16f60*/  @!P4 LEA.HI.X R19, R10, R12, R24, 0x2, P2 ;  /* 0x0000000c0a13c211 */ /* 0x000fc400010f1418 */
[----:B------:R-:W-:Y:S01]  /*16f70*/  ISETP.GE.AND P2, PT, R6, c[0x0][0x3c8], PT ;  /* 0x0000f20006007a0c */ /* 0x000fe20003f46270 */
[----:B------:R2:W-:Y:S01]  /*16f80*/  @!P0 ST.E.64 [R14.64], R38 ;  /* 0x000000260e008985 */ /* 0x0005e2000c101b08 */
[----:B------:R-:W-:Y:S02]  /*16f90*/  ISETP.GE.AND P3, PT, R7, c[0x0][0x3c8], PT ;  /* 0x0000f20007007a0c */ /* 0x000fe40003f66270 */
[----:B------:R-:W-:Y:S01]  /*16fa0*/  ISETP.GE.AND P1, PT, R4, c[0x0][0x3c8], PT ;  /* 0x0000f20004007a0c */ /* 0x000fe20003f26270 */
[----:B------:R5:W-:Y:S01]  /*16fb0*/  @!P4 ST.E.64 [R18.64], R40 ;  /* 0x000000281200c985 */ /* 0x000be2000c101b08 */
[----:B------:R-:W-:-:S07]  /*16fc0*/  ISETP.GE.AND P0, PT, R0, c[0x0][0x3c8], PT ;  /* 0x0000f20000007a0c */ /* 0x000fce0003f06270 */
[-C--:B-1----:R-:W-:Y:S02]  /*16fd0*/  @!P2 LEA R16, P4, R6, R2.reuse, 0x2 ;  /* 0x000000020610a211 */ /* 0x082fe400078810ff */
[----:B--2---:R-:W-:Y:S02]  /*16fe0*/  @!P5 LEA R14, P6, R8, R2, 0x2 ;  /* 0x00000002080ed211 */ /* 0x004fe400078c10ff */
[-C--:B------:R-:W-:Y:S02]  /*16ff0*/  @!P2 LEA.HI.X R17, R6, R12.reuse, R26, 0x2, P4 ;  /* 0x0000000c0611a211 */ /* 0x080fe400020f141a */
[----:B------:R-:W-:Y:S02]  /*17000*/  @!P5 LEA.HI.X R15, R8, R12, R23, 0x2, P6 ;  /* 0x0000000c080fd211 */ /* 0x000fe400030f1417 */
[----:B-----5:R-:W-:-:S03]  /*17010*/  @!P3 LEA R18, P6, R7, R2, 0x2 ;  /* 0x000000020712b211 */ /* 0x020fc600078c10ff */
[----:B------:R1:W-:Y:S01]  /*17020*/  @!P5 ST.E.64 [R14.64], R42 ;  /* 0x0000002a0e00d985 */ /* 0x0003e2000c101b08 */
[----:B------:R-:W-:-:S05]  /*17030*/  @!P3 LEA.HI.X R19, R7, R12, R25, 0x2, P6 ;  /* 0x0000000c0713b211 */ /* 0x000fca00030f1419 */
[----:B------:R2:W-:Y:S04]  /*17040*/  @!P3 ST.E.64 [R18.64], R54 ;  /* 0x000000361200b985 */ /* 0x0005e8000c101b08 */
[----:B------:R2:W-:Y:S01]  /*17050*/  @!P2 ST.E.64 [R16.64], R50 ;  /* 0x000000321000a985 */ /* 0x0005e2000c101b08 */
[-C--:B-1----:R-:W-:Y:S02]  /*17060*/  @!P1 LEA R14, P5, R4, R2.reuse, 0x2 ;  /* 0x00000002040e9211 */ /* 0x082fe400078a10ff */
[----:B------:R-:W-:Y:S02]  /*17070*/  @!P0 LEA R2, P4, R0, R2, 0x2 ;  /* 0x0000000200028211 */ /* 0x000fe400078810ff */
[-C--:B------:R-:W-:Y:S02]  /*17080*/  @!P1 LEA.HI.X R15, R4, R12.reuse, R27, 0x2, P5 ;  /* 0x0000000c040f9211 */ /* 0x080fe400028f141b */
[----:B------:R-:W-:-:S03]  /*17090*/  @!P0 LEA.HI.X R3, R0, R12, R28, 0x2, P4 ;  /* 0x0000000c00038211 */ /* 0x000fc600020f141c */
[----:B------:R2:W-:Y:S04]  /*170a0*/  @!P1 ST.E.64 [R14.64], R44 ;  /* 0x0000002c0e009985 */ /* 0x0005e8000c101b08 */
[----:B------:R2:W-:Y:S02]  /*170b0*/  @!P0 ST.E.64 [R2.64], R32 ;  /* 0x0000002002008985 */ /* 0x0005e4000c101b08 */
.L_x_680:
[----:B------:R-:W-:Y:S05]  /*170c0*/  BSYNC B0 ;  /* 0x0000000000007941 */ /* 0x000fea0003800000 */
.L_x_679:
[----:B------:R-:W-:Y:S05]  /*170d0*/  BRA.DIV ~URZ, `(.L_x_681) ;  /* 0x000036b27f007947 */ /* 0x000fea000b800000 */
[----:B--2---:R2:W3:Y:S04]  /*170e0*/  SHFL.IDX PT, R12, R13, 0x3, 0x1c1f ;  /* 0x007c1f000d0c7f89 */ /* 0x0044e800000e0000 */
[----:B-1----:R2:W1:Y:S02]  /*170f0*/  SHFL.IDX PT, R2, R21, 0x3, 0x1c1f ;  /* 0x007c1f0015027f89 */ /* 0x00246400000e0000 */
.L_x_754:
[----:B------:R-:W5:Y:S02]  /*17100*/  LDL R3, [R1+0x14] ;  /* 0x0000140001037983 */ /* 0x000f640000100800 */
[----:B-----5:R-:W-:-:S13]  /*17110*/  LOP3.LUT P0, RZ, R3, 0x2, RZ, 0xc0, !PT ;  /* 0x0000000203ff7812 */ /* 0x020fda000780c0ff */
[----:B------:R-:W-:Y:S05]  /*17120*/  @P0 BRA `(.L_x_669) ;  /* 0x00000eb000000947 */ /* 0x000fea0003800000 */
[----:B------:R-:W-:Y:S02]  /*17130*/  ISETP.GE.AND P4, PT, R10, c[0x0][0x3c8], PT ;  /* 0x0000f2000a007a0c */ /* 0x000fe40003f86270 */
[----:B------:R-:W-:Y:S02]  /*17140*/  ISETP.GE.AND P0, PT, R242, c[0x0][0x3c8], PT ;  /* 0x0000f200f2007a0c */ /* 0x000fe40003f06270 */
[----:B------:R-:W-:Y:S02]  /*17150*/  ISETP.GE.AND P5, PT, R11, c[0x0][0x3c8], PT ;  /* 0x0000f2000b007a0c */ /* 0x000fe40003fa6270 */
[----:B------:R-:W-:Y:S02]  /*17160*/  ISETP.GE.AND P3, PT, R8, c[0x0][0x3c8], PT ;  /* 0x0000f20008007a0c */ /* 0x000fe40003f66270 */
[----:B------:R-:W-:-:S05]  /*17170*/  ISETP.GE.AND P2, PT, R7, c[0x0][0x3c8], PT ;  /* 0x0000f20007007a0c */ /* 0x000fca0003f46270 */
[-C--:B-1----:R-:W-:Y:S02]  /*17180*/  @!P4 LEA R16, P6, R10, R2.reuse, 0x2 ;  /* 0x000000020a10c211 */ /* 0x082fe400078c10ff */
[----:B------:R-:W-:-:S04]  /*17190*/  @!P0 LEA R14, P1, R242, R2, 0x2 ;  /* 0x00000002f20e8211 */ /* 0x000fc800078210ff */
[----:B---3--:R-:W-:Y:S02]  /*171a0*/  @!P0 LEA.HI.X R15, R242, R12, R20, 0x2, P1 ;  /* 0x0000000cf20f8211 */ /* 0x008fe400008f1414 */
[----:B------:R-:W-:-:S03]  /*171b0*/  ISETP.GE.AND P1, PT, R6, c[0x0][0x3c8], PT ;  /* 0x0000f20006007a0c */ /* 0x000fc60003f26270 */
[----:B------:R1:W-:Y:S01]  /*171c0*/  @!P0 ST.E.64 [R14.64], R34 ;  /* 0x000000220e008985 */ /* 0x0003e2000c101b08 */
[C---:B------:R-:W-:Y:S02]  /*171d0*/  @!P5 LEA R18, P0, R11.reuse, R2, 0x2 ;  /* 0x000000020b12d211 */ /* 0x040fe400078010ff */
[----:B------:R-:W-:Y:S02]  /*171e0*/  P2R R3, PR, RZ, 0x40 ;  /* 0x00000040ff037803 */ /* 0x000fe40000000000 */
[----:B------:R-:W-:Y:S02]  /*171f0*/  @!P5 LEA.HI.X R19, R11, R12, R22, 0x2, P0 ;  /* 0x0000000c0b13d211 */ /* 0x000fe400000f1416 */
[----:B------:R-:W-:-:S03]  /*17200*/  ISETP.NE.AND P0, PT, R3, RZ, PT ;  /* 0x000000ff0300720c */ /* 0x000fc60003f05270 */
[----:B------:R3:W-:Y:S01]  /*17210*/  @!P5 ST.E.64 [R18.64], R60 ;  /* 0x0000003c1200d985 */ /* 0x0007e2000c101b08 */
[----:B------:R-:W-:Y:S02]  /*17220*/  @!P4 LEA.HI.X R17, R10, R12, R24, 0x2, P0 ;  /* 0x0000000c0a11c211 */ /* 0x000fe400000f1418 */
[----:B------:R-:W-:-:S03]  /*17230*/  ISETP.GE.AND P0, PT, R4, c[0x0][0x3c8], PT ;  /* 0x0000f20004007a0c */ /* 0x000fc60003f06270 */
        /* <DEDUP_REMOVED lines=19> */
.L_x_654:
[----:B------:R-:W2:Y:S04]  /*17370*/  LDL.LU R7, [R1+0x44] ;  /* 0x0000440001077983 */ /* 0x000ea80000300800 */
[----:B-1----:R-:W3:Y:S01]  /*17380*/  LDL R6, [R1+0x54] ;  /* 0x0000540001067983 */ /* 0x002ee20000100800 */
[----:B------:R-:W-:Y:S01]  /*17390*/  ISETP.NE.U32.AND P0, PT, RZ, c[0x0][0x508], PT ;  /* 0x00014200ff007a0c */ /* 0x000fe20003f05070 */
[----:B------:R-:W-:Y:S01]  /*173a0*/  IMAD.MOV.U32 R4, RZ, RZ, 0x4 ;  /* 0x00000004ff047424 */ /* 0x000fe200078e00ff */
[----:B------:R-:W-:Y:S01]  /*173b0*/  ISETP.NE.U32.AND P2, PT, RZ, c[0x0][0x500], PT ;  /* 0x00014000ff007a0c */ /* 0x000fe20003f45070 */
[----:B------:R-:W-:Y:S01]  /*173c0*/  IMAD.MOV.U32 R20, RZ, RZ, c[0x0][0x388] ;  /* 0x0000e200ff147624 */ /* 0x000fe200078e00ff */
[----:B------:R-:W-:Y:S01]  /*173d0*/  ISETP.NE.AND.EX P0, PT, RZ, c[0x0][0x50c], PT, P0 ;  /* 0x00014300ff007a0c */ /* 0x000fe20003f05300 */
[----:B------:R-:W-:Y:S01]  /*173e0*/  IMAD.MOV.U32 R0, RZ, RZ, RZ ;  /* 0x000000ffff007224 */ /* 0x000fe200078e00ff */
[----:B------:R-:W-:Y:S01]  /*173f0*/  ISETP.NE.AND.EX P2, PT, RZ, c[0x0][0x504], PT, P2 ;  /* 0x00014100ff007a0c */ /* 0x000fe20003f45320 */
[----:B---3--:R-:W-:-:S10]  /*17400*/  IMAD.WIDE R2, R6, R4, c[0x0][0x500] ;  /* 0x0001400006027625 */ /* 0x008fd400078e0204 */
[----:B------:R-:W-:Y:S02]  /*17410*/  @P0 IMAD.WIDE R4, R6, R4, c[0x0][0x508] ;  /* 0x0001420006040625 */ /* 0x000fe400078e0204 */
[----:B------:R1:W5:Y:S04]  /*17420*/  @P2 LDG.E R0, [R2.64] ;  /* 0x0000000802002981 */ /* 0x000368000c1e1900 */
[----:B------:R1:W5:Y:S01]  /*17430*/  @P0 LDG.E R20, [R4.64] ;  /* 0x0000000804140981 */ /* 0x000362000c1e1900 */
[----:B--2---:R-:W-:-:S04]  /*17440*/  ISETP.NE.AND P1, PT, R7, RZ, PT ;  /* 0x000000ff0700720c */ /* 0x004fc80003f25270 */
[----:B------:R-:W-:Y:S01]  /*17450*/  SEL R19, R7, c[0x0][0x3d4], P1 ;  /* 0x0000f50007137a07 */ /* 0x000fe20000800000 */
[----:B------:R-:W-:Y:S05]  /*17460*/  @P0 BRA `(.L_x_682) ;  /* 0x0000004000000947 */ /* 0x000fea0003800000 */
[----:B------:R-:W-:Y:S05]  /*17470*/  @!P2 BRA `(.L_x_682) ;  /* 0x000000300000a947 */ /* 0x000fea0003800000 */
[----:B-1----:R1:W2:Y:S04]  /*17480*/  LDG.E R4, [R2.64] ;  /* 0x0000000802047981 */ /* 0x0022a8000c1e1900 */
[----:B-1----:R-:W2:Y:S02]  /*17490*/  LDG.E R2, [R2.64+0x4] ;  /* 0x0000040802027981 */ /* 0x002ea4000c1e1900 */
[----:B--2--5:R-:W-:Y:S02]  /*174a0*/  IADD3 R20, -R4, R2, RZ ;  /* 0x0000000204147210 */ /* 0x024fe40007ffe1ff */
.L_x_682:
[----:B-1----:R-:W1:Y:S01]  /*174b0*/  S2R R4, SR_TID.X ;  /* 0x0000000000047919 */ /* 0x002e620000002100 */
[----:B------:R-:W-:Y:S01]  /*174c0*/  SHF.R.S32.HI R2, RZ, 0x1f, R6 ;  /* 0x0000001fff027819 */ /* 0x000fe20000011406 */
[----:B------:R-:W-:Y:S01]  /*174d0*/  BSSY B0, `(.L_x_683) ;  /* 0x0000038000007945 */ /* 0x000fe20003800000 */
[----:B-----5:R-:W-:-:S02]  /*174e0*/  SHF.R.S32.HI R17, RZ, 0x1f, R0 ;  /* 0x0000001fff117819 */ /* 0x020fc40000011400 */
[----:B------:R-:W-:Y:S02]  /*174f0*/  SEL R12, R6, RZ, !P2 ;  /* 0x000000ff060c7207 */ /* 0x000fe40005000000 */
[----:B------:R-:W-:Y:S02]  /*17500*/  SEL R21, R2, RZ, !P2 ;  /* 0x000000ff02157207 */ /* 0x000fe40005000000 */
[----:B-1----:R-:W-:-:S13]  /*17510*/  ISETP.GT.AND P0, PT, R4, 0x7f, PT ;  /* 0x0000007f0400780c */ /* 0x002fda0003f04270 */
[----:B------:R-:W-:Y:S05]  /*17520*/  @P0 BRA `(.L_x_684) ;  /* 0x0000032000000947 */ /* 0x000fea0003800000 */
[----:B------:R-:W2:Y:S01]  /*17530*/  LDL R3, [R1+0x38] ;  /* 0x0000380001037983 */ /* 0x000ea20000100800 */
[----:B------:R-:W-:Y:S01]  /*17540*/  IMAD R2, R20, c[0x0][0x4e8], RZ ;  /* 0x00013a0014027a24 */ /* 0x000fe200078e02ff */
[----:B--2---:R-:W-:-:S04]  /*17550*/  IADD3 R13, R3, R4, RZ ;  /* 0x00000004030d7210 */ /* 0x004fc80007ffe0ff */
        /* <DEDUP_REMOVED lines=47> */
.L_x_684:
[----:B------:R-:W-:Y:S05]  /*17850*/  BSYNC B0 ;  /* 0x0000000000007941 */ /* 0x000fea0003800000 */
.L_x_683:
[----:B------:R-:W-:-:S13]  /*17860*/  ISETP.GT.AND P0, PT, R19, 0x1, PT ;  /* 0x000000011300780c */ /* 0x000fda0003f04270 */
[----:B------:R-:W-:Y:S05]  /*17870*/  @P0 BRA `(.L_x_669) ;  /* 0x0000076000000947 */ /* 0x000fea0003800000 */
[----:B------:R-:W2:Y:S04]  /*17880*/  LDL.LU R3, [R1+0x40] ;  /* 0x0000400001037983 */ /* 0x000ea80000300800 */
[----:B-1----:R-:W3:Y:S04]  /*17890*/  LDL.LU R2, [R1+0x38] ;  /* 0x0000380001027983 */ /* 0x002ee80000300800 */
[----:B------:R-:W4:Y:S04]  /*178a0*/  LDL R5, [R1+0x74] ;  /* 0x0000740001057983 */ /* 0x000f280000100800 */
[----:B------:R-:W5:Y:S01]  /*178b0*/  LDL.64 R10, [R1+0x30] ;  /* 0x00003000010a7983 */ /* 0x000f620000100a00 */
[----:B------:R-:W-:-:S03]  /*178c0*/  IMAD R4, R17, c[0x0][0x3a0], RZ ;  /* 0x0000e80011047a24 */ /* 0x000fc600078e02ff */
[----:B------:R-:W1:Y:S02]  /*178d0*/  S2R R13, SR_TID.X ;  /* 0x00000000000d7919 */ /* 0x000e640000002100 */
[----:B-1----:R-:W-:-:S04]  /*178e0*/  SHF.R.S32.HI R8, RZ, 0x1f, R13 ;  /* 0x0000001fff087819 */ /* 0x002fc8000001140d */
[----:B------:R-:W-:-:S04]  /*178f0*/  LEA.HI R8, R8, R13, RZ, 0x3 ;  /* 0x0000000d08087211 */ /* 0x000fc800078f18ff */
[----:B------:R-:W-:Y:S02]  /*17900*/  SHF.R.S32.HI R8, RZ, 0x3, R8 ;  /* 0x00000003ff087819 */ /* 0x000fe40000011408 */
[----:B--2---:R-:W-:Y:S02]  /*17910*/  MOV R7, R3 ;  /* 0x0000000300077202 */ /* 0x004fe40000000f00 */
[----:B---3--:R-:W-:Y:S02]  /*17920*/  MOV R9, R2 ;  /* 0x0000000200097202 */ /* 0x008fe40000000f00 */
[----:B------:R-:W-:-:S04]  /*17930*/  MOV R2, c[0x0][0x4e8] ;  /* 0x00013a0000027a02 */ /* 0x000fc80000000f00 */
[----:B------:R-:W-:Y:S01]  /*17940*/  ISETP.NE.AND P0, PT, R2, 0x1, PT ;  /* 0x000000010200780c */ /* 0x000fe20003f05270 */
[----:B------:R-:W-:-:S04]  /*17950*/  IMAD.WIDE.U32 R2, R0, c[0x0][0x3a0], RZ ;  /* 0x0000e80000027a25 */ /* 0x000fc800078e00ff */
[----:B------:R-:W-:Y:S01]  /*17960*/  IMAD R0, R0, c[0x0][0x3a4], R4 ;  /* 0x0000e90000007a24 */ /* 0x000fe200078e0204 */
[----:B----4-:R-:W-:-:S03]  /*17970*/  IADD3 R4, R5, R9, RZ ;  /* 0x0000000905047210 */ /* 0x010fc60007ffe0ff */
[----:B------:R-:W-:-:S04]  /*17980*/  IMAD.IADD R3, R3, 0x1, R0 ;  /* 0x0000000103037824 */ /* 0x000fc800078e0200 */
[----:B------:R-:W-:Y:S01]  /*17990*/  @P0 IMAD.HI.U32 R6, R4, c[0x0][0x4ec], RZ ;  /* 0x00013b0004060a27 */ /* 0x000fe200078e00ff */
[----:B------:R-:W-:-:S03]  /*179a0*/  MOV R0, R4 ;  /* 0x0000000400007202 */ /* 0x000fc60000000f00 */
[----:B------:R-:W-:Y:S01]  /*179b0*/  IMAD.WIDE.U32 R2, R7, c[0x0][0x3e8], R2 ;  /* 0x0000fa0007027a25 */ /* 0x000fe200078e0002 */
[----:B------:R-:W-:-:S03]  /*179c0*/  @P0 SHF.R.U32.HI R0, RZ, c[0x0][0x4f0], R6 ;  /* 0x00013c00ff000a19 */ /* 0x000fc60000011606 */
[----:B------:R-:W-:Y:S02]  /*179d0*/  IMAD R5, R21, c[0x0][0x3f0], RZ ;  /* 0x0000fc0015057a24 */ /* 0x000fe400078e02ff */
[----:B------:R-:W-:Y:S01]  /*179e0*/  IMAD R3, R7, c[0x0][0x3ec], R3 ;  /* 0x0000fb0007037a24 */ /* 0x000fe200078e0203 */
[----:B------:R-:W-:Y:S01]  /*179f0*/  SHF.R.S32.HI R6, RZ, 0x1f, R0 ;  /* 0x0000001fff067819 */ /* 0x000fe20000011400 */
[----:B------:R-:W-:Y:S01]  /*17a00*/  IMAD R7, R12, c[0x0][0x3f4], R5 ;  /* 0x0000fd000c077a24 */ /* 0x000fe200078e0205 */
[----:B------:R-:W-:Y:S01]  /*17a10*/  IADD3 R5, -R0, RZ, RZ ;  /* 0x000000ff00057210 */ /* 0x000fe20007ffe1ff */
[----:B------:R-:W-:-:S04]  /*17a20*/  IMAD.WIDE.U32 R2, R12, c[0x0][0x3f0], R2 ;  /* 0x0000fc000c027a25 */ /* 0x000fc800078e0002 */
[----:B------:R-:W-:Y:S02]  /*17a30*/  IMAD R6, R6, c[0x0][0x3e0], RZ ;  /* 0x0000f80006067a24 */ /* 0x000fe400078e02ff */
[----:B------:R-:W-:Y:S02]  /*17a40*/  IMAD.IADD R3, R3, 0x1, R7 ;  /* 0x0000000103037824 */ /* 0x000fe400078e0207 */
        /* <DEDUP_REMOVED lines=10> */
[----:B-----5:R-:W-:Y:S02]  /*17af0*/  ISETP.GE.AND P2, PT, R10, c[0x0][0x3c8], PT ;  /* 0x0000f2000a007a0c */ /* 0x020fe40003f46270 */
[----:B------:R-:W-:Y:S02]  /*17b00*/  IADD3 R0, R8, R9, RZ ;  /* 0x0000000908007210 */ /* 0x000fe40007ffe0ff */
[----:B------:R-:W-:Y:S01]  /*17b10*/  LEA.HI.X R6, R2, c[0x0][0x384], R4, 0x1, P0 ;  /* 0x0000e10002067a11 */ /* 0x000fe200000f0c04 */
[----:B------:R-:W-:Y:S06]  /*17b20*/  BRA.DIV ~URZ, `(.L_x_685) ;  /* 0x00002d327f007947 */ /* 0x000fec000b800000 */
[----:B------:R1:W2:Y:S02]  /*17b30*/  SHFL.IDX PT, R8, R6, RZ, 0x181f ;  /* 0x00181fff06087589 */ /* 0x0002a400000e0000 */
.L_x_755:
[----:B------:R-:W-:Y:S05]  /*17b40*/  BRA.DIV ~URZ, `(.L_x_686) ;  /* 0x00002d827f007947 */ /* 0x000fea000b800000 */
[----:B------:R3:W4:Y:S02]  /*17b50*/  SHFL.IDX PT, R2, R7, RZ, 0x181f ;  /* 0x00181fff07027589 */ /* 0x00072400000e0000 */
.L_x_756:
[----:B------:R-:W5:Y:S01]  /*17b60*/  LDL.64 R10, [R1+0x30] ;  /* 0x00003000010a7983 */ /* 0x000f620000100a00 */
[----:B------:R-:W-:-:S05]  /*17b70*/  IMAD R4, R20, c[0x0][0x4e8], RZ ;  /* 0x00013a0014047a24 */ /* 0x000fca00078e02ff */
[----:B------:R-:W-:-:S13]  /*17b80*/  ISETP.GE.OR P0, PT, R0, R4, P2 ;  /* 0x000000040000720c */ /* 0x000fda0001706670 */
[----:B----45:R-:W-:-:S04]  /*17b90*/  @!P0 LEA R2, P1, R10, R2, 0x1 ;  /* 0x000000020a028211 */ /* 0x030fc800078208ff */
[----:B--2---:R-:W-:-:S05]  /*17ba0*/  @!P0 LEA.HI.X R3, R10, R8, R18, 0x1, P1 ;  /* 0x000000080a038211 */ /* 0x004fca00008f0c12 */
[----:B------:R2:W-:Y:S01]  /*17bb0*/  @!P0 ST.E.128 [R2.64], RZ ;  /* 0x000000ff02008985 */ /* 0x0005e2000c101d08 */
[----:B------:R-:W-:Y:S05]  /*17bc0*/  BRA.DIV ~URZ, `(.L_x_687) ;  /* 0x00002d727f007947 */ /* 0x000fea000b800000 */
[----:B------:R4:W1:Y:S04]  /*17bd0*/  SHFL.IDX PT, R8, R6, 0x1, 0x181f ;  /* 0x00381f0006087f89 */ /* 0x00086800000e0000 */
[----:B--2---:R4:W2:Y:S02]  /*17be0*/  SHFL.IDX PT, R2, R7, 0x1, 0x181f ;  /* 0x00381f0007027f89 */ /* 0x0048a400000e0000 */
.L_x_757:
[----:B------:R-:W5:Y:S01]  /*17bf0*/  LDL.64 R10, [R1+0x30] ;  /* 0x00003000010a7983 */ /* 0x000f620000100a00 */
[----:B------:R-:W-:-:S04]  /*17c00*/  IADD3 R3, R0, 0x10, RZ ;  /* 0x0000001000037810 */ /* 0x000fc80007ffe0ff */
[----:B------:R-:W-:-:S13]  /*17c10*/  ISETP.GE.OR P0, PT, R3, R4, P2 ;  /* 0x000000040300720c */ /* 0x000fda0001706670 */
[----:B--2--5:R-:W-:-:S04]  /*17c20*/  @!P0 LEA R2, P1, R10, R2, 0x1 ;  /* 0x000000020a028211 */ /* 0x024fc800078208ff */
[----:B-1----:R-:W-:-:S05]  /*17c30*/  @!P0 LEA.HI.X R3, R10, R8, R18, 0x1, P1 ;  /* 0x000000080a038211 */ /* 0x002fca00008f0c12 */
[----:B------:R1:W-:Y:S01]  /*17c40*/  @!P0 ST.E.128 [R2.64], RZ ;  /* 0x000000ff02008985 */ /* 0x0003e2000c101d08 */
[----:B------:R-:W-:Y:S05]  /*17c50*/  BRA.DIV ~URZ, `(.L_x_688) ;  /* 0x00002db27f007947 */ /* 0x000fea000b800000 */
[----:B------:R2:W1:Y:S02]  /*17c60*/  SHFL.IDX PT, R8, R6, 0x2, 0x181f ;  /* 0x00581f0006087f89 */ /* 0x00046400000e0000 */
.L_x_758:
[----:B------:R-:W-:Y:S05]  /*17c70*/  BRA.DIV ~URZ, `(.L_x_689) ;  /* 0x00002e027f007947 */ /* 0x000fea000b800000 */
[----:B-1----:R1:W2:Y:S02]  /*17c80*/  SHFL.IDX PT, R2, R7, 0x2, 0x181f ;  /* 0x00581f0007027f89 */ /* 0x0022a400000e0000 */
.L_x_759:
[----:B------:R-:W5:Y:S01]  /*17c90*/  LDL.64 R10, [R1+0x30] ;  /* 0x00003000010a7983 */ /* 0x000f620000100a00 */
[----:B------:R-:W-:-:S04]  /*17ca0*/  IADD3 R3, R0, 0x20, RZ ;  /* 0x0000002000037810 */ /* 0x000fc80007ffe0ff */
[----:B------:R-:W-:-:S13]  /*17cb0*/  ISETP.GE.OR P0, PT, R3, R4, P2 ;  /* 0x000000040300720c */ /* 0x000fda0001706670 */
[----:B--2--5:R-:W-:-:S04]  /*17cc0*/  @!P0 LEA R2, P1, R10, R2, 0x1 ;  /* 0x000000020a028211 */ /* 0x024fc800078208ff */
[----:B------:R-:W-:-:S05]  /*17cd0*/  @!P0 LEA.HI.X R3, R10, R8, R18, 0x1, P1 ;  /* 0x000000080a038211 */ /* 0x000fca00008f0c12 */
[----:B------:R2:W-:Y:S01]  /*17ce0*/  @!P0 ST.E.128 [R2.64], RZ ;  /* 0x000000ff02008985 */ /* 0x0005e2000c101d08 */
[----:B------:R-:W-:Y:S05]  /*17cf0*/  BRA.DIV ~URZ, `(.L_x_690) ;  /* 0x00002df27f007947 */ /* 0x000fea000b800000 */
[----:B------:R1:W2:Y:S04]  /*17d00*/  SHFL.IDX PT, R8, R6, 0x3, 0x181f ;  /* 0x00781f0006087f89 */ /* 0x0002a800000e0000 */
[----:B--2---:R1:W2:Y:S02]  /*17d10*/  SHFL.IDX PT, R2, R7, 0x3, 0x181f ;  /* 0x00781f0007027f89 */ /* 0x0042a400000e0000 */
.L_x_760:
[----:B------:R-:W5:Y:S01]  /*17d20*/  LDL.64 R10, [R1+0x30] ;  /* 0x00003000010a7983 */ /* 0x000f620000100a00 */
[----:B------:R-:W-:-:S04]  /*17d30*/  IADD3 R3, R0, 0x30, RZ ;  /* 0x0000003000037810 */ /* 0x000fc80007ffe0ff */
[----:B------:R-:W-:-:S13]  /*17d40*/  ISETP.GE.OR P0, PT, R3, R4, P2 ;  /* 0x000000040300720c */ /* 0x000fda0001706670 */
[----:B--2--5:R-:W-:-:S04]  /*17d50*/  @!P0 LEA R2, P1, R10, R2, 0x1 ;  /* 0x000000020a028211 */ /* 0x024fc800078208ff */
[----:B------:R-:W-:-:S05]  /*17d60*/  @!P0 LEA.HI.X R3, R10, R8, R18, 0x1, P1 ;  /* 0x000000080a038211 */ /* 0x000fca00008f0c12 */
[----:B------:R2:W-:Y:S01]  /*17d70*/  @!P0 ST.E.128 [R2.64], RZ ;  /* 0x000000ff02008985 */ /* 0x0005e2000c101d08 */
[----:B------:R-:W-:Y:S05]  /*17d80*/  BRA.DIV ~URZ, `(.L_x_691) ;  /* 0x00002e327f007947 */ /* 0x000fea000b800000 */
[----:B------:R1:W2:Y:S02]  /*17d90*/  SHFL.IDX PT, R8, R6, 0x4, 0x181f ;  /* 0x00981f0006087f89 */ /* 0x0002a400000e0000 */
.L_x_761:
[----:B------:R-:W-:Y:S05]  /*17da0*/  BRA.DIV ~URZ, `(.L_x_692) ;  /* 0x00002e827f007947 */ /* 0x000fea000b800000 */
[----:B--2---:R2:W1:Y:S02]  /*17db0*/  SHFL.IDX PT, R2, R7, 0x4, 0x181f ;  /* 0x00981f0007027f89 */ /* 0x00446400000e0000 */
.L_x_762:
[----:B------:R-:W5:Y:S01]  /*17dc0*/  LDL.64 R10, [R1+0x30] ;  /* 0x00003000010a7983 */ /* 0x000f620000100a00 */
[----:B------:R-:W-:-:S04]  /*17dd0*/  IADD3 R3, R0, 0x40, RZ ;  /* 0x0000004000037810 */ /* 0x000fc80007ffe0ff */
[----:B------:R-:W-:-:S13]  /*17de0*/  ISETP.GE.OR P0, PT, R3, R4, P2 ;  /* 0x000000040300720c */ /* 0x000fda0001706670 */
[----:B-1---5:R-:W-:-:S04]  /*17df0*/  @!P0 LEA R2, P1, R10, R2, 0x1 ;  /* 0x000000020a028211 */ /* 0x022fc800078208ff */
[----:B------:R-:W-:-:S05]  /*17e00*/  @!P0 LEA.HI.X R3, R10, R8, R18, 0x1, P1 ;  /* 0x000000080a038211 */ /* 0x000fca00008f0c12 */
[----:B------:R1:W-:Y:S01]  /*17e10*/  @!P0 ST.E.128 [R2.64], RZ ;  /* 0x000000ff02008985 */ /* 0x0003e2000c101d08 */
[----:B------:R-:W-:Y:S05]  /*17e20*/  BRA.DIV ~URZ, `(.L_x_693) ;  /* 0x00002e727f007947 */ /* 0x000fea000b800000 */
[----:B------:R1:W2:Y:S04]  /*17e30*/  SHFL.IDX PT, R8, R6, 0x5, 0x181f ;  /* 0x00b81f0006087f89 */ /* 0x0002a800000e0000 */
[----:B-1----:R1:W3:Y:S02]  /*17e40*/  SHFL.IDX PT, R2, R7, 0x5, 0x181f ;  /* 0x00b81f0007027f89 */ /* 0x0022e400000e0000 */
.L_x_763:
[----:B------:R-:W5:Y:S01]  /*17e50*/  LDL.64 R10, [R1+0x30] ;  /* 0x00003000010a7983 */ /* 0x000f620000100a00 */
[----:B------:R-:W-:-:S04]  /*17e60*/  IADD3 R3, R0, 0x50, RZ ;  /* 0x0000005000037810 */ /* 0x000fc80007ffe0ff */
[----:B------:R-:W-:-:S13]  /*17e70*/  ISETP.GE.OR P0, PT, R3, R4, P2 ;  /* 0x000000040300720c */ /* 0x000fda0001706670 */
[----:B---3-5:R-:W-:-:S04]  /*17e80*/  @!P0 LEA R2, P1, R10, R2, 0x1 ;  /* 0x000000020a028211 */ /* 0x028fc800078208ff */
[----:B--2---:R-:W-:-:S05]  /*17e90*/  @!P0 LEA.HI.X R3, R10, R8, R18, 0x1, P1 ;  /* 0x000000080a038211 */ /* 0x004fca00008f0c12 */
[----:B------:R2:W-:Y:S01]  /*17ea0*/  @!P0 ST.E.128 [R2.64], RZ ;  /* 0x000000ff02008985 */ /* 0x0005e2000c101d08 */
[----:B------:R-:W-:Y:S05]  /*17eb0*/  BRA.DIV ~URZ, `(.L_x_694) ;  /* 0x00002eb27f007947 */ /* 0x000fea000b800000 */
[----:B------:R3:W1:Y:S02]  /*17ec0*/  SHFL.IDX PT, R8, R6, 0x6, 0x181f ;  /* 0x00d81f0006087f89 */ /* 0x00066400000e0000 */
.L_x_764:
[----:B------:R-:W-:Y:S05]  /*17ed0*/  BRA.DIV ~URZ, `(.L_x_695) ;  /* 0x00002f027f007947 */ /* 0x000fea000b800000 */
[----:B--2---:R2:W3:Y:S02]  /*17ee0*/  SHFL.IDX PT, R2, R7, 0x6, 0x181f ;  /* 0x00d81f0007027f89 */ /* 0x0044e400000e0000 */
.L_x_765:
[----:B------:R-:W5:Y:S01]  /*17ef0*/  LDL.64 R10, [R1+0x30] ;  /* 0x00003000010a7983 */ /* 0x000f620000100a00 */
[----:B------:R-:W-:-:S04]  /*17f00*/  IADD3 R3, R0, 0x60, RZ ;  /* 0x0000006000037810 */ /* 0x000fc80007ffe0ff */
[----:B------:R-:W-:-:S13]  /*17f10*/  ISETP.GE.OR P0, PT, R3, R4, P2 ;  /* 0x000000040300720c */ /* 0x000fda0001706670 */
[----:B---3-5:R-:W-:-:S04]  /*17f20*/  @!P0 LEA R2, P1, R10, R2, 0x1 ;  /* 0x000000020a028211 */ /* 0x028fc800078208ff */
[----:B-1----:R-:W-:-:S05]  /*17f30*/  @!P0 LEA.HI.X R3, R10, R8, R18, 0x1, P1 ;  /* 0x000000080a038211 */ /* 0x002fca00008f0c12 */
[----:B------:R1:W-:Y:S01]  /*17f40*/  @!P0 ST.E.128 [R2.64], RZ ;  /* 0x000000ff02008985 */ /* 0x0003e2000c101d08 */
[----:B------:R-:W-:Y:S05]  /*17f50*/  BRA.DIV ~URZ, `(.L_x_696) ;  /* 0x00002ef27f007947 */ /* 0x000fea000b800000 */
[----:B----4-:R-:W3:Y:S04]  /*17f60*/  SHFL.IDX PT, R6, R6, 0x7, 0x181f ;  /* 0x00f81f0006067f89 */ /* 0x010ee800000e0000 */
[----:B-1----:R1:W4:Y:S02]  /*17f70*/  SHFL.IDX PT, R2, R7, 0x7, 0x181f ;  /* 0x00f81f0007027f89 */ /* 0x00232400000e0000 */
.L_x_766:
[----:B------:R-:W5:Y:S01]  /*17f80*/  LDL.64 R8, [R1+0x30] ;  /* 0x0000300001087983 */ /* 0x000f620000100a00 */
[----:B------:R-:W-:-:S04]  /*17f90*/  IADD3 R0, R0, 0x70, RZ ;  /* 0x0000007000007810 */ /* 0x000fc80007ffe0ff */
[----:B------:R-:W-:-:S13]  /*17fa0*/  ISETP.GE.OR P0, PT, R0, R4, P2 ;  /* 0x000000040000720c */ /* 0x000fda0001706670 */
[----:B----45:R-:W-:-:S04]  /*17fb0*/  @!P0 LEA R2, P1, R8, R2, 0x1 ;  /* 0x0000000208028211 */ /* 0x030fc800078208ff */
[----:B---3--:R-:W-:-:S05]  /*17fc0*/  @!P0 LEA.HI.X R3, R8, R6, R18, 0x1, P1 ;  /* 0x0000000608038211 */ /* 0x008fca00008f0c12 */
[----:B------:R3:W-:Y:S04]  /*17fd0*/  @!P0 ST.E.128 [R2.64], RZ ;  /* 0x000000ff02008985 */ /* 0x0007e8000c101d08 */
.L_x_669:
[----:B------:R-:W-:Y:S05]  /*17fe0*/  BSYNC B1 ;  /* 0x0000000000017941 */ /* 0x000fea0003800000 */
.L_x_653:
[----:B------:R-:W5:Y:S02]  /*17ff0*/  LDL R0, [R1+0x80] ;  /* 0x0000800001007983 */ /* 0x000f640000100800 */
[----:B-----5:R-:W-:-:S13]  /*18000*/  ISETP.NE.AND P0, PT, R0, RZ, PT ;  /* 0x000000ff0000720c */ /* 0x020fda0003f05270 */
[----:B------:R-:W-:Y:S01]  /*18010*/  @P0 WARPSYNC 0xffffffff ;  /* 0xffffffff00000948 */ /* 0x000fe20003800000 */
[----:B------:R-:W-:Y:S06]  /*18020*/  @P0 BAR.SYNC.DEFER_BLOCKING 0x5, 0x80 ;  /* 0x0142000000000b1d */ /* 0x000fec0000010000 */
[----:B-123--:R-:W1:Y:S04]  /*18030*/  @P0 LDS.128 R4, [0x9100] ;  /* 0x00910000ff040984 */ /* 0x00ee680000000c00 */
[----:B-1----:R1:W-:Y:S04]  /*18040*/  @P0 STL.64 [R1+0x48], R4 ;  /* 0x0000480401000387 */ /* 0x0023e80000100a00 */
        /* <DEDUP_REMOVED lines=9> */
.L_x_767:
[----:B------:R-:W-:Y:S05]  /*180e0*/  BRA.DIV ~URZ, `(.L_x_699) ;  /* 0x00002ea27f007947 */ /* 0x000fea000b800000 */
[----:B------:R3:W1:Y:S02]  /*180f0*/  SHFL.IDX PT, R8, R88, 0x1, 0x1f ;  /* 0x00201f0058087f89 */ /* 0x00066400000e0000 */
.L_x_768:
[----:B------:R-:W5:Y:S01]  /*18100*/  LDL R0, [R1+0x54] ;  /* 0x0000540001007983 */ /* 0x000f620000100800 */
[----:B------:R-:W-:Y:S02]  /*18110*/  IMAD.MOV.U32 R6, RZ, RZ, RZ ;  /* 0x000000ffff067224 */ /* 0x000fe400078e00ff */
[----:B-----5:R-:W-:-:S05]  /*18120*/  IMAD.IADD R0, R0, 0x1, R14 ;  /* 0x0000000100007824 */ /* 0x020fca00078e020e */
[----:B------:R-:W-:-:S13]  /*18130*/  ISETP.GE.OR P0, PT, R0, c[0x0][0x53c], !P6 ;  /* 0x00014f0000007a0c */ /* 0x000fda0007706670 */
[----:B------:R-:W-:Y:S01]  /*18140*/  @!P0 IMAD.MOV.U32 R2, RZ, RZ, 0x4 ;  /* 0x00000004ff028424 */ /* 0x000fe200078e00ff */
[----:B----4-:R-:W-:-:S03]  /*18150*/  @!P0 MOV R3, 0x4 ;  /* 0x0000000400038802 */ /* 0x010fc60000000f00 */
        /* <DEDUP_REMOVED lines=13> */
.L_x_769:
        /* <DEDUP_REMOVED lines=16> */
.L_x_770:
[----:B----4-:R-:W-:Y:S01]  /*18330*/  IMAD R0, R0, c[0x0][0x538], RZ ;  /* 0x00014e0000007a24 */ /* 0x010fe200078e02ff */
[----:B------:R-:W-:Y:S04]  /*18340*/  BSSY B1, `(.L_x_702) ;  /* 0x00000ce000017945 */ /* 0x000fe80003800000 */
[----:B-1----:R-:W-:-:S04]  /*18350*/  IADD3 R8, R0, R8, RZ ;  /* 0x0000000800087210 */ /* 0x002fc80007ffe0ff */
[----:B--2---:R-:W-:-:S13]  /*18360*/  ISETP.GT.AND P0, PT, R8, R10, PT ;  /* 0x0000000a0800720c */ /* 0x004fda0003f04270 */
[----:B------:R-:W-:Y:S05]  /*18370*/  @P0 BRA `(.L_x_703) ;  /* 0x0000025000000947 */ /* 0x000fea0003800000 */
.L_x_707:
        /* <DEDUP_REMOVED lines=17> */
.L_x_771:
        /* <DEDUP_REMOVED lines=16> */
.L_x_772:
[----:B--2---:R-:W-:-:S05]  /*18590*/  IMAD R0, R0, c[0x0][0x538], RZ ;  /* 0x00014e0000007a24 */ /* 0x004fca00078e02ff */
[----:B------:R-:W-:-:S04]  /*185a0*/  IADD3 R8, R0, R8, RZ ;  /* 0x0000000800087210 */ /* 0x000fc80007ffe0ff */
[----:B------:R-:W-:-:S13]  /*185b0*/  ISETP.GT.AND P0, PT, R8, R10, PT ;  /* 0x0000000a0800720c */ /* 0x000fda0003f04270 */
[----:B-1----:R-:W-:Y:S05]  /*185c0*/  @!P0 BRA `(.L_x_707) ;  /* 0xfffffdb000008947 */ /* 0x002fea000383ffff */
.L_x_703:
[----:B------:R-:W-:-:S05]  /*185d0*/  IADD3 R12, -R0, R8, RZ ;  /* 0x00000008000c7210 */ /* 0x000fca0007ffe1ff */
[----:B------:R-:W-:-:S05]  /*185e0*/  IMAD R0, R4, c[0x0][0x538], R12 ;  /* 0x00014e0004007a24 */ /* 0x000fca00078e020c */
[----:B------:R-:W-:Y:S01]  /*185f0*/  ISETP.GT.AND P0, PT, R0, R10, PT ;  /* 0x0000000a0000720c */ /* 0x000fe20003f04270 */
[----:B------:R-:W-:-:S12]  /*18600*/  BRA.DIV ~URZ, `(.L_x_708) ;  /* 0x00002de27f007947 */ /* 0x000fd8000b800000 */
[----:B------:R-:W-:-:S03]  /*18610*/  VOTE.ANY R8, PT, !P0 ;  /* 0x0000000000087806 */ /* 0x000fc600040e0100 */
.L_x_773:
[----:B------:R-:W2:Y:S01]  /*18620*/  LDL.LU R2, [R1+0x54] ;  /* 0x0000540001027983 */ /* 0x000ea20000300800 */
[----:B------:R-:W2:Y:S02]  /*18630*/  POPC R0, R8 ;  /* 0x0000000800007309 */ /* 0x000ea40000000000 */
[----:B--2---:R-:W-:-:S05]  /*18640*/  IADD3 R2, R0, R2, RZ ;  /* 0x0000000200027210 */ /* 0x004fca0007ffe0ff */
[----:B------:R1:W-:Y:S01]  /*18650*/  STL [R1+0x54], R2 ;  /* 0x0000540201007387 */ /* 0x0003e20000100800 */
[----:B------:R-:W-:Y:S05]  /*18660*/  BRA.DIV ~URZ, `(.L_x_709) ;  /* 0x00002dd27f007947 */ /* 0x000fea000b800000 */
[----:B------:R2:W4:Y:S04]  /*18670*/  SHFL.IDX PT, R11, R6, R0, 0x1f ;  /* 0x00001f00060b7589 */ /* 0x00052800000e0000 */
[----:B------:R2:W1:Y:S02]  /*18680*/  SHFL.IDX PT, R7, R7, R0, 0x1f ;  /* 0x00001f0007077589 */ /* 0x00046400000e0000 */
.L_x_774:
[----:B------:R-:W-:Y:S01]  /*18690*/  ISETP.NE.AND P0, PT, R8, RZ, PT ;  /* 0x000000ff0800720c */ /* 0x000fe20003f05270 */
[----:B------:R-:W-:-:S12]  /*186a0*/  BSSY B0, `(.L_x_710) ;  /* 0x0000005000007945 */ /* 0x000fd80003800000 */
[----:B------:R-:W-:Y:S05]  /*186b0*/  @!P0 BRA `(.L_x_711) ;  /* 0x0000003000008947 */ /* 0x000fea0003800000 */
[----:B--2---:R-:W-:Y:S01]  /*186c0*/  IADD3 R0, R0, -0x1, RZ ;  /* 0xffffffff00007810 */ /* 0x004fe20007ffe0ff */
[----:B------:R-:W-:Y:S05]  /*186d0*/  BRA.DIV ~URZ, `(.L_x_712) ;  /* 0x00002e327f007947 */ /* 0x000fea000b800000 */
[----:B------:R2:W3:Y:S02]  /*186e0*/  SHFL.IDX PT, R13, R4, R0, 0x1f ;  /* 0x00001f00040d7589 */ /* 0x0004e400000e0000 */
.L_x_711:
[----:B------:R-:W-:Y:S05]  /*186f0*/  BSYNC B0 ;  /* 0x0000000000007941 */ /* 0x000fea0003800000 */
.L_x_710:
[----:B--23--:R-:W-:Y:S01]  /*18700*/  IMAD R0, R13, c[0x0][0x538], R12 ;  /* 0x00014e000d007a24 */ /* 0x00cfe200078e020c */
[----:B-1----:R-:W-:Y:S01]  /*18710*/  ISETP.NE.AND P0, PT, R7, 0x1, PT ;  /* 0x000000010700780c */ /* 0x002fe20003f05270 */
[----:B------:R-:W-:Y:S03]  /*18720*/  BSSY B0, `(.L_x_713) ;  /* 0x0000086000007945 */ /* 0x000fe60003800000 */
[----:B------:R1:W-:Y:S01]  /*18730*/  STL [R1+0x48], R0 ;  /* 0x0000480001007387 */ /* 0x0003e20000100800 */
[----:B------:R-:W-:-:S08]  /*18740*/  IADD3 R8, -R0, R10, RZ ;  /* 0x0000000a00087210 */ /* 0x000fd00007ffe1ff */
[----:B------:R-:W-:Y:S05]  /*18750*/  @!P0 BRA `(.L_x_714) ;  /* 0x000003e000008947 */ /* 0x000fea0003800000 */
[-C--:B----4-:R-:W-:Y:S02]  /*18760*/  IABS R2, R11.reuse ;  /* 0x0000000b00027213 */ /* 0x090fe40000000000 */
[----:B------:R-:W-:Y:S02]  /*18770*/  IABS R9, R11 ;  /* 0x0000000b00097213 */ /* 0x000fe40000000000 */
[----:B-1----:R-:W1:Y:S08]  /*18780*/  I2F.RP R0, R2 ;  /* 0x0000000200007306 */ /* 0x002e700000209400 */
[----:B-1----:R-:W1:Y:S02]  /*18790*/  MUFU.RCP R0, R0 ;  /* 0x0000000000007308 */ /* 0x002e640000001000 */
[----:B-1----:R-:W-:-:S06]  /*187a0*/  IADD3 R0, R0, 0xffffffe, RZ ;  /* 0x0ffffffe00007810 */ /* 0x002fcc0007ffe0ff */
[----:B------:R-:W1:Y:S02]  /*187b0*/  F2I.FTZ.U32.TRUNC.NTZ R5, R0 ;  /* 0x0000000000057305 */ /* 0x000e64000021f000 */
[----:B-1----:R-:W-:Y:S01]  /*187c0*/  IMAD.MOV R3, RZ, RZ, -R5 ;  /* 0x000000ffff037224 */ /* 0x002fe200078e0a05 */
[----:B------:R-:W-:-:S03]  /*187d0*/  IABS R0, R7 ;  /* 0x0000000700007213 */ /* 0x000fc60000000000 */
[----:B------:R-:W-:Y:S01]  /*187e0*/  IMAD.MOV.U32 R4, RZ, RZ, R3 ;  /* 0x000000ffff047224 */ /* 0x000fe200078e0003 */
[----:B------:R-:W-:Y:S01]  /*187f0*/  IABS R3, R8 ;  /* 0x0000000800037213 */ /* 0x000fe20000000000 */
[----:B------:R-:W-:Y:S02]  /*18800*/  IMAD.MOV.U32 R6, RZ, RZ, R0 ;  /* 0x000000ffff067224 */ /* 0x000fe400078e0000 */
[----:B------:R-:W-:Y:S02]  /*18810*/  IMAD R0, R4, R2, RZ ;  /* 0x0000000204007224 */ /* 0x000fe400078e02ff */
[----:B------:R-:W-:Y:S01]  /*18820*/  IMAD.MOV.U32 R4, RZ, RZ, RZ ;  /* 0x000000ffff047224 */ /* 0x000fe200078e00ff */
[----:B------:R-:W1:Y:S03]  /*18830*/  I2F.RP R10, R6 ;  /* 0x00000006000a7306 */ /* 0x000e660000209400 */
[----:B------:R-:W-:-:S04]  /*18840*/  IMAD.HI.U32 R5, R5, R0, R4 ;  /* 0x0000000005057227 */ /* 0x000fc800078e0004 */
[----:B------:R-:W-:-:S05]  /*18850*/  IMAD.MOV R0, RZ, RZ, -R9 ;  /* 0x000000ffff007224 */ /* 0x000fca00078e0a09 */
[----:B------:R-:W-:Y:S01]  /*18860*/  MOV R4, R0 ;  /* 0x0000000000047202 */ /* 0x000fe20000000f00 */
[----:B------:R-:W-:-:S04]  /*18870*/  IMAD.HI.U32 R0, R5, R3, RZ ;  /* 0x0000000305007227 */ /* 0x000fc800078e00ff */
[----:B------:R-:W-:Y:S02]  /*18880*/  IMAD R3, R0, R4, R3 ;  /* 0x0000000400037224 */ /* 0x000fe400078e0203 */
[----:B-1----:R-:W1:Y:S03]  /*18890*/  MUFU.RCP R4, R10 ;  /* 0x0000000a00047308 */ /* 0x002e660000001000 */
        /* <DEDUP_REMOVED lines=23> */
[----:B------:R-:W-:Y:S01]  /*18a10*/  IMAD R3, R2, R4, R3 ;  /* 0x0000000402037224 */ /* 0x000fe200078e0203 */
[----:B------:R-:W-:-:S04]  /*18a20*/  IADD3 R4, -R0, RZ, RZ ;  /* 0x000000ff00047210 */ /* 0x000fc80007ffe1ff */
        /* <DEDUP_REMOVED lines=9> */
[----:B------:R-:W-:-:S05]  /*18ac0*/  @!P0 LOP3.LUT R2, RZ, R7, RZ, 0x33, !PT ;  /* 0x00000007ff028212 */ /* 0x000fca00078e33ff */
[----:B------:R-:W-:-:S04]  /*18ad0*/  IMAD.MOV R3, RZ, RZ, -R2 ;  /* 0x000000ffff037224 */ /* 0x000fc800078e0a02 */
[C---:B------:R-:W-:Y:S02]  /*18ae0*/  IMAD R3, R7.reuse, R3, R0 ;  /* 0x0000000307037224 */ /* 0x040fe400078e0200 */
[----:B------:R-:W-:Y:S02]  /*18af0*/  IMAD R0, R7, 0x1000000, R2 ;  /* 0x0100000007007824 */ /* 0x000fe400078e0202 */
[----:B------:R-:W-:Y:S02]  /*18b00*/  IMAD R2, R11, R4, R8 ;  /* 0x000000040b027224 */ /* 0x000fe400078e0208 */
[----:B------:R-:W-:-:S05]  /*18b10*/  IMAD R0, R3, 0x10000, R0 ;  /* 0x0001000003007824 */ /* 0x000fca00078e0200 */
[----:B------:R1:W-:Y:S01]  /*18b20*/  STL [R1+0x50], R0 ;  /* 0x0000500001007387 */ /* 0x0003e20000100800 */
[----:B------:R-:W-:Y:S05]  /*18b30*/  BRA `(.L_x_715) ;  /* 0x0000044000007947 */ /* 0x000fea0003800000 */
.L_x_714:
[----:B-1----:R-:W2:Y:S01]  /*18b40*/  LDL R0, [R1+0x54] ;  /* 0x0000540001007983 */ /* 0x002ea20000100800 */
[----:B------:R-:W-:-:S04]  /*18b50*/  IMAD.MOV.U32 R2, RZ, RZ, 0x4 ;  /* 0x00000004ff027424 */ /* 0x000fc800078e00ff */
[----:B--2---:R-:W-:-:S05]  /*18b60*/  IMAD.WIDE R2, R0, R2, c[0x0][0x590] ;  /* 0x0001640000027625 */ /* 0x004fca00078e0202 */
[----:B------:R-:W2:Y:S02]  /*18b70*/  LDG.E R4, [R2.64] ;  /* 0x0000000802047981 */ /* 0x000ea4000c1e1900 */
[----:B--2-4-:R-:W-:-:S05]  /*18b80*/  IMAD R9, R4, R11, RZ ;  /* 0x0000000b04097224 */ /* 0x014fca00078e02ff */
[-C--:B------:R-:W-:Y:S02]  /*18b90*/  IABS R0, R9.reuse ;  /* 0x0000000900007213 */ /* 0x080fe40000000000 */
        /* <DEDUP_REMOVED lines=27> */
[----:B------:R-:W-:Y:S02]  /*18d50*/  IMAD R10, R4, R2, RZ ;  /* 0x00000002040a7224 */ /* 0x000fe400078e02ff */
[----:B------:R-:W-:-:S03]  /*18d60*/  IMAD.MOV R2, RZ, RZ, -R2 ;  /* 0x000000ffff027224 */ /* 0x000fc600078e0a02 */
[----:B------:R-:W-:Y:S01]  /*18d70*/  IADD3 R0, -R10, c[0x0][0x538], RZ ;  /* 0x00014e000a007a10 */ /* 0x000fe20007ffe1ff */
[----:B------:R-:W-:-:S03]  /*18d80*/  IMAD R6, R9, R2, R8 ;  /* 0x0000000209067224 */ /* 0x000fc600078e0208 */
[----:B------:R-:W-:Y:S02]  /*18d90*/  IMNMX R0, R4, R0, PT ;  /* 0x0000000004007217 */ /* 0x000fe40003800200 */
[----:B------:R-:W-:Y:S02]  /*18da0*/  IABS R2, R6 ;  /* 0x0000000600027213 */ /* 0x000fe40000000000 */
[-C--:B------:R-:W-:Y:S02]  /*18db0*/  IABS R3, R0.reuse ;  /* 0x0000000000037213 */ /* 0x080fe40000000000 */
[----:B------:R-:W-:Y:S02]  /*18dc0*/  IABS R9, R0 ;  /* 0x0000000000097213 */ /* 0x000fe40000000000 */
[----:B------:R-:W1:Y:S01]  /*18dd0*/  I2F.RP R4, R3 ;  /* 0x0000000300047306 */ /* 0x000e620000209400 */
[----:B------:R-:W-:Y:S02]  /*18de0*/  MOV R7, R2 ;  /* 0x0000000200077202 */ /* 0x000fe40000000f00 */
[----:B------:R-:W-:-:S05]  /*18df0*/  IMAD.MOV R2, RZ, RZ, -R9 ;  /* 0x000000ffff027224 */ /* 0x000fca00078e0a09 */
[----:B-1----:R-:W1:Y:S02]  /*18e00*/  MUFU.RCP R4, R4 ;  /* 0x0000000400047308 */ /* 0x002e640000001000 */
[----:B-1----:R-:W-:-:S06]  /*18e10*/  IADD3 R4, R4, 0xffffffe, RZ ;  /* 0x0ffffffe04047810 */ /* 0x002fcc0007ffe0ff */
[----:B------:R-:W1:Y:S02]  /*18e20*/  F2I.FTZ.U32.TRUNC.NTZ R5, R4 ;  /* 0x0000000400057305 */ /* 0x000e64000021f000 */
[----:B-1----:R-:W-:-:S04]  /*18e30*/  IMAD.MOV R4, RZ, RZ, -R5 ;  /* 0x000000ffff047224 */ /* 0x002fc800078e0a05 */
[----:B------:R-:W-:Y:S02]  /*18e40*/  IMAD R8, R4, R3, RZ ;  /* 0x0000000304087224 */ /* 0x000fe400078e02ff */
[----:B------:R-:W-:-:S04]  /*18e50*/  IMAD.MOV.U32 R4, RZ, RZ, RZ ;  /* 0x000000ffff047224 */ /* 0x000fc800078e00ff */
[----:B------:R-:W-:-:S04]  /*18e60*/  IMAD.HI.U32 R5, R5, R8, R4 ;  /* 0x0000000805057227 */ /* 0x000fc800078e0004 */
[----:B------:R-:W-:Y:S02]  /*18e70*/  IMAD.MOV.U32 R4, RZ, RZ, R2 ;  /* 0x000000ffff047224 */ /* 0x000fe400078e0002 */
[----:B------:R-:W-:-:S04]  /*18e80*/  IMAD.HI.U32 R2, R5, R7, RZ ;  /* 0x0000000705027227 */ /* 0x000fc800078e00ff */
[----:B------:R-:W-:-:S05]  /*18e90*/  IMAD R4, R2, R4, R7 ;  /* 0x0000000402047224 */ /* 0x000fca00078e0207 */
[----:B------:R-:W-:-:S13]  /*18ea0*/  ISETP.GT.U32.AND P0, PT, R3, R4, PT ;  /* 0x000000040300720c */ /* 0x000fda0003f04070 */
[-C--:B------:R-:W-:Y:S02]  /*18eb0*/  @!P0 IADD3 R4, R4, -R3.reuse, RZ ;  /* 0x8000000304048210 */ /* 0x080fe40007ffe0ff */
[----:B------:R-:W-:Y:S02]  /*18ec0*/  @!P0 IADD3 R2, R2, 0x1, RZ ;  /* 0x0000000102028810 */ /* 0x000fe40007ffe0ff */
[----:B------:R-:W-:Y:S02]  /*18ed0*/  ISETP.GE.U32.AND P2, PT, R4, R3, PT ;  /* 0x000000030400720c */ /* 0x000fe40003f46070 */
[----:B------:R-:W-:Y:S02]  /*18ee0*/  LOP3.LUT R3, R6, R0, RZ, 0x3c, !PT ;  /* 0x0000000006037212 */ /* 0x000fe400078e3cff */
[----:B------:R-:W-:Y:S02]  /*18ef0*/  ISETP.NE.AND P0, PT, R0, RZ, PT ;  /* 0x000000ff0000720c */ /* 0x000fe40003f05270 */
[----:B------:R-:W-:Y:S01]  /*18f00*/  ISETP.GE.AND P1, PT, R3, RZ, PT ;  /* 0x000000ff0300720c */ /* 0x000fe20003f26270 */
[----:B------:R-:W-:Y:S01]  /*18f10*/  IMAD.MOV R3, RZ, RZ, -R0 ;  /* 0x000000ffff037224 */ /* 0x000fe200078e0a00 */
[----:B------:R-:W-:-:S05]  /*18f20*/  IADD3 R6, R10, 0x1000000, R6 ;  /* 0x010000000a067810 */ /* 0x000fca0007ffe006 */
[----:B------:R-:W-:-:S06]  /*18f30*/  @P2 IADD3 R2, R2, 0x1, RZ ;  /* 0x0000000102022810 */ /* 0x000fcc0007ffe0ff */
[----:B------:R-:W-:Y:S01]  /*18f40*/  @!P1 IMAD.MOV R2, RZ, RZ, -R2 ;  /* 0x000000ffff029224 */ /* 0x000fe200078e0a02 */
[----:B------:R-:W-:-:S05]  /*18f50*/  @!P0 LOP3.LUT R2, RZ, R0, RZ, 0x33, !PT ;  /* 0x00000000ff028212 */ /* 0x000fca00078e33ff */
[----:B------:R-:W-:-:S05]  /*18f60*/  IMAD R0, R2, R3, R6 ;  /* 0x0000000302007224 */ /* 0x000fca00078e0206 */
[----:B------:R1:W-:Y:S02]  /*18f70*/  STL [R1+0x50], R0 ;  /* 0x0000500001007387 */ /* 0x0003e40000100800 */
.L_x_715:
[----:B------:R-:W-:Y:S05]  /*18f80*/  BSYNC B0 ;  /* 0x0000000000007941 */ /* 0x000fea0003800000 */
.L_x_713:
[----:B------:R-:W-:-:S04]  /*18f90*/  LOP3.LUT R2, RZ, R2, RZ, 0x33, !PT ;  /* 0x00000002ff027212 */ /* 0x000fc800078e33ff */
[----:B-1----:R-:W-:-:S05]  /*18fa0*/  IADD3 R0, R2, R11, RZ ;  /* 0x0000000b02007210 */ /* 0x002fca0007ffe0ff */
[----:B------:R1:W-:Y:S01]  /*18fb0*/  STL [R1+0x4c], R0 ;  /* 0x00004c0001007387 */ /* 0x0003e20000100800 */
[----:B------:R-:W-:Y:S05]  /*18fc0*/  BRA `(.L_x_716) ;  /* 0x0000005000007947 */ /* 0x000fea0003800000 */
.L_x_704:
[----:B------:R-:W-:Y:S01]  /*18fd0*/  MOV R0, c[0x0][0x53c] ;  /* 0x00014f0000007a02 */ /* 0x000fe20000000f00 */
[----:B------:R1:W-:Y:S04]  /*18fe0*/  STL [R1+0x48], R10 ;  /* 0x0000480a01007387 */ /* 0x0003e80000100800 */
[----:B------:R1:W-:Y:S04]  /*18ff0*/  STL [R1+0x4c], RZ ;  /* 0x00004cff01007387 */ /* 0x0003e80000100800 */
[----:B------:R1:W-:Y:S04]  /*19000*/  STL [R1+0x50], RZ ;  /* 0x000050ff01007387 */ /* 0x0003e80000100800 */
[----:B------:R1:W-:Y:S02]  /*19010*/  STL [R1+0x54], R0 ;  /* 0x0000540001007387 */ /* 0x0003e40000100800 */
.L_x_716:
[----:B------:R-:W-:Y:S05]  /*19020*/  BSYNC B1 ;  /* 0x0000000000017941 */ /* 0x000fea0003800000 */
.L_x_702:
[----:B---3--:R-:W2:Y:S04]  /*19030*/  LDL R4, [R1+0x48] ;  /* 0x0000480001047983 */ /* 0x008ea80000100800 */
        /* <DEDUP_REMOVED lines=8> */
.L_x_697:
[----:B-1----:R-:W3:Y:S02]  /*190c0*/  LDL R0, [R1+0x54] ;  /* 0x0000540001007983 */ /* 0x002ee40000100800 */
[----:B---3--:R-:W-:-:S13]  /*190d0*/  ISETP.GE.AND P0, PT, R0, c[0x0][0x53c], PT ;  /* 0x00014f0000007a0c */ /* 0x008fda0003f06270 */
[----:B--2-4-:R-:W-:Y:S01]  /*190e0*/  @P0 CALL.REL.NOINC `(.L_x_717) ;  /* 0x0000001000000944 */ /* 0x014fe20003c00000 */
[----:B------:R-:W-:Y:S05]  /*190f0*/  BRA `(.L_x_718) ;  /* 0xfffe887000007947 */ /* 0x000fea000383ffff */
.L_x_717:
[----:B------:R-:W-:Y:S05]  /*19100*/  EXIT ;  /* 0x000000000000794d */ /* 0x000fea0003800000 */
.L_x_533:
[----:B------:R-:W-:Y:S01]  /*19110*/  IMAD.MOV.U32 R0, RZ, RZ, R5 ;  /* 0x000000ffff007224 */ /* 0x000fe200078e0005 */
[----:B------:R-:W-:Y:S02]  /*19120*/  MOV R2, 0x1 ;  /* 0x0000000100027802 */ /* 0x000fe40000000f00 */
[----:B------:R-:W-:Y:S02]  /*19130*/  MOV R3, 0x19150 ;  /* 0x0001915000037802 */ /* 0x000fe40000000f00 */
[----:B------:R-:W-:Y:S05]  /*19140*/  CALL.REL.NOINC `($__internal_10_$__cuda_sm70_shflsync_up_p) ;  /* 0x000024c000007944 */ /* 0x000fea0003c00000 */
[----:B------:R-:W-:Y:S01]  /*19150*/  MOV R0, R4 ;  /* 0x0000000400007202 */ /* 0x000fe20000000f00 */
[----:B------:R-:W-:Y:S05]  /*19160*/  BRA `(.L_x_719) ;  /* 0xfffe731000007947 */ /* 0x000fea000383ffff */
.L_x_534:
[----:B------:R-:W-:Y:S01]  /*19170*/  IMAD.MOV.U32 R0, RZ, RZ, R5 ;  /* 0x000000ffff007224 */ /* 0x000fe200078e0005 */
[----:B------:R-:W-:Y:S02]  /*19180*/  MOV R2, 0x2 ;  /* 0x0000000200027802 */ /* 0x000fe40000000f00 */
[----:B------:R-:W-:Y:S02]  /*19190*/  MOV R3, 0x191b0 ;  /* 0x000191b000037802 */ /* 0x000fe40000000f00 */
[----:B------:R-:W-:Y:S05]  /*191a0*/  CALL.REL.NOINC `($__internal_10_$__cuda_sm70_shflsync_up_p) ;  /* 0x0000246000007944 */ /* 0x000fea0003c00000 */
[----:B------:R-:W-:Y:S01]  /*191b0*/  SEL R0, R4, RZ, P4 ;  /* 0x000000ff04007207 */ /* 0x000fe20002000000 */
[----:B------:R-:W-:Y:S01]  /*191c0*/  IMAD.MOV.U32 R2, RZ, RZ, 0x4 ;  /* 0x00000004ff027424 */ /* 0x000fe200078e00ff */
[----:B------:R-:W-:-:S03]  /*191d0*/  MOV R3, 0x19200 ;  /* 0x0001920000037802 */ /* 0x000fc60000000f00 */
[----:B------:R-:W-:Y:S02]  /*191e0*/  IMAD.IADD R0, R5, 0x1, R0 ;  /* 0x0000000105007824 */ /* 0x000fe400078e0200 */
        /* <DEDUP_REMOVED lines=13> */
[----:B------:R-:W-:Y:S02]  /*192c0*/  MOV R3, 0x1f ;  /* 0x0000001f00037802 */ /* 0x000fe40000000f00 */
[----:B------:R-:W-:Y:S01]  /*192d0*/  MOV R2, 0x19310 ;  /* 0x0001931000027802 */ /* 0x000fe20000000f00 */
[----:B------:R-:W-:-:S04]  /*192e0*/  IMAD.IADD R4, R0, 0x1, R4 ;  /* 0x0000000100047824 */ /* 0x000fc800078e0204 */
[----:B------:R-:W-:Y:S02]  /*192f0*/  IMAD.MOV.U32 R9, RZ, RZ, R4 ;  /* 0x000000ffff097224 */ /* 0x000fe400078e0004 */
[----:B------:R-:W-:Y:S05]  /*19300*/  CALL.REL.NOINC `($__internal_9_$__cuda_sm70_shflsync_idx_p) ;  /* 0x000022b000007944 */ /* 0x000fea0003c00000 */
[----:B------:R-:W-:Y:S01]  /*19310*/  MOV R0, R5 ;  /* 0x0000000500007202 */ /* 0x000fe20000000f00 */
[----:B------:R-:W-:Y:S05]  /*19320*/  BRA `(.L_x_720) ;  /* 0xfffe725000007947 */ /* 0x000fea000383ffff */
.L_x_536:
[----:B------:R-:W-:Y:S02]  /*19330*/  SEL R0, RZ, 0x1, P0 ;  /* 0x00000001ff007807 */ /* 0x000fe40000000000 */
[----:B------:R-:W-:Y:S02]  /*19340*/  MOV R2, 0x19360 ;  /* 0x0001936000027802 */ /* 0x000fe40000000f00 */
[----:B------:R-:W-:Y:S05]  /*19350*/  CALL.REL.NOINC `($__internal_11_$__cuda_sm70_votesync_ballot) ;  /* 0x0000232000007944 */ /* 0x000fea0003c00000 */
[----:B------:R-:W-:Y:S01]  /*19360*/  MOV R11, R0 ;  /* 0x00000000000b7202 */ /* 0x000fe20000000f00 */
[----:B------:R-:W-:Y:S05]  /*19370*/  BRA `(.L_x_721) ;  /* 0xfffe729000007947 */ /* 0x000fea000383ffff */
.L_x_537:
[----:B------:R-:W-:Y:S01]  /*19380*/  IMAD.MOV.U32 R9, RZ, RZ, R10 ;  /* 0x000000ffff097224 */ /* 0x000fe200078e000a */
[----:B------:R-:W-:Y:S01]  /*19390*/  MOV R5, R0 ;  /* 0x0000000000057202 */ /* 0x000fe20000000f00 */
[----:B------:R-:W-:Y:S01]  /*193a0*/  IMAD.MOV.U32 R3, RZ, RZ, 0x1f ;  /* 0x0000001fff037424 */ /* 0x000fe200078e00ff */
[----:B-1----:R-:W-:Y:S02]  /*193b0*/  MOV R2, 0x193d0 ;  /* 0x000193d000027802 */ /* 0x002fe40000000f00 */
[----:B------:R-:W-:Y:S05]  /*193c0*/  CALL.REL.NOINC `($__internal_9_$__cuda_sm70_shflsync_idx_p) ;  /* 0x000021f000007944 */ /* 0x000fea0003c00000 */
[----:B------:R-:W-:Y:S01]  /*193d0*/  IMAD.MOV.U32 R13, RZ, RZ, R5 ;  /* 0x000000ffff0d7224 */ /* 0x000fe200078e0005 */
[----:B------:R-:W-:Y:S01]  /*193e0*/  MOV R9, R8 ;  /* 0x0000000800097202 */ /* 0x000fe20000000f00 */
[----:B------:R-:W-:Y:S01]  /*193f0*/  IMAD.MOV.U32 R6, RZ, RZ, RZ ;  /* 0x000000ffff067224 */ /* 0x000fe200078e00ff */
[----:B------:R-:W-:Y:S01]  /*19400*/  MOV R5, R0 ;  /* 0x0000000000057202 */ /* 0x000fe20000000f00 */
[----:B------:R-:W-:Y:S01]  /*19410*/  IMAD.MOV.U32 R3, RZ, RZ, 0x1f ;  /* 0x0000001fff037424 */ /* 0x000fe200078e00ff */
[----:B------:R-:W-:-:S02]  /*19420*/  MOV R2, 0x19440 ;  /* 0x0001944000027802 */ /* 0x000fc40000000f00 */
[----:B------:R-:W-:Y:S05]  /*19430*/  CALL.REL.NOINC `($__internal_9_$__cuda_sm70_shflsync_idx_p) ;  /* 0x0000218000007944 */ /* 0x000fea0003c00000 */
[----:B------:R-:W-:Y:S01]  /*19440*/  MOV R10, R5 ;  /* 0x00000005000a7202 */ /* 0x000fe20000000f00 */
[----:B------:R-:W-:Y:S05]  /*19450*/  BRA `(.L_x_722) ;  /* 0xfffe722000007947 */ /* 0x000fea000383ffff */
.L_x_540:
[----:B------:R-:W-:Y:S01]  /*19460*/  IMAD.MOV.U32 R9, RZ, RZ, R4 ;  /* 0x000000ffff097224 */ /* 0x000fe200078e0004 */
[----:B------:R-:W-:-:S02]  /*19470*/  MOV R3, 0x1f ;  /* 0x0000001f00037802 */ /* 0x000fc40000000f00 */
[----:B-1----:R-:W-:Y:S02]  /*19480*/  MOV R2, 0x194a0 ;  /* 0x000194a000027802 */ /* 0x002fe40000000f00 */
[----:B--234-:R-:W-:Y:S05]  /*19490*/  CALL.REL.NOINC `($__internal_9_$__cuda_sm70_shflsync_idx_p) ;  /* 0x0000212000007944 */ /* 0x01cfea0003c00000 */
[----:B------:R-:W-:Y:S01]  /*194a0*/  MOV R6, R5 ;  /* 0x0000000500067202 */ /* 0x000fe20000000f00 */
[----:B------:R-:W-:Y:S05]  /*194b0*/  BRA `(.L_x_539) ;  /* 0xfffe722000007947 */ /* 0x000fea000383ffff */
.L_x_559:
[----:B-1----:R-:W-:Y:S01]  /*194c0*/  IMAD.MOV.U32 R9, RZ, RZ, R6 ;  /* 0x000000ffff097224 */ /* 0x002fe200078e0006 */
[----:B------:R-:W-:Y:S01]  /*194d0*/  MOV R5, RZ ;  /* 0x000000ff00057202 */ /* 0x000fe20000000f00 */
[----:B------:R-:W-:Y:S01]  /*194e0*/  IMAD.MOV.U32 R3, RZ, RZ, 0x181f ;  /* 0x0000181fff037424 */ /* 0x000fe200078e00ff */
[----:B------:R-:W-:Y:S02]  /*194f0*/  MOV R2, 0x19510 ;  /* 0x0001951000027802 */ /* 0x000fe40000000f00 */
[----:B------:R-:W-:Y:S05]  /*19500*/  CALL.REL.NOINC `($__internal_9_$__cuda_sm70_shflsync_idx_p) ;  /* 0x000020b000007944 */ /* 0x000fea0003c00000 */
[----:B------:R-:W-:Y:S01]  /*19510*/  MOV R8, R5 ;  /* 0x0000000500087202 */ /* 0x000fe20000000f00 */
[----:B------:R-:W-:Y:S05]  /*19520*/  BRA `(.L_x_723) ;  /* 0xfffe964000007947 */ /* 0x000fea000383ffff */
.L_x_560:
[----:B------:R-:W-:Y:S01]  /*19530*/  IMAD.MOV.U32 R9, RZ, RZ, R7 ;  /* 0x000000ffff097224 */ /* 0x000fe200078e0007 */
[----:B------:R-:W-:Y:S01]  /*19540*/  MOV R5, RZ ;  /* 0x000000ff00057202 */ /* 0x000fe20000000f00 */
[----:B------:R-:W-:Y:S01]  /*19550*/  IMAD.MOV.U32 R3, RZ, RZ, 0x181f ;  /* 0x0000181fff037424 */ /* 0x000fe200078e00ff */
[----:B------:R-:W-:Y:S02]  /*19560*/  MOV R2, 0x19580 ;  /* 0x0001958000027802 */ /* 0x000fe40000000f00 */
[----:B-12---:R-:W-:Y:S05]  /*19570*/  CALL.REL.NOINC `($__internal_9_$__cuda_sm70_shflsync_idx_p) ;  /* 0x0000204000007944 */ /* 0x006fea0003c00000 */
[----:B------:R-:W-:Y:S01]  /*19580*/  MOV R2, R5 ;  /* 0x0000000500027202 */ /* 0x000fe20000000f00 */
[----:B------:R-:W-:Y:S05]  /*19590*/  BRA `(.L_x_724) ;  /* 0xfffe95f000007947 */ /* 0x000fea000383ffff */
.L_x_563:
[----:B------:R-:W-:Y:S01]  /*195a0*/  IMAD.MOV.U32 R9, RZ, RZ, R6 ;  /* 0x000000ffff097224 */ /* 0x000fe200078e0006 */
[----:B------:R-:W-:Y:S01]  /*195b0*/  MOV R5, 0x1 ;  /* 0x0000000100057802 */ /* 0x000fe20000000f00 */
[----:B--2---:R-:W-:Y:S01]  /*195c0*/  IMAD.MOV.U32 R3, RZ, RZ, 0x181f ;  /* 0x0000181fff037424 */ /* 0x004fe200078e00ff */
[----:B----4-:R-:W-:-:S02]  /*195d0*/  MOV R2, 0x195f0 ;  /* 0x000195f000027802 */ /* 0x010fc40000000f00 */
[----:B-1-3--:R-:W-:Y:S05]  /*195e0*/  CALL.REL.NOINC `($__internal_9_$__cuda_sm70_shflsync_idx_p) ;  /* 0x00001fd000007944 */ /* 0x00afea0003c00000 */
[----:B------:R-:W-:Y:S01]  /*195f0*/  IMAD.MOV.U32 R8, RZ, RZ, R5 ;  /* 0x000000ffff087224 */ /* 0x000fe200078e0005 */
[----:B------:R-:W-:Y:S01]  /*19600*/  MOV R5, 0x1 ;  /* 0x0000000100057802 */ /* 0x000fe20000000f00 */
[----:B------:R-:W-:Y:S01]  /*19610*/  IMAD.MOV.U32 R9, RZ, RZ, R7 ;  /* 0x000000ffff097224 */ /* 0x000fe200078e0007 */
[----:B------:R-:W-:-:S02]  /*19620*/  MOV R3, 0x181f ;  /* 0x0000181f00037802 */ /* 0x000fc40000000f00 */
[----:B------:R-:W-:Y:S02]  /*19630*/  MOV R2, 0x19650 ;  /* 0x0001965000027802 */ /* 0x000fe40000000f00 */
[----:B------:R-:W-:Y:S05]  /*19640*/  CALL.REL.NOINC `($__internal_9_$__cuda_sm70_shflsync_idx_p) ;  /* 0x00001f7000007944 */ /* 0x000fea0003c00000 */
[----:B------:R-:W-:Y:S01]  /*19650*/  MOV R2, R5 ;  /* 0x0000000500027202 */ /* 0x000fe20000000f00 */
[----:B------:R-:W-:Y:S05]  /*19660*/  BRA `(.L_x_725) ;  /* 0xfffe961000007947 */ /* 0x000fea000383ffff */
.L_x_566:
[----:B------:R-:W-:Y:S01]  /*19670*/  IMAD.MOV.U32 R9, RZ, RZ, R6 ;  /* 0x000000ffff097224 */ /* 0x000fe200078e0006 */
[----:B------:R-:W-:Y:S01]  /*19680*/  MOV R5, 0x2 ;  /* 0x0000000200057802 */ /* 0x000fe20000000f00 */
[----:B-1----:R-:W-:Y:S01]  /*19690*/  IMAD.MOV.U32 R3, RZ, RZ, 0x181f ;  /* 0x0000181fff037424 */ /* 0x002fe200078e00ff */
[----:B----4-:R-:W-:Y:S02]  /*196a0*/  MOV R2, 0x196c0 ;  /* 0x000196c000027802 */ /* 0x010fe40000000f00 */
[----:B--23--:R-:W-:Y:S05]  /*196b0*/  CALL.REL.NOINC `($__internal_9_$__cuda_sm70_shflsync_idx_p) ;  /* 0x00001f0000007944 */ /* 0x00cfea0003c00000 */
[----:B------:R-:W-:Y:S01]  /*196c0*/  MOV R8, R5 ;  /* 0x0000000500087202 */ /* 0x000fe20000000f00 */
[----:B------:R-:W-:Y:S05]  /*196d0*/  BRA `(.L_x_726) ;  /* 0xfffe968000007947 */ /* 0x000fea000383ffff */
.L_x_567:
[----:B------:R-:W-:Y:S01]  /*196e0*/  IMAD.MOV.U32 R9, RZ, RZ, R7 ;  /* 0x000000ffff097224 */ /* 0x000fe200078e0007 */
[----:B------:R-:W-:Y:S01]  /*196f0*/  MOV R5, 0x2 ;  /* 0x0000000200057802 */ /* 0x000fe20000000f00 */
[----:B------:R-:W-:Y:S01]  /*19700*/  IMAD.MOV.U32 R3, RZ, RZ, 0x181f ;  /* 0x0000181fff037424 */ /* 0x000fe200078e00ff */
[----:B----4-:R-:W-:Y:S02]  /*19710*/  MOV R2, 0x19730 ;  /* 0x0001973000027802 */ /* 0x010fe40000000f00 */
[----:B-123--:R-:W-:Y:S05]  /*19720*/  CALL.REL.NOINC `($__internal_9_$__cuda_sm70_shflsync_idx_p) ;  /* 0x00001e9000007944 */ /* 0x00efea0003c00000 */
[----:B------:R-:W-:Y:S01]  /*19730*/  MOV R2, R5 ;  /* 0x0000000500027202 */ /* 0x000fe20000000f00 */
[----:B------:R-:W-:Y:S05]  /*19740*/  BRA `(.L_x_727) ;  /* 0xfffe963000007947 */ /* 0x000fea000383ffff */
.L_x_570:
[----:B------:R-:W-:Y:S01]  /*19750*/  IMAD.MOV.U32 R9, RZ, RZ, R6 ;  /* 0x000000ffff097224 */ /* 0x000fe200078e0006 */
[----:B------:R-:W-:Y:S01]  /*19760*/  MOV R5, 0x3 ;  /* 0x0000000300057802 */ /* 0x000fe20000000f00 */
[----:B-1----:R-:W-:Y:S01]  /*19770*/  IMAD.MOV.U32 R3, RZ, RZ, 0x181f ;  /* 0x0000181fff037424 */ /* 0x002fe200078e00ff */
[----:B------:R-:W-:-:S02]  /*19780*/  MOV R2, 0x197a0 ;  /* 0x000197a000027802 */ /* 0x000fc40000000f00 */
[----:B--234-:R-:W-:Y:S05]  /*19790*/  CALL.REL.NOINC `($__internal_9_$__cuda_sm70_shflsync_idx_p) ;  /* 0x00001e2000007944 */ /* 0x01cfea0003c00000 */
        /* <DEDUP_REMOVED lines=8> */
.L_x_573:
[----:B------:R-:W-:Y:S01]  /*19820*/  IMAD.MOV.U32 R9, RZ, RZ, R6 ;  /* 0x000000ffff097224 */ /* 0x000fe200078e0006 */
[----:B------:R-:W-:Y:S01]  /*19830*/  MOV R5, 0x4 ;  /* 0x0000000400057802 */ /* 0x000fe20000000f00 */
[----:B-1----:R-:W-:Y:S01]  /*19840*/  IMAD.MOV.U32 R3, RZ, RZ, 0x181f ;  /* 0x0000181fff037424 */ /* 0x002fe200078e00ff */
[----:B------:R-:W-:Y:S02]  /*19850*/  MOV R2, 0x19870 ;  /* 0x0001987000027802 */ /* 0x000fe40000000f00 */
[----:B--234-:R-:W-:Y:S05]  /*19860*/  CALL.REL.NOINC `($__internal_9_$__cuda_sm70_shflsync_idx_p) ;  /* 0x00001d5000007944 */ /* 0x01cfea0003c00000 */
[----:B------:R-:W-:Y:S01]  /*19870*/  MOV R8, R5 ;  /* 0x0000000500087202 */ /* 0x000fe20000000f00 */
[----:B------:R-:W-:Y:S05]  /*19880*/  BRA `(.L_x_729) ;  /* 0xfffe96c000007947 */ /* 0x000fea000383ffff */
.L_x_574:
[----:B------:R-:W-:Y:S01]  /*19890*/  IMAD.MOV.U32 R9, RZ, RZ, R7 ;  /* 0x000000ffff097224 */ /* 0x000fe200078e0007 */
[----:B------:R-:W-:Y:S01]  /*198a0*/  MOV R5, 0x4 ;  /* 0x0000000400057802 */ /* 0x000fe20000000f00 */
[----:B-1----:R-:W-:Y:S01]  /*198b0*/  IMAD.MOV.U32 R3, RZ, RZ, 0x181f ;  /* 0x0000181fff037424 */ /* 0x002fe200078e00ff */
[----:B------:R-:W-:Y:S02]  /*198c0*/  MOV R2, 0x198e0 ;  /* 0x000198e000027802 */ /* 0x000fe40000000f00 */
[----:B--234-:R-:W-:Y:S05]  /*198d0*/  CALL.REL.NOINC `($__internal_9_$__cuda_sm70_shflsync_idx_p) ;  /* 0x00001ce000007944 */ /* 0x01cfea0003c00000 */
[----:B------:R-:W-:Y:S01]  /*198e0*/  MOV R2, R5 ;  /* 0x0000000500027202 */ /* 0x000fe20000000f00 */
[----:B------:R-:W-:Y:S05]  /*198f0*/  BRA `(.L_x_730) ;  /* 0xfffe967000007947 */ /* 0x000fea000383ffff */
.L_x_577:
[----:B------:R-:W-:Y:S01]  /*19900*/  IMAD.MOV.U32 R9, RZ, RZ, R6 ;  /* 0x000000ffff097224 */ /* 0x000fe200078e0006 */
[----:B------:R-:W-:Y:S01]  /*19910*/  MOV R5, 0x5 ;  /* 0x0000000500057802 */ /* 0x000fe20000000f00 */
[----:B--2---:R-:W-:Y:S01]  /*19920*/  IMAD.MOV.U32 R3, RZ, RZ, 0x181f ;  /* 0x0000181fff037424 */ /* 0x004fe200078e00ff */
[----:B---3--:R-:W-:-:S02]  /*19930*/  MOV R2, 0x19950 ;  /* 0x0001995000027802 */ /* 0x008fc40000000f00 */
[----:B-1--4-:R-:W-:Y:S05]  /*19940*/  CALL.REL.NOINC `($__internal_9_$__cuda_sm70_shflsync_idx_p) ;  /* 0x00001c7000007944 */ /* 0x012fea0003c00000 */
        /* <DEDUP_REMOVED lines=8> */
.L_x_580:
[----:B------:R-:W-:Y:S01]  /*199d0*/  IMAD.MOV.U32 R9, RZ, RZ, R6 ;  /* 0x000000ffff097224 */ /* 0x000fe200078e0006 */
[----:B------:R-:W-:Y:S01]  /*199e0*/  MOV R5, 0x6 ;  /* 0x0000000600057802 */ /* 0x000fe20000000f00 */
[----:B-1----:R-:W-:Y:S01]  /*199f0*/  IMAD.MOV.U32 R3, RZ, RZ, 0x181f ;  /* 0x0000181fff037424 */ /* 0x002fe200078e00ff */
[----:B---3--:R-:W-:Y:S02]  /*19a00*/  MOV R2, 0x19a20 ;  /* 0x00019a2000027802 */ /* 0x008fe40000000f00 */
[----:B--2-4-:R-:W-:Y:S05]  /*19a10*/  CALL.REL.NOINC `($__internal_9_$__cuda_sm70_shflsync_idx_p) ;  /* 0x00001ba000007944 */ /* 0x014fea0003c00000 */
[----:B------:R-:W-:Y:S01]  /*19a20*/  MOV R8, R5 ;  /* 0x0000000500087202 */ /* 0x000fe20000000f00 */
[----:B------:R-:W-:Y:S05]  /*19a30*/  BRA `(.L_x_732) ;  /* 0xfffe970000007947 */ /* 0x000fea000383ffff */
.L_x_581:
[----:B------:R-:W-:Y:S01]  /*19a40*/  IMAD.MOV.U32 R9, RZ, RZ, R7 ;  /* 0x000000ffff097224 */ /* 0x000fe200078e0007 */
[----:B------:R-:W-:Y:S01]  /*19a50*/  MOV R5, 0x6 ;  /* 0x0000000600057802 */ /* 0x000fe20000000f00 */
[----:B------:R-:W-:Y:S01]  /*19a60*/  IMAD.MOV.U32 R3, RZ, RZ, 0x181f ;  /* 0x0000181fff037424 */ /* 0x000fe200078e00ff */
[----:B---3--:R-:W-:Y:S02]  /*19a70*/  MOV R2, 0x19a90 ;  /* 0x00019a9000027802 */ /* 0x008fe40000000f00 */
[----:B-12-4-:R-:W-:Y:S05]  /*19a80*/  CALL.REL.NOINC `($__internal_9_$__cuda_sm70_shflsync_idx_p) ;  /* 0x00001b3000007944 */ /* 0x016fea0003c00000 */
[----:B------:R-:W-:Y:S01]  /*19a90*/  MOV R2, R5 ;  /* 0x0000000500027202 */ /* 0x000fe20000000f00 */
[----:B------:R-:W-:Y:S05]  /*19aa0*/  BRA `(.L_x_733) ;  /* 0xfffe96b000007947 */ /* 0x000fea000383ffff */
.L_x_584:
        /* <DEDUP_REMOVED lines=13> */
.L_x_649:
[----:B------:R1:W5:Y:S01]  /*19b80*/  LDL R0, [R1] ;  /* 0x0000000001007983 */ /* 0x0003620000100800 */
[----:B------:R-:W-:Y:S02]  /*19b90*/  MOV R3, 0x2 ;  /* 0x0000000200037802 */ /* 0x000fe40000000f00 */
[----:B---3--:R-:W-:Y:S02]  /*19ba0*/  MOV R2, 0x19bc0 ;  /* 0x00019bc000027802 */ /* 0x008fe40000000f00 */
[----:B-1---5:R-:W-:Y:S05]  /*19bb0*/  CALL.REL.NOINC `($__internal_8_$__cuda_sm70_shflsync_bfly_p) ;  /* 0x000019c000007944 */ /* 0x022fea0003c00000 */
[----:B------:R-:W-:Y:S05]  /*19bc0*/  BRA `(.L_x_735) ;  /* 0xffffae3000007947 */ /* 0x000fea000383ffff */
.L_x_650:
[----:B------:R-:W-:Y:S01]  /*19bd0*/  IMAD.MOV.U32 R0, RZ, RZ, R4 ;  /* 0x000000ffff007224 */ /* 0x000fe200078e0004 */
[----:B------:R-:W-:Y:S02]  /*19be0*/  MOV R3, 0x1 ;  /* 0x0000000100037802 */ /* 0x000fe40000000f00 */
[----:B------:R-:W-:Y:S02]  /*19bf0*/  MOV R2, 0x19c10 ;  /* 0x00019c1000027802 */ /* 0x000fe40000000f00 */
[----:B------:R-:W-:Y:S05]  /*19c00*/  CALL.REL.NOINC `($__internal_8_$__cuda_sm70_shflsync_bfly_p) ;  /* 0x0000197000007944 */ /* 0x000fea0003c00000 */
[----:B------:R-:W-:Y:S02]  /*19c10*/  FADD.FTZ R4, R4, R0 ;  /* 0x0000000004047221 */ /* 0x000fe40000010000 */
[----:B------:R1:W5:Y:S01]  /*19c20*/  LDL R0, [R1+0x4] ;  /* 0x0000040001007983 */ /* 0x0003620000100800 */
[----:B------:R-:W-:-:S02]  /*19c30*/  MOV R3, 0x2 ;  /* 0x0000000200037802 */ /* 0x000fc40000000f00 */
[----:B------:R-:W-:Y:S02]  /*19c40*/  MOV R2, 0x19c60 ;  /* 0x00019c6000027802 */ /* 0x000fe40000000f00 */
[----:B-1---5:R-:W-:Y:S05]  /*19c50*/  CALL.REL.NOINC `($__internal_8_$__cuda_sm70_shflsync_bfly_p) ;  /* 0x0000192000007944 */ /* 0x022fea0003c00000 */
[----:B------:R-:W2:Y:S01]  /*19c60*/  LDL.LU R2, [R1+0x4] ;  /* 0x0000040001027983 */ /* 0x000ea20000300800 */
[----:B------:R-:W-:Y:S01]  /*19c70*/  MOV R3, 0x1 ;  /* 0x0000000100037802 */ /* 0x000fe20000000f00 */
[----:B--2---:R-:W-:Y:S01]  /*19c80*/  FADD.FTZ R7, R2, R0 ;  /* 0x0000000002077221 */ /* 0x004fe20000010000 */
[----:B------:R-:W-:-:S04]  /*19c90*/  MOV R2, 0x19cc0 ;  /* 0x00019cc000027802 */ /* 0x000fc80000000f00 */
[----:B------:R-:W-:Y:S02]  /*19ca0*/  MOV R0, R7 ;  /* 0x0000000700007202 */ /* 0x000fe40000000f00 */
[----:B------:R-:W-:Y:S05]  /*19cb0*/  CALL.REL.NOINC `($__internal_8_$__cuda_sm70_shflsync_bfly_p) ;  /* 0x000018c000007944 */ /* 0x000fea0003c00000 */
[----:B------:R-:W-:Y:S02]  /*19cc0*/  FADD.FTZ R6, R7, R0 ;  /* 0x0000000007067221 */ /* 0x000fe40000010000 */
[----:B------:R1:W5:Y:S01]  /*19cd0*/  LDL R0, [R1+0x8] ;  /* 0x0000080001007983 */ /* 0x0003620000100800 */
[----:B------:R-:W-:Y:S02]  /*19ce0*/  MOV R3, 0x2 ;  /* 0x0000000200037802 */ /* 0x000fe40000000f00 */
        /* <DEDUP_REMOVED lines=19> */
[----:B------:R-:W-:Y:S01]  /*19e20*/  MOV R9, R0 ;  /* 0x0000000000097202 */ /* 0x000fe20000000f00 */
[----:B------:R-:W-:Y:S05]  /*19e30*/  BRA `(.L_x_736) ;  /* 0xffffacf000007947 */ /* 0x000fea000383ffff */
.L_x_657:
[----:B-1234-:R-:W-:Y:S01]  /*19e40*/  IMAD.MOV.U32 R9, RZ, RZ, R6 ;  /* 0x000000ffff097224 */ /* 0x01efe200078e0006 */
[----:B------:R-:W-:Y:S01]  /*19e50*/  MOV R5, RZ ;  /* 0x000000ff00057202 */ /* 0x000fe20000000f00 */
[----:B------:R-:W-:Y:S01]  /*19e60*/  IMAD.MOV.U32 R3, RZ, RZ, 0x181f ;  /* 0x0000181fff037424 */ /* 0x000fe200078e00ff */
[----:B------:R-:W-:Y:S02]  /*19e70*/  MOV R2, 0x19e90 ;  /* 0x00019e9000027802 */ /* 0x000fe40000000f00 */
[----:B------:R-:W-:Y:S05]  /*19e80*/  CALL.REL.NOINC `($__internal_9_$__cuda_sm70_shflsync_idx_p) ;  /* 0x0000173000007944 */ /* 0x000fea0003c00000 */
[----:B------:R-:W-:Y:S01]  /*19e90*/  MOV R8, R5 ;  /* 0x0000000500087202 */ /* 0x000fe20000000f00 */
[----:B------:R-:W-:Y:S05]  /*19ea0*/  BRA `(.L_x_737) ;  /* 0xffffc31000007947 */ /* 0x000fea000383ffff */
.L_x_658:
[----:B------:R-:W-:Y:S01]  /*19eb0*/  IMAD.MOV.U32 R9, RZ, RZ, R7 ;  /* 0x000000ffff097224 */ /* 0x000fe200078e0007 */
[----:B------:R-:W-:Y:S01]  /*19ec0*/  MOV R5, RZ ;  /* 0x000000ff00057202 */ /* 0x000fe20000000f00 */
[----:B------:R-:W-:Y:S01]  /*19ed0*/  IMAD.MOV.U32 R3, RZ, RZ, 0x181f ;  /* 0x0000181fff037424 */ /* 0x000fe200078e00ff */
[----:B------:R-:W-:Y:S02]  /*19ee0*/  MOV R2, 0x19f00 ;  /* 0x00019f0000027802 */ /* 0x000fe40000000f00 */
[----:B-12---:R-:W-:Y:S05]  /*19ef0*/  CALL.REL.NOINC `($__internal_9_$__cuda_sm70_shflsync_idx_p) ;  /* 0x000016c000007944 */ /* 0x006fea0003c00000 */
[----:B------:R-:W-:Y:S01]  /*19f00*/  MOV R2, R5 ;  /* 0x0000000500027202 */ /* 0x000fe20000000f00 */
[----:B------:R-:W-:Y:S05]  /*19f10*/  BRA `(.L_x_738) ;  /* 0xffffc2c000007947 */ /* 0x000fea000383ffff */
.L_x_659:
[----:B------:R-:W-:Y:S01]  /*19f20*/  IMAD.MOV.U32 R9, RZ, RZ, R6 ;  /* 0x000000ffff097224 */ /* 0x000fe200078e0006 */
[----:B------:R-:W-:Y:S01]  /*19f30*/  MOV R5, 0x1 ;  /* 0x0000000100057802 */ /* 0x000fe20000000f00 */
[----:B--2---:R-:W-:Y:S01]  /*19f40*/  IMAD.MOV.U32 R3, RZ, RZ, 0x181f ;  /* 0x0000181fff037424 */ /* 0x004fe200078e00ff */
[----:B------:R-:W-:-:S02]  /*19f50*/  MOV R2, 0x19f70 ;  /* 0x00019f7000027802 */ /* 0x000fc40000000f00 */
        /* <DEDUP_REMOVED lines=9> */
.L_x_660:
[----:B------:R-:W-:Y:S01]  /*19ff0*/  IMAD.MOV.U32 R9, RZ, RZ, R6 ;  /* 0x000000ffff097224 */ /* 0x000fe200078e0006 */
[----:B------:R-:W-:Y:S01]  /*1a000*/  MOV R5, 0x2 ;  /* 0x0000000200057802 */ /* 0x000fe20000000f00 */
[----:B-1----:R-:W-:Y:S01]  /*1a010*/  IMAD.MOV.U32 R3, RZ, RZ, 0x181f ;  /* 0x0000181fff037424 */ /* 0x002fe200078e00ff */
[----:B------:R-:W-:Y:S02]  /*1a020*/  MOV R2, 0x1a040 ;  /* 0x0001a04000027802 */ /* 0x000fe40000000f00 */
[----:B---34-:R-:W-:Y:S05]  /*1a030*/  CALL.REL.NOINC `($__internal_9_$__cuda_sm70_shflsync_idx_p) ;  /* 0x0000158000007944 */ /* 0x018fea0003c00000 */
[----:B------:R-:W-:Y:S01]  /*1a040*/  MOV R8, R5 ;  /* 0x0000000500087202 */ /* 0x000fe20000000f00 */
[----:B------:R-:W-:Y:S05]  /*1a050*/  BRA `(.L_x_740) ;  /* 0xffffc29000007947 */ /* 0x000fea000383ffff */
.L_x_661:
[----:B------:R-:W-:Y:S01]  /*1a060*/  IMAD.MOV.U32 R9, RZ, RZ, R7 ;  /* 0x000000ffff097224 */ /* 0x000fe200078e0007 */
[----:B------:R-:W-:Y:S01]  /*1a070*/  MOV R5, 0x2 ;  /* 0x0000000200057802 */ /* 0x000fe20000000f00 */
[----:B-1----:R-:W-:Y:S01]  /*1a080*/  IMAD.MOV.U32 R3, RZ, RZ, 0x181f ;  /* 0x0000181fff037424 */ /* 0x002fe200078e00ff */
[----:B------:R-:W-:Y:S02]  /*1a090*/  MOV R2, 0x1a0b0 ;  /* 0x0001a0b000027802 */ /* 0x000fe40000000f00 */
[----:B--234-:R-:W-:Y:S05]  /*1a0a0*/  CALL.REL.NOINC `($__internal_9_$__cuda_sm70_shflsync_idx_p) ;  /* 0x0000151000007944 */ /* 0x01cfea0003c00000 */
[----:B------:R-:W-:Y:S01]  /*1a0b0*/  MOV R2, R5 ;  /* 0x0000000500027202 */ /* 0x000fe20000000f00 */
[----:B------:R-:W-:Y:S05]  /*1a0c0*/  BRA `(.L_x_741) ;  /* 0xffffc24000007947 */ /* 0x000fea000383ffff */
.L_x_662:
[----:B------:R-:W-:Y:S01]  /*1a0d0*/  IMAD.MOV.U32 R9, RZ, RZ, R6 ;  /* 0x000000ffff097224 */ /* 0x000fe200078e0006 */
[----:B------:R-:W-:Y:S01]  /*1a0e0*/  MOV R5, 0x3 ;  /* 0x0000000300057802 */ /* 0x000fe20000000f00 */
[----:B--2---:R-:W-:Y:S01]  /*1a0f0*/  IMAD.MOV.U32 R3, RZ, RZ, 0x181f ;  /* 0x0000181fff037424 */ /* 0x004fe200078e00ff */
[----:B------:R-:W-:-:S02]  /*1a100*/  MOV R2, 0x1a120 ;  /* 0x0001a12000027802 */ /* 0x000fc40000000f00 */
[----:B-1-34-:R-:W-:Y:S05]  /*1a110*/  CALL.REL.NOINC `($__internal_9_$__cuda_sm70_shflsync_idx_p) ;  /* 0x000014a000007944 */ /* 0x01afea0003c00000 */
        /* <DEDUP_REMOVED lines=8> */
.L_x_663:
[----:B------:R-:W-:Y:S01]  /*1a1a0*/  IMAD.MOV.U32 R9, RZ, RZ, R6 ;  /* 0x000000ffff097224 */ /* 0x000fe200078e0006 */
[----:B------:R-:W-:Y:S01]  /*1a1b0*/  MOV R5, 0x4 ;  /* 0x0000000400057802 */ /* 0x000fe20000000f00 */
[----:B--2---:R-:W-:Y:S01]  /*1a1c0*/  IMAD.MOV.U32 R3, RZ, RZ, 0x181f ;  /* 0x0000181fff037424 */ /* 0x004fe200078e00ff */
[----:B------:R-:W-:Y:S02]  /*1a1d0*/  MOV R2, 0x1a1f0 ;  /* 0x0001a1f000027802 */ /* 0x000fe40000000f00 */
[----:B-1-34-:R-:W-:Y:S05]  /*1a1e0*/  CALL.REL.NOINC `($__internal_9_$__cuda_sm70_shflsync_idx_p) ;  /* 0x000013d000007944 */ /* 0x01afea0003c00000 */
[----:B------:R-:W-:Y:S01]  /*1a1f0*/  MOV R8, R5 ;  /* 0x0000000500087202 */ /* 0x000fe20000000f00 */
[----:B------:R-:W-:Y:S05]  /*1a200*/  BRA `(.L_x_743) ;  /* 0xffffc21000007947 */ /* 0x000fea000383ffff */
.L_x_664:
[----:B------:R-:W-:Y:S01]  /*1a210*/  IMAD.MOV.U32 R9, RZ, RZ, R7 ;  /* 0x000000ffff097224 */ /* 0x000fe200078e0007 */
[----:B------:R-:W-:Y:S01]  /*1a220*/  MOV R5, 0x4 ;  /* 0x0000000400057802 */ /* 0x000fe20000000f00 */
[----:B--2---:R-:W-:Y:S01]  /*1a230*/  IMAD.MOV.U32 R3, RZ, RZ, 0x181f ;  /* 0x0000181fff037424 */ /* 0x004fe200078e00ff */
[----:B------:R-:W-:Y:S02]  /*1a240*/  MOV R2, 0x1a260 ;  /* 0x0001a26000027802 */ /* 0x000fe40000000f00 */
[----:B-1-34-:R-:W-:Y:S05]  /*1a250*/  CALL.REL.NOINC `($__internal_9_$__cuda_sm70_shflsync_idx_p) ;  /* 0x0000136000007944 */ /* 0x01afea0003c00000 */
[----:B------:R-:W-:Y:S01]  /*1a260*/  MOV R2, R5 ;  /* 0x0000000500027202 */ /* 0x000fe20000000f00 */
[----:B------:R-:W-:Y:S05]  /*1a270*/  BRA `(.L_x_744) ;  /* 0xffffc1c000007947 */ /* 0x000fea000383ffff */
.L_x_665:
        /* <DEDUP_REMOVED lines=13> */
.L_x_666:
[----:B------:R-:W-:Y:S01]  /*1a350*/  IMAD.MOV.U32 R9, RZ, RZ, R6 ;  /* 0x000000ffff097224 */ /* 0x000fe200078e0006 */
[----:B------:R-:W-:Y:S01]  /*1a360*/  MOV R5, 0x6 ;  /* 0x0000000600057802 */ /* 0x000fe20000000f00 */
[----:B--2---:R-:W-:Y:S01]  /*1a370*/  IMAD.MOV.U32 R3, RZ, RZ, 0x181f ;  /* 0x0000181fff037424 */ /* 0x004fe200078e00ff */
[----:B------:R-:W-:Y:S02]  /*1a380*/  MOV R2, 0x1a3a0 ;  /* 0x0001a3a000027802 */ /* 0x000fe40000000f00 */
[----:B-1--4-:R-:W-:Y:S05]  /*1a390*/  CALL.REL.NOINC `($__internal_9_$__cuda_sm70_shflsync_idx_p) ;  /* 0x0000122000007944 */ /* 0x012fea0003c00000 */
[----:B------:R-:W-:Y:S01]  /*1a3a0*/  MOV R8, R5 ;  /* 0x0000000500087202 */ /* 0x000fe20000000f00 */
[----:B------:R-:W-:Y:S05]  /*1a3b0*/  BRA `(.L_x_746) ;  /* 0xffffc19000007947 */ /* 0x000fea000383ffff */
.L_x_667:
[----:B------:R-:W-:Y:S01]  /*1a3c0*/  IMAD.MOV.U32 R9, RZ, RZ, R7 ;  /* 0x000000ffff097224 */ /* 0x000fe200078e0007 */
[----:B------:R-:W-:Y:S01]  /*1a3d0*/  MOV R5, 0x6 ;  /* 0x0000000600057802 */ /* 0x000fe20000000f00 */
[----:B--2---:R-:W-:Y:S01]  /*1a3e0*/  IMAD.MOV.U32 R3, RZ, RZ, 0x181f ;  /* 0x0000181fff037424 */ /* 0x004fe200078e00ff */
[----:B------:R-:W-:Y:S02]  /*1a3f0*/  MOV R2, 0x1a410 ;  /* 0x0001a41000027802 */ /* 0x000fe40000000f00 */
[----:B-1-34-:R-:W-:Y:S05]  /*1a400*/  CALL.REL.NOINC `($__internal_9_$__cuda_sm70_shflsync_idx_p) ;  /* 0x000011b000007944 */ /* 0x01afea0003c00000 */
[----:B------:R-:W-:Y:S01]  /*1a410*/  MOV R2, R5 ;  /* 0x0000000500027202 */ /* 0x000fe20000000f00 */
[----:B------:R-:W-:Y:S05]  /*1a420*/  BRA `(.L_x_747) ;  /* 0xffffc14000007947 */ /* 0x000fea000383ffff */
.L_x_668:
[----:B------:R-:W-:Y:S01]  /*1a430*/  IMAD.MOV.U32 R9, RZ, RZ, R6 ;  /* 0x000000ffff097224 */ /* 0x000fe200078e0006 */
[----:B------:R-:W-:Y:S01]  /*1a440*/  MOV R5, 0x7 ;  /* 0x0000000700057802 */ /* 0x000fe20000000f00 */
[----:B-1----:R-:W-:Y:S01]  /*1a450*/  IMAD.MOV.U32 R3, RZ, RZ, 0x181f ;  /* 0x0000181fff037424 */ /* 0x002fe200078e00ff */
[----:B------:R-:W-:-:S02]  /*1a460*/  MOV R2, 0x1a480 ;  /* 0x0001a48000027802 */ /* 0x000fc40000000f00 */
[----:B--2-4-:R-:W-:Y:S05]  /*1a470*/  CALL.REL.NOINC `($__internal_9_$__cuda_sm70_shflsync_idx_p) ;  /* 0x0000114000007944 */ /* 0x014fea0003c00000 */
        /* <DEDUP_REMOVED lines=8> */
.L_x_670:
[----:B------:R-:W-:Y:S01]  /*1a500*/  IMAD.MOV.U32 R9, RZ, RZ, R13 ;  /* 0x000000ffff097224 */ /* 0x000fe200078e000d */
[----:B------:R-:W-:Y:S01]  /*1a510*/  MOV R5, RZ ;  /* 0x000000ff00057202 */ /* 0x000fe20000000f00 */
[----:B------:R-:W-:Y:S01]  /*1a520*/  IMAD.MOV.U32 R3, RZ, RZ, 0x1c1f ;  /* 0x00001c1fff037424 */ /* 0x000fe200078e00ff */
[----:B------:R-:W-:Y:S02]  /*1a530*/  MOV R2, 0x1a550 ;  /* 0x0001a55000027802 */ /* 0x000fe40000000f00 */
[----:B------:R-:W-:Y:S05]  /*1a540*/  CALL.REL.NOINC `($__internal_9_$__cuda_sm70_shflsync_idx_p) ;  /* 0x0000107000007944 */ /* 0x000fea0003c00000 */
[----:B------:R-:W-:Y:S01]  /*1a550*/  MOV R12, R5 ;  /* 0x00000005000c7202 */ /* 0x000fe20000000f00 */
[----:B------:R-:W-:Y:S05]  /*1a560*/  BRA `(.L_x_749) ;  /* 0xffffc33000007947 */ /* 0x000fea000383ffff */
.L_x_671:
[----:B------:R-:W-:Y:S01]  /*1a570*/  IMAD.MOV.U32 R9, RZ, RZ, R21 ;  /* 0x000000ffff097224 */ /* 0x000fe200078e0015 */
[----:B------:R-:W-:Y:S01]  /*1a580*/  MOV R5, RZ ;  /* 0x000000ff00057202 */ /* 0x000fe20000000f00 */
[----:B------:R-:W-:Y:S01]  /*1a590*/  IMAD.MOV.U32 R3, RZ, RZ, 0x1c1f ;  /* 0x00001c1fff037424 */ /* 0x000fe200078e00ff */
[----:B------:R-:W-:Y:S02]  /*1a5a0*/  MOV R2, 0x1a5c0 ;  /* 0x0001a5c000027802 */ /* 0x000fe40000000f00 */
[----:B-12---:R-:W-:Y:S05]  /*1a5b0*/  CALL.REL.NOINC `($__internal_9_$__cuda_sm70_shflsync_idx_p) ;  /* 0x0000100000007944 */ /* 0x006fea0003c00000 */
[----:B------:R-:W-:Y:S01]  /*1a5c0*/  MOV R2, R5 ;  /* 0x0000000500027202 */ /* 0x000fe20000000f00 */
[----:B------:R-:W-:Y:S05]  /*1a5d0*/  BRA `(.L_x_750) ;  /* 0xffffc2e000007947 */ /* 0x000fea000383ffff */
.L_x_674:
[----:B------:R-:W-:Y:S01]  /*1a5e0*/  IMAD.MOV.U32 R9, RZ, RZ, R13 ;  /* 0x000000ffff097224 */ /* 0x000fe200078e000d */
[----:B------:R-:W-:Y:S01]  /*1a5f0*/  MOV R5, 0x1 ;  /* 0x0000000100057802 */ /* 0x000fe20000000f00 */
[----:B----4-:R-:W-:Y:S01]  /*1a600*/  IMAD.MOV.U32 R3, RZ, RZ, 0x1c1f ;  /* 0x00001c1fff037424 */ /* 0x010fe200078e00ff */
[----:B------:R-:W-:-:S02]  /*1a610*/  MOV R2, 0x1a630 ;  /* 0x0001a63000027802 */ /* 0x000fc40000000f00 */
[----:B-123--:R-:W-:Y:S05]  /*1a620*/  CALL.REL.NOINC `($__internal_9_$__cuda_sm70_shflsync_idx_p) ;  /* 0x00000f9000007944 */ /* 0x00efea0003c00000 */
        /* <DEDUP_REMOVED lines=8> */
.L_x_677:
[----:B------:R-:W-:Y:S01]  /*1a6b0*/  IMAD.MOV.U32 R9, RZ, RZ, R13 ;  /* 0x000000ffff097224 */ /* 0x000fe200078e000d */
[----:B------:R-:W-:Y:S01]  /*1a6c0*/  MOV R5, 0x2 ;  /* 0x0000000200057802 */ /* 0x000fe20000000f00 */
[----:B----4-:R-:W-:Y:S01]  /*1a6d0*/  IMAD.MOV.U32 R3, RZ, RZ, 0x1c1f ;  /* 0x00001c1fff037424 */ /* 0x010fe200078e00ff */
[----:B------:R-:W-:Y:S02]  /*1a6e0*/  MOV R2, 0x1a700 ;  /* 0x0001a70000027802 */ /* 0x000fe40000000f00 */
[----:B-123--:R-:W-:Y:S05]  /*1a6f0*/  CALL.REL.NOINC `($__internal_9_$__cuda_sm70_shflsync_idx_p) ;  /* 0x00000ec000007944 */ /* 0x00efea0003c00000 */
[----:B------:R-:W-:Y:S01]  /*1a700*/  MOV R12, R5 ;  /* 0x00000005000c7202 */ /* 0x000fe20000000f00 */
[----:B------:R-:W-:Y:S05]  /*1a710*/  BRA `(.L_x_752) ;  /* 0xffffc74000007947 */ /* 0x000fea000383ffff */
.L_x_678:
[----:B------:R-:W-:Y:S01]  /*1a720*/  IMAD.MOV.U32 R9, RZ, RZ, R21 ;  /* 0x000000ffff097224 */ /* 0x000fe200078e0015 */
[----:B------:R-:W-:Y:S01]  /*1a730*/  MOV R5, 0x2 ;  /* 0x0000000200057802 */ /* 0x000fe20000000f00 */
[----:B----4-:R-:W-:Y:S01]  /*1a740*/  IMAD.MOV.U32 R3, RZ, RZ, 0x1c1f ;  /* 0x00001c1fff037424 */ /* 0x010fe200078e00ff */
[----:B------:R-:W-:Y:S02]  /*1a750*/  MOV R2, 0x1a770 ;  /* 0x0001a77000027802 */ /* 0x000fe40000000f00 */
[----:B-123--:R-:W-:Y:S05]  /*1a760*/  CALL.REL.NOINC `($__internal_9_$__cuda_sm70_shflsync_idx_p) ;  /* 0x00000e5000007944 */ /* 0x00efea0003c00000 */
[----:B------:R-:W-:Y:S01]  /*1a770*/  MOV R2, R5 ;  /* 0x0000000500027202 */ /* 0x000fe20000000f00 */
[----:B------:R-:W-:Y:S05]  /*1a780*/  BRA `(.L_x_753) ;  /* 0xffffc6f000007947 */ /* 0x000fea000383ffff */
.L_x_681:
[----:B------:R-:W-:Y:S01]  /*1a790*/  IMAD.MOV.U32 R9, RZ, RZ, R13 ;  /* 0x000000ffff097224 */ /* 0x000fe200078e000d */
[----:B------:R-:W-:Y:S01]  /*1a7a0*/  MOV R5, 0x3 ;  /* 0x0000000300057802 */ /* 0x000fe20000000f00 */
[----:B--2---:R-:W-:Y:S01]  /*1a7b0*/  IMAD.MOV.U32 R3, RZ, RZ, 0x1c1f ;  /* 0x00001c1fff037424 */ /* 0x004fe200078e00ff */
[----:B-1----:R-:W-:-:S02]  /*1a7c0*/  MOV R2, 0x1a7e0 ;  /* 0x0001a7e000027802 */ /* 0x002fc40000000f00 */
[----:B---34-:R-:W-:Y:S05]  /*1a7d0*/  CALL.REL.NOINC `($__internal_9_$__cuda_sm70_shflsync_idx_p) ;  /* 0x00000de000007944 */ /* 0x018fea0003c00000 */
        /* <DEDUP_REMOVED lines=8> */
.L_x_685:
[----:B------:R-:W-:Y:S01]  /*1a860*/  IMAD.MOV.U32 R9, RZ, RZ, R6 ;  /* 0x000000ffff097224 */ /* 0x000fe200078e0006 */
[----:B------:R-:W-:Y:S01]  /*1a870*/  MOV R5, RZ ;  /* 0x000000ff00057202 */ /* 0x000fe20000000f00 */
[----:B------:R-:W-:Y:S01]  /*1a880*/  IMAD.MOV.U32 R3, RZ, RZ, 0x181f ;  /* 0x0000181fff037424 */ /* 0x000fe200078e00ff */
[----:B------:R-:W-:Y:S02]  /*1a890*/  MOV R2, 0x1a8b0 ;  /* 0x0001a8b000027802 */ /* 0x000fe40000000f00 */
[----:B------:R-:W-:Y:S05]  /*1a8a0*/  CALL.REL.NOINC `($__internal_9_$__cuda_sm70_shflsync_idx_p) ;  /* 0x00000d1000007944 */ /* 0x000fea0003c00000 */
[----:B------:R-:W-:Y:S01]  /*1a8b0*/  MOV R8, R5 ;  /* 0x0000000500087202 */ /* 0x000fe20000000f00 */
[----:B------:R-:W-:Y:S05]  /*1a8c0*/  BRA `(.L_x_755) ;  /* 0xffffd27000007947 */ /* 0x000fea000383ffff */
.L_x_686:
[----:B------:R-:W-:Y:S01]  /*1a8d0*/  IMAD.MOV.U32 R9, RZ, RZ, R7 ;  /* 0x000000ffff097224 */ /* 0x000fe200078e0007 */
[----:B------:R-:W-:Y:S01]  /*1a8e0*/  MOV R5, RZ ;  /* 0x000000ff00057202 */ /* 0x000fe20000000f00 */
[----:B------:R-:W-:Y:S01]  /*1a8f0*/  IMAD.MOV.U32 R3, RZ, RZ, 0x181f ;  /* 0x0000181fff037424 */ /* 0x000fe200078e00ff */
[----:B------:R-:W-:Y:S02]  /*1a900*/  MOV R2, 0x1a920 ;  /* 0x0001a92000027802 */ /* 0x000fe40000000f00 */
[----:B-12---:R-:W-:Y:S05]  /*1a910*/  CALL.REL.NOINC `($__internal_9_$__cuda_sm70_shflsync_idx_p) ;  /* 0x00000ca000007944 */ /* 0x006fea0003c00000 */
[----:B------:R-:W-:Y:S01]  /*1a920*/  MOV R2, R5 ;  /* 0x0000000500027202 */ /* 0x000fe20000000f00 */
[----:B------:R-:W-:Y:S05]  /*1a930*/  BRA `(.L_x_756) ;  /* 0xffffd22000007947 */ /* 0x000fea000383ffff */
.L_x_687:
        /* <DEDUP_REMOVED lines=13> */
.L_x_688:
[----:B------:R-:W-:Y:S01]  /*1aa10*/  IMAD.MOV.U32 R9, RZ, RZ, R6 ;  /* 0x000000ffff097224 */ /* 0x000fe200078e0006 */
[----:B------:R-:W-:Y:S01]  /*1aa20*/  MOV R5, 0x2 ;  /* 0x0000000200057802 */ /* 0x000fe20000000f00 */
[----:B-1----:R-:W-:Y:S01]  /*1aa30*/  IMAD.MOV.U32 R3, RZ, RZ, 0x181f ;  /* 0x0000181fff037424 */ /* 0x002fe200078e00ff */
[----:B------:R-:W-:Y:S02]  /*1aa40*/  MOV R2, 0x1aa60 ;  /* 0x0001aa6000027802 */ /* 0x000fe40000000f00 */
[----:B---34-:R-:W-:Y:S05]  /*1aa50*/  CALL.REL.NOINC `($__internal_9_$__cuda_sm70_shflsync_idx_p) ;  /* 0x00000b6000007944 */ /* 0x018fea0003c00000 */
[----:B------:R-:W-:Y:S01]  /*1aa60*/  MOV R8, R5 ;  /* 0x0000000500087202 */ /* 0x000fe20000000f00 */
[----:B------:R-:W-:Y:S05]  /*1aa70*/  BRA `(.L_x_758) ;  /* 0xffffd1f000007947 */ /* 0x000fea000383ffff */
.L_x_689:
[----:B------:R-:W-:Y:S01]  /*1aa80*/  IMAD.MOV.U32 R9, RZ, RZ, R7 ;  /* 0x000000ffff097224 */ /* 0x000fe200078e0007 */
[----:B------:R-:W-:Y:S01]  /*1aa90*/  MOV R5, 0x2 ;  /* 0x0000000200057802 */ /* 0x000fe20000000f00 */
[----:B-1----:R-:W-:Y:S01]  /*1aaa0*/  IMAD.MOV.U32 R3, RZ, RZ, 0x181f ;  /* 0x0000181fff037424 */ /* 0x002fe200078e00ff */
[----:B------:R-:W-:Y:S02]  /*1aab0*/  MOV R2, 0x1aad0 ;  /* 0x0001aad000027802 */ /* 0x000fe40000000f00 */
[----:B--234-:R-:W-:Y:S05]  /*1aac0*/  CALL.REL.NOINC `($__internal_9_$__cuda_sm70_shflsync_idx_p) ;  /* 0x00000af000007944 */ /* 0x01cfea0003c00000 */
[----:B------:R-:W-:Y:S01]  /*1aad0*/  MOV R2, R5 ;  /* 0x0000000500027202 */ /* 0x000fe20000000f00 */
[----:B------:R-:W-:Y:S05]  /*1aae0*/  BRA `(.L_x_759) ;  /* 0xffffd1a000007947 */ /* 0x000fea000383ffff */
.L_x_690:
        /* <DEDUP_REMOVED lines=13> */
.L_x_691:
[----:B------:R-:W-:Y:S01]  /*1abc0*/  IMAD.MOV.U32 R9, RZ, RZ, R6 ;  /* 0x000000ffff097224 */ /* 0x000fe200078e0006 */
[----:B------:R-:W-:Y:S01]  /*1abd0*/  MOV R5, 0x4 ;  /* 0x0000000400057802 */ /* 0x000fe20000000f00 */
[----:B--2---:R-:W-:Y:S01]  /*1abe0*/  IMAD.MOV.U32 R3, RZ, RZ, 0x181f ;  /* 0x0000181fff037424 */ /* 0x004fe200078e00ff */
[----:B------:R-:W-:Y:S02]  /*1abf0*/  MOV R2, 0x1ac10 ;  /* 0x0001ac1000027802 */ /* 0x000fe40000000f00 */
[----:B-1-34-:R-:W-:Y:S05]  /*1ac00*/  CALL.REL.NOINC `($__internal_9_$__cuda_sm70_shflsync_idx_p) ;  /* 0x000009b000007944 */ /* 0x01afea0003c00000 */
[----:B------:R-:W-:Y:S01]  /*1ac10*/  MOV R8, R5 ;  /* 0x0000000500087202 */ /* 0x000fe20000000f00 */
[----:B------:R-:W-:Y:S05]  /*1ac20*/  BRA `(.L_x_761) ;  /* 0xffffd17000007947 */ /* 0x000fea000383ffff */
.L_x_692:
[----:B------:R-:W-:Y:S01]  /*1ac30*/  IMAD.MOV.U32 R9, RZ, RZ, R7 ;  /* 0x000000ffff097224 */ /* 0x000fe200078e0007 */
[----:B------:R-:W-:Y:S01]  /*1ac40*/  MOV R5, 0x4 ;  /* 0x0000000400057802 */ /* 0x000fe20000000f00 */
[----:B--2---:R-:W-:Y:S01]  /*1ac50*/  IMAD.MOV.U32 R3, RZ, RZ, 0x181f ;  /* 0x0000181fff037424 */ /* 0x004fe200078e00ff */
[----:B------:R-:W-:Y:S02]  /*1ac60*/  MOV R2, 0x1ac80 ;  /* 0x0001ac8000027802 */ /* 0x000fe40000000f00 */
[----:B-1-34-:R-:W-:Y:S05]  /*1ac70*/  CALL.REL.NOINC `($__internal_9_$__cuda_sm70_shflsync_idx_p) ;  /* 0x0000094000007944 */ /* 0x01afea0003c00000 */
[----:B------:R-:W-:Y:S01]  /*1ac80*/  MOV R2, R5 ;  /* 0x0000000500027202 */ /* 0x000fe20000000f00 */
[----:B------:R-:W-:Y:S05]  /*1ac90*/  BRA `(.L_x_762) ;  /* 0xffffd12000007947 */ /* 0x000fea000383ffff */
.L_x_693:
        /* <DEDUP_REMOVED lines=13> */
.L_x_694:
[----:B------:R-:W-:Y:S01]  /*1ad70*/  IMAD.MOV.U32 R9, RZ, RZ, R6 ;  /* 0x000000ffff097224 */ /* 0x000fe200078e0006 */
[----:B------:R-:W-:Y:S01]  /*1ad80*/  MOV R5, 0x6 ;  /* 0x0000000600057802 */ /* 0x000fe20000000f00 */
[----:B--2---:R-:W-:Y:S01]  /*1ad90*/  IMAD.MOV.U32 R3, RZ, RZ, 0x181f ;  /* 0x0000181fff037424 */ /* 0x004fe200078e00ff */
[----:B------:R-:W-:Y:S02]  /*1ada0*/  MOV R2, 0x1adc0 ;  /* 0x0001adc000027802 */ /* 0x000fe40000000f00 */
[----:B-1--4-:R-:W-:Y:S05]  /*1adb0*/  CALL.REL.NOINC `($__internal_9_$__cuda_sm70_shflsync_idx_p) ;  /* 0x0000080000007944 */ /* 0x012fea0003c00000 */
[----:B------:R-:W-:Y:S01]  /*1adc0*/  MOV R8, R5 ;  /* 0x0000000500087202 */ /* 0x000fe20000000f00 */
[----:B------:R-:W-:Y:S05]  /*1add0*/  BRA `(.L_x_764) ;  /* 0xffffd0f000007947 */ /* 0x000fea000383ffff */
.L_x_695:
[----:B------:R-:W-:Y:S01]  /*1ade0*/  IMAD.MOV.U32 R9, RZ, RZ, R7 ;  /* 0x000000ffff097224 */ /* 0x000fe200078e0007 */
[----:B------:R-:W-:Y:S01]  /*1adf0*/  MOV R5, 0x6 ;  /* 0x0000000600057802 */ /* 0x000fe20000000f00 */
[----:B--2---:R-:W-:Y:S01]  /*1ae00*/  IMAD.MOV.U32 R3, RZ, RZ, 0x181f ;  /* 0x0000181fff037424 */ /* 0x004fe200078e00ff */
[----:B------:R-:W-:Y:S02]  /*1ae10*/  MOV R2, 0x1ae30 ;  /* 0x0001ae3000027802 */ /* 0x000fe40000000f00 */
[----:B-1-34-:R-:W-:Y:S05]  /*1ae20*/  CALL.REL.NOINC `($__internal_9_$__cuda_sm70_shflsync_idx_p) ;  /* 0x0000079000007944 */ /* 0x01afea0003c00000 */
[----:B------:R-:W-:Y:S01]  /*1ae30*/  MOV R2, R5 ;  /* 0x0000000500027202 */ /* 0x000fe20000000f00 */
[----:B------:R-:W-:Y:S05]  /*1ae40*/  BRA `(.L_x_765) ;  /* 0xffffd0a000007947 */ /* 0x000fea000383ffff */
.L_x_696:
        /* <DEDUP_REMOVED lines=13> */
.L_x_698:
[----:B------:R-:W-:Y:S01]  /*1af20*/  IMAD.MOV.U32 R9, RZ, RZ, R88 ;  /* 0x000000ffff097224 */ /* 0x000fe200078e0058 */
[----:B------:R-:W-:Y:S01]  /*1af30*/  MOV R5, RZ ;  /* 0x000000ff00057202 */ /* 0x000fe20000000f00 */
[----:B----4-:R-:W-:Y:S01]  /*1af40*/  IMAD.MOV.U32 R3, RZ, RZ, 0x1f ;  /* 0x0000001fff037424 */ /* 0x010fe200078e00ff */
[----:B------:R-:W-:Y:S02]  /*1af50*/  MOV R2, 0x1af70 ;  /* 0x0001af7000027802 */ /* 0x000fe40000000f00 */
[----:B------:R-:W-:Y:S05]  /*1af60*/  CALL.REL.NOINC `($__internal_9_$__cuda_sm70_shflsync_idx_p) ;  /* 0x0000065000007944 */ /* 0x000fea0003c00000 */
[----:B------:R-:W-:Y:S01]  /*1af70*/  MOV R10, R5 ;  /* 0x00000005000a7202 */ /* 0x000fe20000000f00 */
[----:B------:R-:W-:Y:S05]  /*1af80*/  BRA `(.L_x_767) ;  /* 0xffffd15000007947 */ /* 0x000fea000383ffff */
.L_x_699:
[----:B------:R-:W-:Y:S01]  /*1af90*/  IMAD.MOV.U32 R9, RZ, RZ, R88 ;  /* 0x000000ffff097224 */ /* 0x000fe200078e0058 */
[----:B------:R-:W-:Y:S01]  /*1afa0*/  MOV R5, 0x1 ;  /* 0x0000000100057802 */ /* 0x000fe20000000f00 */
[----:B----4-:R-:W-:Y:S01]  /*1afb0*/  IMAD.MOV.U32 R3, RZ, RZ, 0x1f ;  /* 0x0000001fff037424 */ /* 0x010fe200078e00ff */
[----:B------:R-:W-:Y:S02]  /*1afc0*/  MOV R2, 0x1afe0 ;  /* 0x0001afe000027802 */ /* 0x000fe40000000f00 */
[----:B-12---:R-:W-:Y:S05]  /*1afd0*/  CALL.REL.NOINC `($__internal_9_$__cuda_sm70_shflsync_idx_p) ;  /* 0x000005e000007944 */ /* 0x006fea0003c00000 */
[----:B------:R-:W-:Y:S01]  /*1afe0*/  MOV R8, R5 ;  /* 0x0000000500087202 */ /* 0x000fe20000000f00 */
[----:B------:R-:W-:Y:S05]  /*1aff0*/  BRA `(.L_x_768) ;  /* 0xffffd10000007947 */ /* 0x000fea000383ffff */
.L_x_700:
[----:B------:R-:W-:Y:S02]  /*1b000*/  MOV R2, 0x1 ;  /* 0x0000000100027802 */ /* 0x000fe40000000f00 */
[----:B------:R-:W-:-:S02]  /*1b010*/  MOV R3, 0x1b030 ;  /* 0x0001b03000037802 */ /* 0x000fc40000000f00 */
[----:B-123--:R-:W-:Y:S05]  /*1b020*/  CALL.REL.NOINC `($__internal_10_$__cuda_sm70_shflsync_up_p) ;  /* 0x000005e000007944 */ /* 0x00efea0003c00000 */
[----:B------:R-:W-:Y:S05]  /*1b030*/  BRA `(.L_x_769) ;  /* 0xffffd1f000007947 */ /* 0x000fea000383ffff */
.L_x_701:
[----:B------:R-:W-:Y:S02]  /*1b040*/  MOV R2, 0x2 ;  /* 0x0000000200027802 */ /* 0x000fe40000000f00 */
[----:B------:R-:W-:-:S02]  /*1b050*/  MOV R3, 0x1b070 ;  /* 0x0001b07000037802 */ /* 0x000fc40000000f00 */
[----:B-12---:R-:W-:Y:S05]  /*1b060*/  CALL.REL.NOINC `($__internal_10_$__cuda_sm70_shflsync_up_p) ;  /* 0x000005a000007944 */ /* 0x006fea0003c00000 */
        /* <DEDUP_REMOVED lines=24> */
.L_x_705:
[----:B------:R-:W-:Y:S02]  /*1b1f0*/  MOV R2, 0x1 ;  /* 0x0000000100027802 */ /* 0x000fe40000000f00 */
[----:B------:R-:W-:Y:S02]  /*1b200*/  MOV R3, 0x1b220 ;  /* 0x0001b22000037802 */ /* 0x000fe40000000f00 */
[----:B------:R-:W-:Y:S05]  /*1b210*/  CALL.REL.NOINC `($__internal_10_$__cuda_sm70_shflsync_up_p) ;  /* 0x000003f000007944 */ /* 0x000fea0003c00000 */
[----:B------:R-:W-:Y:S01]  /*1b220*/  MOV R2, R4 ;  /* 0x0000000400027202 */ /* 0x000fe20000000f00 */
[----:B------:R-:W-:Y:S05]  /*1b230*/  BRA `(.L_x_771) ;  /* 0xffffd25000007947 */ /* 0x000fea000383ffff */
.L_x_706:
        /* <DEDUP_REMOVED lines=27> */
.L_x_708:
[----:B------:R-:W-:Y:S02]  /*1b3f0*/  SEL R0, RZ, 0x1, P0 ;  /* 0x00000001ff007807 */ /* 0x000fe40000000000 */
[----:B------:R-:W-:Y:S02]  /*1b400*/  MOV R2, 0x1b420 ;  /* 0x0001b42000027802 */ /* 0x000fe40000000f00 */
[----:B---3--:R-:W-:Y:S05]  /*1b410*/  CALL.REL.NOINC `($__internal_11_$__cuda_sm70_votesync_ballot) ;  /* 0x0000026000007944 */ /* 0x008fea0003c00000 */
[----:B------:R-:W-:Y:S01]  /*1b420*/  MOV R8, R0 ;  /* 0x0000000000087202 */ /* 0x000fe20000000f00 */
[----:B------:R-:W-:Y:S05]  /*1b430*/  BRA `(.L_x_773) ;  /* 0xffffd1e000007947 */ /* 0x000fea000383ffff */
.L_x_709:
[----:B------:R-:W-:Y:S01]  /*1b440*/  IMAD.MOV.U32 R9, RZ, RZ, R6 ;  /* 0x000000ffff097224 */ /* 0x000fe200078e0006 */
[----:B------:R-:W-:Y:S01]  /*1b450*/  MOV R5, R0 ;  /* 0x0000000000057202 */ /* 0x000fe20000000f00 */
[----:B------:R-:W-:Y:S01]  /*1b460*/  IMAD.MOV.U32 R3, RZ, RZ, 0x1f ;  /* 0x0000001fff037424 */ /* 0x000fe200078e00ff */
[----:B-1----:R-:W-:Y:S02]  /*1b470*/  MOV R2, 0x1b490 ;  /* 0x0001b49000027802 */ /* 0x002fe40000000f00 */
[----:B---3--:R-:W-:Y:S05]  /*1b480*/  CALL.REL.NOINC `($__internal_9_$__cuda_sm70_shflsync_idx_p) ;  /* 0x0000013000007944 */ /* 0x008fea0003c00000 */
[----:B------:R-:W-:Y:S01]  /*1b490*/  IMAD.MOV.U32 R11, RZ, RZ, R5 ;  /* 0x000000ffff0b7224 */ /* 0x000fe200078e0005 */
[----:B------:R-:W-:Y:S01]  /*1b4a0*/  MOV R5, R0 ;  /* 0x0000000000057202 */ /* 0x000fe20000000f00 */
[----:B------:R-:W-:Y:S01]  /*1b4b0*/  IMAD.MOV.U32 R9, RZ, RZ, R7 ;  /* 0x000000ffff097224 */ /* 0x000fe200078e0007 */
[----:B------:R-:W-:-:S02]  /*1b4c0*/  MOV R3, 0x1f ;  /* 0x0000001f00037802 */ /* 0x000fc40000000f00 */
[----:B------:R-:W-:Y:S02]  /*1b4d0*/  MOV R2, 0x1b4f0 ;  /* 0x0001b4f000027802 */ /* 0x000fe40000000f00 */
[----:B------:R-:W-:Y:S05]  /*1b4e0*/  CALL.REL.NOINC `($__internal_9_$__cuda_sm70_shflsync_idx_p) ;  /* 0x000000d000007944 */ /* 0x000fea0003c00000 */
[----:B------:R-:W-:Y:S01]  /*1b4f0*/  MOV R7, R5 ;  /* 0x0000000500077202 */ /* 0x000fe20000000f00 */
[----:B------:R-:W-:Y:S05]  /*1b500*/  BRA `(.L_x_774) ;  /* 0xffffd18000007947 */ /* 0x000fea000383ffff */
.L_x_712:
[----:B------:R-:W-:Y:S01]  /*1b510*/  IMAD.MOV.U32 R9, RZ, RZ, R4 ;  /* 0x000000ffff097224 */ /* 0x000fe200078e0004 */
[----:B------:R-:W-:Y:S01]  /*1b520*/  MOV R5, R0 ;  /* 0x0000000000057202 */ /* 0x000fe20000000f00 */
[----:B------:R-:W-:Y:S01]  /*1b530*/  IMAD.MOV.U32 R3, RZ, RZ, 0x1f ;  /* 0x0000001fff037424 */ /* 0x000fe200078e00ff */
[----:B-1----:R-:W-:Y:S02]  /*1b540*/  MOV R2, 0x1b560 ;  /* 0x0001b56000027802 */ /* 0x002fe40000000f00 */
[----:B---34-:R-:W-:Y:S05]  /*1b550*/  CALL.REL.NOINC `($__internal_9_$__cuda_sm70_shflsync_idx_p) ;  /* 0x0000006000007944 */ /* 0x018fea0003c00000 */
[----:B------:R-:W-:Y:S01]  /*1b560*/  MOV R13, R5 ;  /* 0x00000005000d7202 */ /* 0x000fe20000000f00 */
[----:B------:R-:W-:Y:S05]  /*1b570*/  BRA `(.L_x_711) ;  /* 0xffffd17000007947 */ /* 0x000fea000383ffff */
        .weak           $__internal_8_$__cuda_sm70_shflsync_bfly_p
        .type           $__internal_8_$__cuda_sm70_shflsync_bfly_p,@function
        .size           $__internal_8_$__cuda_sm70_shflsync_bfly_p,($__internal_9_$__cuda_sm70_shflsync_idx_p - $__internal_8_$__cuda_sm70_shflsync_bfly_p)
$__internal_8_$__cuda_sm70_shflsync_bfly_p:
[----:B------:R-:W-:Y:S04]  /*1b580*/  WARPSYNC R9 ;  /* 0x0000000900007348 */ /* 0x000fe80003800000 */
[----:B------:R1:W2:Y:S02]  /*1b590*/  SHFL.BFLY PT, R0, R0, R3, R10 ;  /* 0x0c00000300007389 */ /* 0x0002a400000e000a */
[----:B-1----:R-:W-:-:S04]  /*1b5a0*/  MOV R3, 0x0 ;  /* 0x0000000000037802 */ /* 0x002fc80000000f00 */
[----:B--2---:R-:W-:Y:S05]  /*1b5b0*/  RET.REL.NODEC R2 `(_ZN7cutlass13device_kernelIN5flash19enable_sm80_to_sm89INS1_16FlashAttnFwdSm80INS1_25CollectiveMainloopFwdSm80ILi4ELi1ELb0EN4cute5tupleIJNS5_1CILi128EEENS7_ILi80EEENS7_ILi64EEEEEELi64ENS_10bfloat16_tEfNS_4arch4Sm80ELb0ELb1ELb0ELb1ELb0ELb0ELb1ELb1EEENS1_21CollectiveEpilogueFwdINS6_IJS8_SA_S9_EEENS6_IJNS7_ILi1EEESI_SI_EEESC_SE_Li128ELb1ELb1ELb1ELb0EEENS1_36VarlenDynamicPersistentTileSchedulerILi128ELi80ELi128ELi128ELb1ELb1ELb0ELb1ELb0ELb1EEEEEEEEEvNT_6ParamsE) ;  /* 0xfffe4a4002007950 */ /* 0x004fea0003c3ffff */
        .weak           $__internal_9_$__cuda_sm70_shflsync_idx_p
        .type           $__internal_9_$__cuda_sm70_shflsync_idx_p,@function
        .size           $__internal_9_$__cuda_sm70_shflsync_idx_p,($__internal_10_$__cuda_sm70_shflsync_up_p - $__internal_9_$__cuda_sm70_shflsync_idx_p)
$__internal_9_$__cuda_sm70_shflsync_idx_p:
[----:B------:R-:W-:-:S04]  /*1b5c0*/  MOV R16, 0xffffffff ;  /* 0xffffffff00107802 */ /* 0x000fc80000000f00 */
[----:B------:R-:W-:Y:S04]  /*1b5d0*/  WARPSYNC R16 ;  /* 0x0000001000007348 */ /* 0x000fe80003800000 */
[----:B------:R1:W2:Y:S02]  /*1b5e0*/  SHFL.IDX PT, R5, R9, R5, R3 ;  /* 0x0000000509057389 */ /* 0x0002a400000e0003 */
[----:B-1----:R-:W-:-:S04]  /*1b5f0*/  MOV R3, 0x0 ;  /* 0x0000000000037802 */ /* 0x002fc80000000f00 */
[----:B--2---:R-:W-:Y:S05]  /*1b600*/  RET.REL.NODEC R2 `(_ZN7cutlass13device_kernelIN5flash19enable_sm80_to_sm89INS1_16FlashAttnFwdSm80INS1_25CollectiveMainloopFwdSm80ILi4ELi1ELb0EN4cute5tupleIJNS5_1CILi128EEENS7_ILi80EEENS7_ILi64EEEEEELi64ENS_10bfloat16_tEfNS_4arch4Sm80ELb0ELb1ELb0ELb1ELb0ELb0ELb1ELb1EEENS1_21CollectiveEpilogueFwdINS6_IJS8_SA_S9_EEENS6_IJNS7_ILi1EEESI_SI_EEESC_SE_Li128ELb1ELb1ELb1ELb0EEENS1_36VarlenDynamicPersistentTileSchedulerILi128ELi80ELi128ELi128ELb1ELb1ELb0ELb1ELb0ELb1EEEEEEEEEvNT_6ParamsE) ;  /* 0xfffe49f002007950 */ /* 0x004fea0003c3ffff */
        .weak           $__internal_10_$__cuda_sm70_shflsync_up_p
        .type           $__internal_10_$__cuda_sm70_shflsync_up_p,@function
        .size           $__internal_10_$__cuda_sm70_shflsync_up_p,($__internal_11_$__cuda_sm70_votesync_ballot - $__internal_10_$__cuda_sm70_shflsync_up_p)
$__internal_10_$__cuda_sm70_shflsync_up_p:
[----:B------:R-:W-:Y:S02]  /*1b610*/  IMAD.MOV.U32 R4, RZ, RZ, RZ ;  /* 0x000000ffff047224 */ /* 0x000fe400078e00ff */
[----:B------:R-:W-:-:S04]  /*1b620*/  IMAD.MOV.U32 R9, RZ, RZ, -0x1 ;  /* 0xffffffffff097424 */ /* 0x000fc800078e00ff */
[----:B------:R-:W-:Y:S04]  /*1b630*/  WARPSYNC R9 ;  /* 0x0000000900007348 */ /* 0x000fe80003800000 */
[----:B------:R1:W2:Y:S02]  /*1b640*/  SHFL.UP PT, R4, R0, R2, R4 ;  /* 0x0400000200047389 */ /* 0x0002a400000e0004 */
[----:B-1----:R-:W-:Y:S02]  /*1b650*/  MOV R2, R3 ;  /* 0x0000000300027202 */ /* 0x002fe40000000f00 */
[----:B------:R-:W-:-:S04]  /*1b660*/  MOV R3, 0x0 ;  /* 0x0000000000037802 */ /* 0x000fc80000000f00 */
[----:B--2---:R-:W-:Y:S05]  /*1b670*/  RET.REL.NODEC R2 `(_ZN7cutlass13device_kernelIN5flash19enable_sm80_to_sm89INS1_16FlashAttnFwdSm80INS1_25CollectiveMainloopFwdSm80ILi4ELi1ELb0EN4cute5tupleIJNS5_1CILi128EEENS7_ILi80EEENS7_ILi64EEEEEELi64ENS_10bfloat16_tEfNS_4arch4Sm80ELb0ELb1ELb0ELb1ELb0ELb0ELb1ELb1EEENS1_21CollectiveEpilogueFwdINS6_IJS8_SA_S9_EEENS6_IJNS7_ILi1EEESI_SI_EEESC_SE_Li128ELb1ELb1ELb1ELb0EEENS1_36VarlenDynamicPersistentTileSchedulerILi128ELi80ELi128ELi128ELb1ELb1ELb0ELb1ELb0ELb1EEEEEEEEEvNT_6ParamsE) ;  /* 0xfffe498002007950 */ /* 0x004fea0003c3ffff */
        .weak           $__internal_11_$__cuda_sm70_votesync_ballot
        .type           $__internal_11_$__cuda_sm70_votesync_ballot,@function
        .size           $__internal_11_$__cuda_sm70_votesync_ballot,(.L_x_1626 - $__internal_11_$__cuda_sm70_votesync_ballot)
$__internal_11_$__cuda_sm70_votesync_ballot:
[----:B------:R-:W-:Y:S01]  /*1b680*/  ISETP.NE.U32.AND P0, PT, R0, 0x1, PT ;  /* 0x000000010000780c */ /* 0x000fe20003f05070 */
[----:B------:R-:W-:-:S04]  /*1b690*/  IMAD.MOV.U32 R3, RZ, RZ, -0x1 ;  /* 0xffffffffff037424 */ /* 0x000fc800078e00ff */
[----:B------:R-:W-:Y:S08]  /*1b6a0*/  WARPSYNC R3 ;  /* 0x0000000300007348 */ /* 0x000ff00003800000 */
[----:B------:R-:W-:-:S04]  /*1b6b0*/  VOTE.ANY R0, PT, !P0 ;  /* 0x0000000000007806 */ /* 0x000fc800040e0100 */
[----:B------:R-:W-:Y:S01]  /*1b6c0*/  LOP3.LUT R0, R0, R3, RZ, 0xc0, !PT ;  /* 0x0000000300007212 */ /* 0x000fe200078ec0ff */
[----:B------:R-:W-:-:S04]  /*1b6d0*/  IMAD.MOV.U32 R3, RZ, RZ, 0x0 ;  /* 0x00000000ff037424 */ /* 0x000fc800078e00ff */
[----:B------:R-:W-:Y:S05]  /*1b6e0*/  RET.REL.NODEC R2 `(_ZN7cutlass13device_kernelIN5flash19enable_sm80_to_sm89INS1_16FlashAttnFwdSm80INS1_25CollectiveMainloopFwdSm80ILi4ELi1ELb0EN4cute5tupleIJNS5_1CILi128EEENS7_ILi80EEENS7_ILi64EEEEEELi64ENS_10bfloat16_tEfNS_4arch4Sm80ELb0ELb1ELb0ELb1ELb0ELb0ELb1ELb1EEENS1_21CollectiveEpilogueFwdINS6_IJS8_SA_S9_EEENS6_IJNS7_ILi1EEESI_SI_EEESC_SE_Li128ELb1ELb1ELb1ELb0EEENS1_36VarlenDynamicPersistentTileSchedulerILi128ELi80ELi128ELi128ELb1ELb1ELb0ELb1ELb0ELb1EEEEEEEEEvNT_6ParamsE) ;  /* 0xfffe491002007950 */ /* 0x000fea0003c3ffff */
.L_x_775:
        /* <DEDUP_REMOVED lines=9> */
.L_x_1626:


//--------------------- .text._ZN7cutlass13device_kernelIN5flash19enable_sm80_to_sm89INS1_16FlashAttnFwdSm80INS1_25CollectiveMainloopFwdSm80ILi4ELi1ELb0EN4cute5tupleIJNS5_1CILi128EEENS7_ILi80EEENS7_ILi64EEEEEELi64ENS_10bfloat16_tEfNS_4arch4Sm80ELb0ELb1ELb0ELb1ELb0ELb1ELb1ELb1EEENS1_21CollectiveEpilogueFwdINS6_IJS8_SA_S9_EEENS6_IJNS7_ILi1EEESI_SI_EEESC_SE_Li128ELb1ELb1ELb1ELb0EEENS1_36VarlenDynamicPersistentTileSchedulerILi128ELi80ELi128ELi128ELb1ELb1ELb0ELb1ELb0ELb1EEEEEEEEEvNT_6ParamsE --------------------------
	.section	.text._ZN7cutlass13device_kernelIN5flash19enable_sm80_to_sm89INS1_16FlashAttnFwdSm80INS1_25CollectiveMainloopFwdSm80ILi4ELi1ELb0EN4cute5tupleIJNS5_1CILi128EEENS7_ILi80EEENS7_ILi64EEEEEELi64ENS_10bfloat16_tEfNS_4arch4Sm80ELb0ELb1ELb0ELb1ELb0ELb1ELb1ELb1EEENS1_21CollectiveEpilogueFwdINS6_IJS8_SA_S9_EEENS6_IJNS7_ILi1EEESI_SI_EEESC_SE_Li128ELb1ELb1ELb1ELb0EEENS1_36VarlenDynamicPersistentTileSchedulerILi128ELi80ELi128ELi128ELb1ELb1ELb0ELb1ELb0ELb1EEEEEEEEEvNT_6ParamsE,"ax",@progbits
	.sectioninfo	@"SHI_REGISTERS=255"
	.align	128
.text._ZN7cutlass13device_kernelIN5flash19enable_sm80_to_sm89INS1_16FlashAttnFwdSm80INS1_25CollectiveMainloopFwdSm80ILi4ELi1ELb0EN4cute5tupleIJNS5_1CILi128EEENS7_ILi80EEENS7_ILi64EEEEEELi64ENS_10bfloat16_tEfNS_4arch4Sm80ELb0ELb1ELb0ELb1ELb0ELb1ELb1ELb1EEENS1_21CollectiveEpilogueFwdINS6_IJS8_SA_S9_EEENS6_IJNS7_ILi1EEESI_SI_EEESC_SE_Li128ELb1ELb1ELb1ELb0EEENS1_36VarlenDynamicPersistentTileSchedulerILi128ELi80ELi128ELi128ELb1ELb1ELb0ELb1ELb0ELb1EEEEEEEEEvNT_6ParamsE:
        .type           _ZN7cutlass13device_kernelIN5flash19enable_sm80_to_sm89INS1_16FlashAttnFwdSm80INS1_25CollectiveMainloopFwdSm80ILi4ELi1ELb0EN4cute5tupleIJNS5_1CILi128EEENS7_ILi80EEENS7_ILi64EEEEEELi64ENS_10bfloat16_tEfNS_4arch4Sm80ELb0ELb1ELb0ELb1ELb0ELb1ELb1ELb1EEENS1_21CollectiveEpilogueFwdINS6_IJS8_SA_S9_EEENS6_IJNS7_ILi1EEESI_SI_EEESC_SE_Li128ELb1ELb1ELb1ELb0EEENS1_36VarlenDynamicPersistentTileSchedulerILi128ELi80ELi128ELi128ELb1ELb1ELb0ELb1ELb0ELb1EEEEEEEEEvNT_6ParamsE,@function
        .size           _ZN7cutlass13device_kernelIN5flash19enable_sm80_to_sm89INS1_16FlashAttnFwdSm80INS1_25CollectiveMainloopFwdSm80ILi4ELi1ELb0EN4cute5tupleIJNS5_1CILi128EEENS7_ILi80EEENS7_ILi64EEEEEELi64ENS_10bfloat16_tEfNS_4arch4Sm80ELb0ELb1ELb0ELb1ELb0ELb1ELb1ELb1EEENS1_21CollectiveEpilogueFwdINS6_IJS8_SA_S9_EEENS6_IJNS7_ILi1EEESI_SI_EEESC_SE_Li128ELb1ELb1ELb1ELb0EEENS1_36VarlenDynamicPersistentTileSchedulerILi128ELi80ELi128ELi128ELb1ELb1ELb0ELb1ELb0ELb1EEEEEEEEEvNT_6ParamsE,(.L_x_1631 - _ZN7cutlass13device_kernelIN5flash19enable_sm80_to_sm89INS1_16FlashAttnFwdSm80INS1_25CollectiveMainloopFwdSm80ILi4ELi1ELb0EN4cute5tupleIJNS5_1CILi128EEENS7_ILi80EEENS7_ILi64EEEEEELi64ENS_10bfloat16_tEfNS_4arch4Sm80ELb0ELb1ELb0ELb1ELb0ELb1ELb1ELb1EEENS1_21CollectiveEpilogueFwdINS6_IJS8_SA_S9_EEENS6_IJNS7_ILi1EEESI_SI_EEESC_SE_Li128ELb1ELb1ELb1ELb0EEENS1_36VarlenDynamicPersistentTileSchedulerILi128ELi80ELi128ELi128ELb1ELb1ELb0ELb1ELb0ELb1EEEEEEEEEvNT_6ParamsE)
        .other          _ZN7cutlass13device_kernelIN5flash19enable_sm80_to_sm89INS1_16FlashAttnFwdSm80INS1_25CollectiveMainloopFwdSm80ILi4ELi1ELb0EN4cute5tupleIJNS5_1CILi128EEENS7_ILi80EEENS7_ILi64EEEEEELi64ENS_10bfloat16_tEfNS_4arch4Sm80ELb0ELb1ELb0ELb1ELb0ELb1ELb1ELb1EEENS1_21CollectiveEpilogueFwdINS6_IJS8_SA_S9_EEENS6_IJNS7_ILi1EEESI_SI_EEESC_SE_Li128ELb1ELb1ELb1ELb0EEENS1_36VarlenDynamicPersistentTileSchedulerILi128ELi80ELi128ELi128ELb1ELb1ELb0ELb1ELb0ELb1EEEEEEEEEvNT_6ParamsE,@"STO_CUDA_ENTRY STV_DEFAULT"
_ZN7cutlass13device_kernelIN5flash19enable_sm80_to_sm89INS1_16FlashAttnFwdSm80INS1_25CollectiveMainloopFwdSm80ILi4ELi1ELb0EN4cute5tupleIJNS5_1CILi128EEENS7_ILi80EEENS7_ILi64EEEEEELi64ENS_10bfloat16_tEfNS_4arch4Sm80ELb0ELb1ELb0ELb1ELb0ELb1ELb1ELb1EEENS1_21CollectiveEpilogueFwdINS6_IJS8_SA_S9_EEENS6_IJNS7_ILi1EEESI_SI_EEESC_SE_Li128ELb1ELb1ELb1ELb0EEENS1_36VarlenDynamicPersistentTileSchedulerILi128ELi80ELi128ELi128ELb1ELb1ELb0ELb1ELb0ELb1EEEEEEEEEvNT_6ParamsE:
        /* <DEDUP_REMOVED lines=15> */
[----:B------:R-:W-:-:S03]  /*00f0*/  CS2R R8, SRZ ;  /* 0x0000000000087805 */ /* 0x000fc6000001ff00 */
        /* <DEDUP_REMOVED lines=10> */
[C---:B------:R-:W-:Y:S01]  /*01a0*/  ISETP.GE.U32.AND P4, PT, R14.reuse, 0x2, PT ;  /* 0x000000020e00780c */ /* 0x040fe20003f86070 */
[----:B------:R-:W-:Y:S01]  /*01b0*/  IMAD.MOV.U32 R7, RZ, RZ, RZ ;  /* 0x000000ffff077224 */ /* 0x000fe200078e00ff */
        /* <DEDUP_REMOVED lines=26> */
.L_x_781:
        /* <DEDUP_REMOVED lines=9> */
[----:B------:R-:W-:-:S04]  /*03f0*/  @!P0 IMAD.WIDE R4, R0, R2, c[0x0][0x580] ;  /* 0x0001600000048625 */ /* 0x000fc800078e0202 */
[----:B------:R-:W-:Y:S01]  /*0400*/  @!P0 IMAD.WIDE R2, R0, R3, c[0x0][0x578] ;  /* 0x00015e0000028625 */ /* 0x000fe200078e0203 */
[----:B------:R-:W2:Y:S04]  /*0410*/  @!P0 LDG.E R9, [R4.64] ;  /* 0x0000000804098981 */ /* 0x000ea8000c1e1900 */
[----:B------:R-:W2:Y:S02]  /*0420*/  @!P0 LDG.E R8, [R2.64] ;  /* 0x0000000802088981 */ /* 0x000ea4000c1e1900 */
[----:B--2---:R-:W-:Y:S01]  /*0430*/  IMAD R5, R9, R8, RZ ;  /* 0x0000000809057224 */ /* 0x004fe200078e02ff */
[----:B------:R-:W-:Y:S05]  /*0440*/  BRA.DIV ~URZ, `(.L_x_779) ;  /* 0x000238827f007947 */ /* 0x000fea000b800000 */
[----:B------:R1:W2:Y:S02]  /*0450*/  SHFL.UP PT, R0, R5, 0x1, RZ ;  /* 0x0420000005007989 */ /* 0x0002a400000e00ff */
.L_x_1049:
        /* <DEDUP_REMOVED lines=16> */
.L_x_1050:
[----:B--2---:R-:W-:-:S05]  /*0560*/  IMAD R0, R0, c[0x0][0x538], RZ ;  /* 0x00014e0000007a24 */ /* 0x004fca00078e02ff */
[----:B------:R-:W-:-:S04]  /*0570*/  IADD3 R6, R0, R6, RZ ;  /* 0x0000000600067210 */ /* 0x000fc80007ffe0ff */
[----:B------:R-:W-:-:S13]  /*0580*/  ISETP.GT.AND P0, PT, R6, UR4, PT ;  /* 0x0000000406007c0c */ /* 0x000fda000bf04270 */
[----:B-1----:R-:W-:Y:S05]  /*0590*/  @!P0 BRA `(.L_x_781) ;  /* 0xfffffdc000008947 */ /* 0x002fea000383ffff */
.L_x_777:
[----:B------:R-:W-:-:S05]  /*05a0*/  IADD3 R12, -R0, R6, RZ ;  /* 0x00000006000c7210 */ /* 0x000fca0007ffe1ff */
[----:B------:R-:W-:-:S05]  /*05b0*/  IMAD R0, R4, c[0x0][0x538], R12 ;  /* 0x00014e0004007a24 */ /* 0x000fca00078e020c */
[----:B------:R-:W-:Y:S01]  /*05c0*/  ISETP.GT.AND P0, PT, R0, UR4, PT ;  /* 0x0000000400007c0c */ /* 0x000fe2000bf04270 */
[----:B------:R-:W-:-:S12]  /*05d0*/  BRA.DIV ~URZ, `(.L_x_782) ;  /* 0x000239127f007947 */ /* 0x000fd8000b800000 */
[----:B------:R-:W-:-:S04]  /*05e0*/  VOTE.ANY R6, PT, !P0 ;  /* 0x0000000000067806 */ /* 0x000fc800040e0100 */
.L_x_1051:
[----:B------:R-:W1:Y:S02]  /*05f0*/  POPC R0, R6 ;  /* 0x0000000600007309 */ /* 0x000e640000000000 */
[----:B-1----:R-:W-:-:S05]  /*0600*/  IADD3 R2, R0, R7, RZ ;  /* 0x0000000700027210 */ /* 0x002fca0007ffe0ff */
[----:B------:R1:W-:Y:S01]  /*0610*/  STL [R1+0x54], R2 ;  /* 0x0000540201007387 */ /* 0x0003e20000100800 */
[----:B------:R-:W-:Y:S05]  /*0620*/  BRA.DIV ~URZ, `(.L_x_783) ;  /* 0x000239127f007947 */ /* 0x000fea000b800000 */
[----:B------:R2:W3:Y:S01]  /*0630*/  SHFL.IDX PT, R13, R9, R0, 0x1f ;  /* 0x00001f00090d7589 */ /* 0x0004e200000e0000 */
[----:B------:R-:W-:-:S03]  /*0640*/  MOV R5, RZ ;  /* 0x000000ff00057202 */ /* 0x000fc60000000f00 */
[----:B------:R2:W4:Y:S04]  /*0650*/  SHFL.IDX PT, R9, R8, R0, 0x1f ;  /* 0x00001f0008097589 */ /* 0x00052800000e0000 */
.L_x_1052:
[----:B------:R-:W-:Y:S01]  /*0660*/  ISETP.NE.AND P0, PT, R6, RZ, PT ;  /* 0x000000ff0600720c */ /* 0x000fe20003f05270 */
[----:B------:R-:W-:-:S12]  /*0670*/  BSSY B0, `(.L_x_784) ;  /* 0x0000005000007945 */ /* 0x000fd80003800000 */
[----:B------:R-:W-:Y:S05]  /*0680*/  @!P0 BRA `(.L_x_785) ;  /* 0x0000003000008947 */ /* 0x000fea0003800000 */
[----:B------:R-:W-:Y:S01]  /*0690*/  IADD3 R10, R0, -0x1, RZ ;  /* 0xffffffff000a7810 */ /* 0x000fe20007ffe0ff */
[----:B------:R-:W-:Y:S05]  /*06a0*/  BRA.DIV ~URZ, `(.L_x_786) ;  /* 0x000239727f007947 */ /* 0x000fea000b800000 */
[----:B------:R1:W2:Y:S02]  /*06b0*/  SHFL.IDX PT, R5, R4, R10, 0x1f ;  /* 0x00001f0a04057589 */ /* 0x0002a400000e0000 */
.L_x_785:
[----:B------:R-:W-:Y:S05]  /*06c0*/  BSYNC B0 ;  /* 0x0000000000007941 */ /* 0x000fea0003800000 */
.L_x_784:
        /* <DEDUP_REMOVED lines=8> */
[----:B------:R-:W-:Y:S01]  /*0750*/  IMAD.MOV.U32 R5, RZ, RZ, R0 ;  /* 0x000000ffff057224 */ /* 0x000fe200078e0000 */
[----:B------:R-:W-:-:S03]  /*0760*/  IABS R0, R9 ;  /* 0x0000000900007213 */ /* 0x000fc60000000000 */
[----:B-1----:R-:W1:Y:S02]  /*0770*/  I2F.RP R2, R5 ;  /* 0x0000000500027306 */ /* 0x002e640000209400 */
        /* <DEDUP_REMOVED lines=58> */
.L_x_788:
        /* <DEDUP_REMOVED lines=70> */
.L_x_789:
[----:B------:R-:W-:Y:S05]  /*0f80*/  BSYNC B0 ;  /* 0x0000000000007941 */ /* 0x000fea0003800000 */
.L_x_787:
[----:B------:R-:W-:-:S04]  /*0f90*/  LOP3.LUT R0, RZ, R0, RZ, 0x33, !PT ;  /* 0x00000000ff007212 */ /* 0x000fc800078e33ff */
[----:B------:R-:W-:-:S05]  /*0fa0*/  IADD3 R0, R0, R13, RZ ;  /* 0x0000000d00007210 */ /* 0x000fca0007ffe0ff */
[----:B------:R2:W-:Y:S01]  /*0fb0*/  STL [R1+0x4c], R0 ;  /* 0x00004c0001007387 */ /* 0x0005e20000100800 */
[----:B------:R-:W-:Y:S05]  /*0fc0*/  BRA `(.L_x_790) ;  /* 0x0000006000007947 */ /* 0x000fea0003800000 */
.L_x_778:
[----:B------:R-:W-:Y:S01]  /*0fd0*/  MOV R0, UR4 ;  /* 0x0000000400007c02 */ /* 0x000fe20008000f00 */
[----:B------:R-:W-:Y:S04]  /*0fe0*/  STL [R1+0x4c], RZ ;  /* 0x00004cff01007387 */ /* 0x000fe80000100800 */
[----:B------:R-:W-:Y:S04]  /*0ff0*/  STL [R1+0x50], RZ ;  /* 0x000050ff01007387 */ /* 0x000fe80000100800 */
[----:B------:R1:W-:Y:S02]  /*1000*/  STL [R1+0x48], R0 ;  /* 0x0000480001007387 */ /* 0x0003e40000100800 */
[----:B-1----:R-:W-:-:S05]  /*1010*/  MOV R0, c[0x0][0x53c] ;  /* 0x00014f0000007a02 */ /* 0x002fca0000000f00 */
[----:B------:R1:W-:Y:S02]  /*1020*/  STL [R1+0x54], R0 ;  /* 0x0000540001007387 */ /* 0x0003e40000100800 */
.L_x_790:
        /* <DEDUP_REMOVED lines=8> */
.L_x_776:
[----:B-12---:R-:W2:Y:S02]  /*10b0*/  LDL R0, [R1+0x54] ;  /* 0x0000540001007983 */ /* 0x006ea40000100800 */
[----:B--2---:R-:W-:-:S13]  /*10c0*/  ISETP.GE.AND P0, PT, R0, c[0x0][0x53c], PT ;  /* 0x00014f0000007a0c */ /* 0x004fda0003f06270 */
[----:B------:R-:W-:Y:S05]  /*10d0*/  @P0 EXIT ;  /* 0x000000000000094d */ /* 0x000fea0003800000 */
[----:B---3--:R-:W-:-:S04]  /*10e0*/  SHF.R.S32.HI R5, RZ, 0x1f, R16 ;  /* 0x0000001fff057819 */ /* 0x008fc80000011410 */
[CC--:B------:R-:W-:Y:S02]  /*10f0*/  LEA.HI R0, R5.reuse, R16.reuse, RZ, 0x2 ;  /* 0x0000001005007211 */ /* 0x0c0fe400078f10ff */
[CC--:B------:R-:W-:Y:S02]  /*1100*/  LEA.HI R12, R5.reuse, R16.reuse, RZ, 0x3 ;  /* 0x00000010050c7211 */ /* 0x0c0fe400078f18ff */
[----:B------:R-:W-:Y:S02]  /*1110*/  LOP3.LUT R3, R0, 0xfffffffc, RZ, 0xc0, !PT ;  /* 0xfffffffc00037812 */ /* 0x000fe400078ec0ff */
[----:B------:R-:W-:Y:S02]  /*1120*/  LOP3.LUT R0, R12, 0xfffffff8, RZ, 0xc0, !PT ;  /* 0xfffffff80c007812 */ /* 0x000fe400078ec0ff */
[CC--:B------:R-:W-:Y:S01]  /*1130*/  LEA.HI R15, R5.reuse, R16.reuse, RZ, 0x6 ;  /* 0x00000010050f7211 */ /* 0x0c0fe200078f30ff */
[C---:B------:R-:W-:Y:S01]  /*1140*/  IMAD.IADD R7, R16.reuse, 0x1, -R3 ;  /* 0x0000000110077824 */ /* 0x040fe200078e0a03 */
[----:B------:R-:W-:Y:S01]  /*1150*/  LEA.HI R14, R5, R16, RZ, 0x5 ;  /* 0x00000010050e7211 */ /* 0x000fe200078f28ff */
[----:B------:R-:W-:Y:S01]  /*1160*/  IMAD.IADD R0, R16, 0x1, -R0 ;  /* 0x0000000110007824 */ /* 0x000fe200078e0a00 */
[----:B------:R-:W-:-:S02]  /*1170*/  SHF.R.S32.HI R2, RZ, 0x3, R12 ;  /* 0x00000003ff027819 */ /* 0x000fc4000001140c */
[----:B------:R-:W-:Y:S01]  /*1180*/  LEA.HI R5, R5, R16, RZ, 0x4 ;  /* 0x0000001005057211 */ /* 0x000fe200078f20ff */
[C---:B------:R-:W-:Y:S01]  /*1190*/  IMAD.SHL.U32 R3, R0.reuse, 0x40, RZ ;  /* 0x0000004000037824 */ /* 0x040fe200078e00ff */
[----:B------:R-:W-:Y:S01]  /*11a0*/  LOP3.LUT P1, RZ, R0, 0x2, RZ, 0xc0, !PT ;  /* 0x0000000200ff7812 */ /* 0x000fe2000782c0ff */
[----:B------:R-:W-:Y:S01]  /*11b0*/  IMAD.SHL.U32 R2, R2, 0x40, RZ ;  /* 0x0000004002027824 */ /* 0x000fe200078e00ff */
[----:B------:R-:W-:Y:S01]  /*11c0*/  SHF.R.S32.HI R10, RZ, 0x4, R5 ;  /* 0x00000004ff0a7819 */ /* 0x000fe20000011405 */
[C---:B------:R-:W-:Y:S01]  /*11d0*/  IMAD.SHL.U32 R4, R0.reuse, 0x8, RZ ;  /* 0x0000000800047824 */ /* 0x040fe200078e00ff */
[----:B------:R-:W-:Y:S02]  /*11e0*/  LOP3.LUT P0, RZ, R0, 0x4, RZ, 0xc0, !PT ;  /* 0x0000000400ff7812 */ /* 0x000fe4000780c0ff */
[----:B------:R-:W-:Y:S02]  /*11f0*/  LOP3.LUT R8, R5, 0xfffffff0, RZ, 0xc0, !PT ;  /* 0xfffffff005087812 */ /* 0x000fe400078ec0ff */
[----:B------:R-:W-:-:S02]  /*1200*/  LOP3.LUT R0, R3, 0x1c0, RZ, 0xc0, !PT ;  /* 0x000001c003007812 */ /* 0x000fc400078ec0ff */
[----:B------:R-:W-:Y:S01]  /*1210*/  LEA.HI R5, R5, R10, RZ, 0x1 ;  /* 0x0000000a05057211 */ /* 0x000fe200078f08ff */
[----:B------:R-:W-:Y:S01]  /*1220*/  IMAD.IADD R8, R16, 0x1, -R8 ;  /* 0x0000000110087824 */ /* 0x000fe200078e0a08 */
[----:B------:R-:W-:Y:S02]  /*1230*/  LOP3.LUT R2, R2, 0x1c0, RZ, 0xc0, !PT ;  /* 0x000001c002027812 */ /* 0x000fe400078ec0ff */
[----:B------:R-:W-:Y:S02]  /*1240*/  LEA.HI R6, R7, R7, RZ, 0x1 ;  /* 0x0000000707067211 */ /* 0x000fe400078f08ff */
[----:B------:R-:W-:Y:S02]  /*1250*/  LOP3.LUT R3, R0, 0x8, R12, 0xf8, !PT ;  /* 0x0000000800037812 */ /* 0x000fe400078ef80c */
[----:B------:R-:W-:Y:S02]  /*1260*/  LOP3.LUT R9, R5, 0xfffffffe, RZ, 0xc0, !PT ;  /* 0xfffffffe05097812 */ /* 0x000fe400078ec0ff */
[----:B------:R-:W-:-:S02]  /*1270*/  SHF.R.U32.HI R0, RZ, 0x3, R0 ;  /* 0x00000003ff007819 */ /* 0x000fc40000011600 */
[----:B------:R-:W-:Y:S01]  /*1280*/  LOP3.LUT R5, R2, 0x38, R4, 0xf8, !PT ;  /* 0x0000003802057812 */ /* 0x000fe200078ef804 */
[----:B------:R-:W-:Y:S01]  /*1290*/  IMAD.IADD R12, R10, 0x1, -R9 ;  /* 0x000000010a0c7824 */ /* 0x000fe200078e0a09 */
[----:B------:R-:W-:Y:S02]  /*12a0*/  SHF.R.U32.HI R4, RZ, 0x3, R2 ;  /* 0x00000003ff047819 */ /* 0x000fe40000011602 */
[----:B------:R-:W-:Y:S02]  /*12b0*/  LOP3.LUT R2, R6, 0x1ffffffe, RZ, 0xc0, !PT ;  /* 0x1ffffffe06027812 */ /* 0x000fe400078ec0ff */
[----:B------:R-:W-:Y:S02]  /*12c0*/  LOP3.LUT R11, R14, 0xffffffe0, RZ, 0xc0, !PT ;  /* 0xffffffe00e0b7812 */ /* 0x000fe400078ec0ff */
[----:B------:R-:W-:Y:S01]  /*12d0*/  LOP3.LUT R13, R3, R0, RZ, 0x3c, !PT ;  /* 0x00000000030d7212 */ /* 0x000fe200078e3cff */
[----:B------:R-:W-:Y:S01]  /*12e0*/  IMAD.SHL.U32 R0, R15, 0x8, RZ ;  /* 0x000000080f007824 */ /* 0x000fe200078e00ff */
[----:B------:R-:W-:Y:S01]  /*12f0*/  LOP3.LUT R4, R5, R4, RZ, 0x3c, !PT ;  /* 0x0000000405047212 */ /* 0x000fe200078e3cff */
[----:B------:R-:W-:Y:S01]  /*1300*/  IMAD.IADD R7, R7, 0x1, -R2 ;  /* 0x0000000107077824 */ /* 0x000fe200078e0a02 */
[----:B------:R-:W-:Y:S01]  /*1310*/  SHF.R.S32.HI R10, RZ, 0x1f, R8 ;  /* 0x0000001fff0a7819 */ /* 0x000fe20000011408 */
[----:B------:R-:W-:Y:S01]  /*1320*/  IMAD.IADD R11, R16, 0x1, -R11 ;  /* 0x00000001100b7824 */ /* 0x000fe200078e0a0b */
[----:B------:R-:W-:-:S02]  /*1330*/  SHF.R.S32.HI R9, RZ, 0x5, R14 ;  /* 0x00000005ff097819 */ /* 0x000fc4000001140e */
[----:B------:R-:W-:Y:S02]  /*1340*/  SHF.R.S32.HI R2, RZ, 0x1f, R14 ;  /* 0x0000001fff027819 */ /* 0x000fe4000001140e */
[----:B------:R-:W-:Y:S01]  /*1350*/  LOP3.LUT R221, R4, 0x7ffffe00, R0, 0xf8, !PT ;  /* 0x7ffffe0004dd7812 */ /* 0x000fe200078ef800 */
[----:B------:R-:W-:Y:S01]  /*1360*/  IMAD.SHL.U32 R0, R6, 0x20, RZ ;  /* 0x0000002006007824 */ /* 0x000fe200078e00ff */
[----:B------:R-:W-:Y:S02]  /*1370*/  LEA.HI R10, R10, R8, RZ, 0x3 ;  /* 0x000000080a0a7211 */ /* 0x000fe400078f18ff */
[----:B------:R-:W-:Y:S01]  /*1380*/  LEA.HI R2, R2, R9, RZ, 0x2 ;  /* 0x0000000902027211 */ /* 0x000fe200078f10ff */
[----:B------:R-:W-:Y:S01]  /*1390*/  IMAD.SHL.U32 R221, R221, 0x2, RZ ;  /* 0x00000002dddd7824 */ /* 0x000fe200078e00ff */
[----:B------:R-:W-:Y:S02]  /*13a0*/  SHF.R.S32.HI R5, RZ, 0x1f, R11 ;  /* 0x0000001fff057819 */ /* 0x000fe4000001140b */
[----:B------:R-:W-:-:S02]  /*13b0*/  LOP3.LUT R3, R10, 0xfffffff8, RZ, 0xc0, !PT ;  /* 0xfffffff80a037812 */ /* 0x000fc400078ec0ff */
[----:B------:R-:W-:Y:S02]  /*13c0*/  LOP3.LUT R4, R0, 0xffffffc0, RZ, 0xc0, !PT ;  /* 0xffffffc000047812 */ /* 0x000fe400078ec0ff */
[----:B------:R-:W-:Y:S01]  /*13d0*/  LOP3.LUT R2, R2, 0xffffffc, RZ, 0xc0, !PT ;  /* 0x0ffffffc02027812 */ /* 0x000fe200078ec0ff */
[----:B------:R-:W-:Y:S01]  /*13e0*/  IMAD.IADD R3, R8, 0x1, -R3 ;  /* 0x0000000108037824 */ /* 0x000fe200078e0a03 */
[----:B------:R-:W-:Y:S01]  /*13f0*/  LEA.HI R0, R5, R11, RZ, 0x2 ;  /* 0x0000000b05007211 */ /* 0x000fe200078f10ff */
[----:B------:R-:W-:Y:S02]  /*1400*/  IMAD R8, R7, 0x8, R4 ;  /* 0x0000000807087824 */ /* 0x000fe400078e0204 */
[----:B------:R-:W-:Y:S01]  /*1410*/  IMAD.IADD R7, R9, 0x1, -R2 ;  /* 0x0000000109077824 */ /* 0x000fe200078e0a02 */
[----:B------:R-:W-:Y:S01]  /*1420*/  SHF.R.S32.HI R6, RZ, 0x2, R0 ;  /* 0x00000002ff067819 */ /* 0x000fe20000011400 */
[C---:B------:R-:W-:Y:S01]  /*1430*/  IMAD.SHL.U32 R5, R3.reuse, 0x40, RZ ;  /* 0x0000004003057824 */ /* 0x040fe200078e00ff */
[----:B------:R-:W-:Y:S01]  /*1440*/  LOP3.LUT R2, R0, 0x7ffffffc, RZ, 0xc0, !PT ;  /* 0x7ffffffc00027812 */ /* 0x000fe200078ec0ff */
[----:B------:R-:W-:Y:S01]  /*1450*/  IMAD.SHL.U32 R4, R12, 0x8, RZ ;  /* 0x000000080c047824 */ /* 0x000fe200078e00ff */
[----:B------:R-:W-:Y:S01]  /*1460*/  LOP3.LUT P3, RZ, R3, 0x2, RZ, 0xc0, !PT ;  /* 0x0000000203ff7812 */ /* 0x000fe2000786c0ff */
[----:B------:R-:W-:Y:S01]  /*1470*/  IMAD R6, R7, 0x10, R6 ;  /* 0x0000001007067824 */ /* 0x000fe200078e0206 */
[----:B------:R-:W-:Y:S01]  /*1480*/  LOP3.LUT R0, R5, 0x1c0, RZ, 0xc0, !PT ;  /* 0x000001c005007812 */ /* 0x000fe200078ec0ff */
[----:B------:R-:W-:Y:S01]  /*1490*/  IMAD.IADD R11, R11, 0x1, -R2 ;  /* 0x000000010b0b7824 */ /* 0x000fe200078e0a02 */
[----:B------:R-:W-:Y:S01]  /*14a0*/  LOP3.LUT P2, RZ, R3, 0x4, RZ, 0xc0, !PT ;  /* 0x0000000403ff7812 */ /* 0x000fe2000784c0ff */
[----:B------:R-:W-:Y:S01]  /*14b0*/  IMAD.IADD R5, R6, 0x1, R8 ;  /* 0x0000000106057824 */ /* 0x000fe200078e0208 */
[----:B------:R-:W-:Y:S01]  /*14c0*/  LOP3.LUT R4, R0, 0x8, R4, 0xf8, !PT ;  /* 0x0000000800047812 */ /* 0x000fe200078ef804 */
[----:B------:R-:W-:Y:S01]  /*14d0*/  IMAD.SHL.U32 R7, R11, 0x2, RZ ;  /* 0x000000020b077824 */ /* 0x000fe200078e00ff */
[----:B------:R-:W-:Y:S01]  /*14e0*/  SHF.R.U32.HI R2, RZ, 0x3, R0 ;  /* 0x00000003ff027819 */ /* 0x000fe20000011600 */
[----:B------:R-:W-:Y:S01]  /*14f0*/  IMAD.SHL.U32 R3, R10, 0x40, RZ ;  /* 0x000000400a037824 */ /* 0x000fe200078e00ff */
[----:B------:R1:W-:Y:S01]  /*1500*/  STL [R1+0x58], R5 ;  /* 0x0000580501007387 */ /* 0x0003e20000100800 */
[----:B------:R-:W-:Y:S01]  /*1510*/  IMAD R0, R12, 0x200, R13 ;  /* 0x000002000c007824 */ /* 0x000fe200078e020d */
[----:B------:R-:W-:Y:S01]  /*1520*/  LOP3.LUT R2, R4, R2, RZ, 0x3c, !PT ;  /* 0x0000000204027212 */ /* 0x000fe200078e3cff */
[----:B------:R-:W-:Y:S01]  /*1530*/  IMAD.SHL.U32 R4, R9, 0x400, RZ ;  /* 0x0000040009047824 */ /* 0x000fe200078e00ff */
[----:B------:R2:W-:Y:S01]  /*1540*/  STL [R1+0x1c], R7 ;  /* 0x00001c0701007387 */ /* 0x0005e20000100800 */
[----:B------:R-:W-:Y:S01]  /*1550*/  LOP3.LUT R3, R3, 0xfffffe00, RZ, 0xc0, !PT ;  /* 0xfffffe0003037812 */ /* 0x000fe200078ec0ff */
[----:B------:R-:W-:Y:S01]  /*1560*/  IMAD.MOV.U32 R6, RZ, RZ, 0x40 ;  /* 0x00000040ff067424 */ /* 0x000fe200078e00ff */
[----:B------:R-:W-:-:S02]  /*1570*/  LEA R204, R0, 0x2900, 0x1 ;  /* 0x0000290000cc7811 */ /* 0x000fc400078e08ff */
[----:B------:R-:W-:Y:S02]  /*1580*/  IADD3 R4, R2, R3, R4 ;  /* 0x0000000302047210 */ /* 0x000fe40007ffe004 */
[----:B------:R-:W-:Y:S02]  /*1590*/  IADD3 R215, R204, 0x20, RZ ;  /* 0x00000020ccd77810 */ /* 0x000fe40007ffe0ff */
[----:B------:R-:W-:Y:S02]  /*15a0*/  LEA R211, R4, 0x5100, 0x1 ;  /* 0x0000510004d37811 */ /* 0x000fe400078e08ff */
[----:B------:R-:W-:Y:S02]  /*15b0*/  SEL R0, R6, 0xffffffc0, !P0 ;  /* 0xffffffc006007807 */ /* 0x000fe40004000000 */
[----:B------:R-:W-:-:S03]  /*15c0*/  @P1 IADD3 R215, R204, -0x20, RZ ;  /* 0xffffffe0ccd71810 */ /* 0x000fc60007ffe0ff */
[----:B------:R-:W-:Y:S01]  /*15d0*/  IMAD.IADD R210, R204, 0x1, R0 ;  /* 0x00000001ccd27824 */ /* 0x000fe200078e0200 */
[C---:B------:R-:W-:Y:S01]  /*15e0*/  IADD3 R219, R215.reuse, 0x800, RZ ;  /* 0x00000800d7db7810 */ /* 0x040fe20007ffe0ff */
[----:B------:R-:W-:Y:S01]  /*15f0*/  IMAD.IADD R207, R0, 0x1, R215 ;  /* 0x0000000100cf7824 */ /* 0x000fe200078e02d7 */
[----:B------:R-:W-:Y:S02]  /*1600*/  IADD3 R218, R215, 0x1000, RZ ;  /* 0x00001000d7da7810 */ /* 0x000fe40007ffe0ff */
[----:B-1----:R-:W-:Y:S01]  /*1610*/  LOP3.LUT R5, R2, R3, RZ, 0xfc, !PT ;  /* 0x0000000302057212 */ /* 0x002fe200078efcff */
[----:B------:R-:W-:Y:S01]  /*1620*/  IMAD.MOV.U32 R2, RZ, RZ, 0x20 ;  /* 0x00000020ff027424 */ /* 0x000fe200078e00ff */
[----:B------:R-:W-:Y:S02]  /*1630*/  SEL R3, R6, 0xffffffc0, !P2 ;  /* 0xffffffc006037807 */ /* 0x000fe40005000000 */
[----:B------:R-:W-:Y:S02]  /*1640*/  LEA R205, R5, 0x100, 0x1 ;  /* 0x0000010005cd7811 */ /* 0x000fe400078e08ff */
[----:B------:R-:W-:Y:S01]  /*1650*/  SEL R2, R2, 0xffffffe0, !P3 ;  /* 0xffffffe002027807 */ /* 0x000fe20005800000 */
[----:B------:R-:W-:Y:S01]  /*1660*/  IMAD.IADD R212, R211, 0x1, R3 ;  /* 0x00000001d3d47824 */ /* 0x000fe200078e0203 */
[----:B------:R-:W-:Y:S01]  /*1670*/  IADD3 R217, R215, 0x1800, RZ ;  /* 0x00001800d7d97810 */ /* 0x000fe20007ffe0ff */
[----:B------:R-:W-:Y:S01]  /*1680*/  IMAD.IADD R206, R3, 0x1, R205 ;  /* 0x0000000103ce7824 */ /* 0x000fe200078e02cd */
[----:B------:R-:W-:Y:S01]  /*1690*/  IADD3 R216, R215, 0x2000, RZ ;  /* 0x00002000d7d87810 */ /* 0x000fe20007ffe0ff */
[----:B------:R-:W-:-:S02]  /*16a0*/  IMAD.IADD R214, R211, 0x1, R2 ;  /* 0x00000001d3d67824 */ /* 0x000fc400078e0202 */
[C---:B------:R-:W-:Y:S02]  /*16b0*/  IMAD.IADD R209, R2.reuse, 0x1, R205 ;  /* 0x0000000102d17824 */ /* 0x040fe400078e02cd */
[C---:B------:R-:W-:Y:S02]  /*16c0*/  IMAD.IADD R213, R2.reuse, 0x1, R212 ;  /* 0x0000000102d57824 */ /* 0x040fe400078e02d4 */
[----:B--2---:R-:W-:Y:S02]  /*16d0*/  IMAD.IADD R208, R2, 0x1, R206 ;  /* 0x0000000102d07824 */ /* 0x004fe400078e02ce */
.L_x_1048:
[----:B------:R-:W2:Y:S01]  /*16e0*/  LDL R34, [R1+0x54] ;  /* 0x0000540001227983 */ /* 0x000ea20000100800 */
[----:B------:R-:W-:Y:S02]  /*16f0*/  ISETP.NE.U32.AND P0, PT, RZ, c[0x0][0x370], PT ;  /* 0x0000dc00ff007a0c */ /* 0x000fe40003f05070 */
[----:B------:R-:W-:Y:S01]  /*1700*/  ISETP.NE.U32.AND P1, PT, RZ, c[0x0][0x360], PT ;  /* 0x0000d800ff007a0c */ /* 0x000fe20003f25070 */
[----:B------:R-:W3:Y:S01]  /*1710*/  LDL R15, [R1+0x50] ;  /* 0x00005000010f7983 */ /* 0x000ee20000100800 */
[----:B------:R-:W-:Y:S02]  /*1720*/  ISETP.NE.AND.EX P2, PT, RZ, c[0x0][0x374], PT, P0 ;  /* 0x0000dd00ff007a0c */ /* 0x000fe40003f45300 */
[----:B------:R-:W-:Y:S01]  /*1730*/  ISETP.NE.AND.EX P0, PT, RZ, c[0x0][0x364], PT, P1 ;  /* 0x0000d900ff007a0c */ /* 0x000fe20003f05310 */
[----:B------:R-:W-:Y:S01]  /*1740*/  IMAD.MOV.U32 R172, RZ, RZ, 0x4 ;  /* 0x00000004ffac7424 */ /* 0x000fe200078e00ff */
[----:B------:R-:W-:-:S02]  /*1750*/  ISETP.NE.U32.AND P1, PT, RZ, c[0x0][0x348], PT ;  /* 0x0000d200ff007a0c */ /* 0x000fc40003f25070 */
[----:B------:R-:W-:Y:S02]  /*1760*/  ISETP.NE.U32.AND P4, PT, RZ, c[0x0][0x350], PT ;  /* 0x0000d400ff007a0c */ /* 0x000fe40003f85070 */
[----:B------:R-:W-:Y:S02]  /*1770*/  ISETP.NE.U32.AND P3, PT, RZ, c[0x0][0x358], PT ;  /* 0x0000d600ff007a0c */ /* 0x000fe40003f65070 */
[----:B------:R-:W-:Y:S02]  /*1780*/  ISETP.NE.AND.EX P1, PT, RZ, c[0x0][0x34c], PT, P1 ;  /* 0x0000d300ff007a0c */ /* 0x000fe40003f25310 */
[----:B------:R-:W-:Y:S02]  /*1790*/  ISETP.NE.AND.EX P4, PT, RZ, c[0x0][0x354], PT, P4 ;  /* 0x0000d500ff007a0c */ /* 0x000fe40003f85340 */
[----:B------:R-:W-:Y:S01]  /*17a0*/  ISETP.NE.AND.EX P3, PT, RZ, c[0x0][0x35c], PT, P3 ;  /* 0x0000d700ff007a0c */ /* 0x000fe20003f65330 */
[----:B------:R-:W-:Y:S01]  /*17b0*/  IMAD.MOV.U32 R160, RZ, RZ, RZ ;  /* 0x000000ffffa07224 */ /* 0x000fe200078e00ff */
[----:B------:R-:W-:Y:S01]  /*17c0*/  CS2R R158, SRZ ;  /* 0x00000000009e7805 */ /* 0x000fe2000001ff00 */
[----:B------:R-:W-:-:S02]  /*17d0*/  IMAD.MOV.U32 R14, RZ, RZ, RZ ;  /* 0x000000ffff0e7224 */ /* 0x000fc400078e00ff */
[----:B--2---:R-:W-:-:S05]  /*17e0*/  @P0 IMAD.WIDE R8, R34, R172, c[0x0][0x360] ;  /* 0x0000d80022080625 */ /* 0x004fca00078e02ac */
[----:B------:R-:W2:Y:S01]  /*17f0*/  @P0 LDG.E R0, [R8.64] ;  /* 0x0000000808000981 */ /* 0x000ea2000c1e1900 */
[----:B------:R-:W-:-:S04]  /*1800*/  @P2 IMAD.WIDE R10, R34, R172, c[0x0][0x370] ;  /* 0x0000dc00220a2625 */ /* 0x000fc800078e02ac */
[CC--:B------:R-:W-:Y:S01]  /*1810*/  IMAD.WIDE R6, R34.reuse, R172.reuse, c[0x0][0x348] ;  /* 0x0000d20022067625 */ /* 0x0c0fe200078e02ac */
[----:B------:R1:W5:Y:S03]  /*1820*/  @P2 LDG.E R160, [R10.64] ;  /* 0x000000080aa02981 */ /* 0x000366000c1e1900 */
[CC--:B------:R-:W-:Y:S01]  /*1830*/  IMAD.WIDE R4, R34.reuse, R172.reuse, c[0x0][0x350] ;  /* 0x0000d40022047625 */ /* 0x0c0fe200078e02ac */
[----:B------:R1:W5:Y:S03]  /*1840*/  @P1 LDG.E R158, [R6.64] ;  /* 0x00000008069e1981 */ /* 0x000366000c1e1900 */
[----:B------:R-:W-:Y:S01]  /*1850*/  IMAD.WIDE R2, R34, R172, c[0x0][0x358] ;  /* 0x0000d60022027625 */ /* 0x000fe200078e02ac */
[----:B------:R1:W5:Y:S04]  /*1860*/  @P4 LDG.E R159, [R4.64] ;  /* 0x00000008049f4981 */ /* 0x000368000c1e1900 */
[----:B------:R1:W5:Y:S01]  /*1870*/  @P3 LDG.E R14, [R2.64] ;  /* 0x00000008020e3981 */ /* 0x000362000c1e1900 */
[----:B---3--:R-:W-:-:S05]  /*1880*/  LOP3.LUT R32, R15, 0xffff, RZ, 0xc0, !PT ;  /* 0x0000ffff0f207812 */ /* 0x008fca00078ec0ff */
[----:B------:R1:W-:Y:S01]  /*1890*/  STL [R1+0x5c], R32 ;  /* 0x00005c2001007387 */ /* 0x0003e20000100800 */
[----:B------:R-:W-:Y:S03]  /*18a0*/  YIELD ;  /* 0x0000000000007946 */ /* 0x000fe60003800000 */
[----:B--2---:R1:W-:Y:S01]  /*18b0*/  @P0 STL [R1+0x14], R0 ;  /* 0x0000140001000387 */ /* 0x0043e20000100800 */
[----:B------:R-:W-:Y:S05]  /*18c0*/  @P0 BRA `(.L_x_791) ;  /* 0x0000007000000947 */ /* 0x000fea0003800000 */
[----:B-1----:R-:W-:-:S05]  /*18d0*/  MOV R0, c[0x0][0x168] ;  /* 0x00005a0000007a02 */ /* 0x002fca0000000f00 */
[----:B------:R1:W-:Y:S01]  /*18e0*/  STL [R1+0x14], R0 ;  /* 0x0000140001007387 */ /* 0x0003e20000100800 */
[----:B------:R-:W-:Y:S05]  /*18f0*/  @!P1 BRA `(.L_x_791) ;  /* 0x0000004000009947 */ /* 0x000fea0003800000 */
[----:B------:R-:W2:Y:S04]  /*1900*/  LDG.E R8, [R6.64] ;  /* 0x0000000806087981 */ /* 0x000ea8000c1e1900 */
[----:B-1----:R-:W2:Y:S02]  /*1910*/  LDG.E R0, [R6.64+0x4] ;  /* 0x0000040806007981 */ /* 0x002ea4000c1e1900 */
[----:B--2---:R-:W-:-:S05]  /*1920*/  IADD3 R0, -R8, R0, RZ ;  /* 0x0000000008007210 */ /* 0x004fca0007ffe1ff */
[----:B------:R1:W-:Y:S02]  /*1930*/  STL [R1+0x14], R0 ;  /* 0x0000140001007387 */ /* 0x0003e40000100800 */
.L_x_791:
[----:B------:R-:W-:-:S04]  /*1940*/  ISETP.NE.U32.AND P0, PT, RZ, c[0x0][0x368], PT ;  /* 0x0000da00ff007a0c */ /* 0x000fc80003f05070 */
[----:B------:R-:W-:-:S13]  /*1950*/  ISETP.NE.AND.EX P0, PT, RZ, c[0x0][0x36c], PT, P0 ;  /* 0x0000db00ff007a0c */ /* 0x000fda0003f05300 */
[----:B------:R-:W-:Y:S05]  /*1960*/  @!P0 BRA `(.L_x_792) ;  /* 0x0000003000008947 */ /* 0x000fea0003800000 */
[----:B-1----:R-:W-:-:S05]  /*1970*/  IMAD.WIDE R4, R34, R172, c[0x0][0x368] ;  /* 0x0000da0022047625 */ /* 0x002fca00078e02ac */
[----:B------:R1:W5:Y:S01]  /*1980*/  LDG.E R13, [R4.64] ;  /* 0x00000008040d7981 */ /* 0x000362000c1e1900 */
[----:B------:R-:W-:Y:S05]  /*1990*/  BRA `(.L_x_793) ;  /* 0x0000005000007947 */ /* 0x000fea0003800000 */
.L_x_792:
[----:B------:R-:W-:Y:S01]  /*19a0*/  MOV R13, c[0x0][0x1d0] ;  /* 0x00007400000d7a02 */ /* 0x000fe20000000f00 */
[----:B------:R-:W-:Y:S05]  /*19b0*/  @!P4 BRA `(.L_x_793) ;  /* 0x000000300000c947 */ /* 0x000fea0003800000 */
[----:B-1----:R-:W2:Y:S04]  /*19c0*/  LDG.E R6, [R4.64] ;  /* 0x0000000804067981 */ /* 0x002ea8000c1e1900 */
[----:B------:R-:W2:Y:S02]  /*19d0*/  LDG.E R0, [R4.64+0x4] ;  /* 0x0000040804007981 */ /* 0x000ea4000c1e1900 */
[----:B--2---:R-:W-:Y:S02]  /*19e0*/  IADD3 R13, -R6, R0, RZ ;  /* 0x00000000060d7210 */ /* 0x004fe40007ffe1ff */
.L_x_793:
[----:B-1----:R-:W2:Y:S04]  /*19f0*/  LDL R0, [R1+0x14] ;  /* 0x0000140001007983 */ /* 0x002ea80000100800 */
[----:B------:R-:W3:Y:S04]  /*1a00*/  LDL.LU R6, [R1+0x4c] ;  /* 0x00004c0001067983 */ /* 0x000ee80000300800 */
[----:B------:R-:W4:Y:S04]  /*1a10*/  LDL.LU R10, [R1+0x40] ;  /* 0x00004000010a7983 */ /* 0x000f280000300800 */
[----:B------:R1:W4:Y:S04]  /*1a20*/  @P3 LDG.E R5, [R2.64] ;  /* 0x0000000802053981 */ /* 0x000328000c1e1900 */
[----:B------:R1:W4:Y:S01]  /*1a30*/  @P3 LDG.E R4, [R2.64+0x4] ;  /* 0x0000040802043981 */ /* 0x000322000c1e1900 */
[----:B------:R-:W-:Y:S01]  /*1a40*/  IMAD.MOV.U32 R7, RZ, RZ, c[0x0][0x2c4] ;  /* 0x0000b100ff077624 */ /* 0x000fe200078e00ff */
[----:B------:R-:W-:-:S04]  /*1a50*/  ISETP.NE.U32.AND P0, PT, RZ, c[0x0][0x378], PT ;  /* 0x0000de00ff007a0c */ /* 0x000fc80003f05070 */
[----:B------:R-:W-:Y:S02]  /*1a60*/  ISETP.NE.AND P2, PT, R7, 0x1, PT ;  /* 0x000000010700780c */ /* 0x000fe40003f45270 */
[----:B------:R-:W-:Y:S01]  /*1a70*/  ISETP.NE.AND.EX P0, PT, RZ, c[0x0][0x37c], PT, P0 ;  /* 0x0000df00ff007a0c */ /* 0x000fe20003f05300 */
[----:B-----5:R-:W-:Y:S02]  /*1a80*/  IMAD.IADD R12, R13, 0x1, -R160 ;  /* 0x000000010d0c7824 */ /* 0x020fe400078e0aa0 */
[----:B------:R-:W-:-:S10]  /*1a90*/  IMAD.MOV.U32 R137, RZ, RZ, R13 ;  /* 0x000000ffff897224 */ /* 0x000fd400078e000d */
[----:B-1----:R-:W-:-:S05]  /*1aa0*/  @P0 IMAD.WIDE R2, R34, R172, c[0x0][0x378] ;  /* 0x0000de0022020625 */ /* 0x002fca00078e02ac */
[----:B------:R1:W5:Y:S01]  /*1ab0*/  @P0 LDG.E R137, [R2.64] ;  /* 0x0000000802890981 */ /* 0x000362000c1e1900 */
[----:B--2---:R-:W-:Y:S02]  /*1ac0*/  IMAD.MOV.U32 R8, RZ, RZ, R0 ;  /* 0x000000ffff087224 */ /* 0x004fe400078e0000 */
[----:B---3--:R-:W-:Y:S02]  /*1ad0*/  IMAD.SHL.U32 R9, R6, 0x80, RZ ;  /* 0x0000008006097824 */ /* 0x008fe400078e00ff */
[----:B------:R-:W-:Y:S01]  /*1ae0*/  IMAD.MOV.U32 R6, RZ, RZ, c[0x0][0x32c] ;  /* 0x0000cb00ff067624 */ /* 0x000fe200078e00ff */
[----:B----4-:R-:W-:-:S04]  /*1af0*/  LOP3.LUT R10, R10, 0xfffeffff, RZ, 0xc0, !PT ;  /* 0xfffeffff0a0a7812 */ /* 0x010fc800078ec0ff */
[----:B------:R-:W-:Y:S02]  /*1b00*/  ISETP.GE.AND P1, PT, R6, 0x1, PT ;  /* 0x000000010600780c */ /* 0x000fe40003f26270 */
[----:B------:R-:W-:Y:S01]  /*1b10*/  @P2 LOP3.LUT R10, R10, 0x10000, RZ, 0xfc, !PT ;  /* 0x000100000a0a2812 */ /* 0x000fe200078efcff */
[----:B------:R-:W-:Y:S02]  /*1b20*/  IMAD.MOV.U32 R0, RZ, RZ, c[0x0][0x228] ;  /* 0x00008a00ff007624 */ /* 0x000fe400078e00ff */
[----:B------:R-:W-:Y:S01]  /*1b30*/  @P3 IMAD.IADD R0, R4, 0x1, -R5 ;  /* 0x0000000104003824 */ /* 0x000fe200078e0a05 */
[----:B------:R-:W-:-:S03]  /*1b40*/  LOP3.LUT R10, R10, 0xffff7fff, RZ, 0xc0, !PT ;  /* 0xffff7fff0a0a7812 */ /* 0x000fc600078ec0ff */
[----:B------:R-:W-:Y:S01]  /*1b50*/  IMAD.IADD R7, R12, 0x1, R0 ;  /* 0x000000010c077824 */ /* 0x000fe200078e0200 */
[----:B------:R2:W-:Y:S03]  /*1b60*/  STL [R1+0x44], R9 ;  /* 0x0000440901007387 */ /* 0x0005e60000100800 */
[----:B------:R-:W-:Y:S01]  /*1b70*/  @P1 LOP3.LUT R10, R10, 0x8000, RZ, 0xfc, !PT ;  /* 0x000080000a0a1812 */ /* 0x000fe200078efcff */
[----:B------:R2:W-:Y:S01]  /*1b80*/  STL [R1+0x18], R7 ;  /* 0x0000180701007387 */ /* 0x0005e20000100800 */
[----:B-1----:R-:W-:-:S03]  /*1b90*/  IADD3 R2, R9, 0x7f, RZ ;  /* 0x0000007f09027810 */ /* 0x002fc60007ffe0ff */
[----:B------:R2:W-:Y:S02]  /*1ba0*/  STL [R1+0x40], R10 ;  /* 0x0000400a01007387 */ /* 0x0005e40000100800 */
[----:B------:R-:W-:Y:S01]  /*1bb0*/  @P2 IMAD.HI.U32 R4, R2, c[0x0][0x2c8], RZ ;  /* 0x0000b20002042a27 */ /* 0x000fe200078e00ff */
[----:B------:R-:W-:-:S04]  /*1bc0*/  IADD3 R3, R7, 0x4f, RZ ;  /* 0x0000004f07037810 */ /* 0x000fc80007ffe0ff */
[----:B------:R-:W-:Y:S01]  /*1bd0*/  @P2 SHF.R.U32.HI R2, RZ, c[0x0][0x2cc], R4 ;  /* 0x0000b300ff022a19 */ /* 0x000fe20000011604 */
[----:B------:R-:W-:Y:S01]  /*1be0*/  IMAD.HI R3, R3, 0x66666667, RZ ;  /* 0x6666666703037827 */ /* 0x000fe200078e02ff */
[----:B------:R-:W-:-:S04]  /*1bf0*/  IADD3 R4, R7, 0x1, -R8 ;  /* 0x0000000107047810 */ /* 0x000fc80007ffe808 */
[----:B------:R-:W-:Y:S01]  /*1c00*/  SHF.R.U32.HI R5, RZ, 0x1f, R3 ;  /* 0x0000001fff057819 */ /* 0x000fe20000011603 */
[----:B------:R-:W-:-:S03]  /*1c10*/  IMAD.IADD R2, R4, 0x1, R2 ;  /* 0x0000000104027824 */ /* 0x000fc600078e0202 */
[----:B------:R-:W-:Y:S02]  /*1c20*/  LEA.HI.SX32 R170, R3, R5, 0x1b ;  /* 0x0000000503aa7211 */ /* 0x000fe400078fdaff */
        /* <DEDUP_REMOVED lines=12> */
.L_x_796:
[----:B------:R-:W-:-:S13]  /*1cf0*/  ISETP.NE.AND P0, PT, R6, 0x1, PT ;  /* 0x000000010600780c */ /* 0x000fda0003f05270 */
[----:B------:R-:W-:-:S05]  /*1d00*/  @P0 IMAD.HI.U32 R2, R3, c[0x0][0x330], RZ ;  /* 0x0000cc0003020a27 */ /* 0x000fca00078e00ff */
[----:B------:R-:W-:Y:S02]  /*1d10*/  @P0 SHF.R.U32.HI R3, RZ, c[0x0][0x334], R2 ;  /* 0x0000cd00ff030a19 */ /* 0x000fe40000011602 */
.L_x_797:
[----:B------:R-:W-:Y:S05]  /*1d20*/  BSYNC B0 ;  /* 0x0000000000007941 */ /* 0x000fea0003800000 */
.L_x_795:
[----:B------:R-:W-:-:S05]  /*1d30*/  IMAD R3, R3, R6, c[0x0][0x32c] ;  /* 0x0000cb0003037624 */ /* 0x000fca00078e0206 */
[----:B------:R-:W-:-:S03]  /*1d40*/  IMNMX R4, R4, R3, PT ;  /* 0x0000000304047217 */ /* 0x000fc60003800200 */
.L_x_794:
[----:B------:R-:W-:Y:S01]  /*1d50*/  IMAD.IADD R5, R7, 0x1, -R8 ;  /* 0x0000000107057824 */ /* 0x000fe200078e0a08 */
[----:B------:R-:W-:Y:S01]  /*1d60*/  IADD3 R4, R4, 0x4f, RZ ;  /* 0x0000004f04047810 */ /* 0x000fe20007ffe0ff */
[----:B------:R-:W-:-:S03]  /*1d70*/  @P2 IMAD.HI.U32 R3, R9, c[0x0][0x2c8], RZ ;  /* 0x0000b20009032a27 */ /* 0x000fc600078e00ff */
[----:B------:R1:W-:Y:S01]  /*1d80*/  STL [R1], R5 ;  /* 0x0000000501007387 */ /* 0x0003e20000100800 */
[----:B------:R-:W-:-:S04]  /*1d90*/  IMAD.HI R4, R4, 0x66666667, RZ ;  /* 0x6666666704047827 */ /* 0x000fc800078e02ff */
[----:B------:R-:W-:Y:S01]  /*1da0*/  IMAD.MOV.U32 R2, RZ, RZ, R9 ;  /* 0x000000ffff027224 */ /* 0x000fe200078e0009 */
[----:B------:R-:W-:Y:S02]  /*1db0*/  @P2 SHF.R.U32.HI R2, RZ, c[0x0][0x2cc], R3 ;  /* 0x0000b300ff022a19 */ /* 0x000fe40000011603 */
[----:B------:R-:W-:-:S03]  /*1dc0*/  SHF.R.U32.HI R3, RZ, 0x1f, R4 ;  /* 0x0000001fff037819 */ /* 0x000fc60000011604 */
[----:B------:R-:W-:Y:S01]  /*1dd0*/  IMAD.IADD R2, R5, 0x1, R2 ;  /* 0x0000000105027824 */ /* 0x000fe200078e0202 */
[----:B------:R-:W-:-:S04]  /*1de0*/  LEA.HI.SX32 R4, R4, R3, 0x1b ;  /* 0x0000000304047211 */ /* 0x000fc800078fdaff */
[----:B------:R-:W-:Y:S02]  /*1df0*/  IADD3 R3, R2, -c[0x0][0x324], RZ ;  /* 0x8000c90002037a10 */ /* 0x000fe40007ffe0ff */
[----:B--2---:R-:W-:Y:S01]  /*1e00*/  IMNMX R9, R170, R4, PT ;  /* 0x00000004aa097217 */ /* 0x004fe20003800200 */
        /* <DEDUP_REMOVED lines=10> */
.L_x_800:
[----:B------:R-:W-:-:S13]  /*1eb0*/  ISETP.NE.AND P0, PT, R6, 0x1, PT ;  /* 0x000000010600780c */ /* 0x000fda0003f05270 */
[----:B------:R-:W-:-:S05]  /*1ec0*/  @P0 IMAD.HI.U32 R4, R2, c[0x0][0x330], RZ ;  /* 0x0000cc0002040a27 */ /* 0x000fca00078e00ff */
[----:B------:R-:W-:Y:S02]  /*1ed0*/  @P0 SHF.R.U32.HI R2, RZ, c[0x0][0x334], R4 ;  /* 0x0000cd00ff020a19 */ /* 0x000fe40000011604 */
.L_x_801:
[----:B------:R-:W-:Y:S05]  /*1ee0*/  BSYNC B0 ;  /* 0x0000000000007941 */ /* 0x000fea0003800000 */
.L_x_799:
[----:B------:R-:W-:-:S05]  /*1ef0*/  IMAD R2, R2, c[0x0][0x32c], RZ ;  /* 0x0000cb0002027a24 */ /* 0x000fca00078e02ff */
[----:B------:R-:W-:-:S04]  /*1f00*/  IMNMX R3, R3, R2, !PT ;  /* 0x0000000203037217 */ /* 0x000fc80007800200 */
.L_x_798:
[----:B------:R-:W-:Y:S01]  /*1f10*/  LOP3.LUT R4, R15, 0xff000000, RZ, 0xc0, !PT ;  /* 0xff0000000f047812 */ /* 0x000fe200078ec0ff */
[----:B------:R-:W-:Y:S01]  /*1f20*/  IMAD.HI R3, R3, 0x66666667, RZ ;  /* 0x6666666703037827 */ /* 0x000fe200078e02ff */
[----:B-1----:R-:W-:Y:S01]  /*1f30*/  LOP3.LUT R5, R15, 0xff0000, RZ, 0xc0, !PT ;  /* 0x00ff00000f057812 */ /* 0x002fe200078ec0ff */
[----:B------:R-:W-:Y:S01]  /*1f40*/  BSSY B0, `(.L_x_802) ;  /* 0x000002c000007945 */ /* 0x000fe20003800000 */
[----:B------:R-:W-:Y:S02]  /*1f50*/  SHF.R.U32.HI R4, RZ, 0x8, R4 ;  /* 0x00000008ff047819 */ /* 0x000fe40000011604 */
[----:B------:R-:W-:Y:S02]  /*1f60*/  SHF.R.U32.HI R2, RZ, 0x1f, R3 ;  /* 0x0000001fff027819 */ /* 0x000fe40000011603 */
[----:B------:R-:W-:Y:S02]  /*1f70*/  LEA.HI R5, R5, R4, RZ, 0x10 ;  /* 0x0000000405057211 */ /* 0x000fe400078f80ff */
[----:B------:R-:W-:Y:S01]  /*1f80*/  LEA.HI.SX32 R3, R3, R2, 0x1b ;  /* 0x0000000203037211 */ /* 0x000fe200078fdaff */
[----:B------:R-:W-:Y:S01]  /*1f90*/  IMAD.MOV.U32 R2, RZ, RZ, RZ ;  /* 0x000000ffff027224 */ /* 0x000fe200078e00ff */
[----:B------:R-:W-:-:S02]  /*1fa0*/  SHF.R.U32.HI R7, RZ, 0x10, R5 ;  /* 0x00000010ff077819 */ /* 0x000fc40000011605 */
[----:B------:R-:W-:Y:S02]  /*1fb0*/  LOP3.LUT R15, R5, 0xff, RZ, 0xc0, !PT ;  /* 0x000000ff050f7812 */ /* 0x000fe400078ec0ff */
[----:B------:R-:W-:Y:S01]  /*1fc0*/  IMNMX R6, RZ, R3, !PT ;  /* 0x00000003ff067217 */ /* 0x000fe20007800200 */
[----:B------:R1:W-:Y:S01]  /*1fd0*/  STL [R1+0x4c], R7 ;  /* 0x00004c0701007387 */ /* 0x0003e20000100800 */
[----:B------:R-:W-:Y:S02]  /*1fe0*/  ISETP.NE.AND P1, PT, R7, RZ, PT ;  /* 0x000000ff0700720c */ /* 0x000fe40003f25270 */
[----:B------:R-:W-:Y:S01]  /*1ff0*/  ISETP.GT.AND P0, PT, R9, R6, PT ;  /* 0x000000060900720c */ /* 0x000fe20003f04270 */
[----:B------:R1:W-:Y:S01]  /*2000*/  STL [R1+0x50], R15 ;  /* 0x0000500f01007387 */ /* 0x0003e20000100800 */
[----:B------:R-:W-:-:S11]  /*2010*/  SEL R136, R7, c[0x0][0x338], P1 ;  /* 0x0000ce0007887a07 */ /* 0x000fd60000800000 */
[----:B------:R-:W-:Y:S05]  /*2020*/  @!P0 BRA `(.L_x_803) ;  /* 0x000001d000008947 */ /* 0x000fea0003800000 */
[----:B------:R-:W-:Y:S02]  /*2030*/  IABS R3, R136 ;  /* 0x0000008800037213 */ /* 0x000fe40000000000 */
[----:B-1----:R-:W-:Y:S02]  /*2040*/  IADD3 R7, R136, -0x1, R9 ;  /* 0xffffffff88077810 */ /* 0x002fe40007ffe009 */
[----:B------:R-:W1:Y:S03]  /*2050*/  I2F.RP R2, R3 ;  /* 0x0000000300027306 */ /* 0x000e660000209400 */
[----:B------:R-:W-:-:S05]  /*2060*/  IMAD.IADD R7, R7, 0x1, -R6 ;  /* 0x0000000107077824 */ /* 0x000fca00078e0a06 */
[----:B------:R-:W-:Y:S01]  /*2070*/  IABS R11, R7 ;  /* 0x00000007000b7213 */ /* 0x000fe20000000000 */
        /* <DEDUP_REMOVED lines=24> */
.L_x_803:
[----:B------:R-:W-:Y:S05]  /*2200*/  BSYNC B0 ;  /* 0x0000000000007941 */ /* 0x000fea0003800000 */
.L_x_802:
[----:B------:R-:W-:Y:S01]  /*2210*/  IMAD R3, R15, R2, R6 ;  /* 0x000000020f037224 */ /* 0x000fe200078e0206 */
[----:B------:R-:W2:Y:S03]  /*2220*/  S2R R11, SR_TID.X ;  /* 0x00000000000b7919 */ /* 0x000ea60000002100 */
[C---:B------:R-:W-:Y:S02]  /*2230*/  IMAD.IADD R2, R3.reuse, 0x1, R2 ;  /* 0x0000000103027824 */ /* 0x040fe400078e0202 */
[----:B------:R-:W-:-:S03]  /*2240*/  IMAD R3, R3, 0x50, -R12 ;  /* 0x0000005003037824 */ /* 0x000fc600078e0a0c */
[----:B------:R-:W-:Y:S02]  /*2250*/  IMNMX R2, R9, R2, PT ;  /* 0x0000000209027217 */ /* 0x000fe40003800200 */
[----:B------:R-:W-:-:S03]  /*2260*/  IMNMX R3, RZ, R3, !PT ;  /* 0x00000003ff037217 */ /* 0x000fc60007800200 */
[----:B------:R-:W-:Y:S02]  /*2270*/  IMAD R2, R2, 0x50, -R12 ;  /* 0x0000005002027824 */ /* 0x000fe400078e0a0c */
[----:B------:R-:W-:-:S03]  /*2280*/  IMAD.WIDE.U32 R4, R3, -0x33333333, RZ ;  /* 0xcccccccd03047825 */ /* 0x000fc600078e00ff */
[----:B------:R-:W-:Y:S02]  /*2290*/  IMNMX R2, R2, R0, PT ;  /* 0x0000000002027217 */ /* 0x000fe40003800200 */
[----:B------:R-:W-:Y:S02]  /*22a0*/  SHF.R.U32.HI R129, RZ, 0x6, R5 ;  /* 0x00000006ff817819 */ /* 0x000fe40000011605 */
[----:B------:R-:W-:Y:S02]  /*22b0*/  ISETP.GT.AND P0, PT, R2, R3, PT ;  /* 0x000000030200720c */ /* 0x000fe40003f04270 */
[----:B--2---:R-:W-:Y:S01]  /*22c0*/  SHF.R.S32.HI R10, RZ, 0x1f, R11 ;  /* 0x0000001fff0a7819 */ /* 0x004fe2000001140b */
[----:B------:R-:W-:-:S03]  /*22d0*/  IMAD.MOV.U32 R4, RZ, RZ, R129 ;  /* 0x000000ffff047224 */ /* 0x000fc600078e0081 */
[CC--:B------:R-:W-:Y:S02]  /*22e0*/  LEA.HI R5, R10.reuse, R11.reuse, RZ, 0x5 ;  /* 0x0000000b0a057211 */ /* 0x0c0fe400078f28ff */
[----:B-1----:R-:W-:-:S04]  /*22f0*/  LEA.HI R7, R10, R11, RZ, 0x3 ;  /* 0x0000000b0a077211 */ /* 0x002fc800078f18ff */
[----:B------:R-:W-:Y:S02]  /*2300*/  LOP3.LUT R8, R7, 0xfffffff8, RZ, 0xc0, !PT ;  /* 0xfffffff807087812 */ /* 0x000fe400078ec0ff */
[----:B------:R-:W-:Y:S02]  /*2310*/  @P0 IADD3 R3, R2, 0x4f, RZ ;  /* 0x0000004f02030810 */ /* 0x000fe40007ffe0ff */
[----:B------:R-:W-:Y:S01]  /*2320*/  LEA.HI R2, R10, R11, RZ, 0x2 ;  /* 0x0000000b0a027211 */ /* 0x000fe200078f10ff */
[----:B------:R-:W-:Y:S01]  /*2330*/  IMAD.IADD R164, R11, 0x1, -R8 ;  /* 0x000000010ba47824 */ /* 0x000fe200078e0a08 */
[----:B------:R-:W-:Y:S01]  /*2340*/  SHF.R.S32.HI R138, RZ, 0x3, R7 ;  /* 0x00000003ff8a7819 */ /* 0x000fe20000011407 */
[----:B------:R-:W-:Y:S01]  /*2350*/  @P0 IMAD.HI R3, R3, 0x66666667, RZ ;  /* 0x6666666703030827 */ /* 0x000fe200078e02ff */
[----:B------:R-:W-:Y:S02]  /*2360*/  LOP3.LUT R9, R2, 0xfffffffc, RZ, 0xc0, !PT ;  /* 0xfffffffc02097812 */ /* 0x000fe400078ec0ff */
[--C-:B------:R-:W-:Y:S01]  /*2370*/  SHF.R.S32.HI R82, RZ, 0x2, R2.reuse ;  /* 0x00000002ff527819 */ /* 0x100fe20000011402 */
[----:B------:R-:W-:Y:S01]  /*2380*/  IMAD.SHL.U32 R134, R164, 0x8, RZ ;  /* 0x00000008a4867824 */ /* 0x000fe200078e00ff */
[----:B------:R-:W-:Y:S01]  /*2390*/  SHF.R.S32.HI R2, RZ, 0x1f, R2 ;  /* 0x0000001fff027819 */ /* 0x000fe20000011402 */
[----:B------:R-:W-:Y:S01]  /*23a0*/  IMAD.IADD R163, R11, 0x1, -R9 ;  /* 0x000000010ba37824 */ /* 0x000fe200078e0a09 */
[----:B------:R-:W-:Y:S01]  /*23b0*/  @P0 SHF.R.U32.HI R6, RZ, 0x1f, R3 ;  /* 0x0000001fff060819 */ /* 0x000fe20000011603 */
[----:B------:R-:W-:Y:S01]  /*23c0*/  IMAD.MOV.U32 R9, RZ, RZ, 0x40 ;  /* 0x00000040ff097424 */ /* 0x000fe200078e00ff */
[----:B------:R-:W-:Y:S01]  /*23d0*/  LEA.HI R2, R2, R82, RZ, 0x3 ;  /* 0x0000005202027211 */ /* 0x000fe200078f18ff */
[----:B------:R-:W-:Y:S01]  /*23e0*/  IMAD.SHL.U32 R28, R163, 0x8, RZ ;  /* 0x00000008a31c7824 */ /* 0x000fe200078e00ff */
[----:B------:R-:W-:Y:S01]  /*23f0*/  @P0 LEA.HI.SX32 R4, R3, R6, 0x1b ;  /* 0x0000000603040211 */ /* 0x000fe200078fdaff */
[----:B------:R-:W-:Y:S01]  /*2400*/  IMAD.SHL.U32 R24, R163, 0x4, RZ ;  /* 0x00000004a3187824 */ /* 0x000fe200078e00ff */
[----:B------:R-:W-:-:S02]  /*2410*/  LOP3.LUT R2, R2, 0xfffffff8, RZ, 0xc0, !PT ;  /* 0xfffffff802027812 */ /* 0x000fc400078ec0ff */
[----:B------:R-:W-:Y:S02]  /*2420*/  SHF.R.S32.HI R3, RZ, 0x5, R5 ;  /* 0x00000005ff037819 */ /* 0x000fe40000011405 */
[C---:B------:R-:W-:Y:S01]  /*2430*/  IADD3 R139, R82.reuse, 0x20, RZ ;  /* 0x00000020528b7810 */ /* 0x040fe20007ffe0ff */
[C---:B------:R-:W-:Y:S01]  /*2440*/  IMAD.IADD R2, R82.reuse, 0x1, -R2 ;  /* 0x0000000152027824 */ /* 0x040fe200078e0a02 */
[----:B------:R-:W-:Y:S01]  /*2450*/  IADD3 R146, R82, 0x40, RZ ;  /* 0x0000004052927810 */ /* 0x000fe20007ffe0ff */
[----:B------:R-:W-:Y:S01]  /*2460*/  IMAD.SHL.U32 R157, R3, 0x200, RZ ;  /* 0x00000200039d7824 */ /* 0x000fe200078e00ff */
[----:B------:R-:W-:Y:S01]  /*2470*/  SHF.R.S32.HI R3, RZ, 0x1f, R139 ;  /* 0x0000001fff037819 */ /* 0x000fe2000001148b */
[----:B------:R-:W-:Y:S01]  /*2480*/  IMAD.SHL.U32 R6, R139, 0x40, RZ ;  /* 0x000000408b067824 */ /* 0x000fe200078e00ff */
[C---:B------:R-:W-:Y:S01]  /*2490*/  LOP3.LUT P0, RZ, R2.reuse, 0x4, RZ, 0xc0, !PT ;  /* 0x0000000402ff7812 */ /* 0x040fe2000780c0ff */
[----:B------:R-:W-:Y:S01]  /*24a0*/  IMAD.SHL.U32 R2, R2, 0x40, RZ ;  /* 0x0000004002027824 */ /* 0x000fe200078e00ff */
[----:B------:R-:W-:Y:S01]  /*24b0*/  SHF.R.S32.HI R8, RZ, 0x1f, R146 ;  /* 0x0000001fff087819 */ /* 0x000fe20000011492 */
[----:B------:R-:W-:Y:S01]  /*24c0*/  IMAD.SHL.U32 R5, R146, 0x40, RZ ;  /* 0x0000004092057824 */ /* 0x000fe200078e00ff */
[----:B------:R-:W-:-:S02]  /*24d0*/  ISETP.GT.AND P1, PT, R4, R129, PT ;  /* 0x000000810400720c */ /* 0x000fc40003f24270 */
[----:B------:R-:W-:Y:S02]  /*24e0*/  LOP3.LUT R147, R2, 0x1c0, RZ, 0xc0, !PT ;  /* 0x000001c002937812 */ /* 0x000fe400078ec0ff */
[----:B------:R-:W-:Y:S02]  /*24f0*/  LEA.HI R7, R3, R139, RZ, 0x3 ;  /* 0x0000008b03077211 */ /* 0x000fe400078f18ff */
[----:B------:R-:W-:Y:S02]  /*2500*/  SHF.R.U32.HI R156, RZ, 0x3, R147 ;  /* 0x00000003ff9c7819 */ /* 0x000fe40000011693 */
[----:B------:R-:W-:Y:S02]  /*2510*/  LOP3.LUT R2, R147, 0x18, R28, 0xf8, !PT ;  /* 0x0000001893027812 */ /* 0x000fe400078ef81c */
[----:B------:R-:W-:Y:S02]  /*2520*/  LEA.HI R3, R8, R146, RZ, 0x3 ;  /* 0x0000009208037211 */ /* 0x000fe400078f18ff */
[----:B------:R-:W-:-:S02]  /*2530*/  LOP3.LUT R2, R157, R2, R156, 0xf6, !PT ;  /* 0x000000029d027212 */ /* 0x000fc400078ef69c */
[----:B------:R-:W-:Y:S01]  /*2540*/  LOP3.LUT R151, R5, 0x1c0, RZ, 0xc0, !PT ;  /* 0x000001c005977812 */ /* 0x000fe200078ec0ff */
[----:B------:R-:W-:Y:S01]  /*2550*/  IMAD.SHL.U32 R5, R3, 0x40, RZ ;  /* 0x0000004003057824 */ /* 0x000fe200078e00ff */
[----:B------:R-:W-:Y:S01]  /*2560*/  LOP3.LUT R150, R6, 0x1c0, RZ, 0xc0, !PT ;  /* 0x000001c006967812 */ /* 0x000fe200078ec0ff */
[----:B------:R-:W-:Y:S01]  /*2570*/  IMAD.SHL.U32 R6, R7, 0x40, RZ ;  /* 0x0000004007067824 */ /* 0x000fe200078e00ff */
[----:B------:R-:W-:Y:S02]  /*2580*/  SEL R3, R9, 0xffffffc0, !P0 ;  /* 0xffffffc009037807 */ /* 0x000fe40004000000 */
[----:B------:R-:W-:Y:S02]  /*2590*/  LEA R80, R2, 0x100, 0x1 ;  /* 0x0000010002507811 */ /* 0x000fe400078e08ff */
[----:B------:R-:W-:Y:S02]  /*25a0*/  SHF.R.S32.HI R186, RZ, 0x1f, R138 ;  /* 0x0000001fffba7819 */ /* 0x000fe4000001148a */
[----:B------:R-:W-:Y:S01]  /*25b0*/  SHF.R.S32.HI R29, RZ, 0x1f, R28 ;  /* 0x0000001fff1d7819 */ /* 0x000fe2000001141c */
[----:B------:R-:W-:Y:S01]  /*25c0*/  IMAD.IADD R81, R80, 0x1, R3 ;  /* 0x0000000150517824 */ /* 0x000fe200078e0203 */
[----:B------:R-:W-:-:S02]  /*25d0*/  SHF.R.S32.HI R25, RZ, 0x1f, R24 ;  /* 0x0000001fff197819 */ /* 0x000fc40000011418 */
[----:B------:R-:W-:Y:S02]  /*25e0*/  IADD3 R26, R24, 0x10, RZ ;  /* 0x00000010181a7810 */ /* 0x000fe40007ffe0ff */
[----:B------:R-:W-:Y:S02]  /*25f0*/  SHF.R.S32.HI R135, RZ, 0x1f, R134 ;  /* 0x0000001fff877819 */ /* 0x000fe40000011486 */
[----:B------:R-:W-:Y:S02]  /*2600*/  SHF.R.U32.HI R187, RZ, 0x3, R150 ;  /* 0x00000003ffbb7819 */ /* 0x000fe40000011696 */
[----:B------:R-:W-:Y:S02]  /*2610*/  SHF.R.U32.HI R188, RZ, 0x3, R151 ;  /* 0x00000003ffbc7819 */ /* 0x000fe40000011697 */
[----:B------:R-:W-:Y:S02]  /*2620*/  LOP3.LUT R161, R6, 0xfffffe00, RZ, 0xc0, !PT ;  /* 0xfffffe0006a17812 */ /* 0x000fe400078ec0ff */
[----:B------:R-:W-:Y:S01]  /*2630*/  LOP3.LUT R162, R5, 0xfffffe00, RZ, 0xc0, !PT ;  /* 0xfffffe0005a27812 */ /* 0x000fe200078ec0ff */
[----:B------:R-:W-:Y:S05]  /*2640*/  @!P1 BRA `(.L_x_804) ;  /* 0x0000548000009947 */ /* 0x000fea0003800000 */
[----:B------:R-:W-:-:S04]  /*2650*/  ISETP.NE.U32.AND P0, PT, RZ, c[0x0][0x340], PT ;  /* 0x0000d000ff007a0c */ /* 0x000fc80003f05070 */
[----:B------:R-:W-:-:S13]  /*2660*/  ISETP.NE.AND.EX P2, PT, RZ, c[0x0][0x344], PT, P0 ;  /* 0x0000d100ff007a0c */ /* 0x000fda0003f45300 */
[----:B------:R-:W-:-:S05]  /*2670*/  @P2 IMAD.WIDE R2, R34, R172, c[0x0][0x340] ;  /* 0x0000d00022022625 */ /* 0x000fca00078e02ac */
[----:B------:R1:W2:Y:S01]  /*2680*/  @P2 LDG.E R22, [R2.64] ;  /* 0x0000000802162981 */ /* 0x0002a2000c1e1900 */
[----:B------:R-:W-:Y:S01]  /*2690*/  IADD3 R123, P0, R138, R14, RZ ;  /* 0x0000000e8a7b7210 */ /* 0x000fe20007f1e0ff */
[----:B------:R-:W-:Y:S01]  /*26a0*/  IMAD.MOV.U32 R142, RZ, RZ, 0x50 ;  /* 0x00000050ff8e7424 */ /* 0x000fe200078e00ff */
[----:B------:R-:W-:Y:S01]  /*26b0*/  SHF.R.S32.HI R21, RZ, 0x1f, R34 ;  /* 0x0000001fff157819 */ /* 0x000fe20000011422 */
[----:B------:R-:W-:Y:S01]  /*26c0*/  IMAD.MOV.U32 R20, RZ, RZ, c[0x0][0x238] ;  /* 0x00008e00ff147624 */ /* 0x000fe200078e00ff */
[----:B------:R-:W-:Y:S01]  /*26d0*/  LEA.HI.X.SX32 R132, R14, R186, 0x1, P0 ;  /* 0x000000ba0e847211 */ /* 0x000fe200000f0eff */
[C---:B------:R-:W-:Y:S01]  /*26e0*/  IMAD R171, R142.reuse, c[0x0][0x23c], RZ ;  /* 0x00008f008eab7a24 */ /* 0x040fe200078e02ff */
[----:B------:R-:W-:Y:S01]  /*26f0*/  SEL R30, R21, RZ, !P3 ;  /* 0x000000ff151e7207 */ /* 0x000fe20005800000 */
[----:B------:R-:W-:Y:S01]  /*2700*/  IMAD.WIDE.U32 R148, R142, c[0x0][0x238], RZ ;  /* 0x00008e008e947a25 */ /* 0x000fe200078e00ff */
[----:B------:R-:W-:Y:S02]  /*2710*/  IADD3 R33, R4, -0x1, RZ ;  /* 0xffffffff04217810 */ /* 0x000fe40007ffe0ff */
[----:B------:R-:W-:Y:S01]  /*2720*/  IADD3 R113, -R138, R0, RZ ;  /* 0x000000008a717210 */ /* 0x000fe20007ffe1ff */
[----:B------:R-:W-:Y:S01]  /*2730*/  IMAD R5, R132, c[0x0][0x238], RZ ;  /* 0x00008e0084057a24 */ /* 0x000fe200078e02ff */
[----:B------:R-:W-:Y:S01]  /*2740*/  SEL R27, R34, RZ, !P3 ;  /* 0x000000ff221b7207 */ /* 0x000fe20005800000 */
[----:B------:R-:W-:Y:S01]  /*2750*/  IMAD R4, R30, c[0x0][0x248], RZ ;  /* 0x000092001e047a24 */ /* 0x000fe200078e02ff */
[----:B------:R-:W-:Y:S01]  /*2760*/  ISETP.GE.AND P5, PT, R134, c[0x0][0x1d4], PT ;  /* 0x0000750086007a0c */ /* 0x000fe20003fa6270 */
[----:B------:R-:W-:Y:S01]  /*2770*/  IMAD R5, R123, c[0x0][0x23c], R5 ;  /* 0x00008f007b057a24 */ /* 0x000fe200078e0205 */
[C---:B------:R-:W-:Y:S01]  /*2780*/  SHF.L.U32 R177, R20.reuse, 0x4, RZ ;  /* 0x0000000414b17819 */ /* 0x040fe200000006ff */
[----:B------:R-:W-:Y:S01]  /*2790*/  IMAD R10, R33, -0x50, R113 ;  /* 0xffffffb0210a7824 */ /* 0x000fe200078e0271 */
[----:B------:R-:W-:Y:S01]  /*27a0*/  SHF.L.U64.HI R172, R20, R172, c[0x0][0x23c] ;  /* 0x00008f0014ac7619 */ /* 0x000fe200000102ac */
[----:B------:R-:W-:Y:S01]  /*27b0*/  IMAD R4, R27, c[0x0][0x24c], R4 ;  /* 0x000093001b047a24 */ /* 0x000fe200078e0204 */
[----:B------:R-:W-:Y:S01]  /*27c0*/  SHF.R.S32.HI R31, RZ, 0x1f, R82 ;  /* 0x0000001fff1f7819 */ /* 0x000fe20000011452 */
[----:B------:R-:W-:Y:S01]  /*27d0*/  IMAD.IADD R171, R149, 0x1, R171 ;  /* 0x0000000195ab7824 */ /* 0x000fe200078e02ab */
[----:B------:R-:W-:Y:S01]  /*27e0*/  ISETP.GE.AND P0, PT, R10, 0x1, PT ;  /* 0x000000010a00780c */ /* 0x000fe20003f06270 */
[----:B------:R-:W-:Y:S01]  /*27f0*/  IMAD.WIDE.U32 R182, R82, c[0x0][0x1e0], RZ ;  /* 0x0000780052b67a25 */ /* 0x000fe200078e00ff */
[----:B------:R-:W-:-:S02]  /*2800*/  IADD3 R19, R13, R159, RZ ;  /* 0x0000009f0d137210 */ /* 0x000fc40007ffe0ff */
[----:B------:R-:W-:Y:S01]  /*2810*/  IADD3 R102, R28, 0x20, RZ ;  /* 0x000000201c667810 */ /* 0x000fe20007ffe0ff */
[----:B-1----:R-:W-:Y:S01]  /*2820*/  IMAD.WIDE.U32 R2, R123, c[0x0][0x238], R134 ;  /* 0x00008e007b027a25 */ /* 0x002fe200078e0086 */
[----:B------:R-:W-:Y:S02]  /*2830*/  SHF.R.S32.HI R23, RZ, 0x1f, R19 ;  /* 0x0000001fff177819 */ /* 0x000fe40000011413 */
[----:B------:R-:W-:Y:S01]  /*2840*/  MOV R189, c[0x0][0x27c] ;  /* 0x00009f0000bd7a02 */ /* 0x000fe20000000f00 */
[----:B------:R-:W-:Y:S01]  /*2850*/  IMAD.IADD R3, R3, 0x1, R5 ;  /* 0x0000000103037824 */ /* 0x000fe200078e0205 */
[----:B------:R-:W-:Y:S01]  /*2860*/  MOV R169, 0x5 ;  /* 0x0000000500a97802 */ /* 0x000fe20000000f00 */
[----:B------:R-:W-:Y:S01]  /*2870*/  IMAD R9, R31, c[0x0][0x280], RZ ;  /* 0x0000a0001f097a24 */ /* 0x000fe200078e02ff */
[----:B------:R-:W-:Y:S01]  /*2880*/  P2R R133, PR, RZ, 0x20 ;  /* 0x00000020ff857803 */ /* 0x000fe20000000000 */
[----:B------:R-:W-:Y:S01]  /*2890*/  IMAD.WIDE.U32 R2, R32, c[0x0][0x240], R2 ;  /* 0x0000900020027a25 */ /* 0x000fe200078e0002 */
[----:B------:R-:W-:-:S03]  /*28a0*/  ISETP.GE.AND P6, PT, R28, c[0x0][0x1d4], PT ;  /* 0x000075001c007a0c */ /* 0x000fc60003fc6270 */
[----:B------:R-:W-:Y:S02]  /*28b0*/  IMAD R3, R32, c[0x0][0x244], R3 ;  /* 0x0000910020037a24 */ /* 0x000fe400078e0203 */
[----:B------:R-:W-:Y:S02]  /*28c0*/  IMAD R12, R82, c[0x0][0x284], R9 ;  /* 0x0000a100520c7a24 */ /* 0x000fe400078e0209 */
[----:B------:R-:W-:Y:S01]  /*28d0*/  IMAD.WIDE.U32 R116, R27, c[0x0][0x248], R2 ;  /* 0x000092001b747a25 */ /* 0x000fe200078e0002 */
[----:B------:R-:W-:-:S03]  /*28e0*/  SHF.R.S32.HI R3, RZ, 0x1f, R33 ;  /* 0x0000001fff037819 */ /* 0x000fc60000011421 */
[----:B------:R-:W-:Y:S01]  /*28f0*/  IMAD R2, R171, R33, RZ ;  /* 0x00000021ab027224 */ /* 0x000fe200078e02ff */
[----:B------:R-:W-:Y:S01]  /*2900*/  IADD3 R115, R117, R4, RZ ;  /* 0x0000000475737210 */ /* 0x000fe20007ffe0ff */
[----:B------:R-:W-:Y:S02]  /*2910*/  IMAD.MOV.U32 R114, RZ, RZ, R116 ;  /* 0x000000ffff727224 */ /* 0x000fe400078e0074 */
[-C--:B------:R-:W-:Y:S02]  /*2920*/  IMAD R4, R3, R148.reuse, R2 ;  /* 0x0000009403047224 */ /* 0x080fe400078e0202 */
[----:B------:R-:W-:-:S04]  /*2930*/  IMAD.WIDE.U32 R2, R33, R148, R114 ;  /* 0x0000009421027225 */ /* 0x000fc800078e0072 */
[----:B------:R-:W-:Y:S01]  /*2940*/  IMAD.MOV.U32 R152, RZ, RZ, c[0x0][0x280] ;  /* 0x0000a000ff987624 */ /* 0x000fe200078e00ff */
[----:B------:R-:W-:Y:S01]  /*2950*/  IADD3 R3, R3, R4, RZ ;  /* 0x0000000403037210 */ /* 0x000fe20007ffe0ff */
[----:B------:R-:W-:Y:S01]  /*2960*/  IMAD.MOV.U32 R153, RZ, RZ, c[0x0][0x290] ;  /* 0x0000a400ff997624 */ /* 0x000fe200078e00ff */
[----:B------:R-:W-:Y:S01]  /*2970*/  @P0 LEA R4, P1, R2, c[0x0][0x220], 0x1 ;  /* 0x0000880002040a11 */ /* 0x000fe200078208ff */
[C---:B------:R-:W-:Y:S01]  /*2980*/  IMAD.SHL.U32 R175, R152.reuse, 0x20, RZ ;  /* 0x0000002098af7824 */ /* 0x040fe200078e00ff */
[-C--:B------:R-:W-:Y:S02]  /*2990*/  SHF.L.U64.HI R154, R152, R169.reuse, c[0x0][0x284] ;  /* 0x0000a100989a7619 */ /* 0x080fe400000102a9 */
[----:B------:R-:W-:Y:S02]  /*29a0*/  @P0 LEA.HI.X R5, R2, c[0x0][0x224], R3, 0x1, P1 ;  /* 0x0000890002050a11 */ /* 0x000fe400008f0c03 */
[----:B------:R-:W-:Y:S02]  /*29b0*/  ISETP.GE.AND P1, PT, R10, 0x11, PT ;  /* 0x000000110a00780c */ /* 0x000fe40003f26270 */
[C---:B------:R-:W-:Y:S01]  /*29c0*/  SHF.L.U64.HI R155, R153.reuse, R169, c[0x0][0x294] ;  /* 0x0000a500999b7619 */ /* 0x040fe200000102a9 */
[----:B------:R-:W-:Y:S01]  /*29d0*/  @!PT LDS RZ, [RZ] ;  /* 0x00000000fffff984 */ /* 0x000fe20000000800 */
[----:B------:R-:W-:Y:S01]  /*29e0*/  @!PT LDS RZ, [RZ] ;  /* 0x00000000fffff984 */ /* 0x000fe20000000800 */
[----:B------:R-:W-:Y:S01]  /*29f0*/  @!PT LDS RZ, [RZ] ;  /* 0x00000000fffff984 */ /* 0x000fe20000000800 */
[----:B------:R1:W-:Y:S01]  /*2a00*/  @P0 LDGSTS.E.BYPASS.LTC128B.128 [R221+0x2900], [R4.64], !P5 ;  /* 0x0290000004dd0fae */ /* 0x0003e2000e901d48 */
[----:B------:R-:W-:-:S09]  /*2a10*/  SHF.L.U32 R176, R153, 0x5, RZ ;  /* 0x0000000599b07819 */ /* 0x000fd200000006ff */
[----:B-1----:R-:W-:-:S05]  /*2a20*/  @P1 IADD3 R5, P0, R177, R2, RZ ;  /* 0x00000002b1051210 */ /* 0x002fca0007f1e0ff */
[----:B------:R-:W-:Y:S01]  /*2a30*/  @P1 IMAD.X R6, R3, 0x1, R172, P0 ;  /* 0x0000000103061824 */ /* 0x000fe200000e06ac */
[----:B------:R-:W-:-:S04]  /*2a40*/  @P1 LEA R4, P0, R5, c[0x0][0x220], 0x1 ;  /* 0x0000880005041a11 */ /* 0x000fc800078008ff */
[----:B------:R-:W-:Y:S02]  /*2a50*/  @P1 LEA.HI.X R5, R5, c[0x0][0x224], R6, 0x1, P0 ;  /* 0x0000890005051a11 */ /* 0x000fe400000f0c06 */
[----:B------:R-:W-:-:S03]  /*2a60*/  ISETP.GE.AND P0, PT, R10, 0x21, PT ;  /* 0x000000210a00780c */ /* 0x000fc60003f06270 */
[----:B------:R1:W-:Y:S10]  /*2a70*/  @P1 LDGSTS.E.BYPASS.LTC128B.128 [R221+0x3100], [R4.64], !P5 ;  /* 0x0310000004dd1fae */ /* 0x0003f4000e901d48 */
[----:B------:R-:W-:-:S02]  /*2a80*/  @P0 MOV R6, c[0x0][0x23c] ;  /* 0x00008f0000060a02 */ /* 0x000fc40000000f00 */
[----:B-1----:R-:W-:-:S04]  /*2a90*/  @P0 LEA R4, P1, R20, R2, 0x5 ;  /* 0x0000000214040211 */ /* 0x002fc800078228ff */
[----:B------:R-:W-:Y:S02]  /*2aa0*/  @P0 LEA.HI.X R5, R20, R3, R6, 0x5, P1 ;  /* 0x0000000314050211 */ /* 0x000fe400008f2c06 */
[----:B------:R-:W-:-:S04]  /*2ab0*/  @P0 LEA R6, P1, R4, c[0x0][0x220], 0x1 ;  /* 0x0000880004060a11 */ /* 0x000fc800078208ff */
[----:B------:R-:W-:Y:S02]  /*2ac0*/  @P0 LEA.HI.X R7, R4, c[0x0][0x224], R5, 0x1, P1 ;  /* 0x0000890004070a11 */ /* 0x000fe400008f0c05 */
[----:B------:R-:W-:-:S03]  /*2ad0*/  ISETP.GE.AND P1, PT, R10, 0x31, PT ;  /* 0x000000310a00780c */ /* 0x000fc60003f26270 */
[----:B------:R1:W-:Y:S10]  /*2ae0*/  @P0 LDGSTS.E.BYPASS.LTC128B.128 [R221+0x3900], [R6.64], !P5 ;  /* 0x0390000006dd0fae */ /* 0x0003f4000e901d48 */
[----:B------:R-:W-:-:S04]  /*2af0*/  @P1 IMAD.MOV.U32 R4, RZ, RZ, c[0x0][0x23c] ;  /* 0x00008f00ff041624 */ /* 0x000fc800078e00ff */
[----:B------:R-:W-:Y:S02]  /*2b00*/  @P1 IMAD R8, R4, 0x30, RZ ;  /* 0x0000003004081824 */ /* 0x000fe400078e02ff */
[----:B------:R-:W-:-:S04]  /*2b10*/  @P1 IMAD.WIDE.U32 R4, R20, 0x30, R2 ;  /* 0x0000003014041825 */ /* 0x000fc800078e0002 */
[----:B------:R-:W-:Y:S01]  /*2b20*/  @P1 IMAD.IADD R5, R5, 0x1, R8 ;  /* 0x0000000105051824 */ /* 0x000fe200078e0208 */
[----:B------:R-:W-:-:S04]  /*2b30*/  @P1 LEA R8, P0, R4, c[0x0][0x220], 0x1 ;  /* 0x0000880004081a11 */ /* 0x000fc800078008ff */
[----:B------:R-:W-:Y:S01]  /*2b40*/  @P1 LEA.HI.X R9, R4, c[0x0][0x224], R5, 0x1, P0 ;  /* 0x0000890004091a11 */ /* 0x000fe200000f0c05 */
[----:B------:R-:W-:Y:S01]  /*2b50*/  IMAD.WIDE.U32 R4, R19, c[0x0][0x1e0], RZ ;  /* 0x0000780013047a25 */ /* 0x000fe200078e00ff */
[----:B------:R-:W-:-:S03]  /*2b60*/  ISETP.GE.AND P0, PT, R10, 0x41, PT ;  /* 0x000000410a00780c */ /* 0x000fc60003f06270 */
[----:B-1----:R-:W-:Y:S01]  /*2b70*/  IMAD.WIDE.U32 R6, R82, c[0x0][0x280], R24 ;  /* 0x0000a00052067a25 */ /* 0x002fe200078e0018 */
[----:B------:R1:W-:Y:S03]  /*2b80*/  @P1 LDGSTS.E.BYPASS.LTC128B.128 [R221+0x4100], [R8.64], !P5 ;  /* 0x0410000008dd1fae */ /* 0x0003e6000e901d48 */
[----:B------:R-:W-:Y:S01]  /*2b90*/  IMAD.MOV.U32 R14, RZ, RZ, R6 ;  /* 0x000000ffff0e7224 */ /* 0x000fe200078e0006 */
[----:B------:R-:W-:Y:S01]  /*2ba0*/  IADD3 R15, R7, R12, RZ ;  /* 0x0000000c070f7210 */ /* 0x000fe20007ffe0ff */
[----:B------:R-:W-:-:S04]  /*2bb0*/  IMAD R7, R23, c[0x0][0x1e0], RZ ;  /* 0x0000780017077a24 */ /* 0x000fc800078e02ff */
[----:B------:R-:W-:Y:S01]  /*2bc0*/  @P0 LEA R18, P1, R20, R2, 0x6 ;  /* 0x0000000214120211 */ /* 0x000fe200078230ff */
[----:B------:R-:W-:Y:S02]  /*2bd0*/  IMAD R10, R19, c[0x0][0x1e4], R7 ;  /* 0x00007900130a7a24 */ /* 0x000fe400078e0207 */
[----:B------:R-:W-:Y:S02]  /*2be0*/  @P0 IMAD.MOV.U32 R2, RZ, RZ, c[0x0][0x23c] ;  /* 0x00008f00ff020624 */ /* 0x000fe400078e00ff */
[----:B------:R-:W-:Y:S01]  /*2bf0*/  IMAD.WIDE.U32 R6, R82, c[0x0][0x290], R24 ;  /* 0x0000a40052067a25 */ /* 0x000fe200078e0018 */
[----:B------:R-:W-:Y:S02]  /*2c00*/  IADD3 R5, R5, R10, RZ ;  /* 0x0000000a05057210 */ /* 0x000fe40007ffe0ff */
[----:B------:R-:W-:Y:S01]  /*2c10*/  @P0 LEA.HI.X R20, R20, R3, R2, 0x6, P1 ;  /* 0x0000000314140211 */ /* 0x000fe200008f3402 */
[----:B------:R-:W-:Y:S01]  /*2c20*/  IMAD.WIDE.U32 R2, R82, c[0x0][0x290], R28 ;  /* 0x0000a40052027a25 */ /* 0x000fe200078e001c */
[----:B------:R-:W-:-:S02]  /*2c30*/  @P0 LEA R16, P1, R18, c[0x0][0x220], 0x1 ;  /* 0x0000880012100a11 */ /* 0x000fc400078208ff */
[----:B------:R-:W-:Y:S01]  /*2c40*/  MOV R10, R6 ;  /* 0x00000006000a7202 */ /* 0x000fe20000000f00 */
[----:B-----5:R-:W-:-:S04]  /*2c50*/  IMAD.WIDE.U32 R100, R137, c[0x0][0x280], R14 ;  /* 0x0000a00089647a25 */ /* 0x020fc800078e000e */
[----:B-1----:R-:W-:-:S04]  /*2c60*/  IMAD R8, R31, c[0x0][0x290], RZ ;  /* 0x0000a4001f087a24 */ /* 0x002fc800078e02ff */
[C---:B------:R-:W-:Y:S02]  /*2c70*/  IMAD R17, R82.reuse, c[0x0][0x294], R8 ;  /* 0x0000a50052117a24 */ /* 0x040fe400078e0208 */
[----:B------:R-:W-:-:S03]  /*2c80*/  IMAD.WIDE.U32 R8, R82, c[0x0][0x280], R28 ;  /* 0x0000a00052087a25 */ /* 0x000fc600078e001c */
[----:B------:R-:W-:Y:S01]  /*2c90*/  IADD3 R11, R7, R17, RZ ;  /* 0x00000011070b7210 */ /* 0x000fe20007ffe0ff */
[----:B------:R-:W-:Y:S02]  /*2ca0*/  IMAD.IADD R9, R12, 0x1, R9 ;  /* 0x000000010c097824 */ /* 0x000fe400078e0209 */
[----:B------:R-:W-:Y:S01]  /*2cb0*/  IMAD.WIDE.U32 R12, R32, c[0x0][0x1e8], R4 ;  /* 0x00007a00200c7a25 */ /* 0x000fe200078e0004 */
[----:B------:R-:W-:-:S03]  /*2cc0*/  MOV R4, R2 ;  /* 0x0000000200047202 */ /* 0x000fc60000000f00 */
[----:B------:R-:W-:Y:S01]  /*2cd0*/  IMAD.IADD R5, R17, 0x1, R3 ;  /* 0x0000000111057824 */ /* 0x000fe200078e0203 */
[----:B------:R-:W-:Y:S01]  /*2ce0*/  @P0 LEA.HI.X R17, R18, c[0x0][0x224], R20, 0x1, P1 ;  /* 0x0000890012110a11 */ /* 0x000fe200008f0c14 */
[----:B------:R-:W-:Y:S02]  /*2cf0*/  IMAD R7, R32, c[0x0][0x1ec], R13 ;  /* 0x00007b0020077a24 */ /* 0x000fe400078e020d */
[----:B------:R-:W-:Y:S02]  /*2d00*/  IMAD.MOV.U32 R6, RZ, RZ, R12 ;  /* 0x000000ffff067224 */ /* 0x000fe400078e000c */
[----:B------:R1:W-:Y:S01]  /*2d10*/  @P0 LDGSTS.E.BYPASS.LTC128B.128 [R221+0x4900], [R16.64], !P5 ;  /* 0x0490000010dd0fae */ /* 0x0003e2000e901d48 */
[----:B------:R-:W-:Y:S01]  /*2d20*/  ISETP.GE.AND P0, PT, R102, c[0x0][0x1d4], PT ;  /* 0x0000750066007a0c */ /* 0x000fe20003f06270 */
[C---:B------:R-:W-:Y:S02]  /*2d30*/  IMAD.WIDE.U32 R98, R137.reuse, c[0x0][0x290], R10 ;  /* 0x0000a40089627a25 */ /* 0x040fe400078e000a */
[----:B------:R-:W0:Y:S01]  /*2d40*/  LDGDEPBAR ;  /* 0x00000000000079af */ /* 0x000e220000000000 */
[----:B------:R-:W-:Y:S01]  /*2d50*/  P2R R91, PR, RZ, 0x1 ;  /* 0x00000001ff5b7803 */ /* 0x000fe20000000000 */
[C---:B------:R-:W-:Y:S01]  /*2d60*/  IMAD.WIDE.U32 R96, R137.reuse, c[0x0][0x280], R8 ;  /* 0x0000a00089607a25 */ /* 0x040fe200078e0008 */
[----:B------:R-:W-:Y:S03]  /*2d70*/  WARPSYNC 0xffffffff ;  /* 0xffffffff00007948 */ /* 0x000fe60003800000 */
[----:B------:R-:W-:-:S04]  /*2d80*/  IMAD.WIDE.U32 R94, R137, c[0x0][0x290], R4 ;  /* 0x0000a400895e7a25 */ /* 0x000fc800078e0004 */
[----:B------:R-:W-:Y:S01]  /*2d90*/  IMAD.SHL.U32 R12, R189, 0x2, RZ ;  /* 0x00000002bd0c7824 */ /* 0x000fe200078e00ff */
[----:B--2---:R-:W-:Y:S01]  /*2da0*/  @P2 MOV R2, R22 ;  /* 0x0000001600022202 */ /* 0x004fe20000000f00 */
[----:B------:R-:W-:Y:S01]  /*2db0*/  @!P2 IMAD.MOV.U32 R2, RZ, RZ, R34 ;  /* 0x000000ffff02a224 */ /* 0x000fe200078e0022 */
[----:B------:R-:W-:Y:S02]  /*2dc0*/  @P2 SHF.R.S32.HI R3, RZ, 0x1f, R22 ;  /* 0x0000001fff032819 */ /* 0x000fe40000011416 */
[----:B------:R-:W-:Y:S02]  /*2dd0*/  @!P2 MOV R3, R21 ;  /* 0x000000150003a202 */ /* 0x000fe40000000f00 */
[----:B------:R-:W-:Y:S02]  /*2de0*/  SEL R18, R2, RZ, !P4 ;  /* 0x000000ff02127207 */ /* 0x000fe40006000000 */
[----:B------:R-:W-:Y:S02]  /*2df0*/  SHF.R.S32.HI R2, RZ, 0x1f, R137 ;  /* 0x0000001fff027819 */ /* 0x000fe40000011489 */
[----:B-1----:R-:W-:Y:S01]  /*2e00*/  SEL R17, R3, RZ, !P4 ;  /* 0x000000ff03117207 */ /* 0x002fe20006000000 */
[----:B------:R-:W-:-:S04]  /*2e10*/  IMAD.WIDE.U32 R84, R18, c[0x0][0x1f0], R6 ;  /* 0x00007c0012547a25 */ /* 0x000fc800078e0006 */
[----:B------:R-:W-:Y:S01]  /*2e20*/  IMAD R3, R2, c[0x0][0x280], RZ ;  /* 0x0000a00002037a24 */ /* 0x000fe200078e02ff */
[----:B------:R-:W-:Y:S01]  /*2e30*/  IADD3 R111, P1, P0, R84, R182, R28 ;  /* 0x000000b6546f7210 */ /* 0x000fe2000783e01c */
[----:B------:R-:W-:Y:S02]  /*2e40*/  IMAD R16, R2, c[0x0][0x290], RZ ;  /* 0x0000a40002107a24 */ /* 0x000fe400078e02ff */
[----:B------:R-:W-:Y:S02]  /*2e50*/  IMAD R2, R31, c[0x0][0x1e0], RZ ;  /* 0x000078001f027a24 */ /* 0x000fe400078e02ff */
[C---:B------:R-:W-:Y:S02]  /*2e60*/  IMAD R3, R137.reuse, c[0x0][0x284], R3 ;  /* 0x0000a10089037a24 */ /* 0x040fe400078e0203 */
[----:B------:R-:W-:Y:S02]  /*2e70*/  IMAD R13, R82, c[0x0][0x1e4], R2 ;  /* 0x00007900520d7a24 */ /* 0x000fe400078e0202 */
[----:B------:R-:W-:-:S02]  /*2e80*/  IMAD R2, R137, c[0x0][0x294], R16 ;  /* 0x0000a50089027a24 */ /* 0x000fc400078e0210 */
[----:B------:R-:W-:Y:S01]  /*2e90*/  IMAD.IADD R112, R101, 0x1, R3 ;  /* 0x0000000165707824 */ /* 0x000fe200078e0203 */
[----:B------:R-:W-:Y:S01]  /*2ea0*/  IADD3 R119, R183, R13, RZ ;  /* 0x0000000db7777210 */ /* 0x000fe20007ffe0ff */
[----:B------:R-:W-:Y:S01]  /*2eb0*/  IMAD R13, R17, c[0x0][0x1f0], RZ ;  /* 0x00007c00110d7a24 */ /* 0x000fe200078e02ff */
[----:B------:R-:W-:Y:S01]  /*2ec0*/  IADD3 R110, R99, R2, RZ ;  /* 0x00000002636e7210 */ /* 0x000fe20007ffe0ff */
[----:B------:R-:W-:Y:S02]  /*2ed0*/  IMAD.IADD R109, R3, 0x1, R97 ;  /* 0x00000001036d7824 */ /* 0x000fe400078e0261 */
[----:B------:R-:W-:Y:S02]  /*2ee0*/  IMAD R6, R18, c[0x0][0x1f4], R13 ;  /* 0x00007d0012067a24 */ /* 0x000fe400078e020d */
[----:B------:R-:W-:-:S03]  /*2ef0*/  IMAD.IADD R108, R2, 0x1, R95 ;  /* 0x00000001026c7824 */ /* 0x000fc600078e025f */
[----:B------:R-:W-:-:S04]  /*2f00*/  IADD3 R88, R85, R6, RZ ;  /* 0x0000000655587210 */ /* 0x000fc80007ffe0ff */
[----:B------:R-:W-:Y:S02]  /*2f10*/  IADD3.X R107, R88, R119, R29, P1, P0 ;  /* 0x00000077586b7210 */ /* 0x000fe40000fe041d */
[----:B------:R-:W-:Y:S01]  /*2f20*/  ISETP.GE.AND P0, PT, R28, c[0x0][0x27c], PT ;  /* 0x00009f001c007a0c */ /* 0x000fe20003f06270 */
[----:B------:R-:W-:Y:S01]  /*2f30*/  IMAD.WIDE.U32 R2, R32, c[0x0][0x260], R134 ;  /* 0x0000980020027a25 */ /* 0x000fe200078e0086 */
[----:B------:R-:W-:Y:S01]  /*2f40*/  BAR.SYNC.DEFER_BLOCKING 0x0 ;  /* 0x0000000000007b1d */ /* 0x000fe20000010000 */
[----:B------:R-:W-:Y:S02]  /*2f50*/  SHF.L.U32 R173, R152, 0x6, RZ ;  /* 0x0000000698ad7819 */ /* 0x000fe400000006ff */
[----:B------:R-:W-:Y:S01]  /*2f60*/  IMAD.WIDE.U32 R6, R32, c[0x0][0x210], R28 ;  /* 0x0000840020067a25 */ /* 0x000fe200078e001c */
[----:B------:R-:W-:Y:S02]  /*2f70*/  IADD3 R131, P1, R82, R19, RZ ;  /* 0x0000001352837210 */ /* 0x000fe40007f3e0ff */
[----:B------:R-:W-:Y:S01]  /*2f80*/  ULDC.U8 UR4, c[0x0][0x298] ;  /* 0x0000a60000047ab9 */ /* 0x000fe20000000000 */
[C---:B------:R-:W-:Y:S02]  /*2f90*/  IMAD R5, R32.reuse, c[0x0][0x264], R3 ;  /* 0x0000990020057a24 */ /* 0x040fe400078e0203 */
[----:B------:R-:W-:Y:S01]  /*2fa0*/  IMAD R3, R32, c[0x0][0x214], R7 ;  /* 0x0000850020037a24 */ /* 0x000fe200078e0207 */
[----:B------:R-:W-:Y:S01]  /*2fb0*/  SEL R7, RZ, c[0x0][0x27c], !P0 ;  /* 0x00009f00ff077a07 */ /* 0x000fe20004000000 */
[----:B------:R-:W-:Y:S01]  /*2fc0*/  IMAD.MOV.U32 R4, RZ, RZ, R2 ;  /* 0x000000ffff047224 */ /* 0x000fe200078e0002 */
[----:B------:R-:W-:Y:S01]  /*2fd0*/  @P0 IADD3 R12, -R12, c[0x0][0x1d4], RZ ;  /* 0x000075000c0c0a10 */ /* 0x000fe20007ffe1ff */
[----:B------:R-:W-:Y:S01]  /*2fe0*/  IMAD.MOV.U32 R2, RZ, RZ, R6 ;  /* 0x000000ffff027224 */ /* 0x000fe200078e0006 */
[----:B------:R-:W-:Y:S01]  /*2ff0*/  IADD3 R6, R28, R7, RZ ;  /* 0x000000071c067210 */ /* 0x000fe20007ffe0ff */
[----:B------:R-:W-:Y:S01]  /*3000*/  IMAD.WIDE.U32 R86, R27, c[0x0][0x268], R4 ;  /* 0x00009a001b567a25 */ /* 0x000fe200078e0004 */
[----:B------:R-:W-:-:S02]  /*3010*/  SHF.R.S32.HI R4, RZ, 0x1f, R12 ;  /* 0x0000001fff047819 */ /* 0x000fc4000001140c */
        /* <DEDUP_REMOVED lines=10> */
[----:B------:R-:W-:-:S02]  /*30c0*/  ISETP.NE.AND P0, PT, RZ, UR4, PT ;  /* 0x00000004ff007c0c */ /* 0x000fc4000bf05270 */
[----:B------:R-:W-:Y:S01]  /*30d0*/  SHF.R.S32.HI R106, RZ, 0x1f, R104 ;  /* 0x0000001fff6a7819 */ /* 0x000fe20000011468 */
[----:B------:R-:W-:Y:S01]  /*30e0*/  IMAD R3, R6, c[0x0][0x1e0], RZ ;  /* 0x0000780006037a24 */ /* 0x000fe200078e02ff */
[----:B------:R-:W-:Y:S01]  /*30f0*/  P2R R128, PR, RZ, 0x1 ;  /* 0x00000001ff807803 */ /* 0x000fe20000000000 */
[----:B------:R-:W-:Y:S02]  /*3100*/  IMAD R4, R139, c[0x0][0x1e4], R4 ;  /* 0x000079008b047a24 */ /* 0x000fe400078e0204 */
[----:B------:R-:W-:Y:S02]  /*3110*/  IMAD R3, R146, c[0x0][0x1e4], R3 ;  /* 0x0000790092037a24 */ /* 0x000fe400078e0203 */
[----:B------:R-:W-:Y:S01]  /*3120*/  IMAD.IADD R127, R181, 0x1, R4 ;  /* 0x00000001b57f7824 */ /* 0x000fe200078e0204 */
[----:B------:R-:W-:Y:S01]  /*3130*/  SHF.R.S32.HI R4, RZ, 0x4, R5 ;  /* 0x00000004ff047819 */ /* 0x000fe20000011405 */
[----:B------:R-:W-:Y:S01]  /*3140*/  IMAD.IADD R126, R179, 0x1, R3 ;  /* 0x00000001b37e7824 */ /* 0x000fe200078e0203 */
[--C-:B------:R-:W-:Y:S01]  /*3150*/  LOP3.LUT R3, R151, 0x38, R2.reuse, 0xf8, !PT ;  /* 0x0000003897037812 */ /* 0x100fe200078ef802 */
[----:B------:R-:W-:Y:S01]  /*3160*/  IMAD.MOV.U32 R168, RZ, RZ, 0x6 ;  /* 0x00000006ffa87424 */ /* 0x000fe200078e00ff */
[----:B------:R-:W-:Y:S01]  /*3170*/  LEA.HI.SX32 R6, R2, R4, 0x1d ;  /* 0x0000000402067211 */ /* 0x000fe200078feaff */
[----:B------:R-:W-:Y:S01]  /*3180*/  IMAD.MOV.U32 R7, RZ, RZ, c[0x0][0x1e0] ;  /* 0x00007800ff077624 */ /* 0x000fe200078e00ff */
[--C-:B------:R-:W-:Y:S01]  /*3190*/  LOP3.LUT R5, R147, 0x38, R2.reuse, 0xf8, !PT ;  /* 0x0000003893057812 */ /* 0x100fe200078ef802 */
[----:B------:R-:W-:Y:S01]  /*31a0*/  IMAD.SHL.U32 R174, R153, 0x40, RZ ;  /* 0x0000004099ae7824 */ /* 0x000fe200078e00ff */
[----:B------:R-:W-:Y:S01]  /*31b0*/  LOP3.LUT R4, R150, 0x38, R2, 0xf8, !PT ;  /* 0x0000003896047812 */ /* 0x000fe200078ef802 */
[----:B------:R-:W-:Y:S01]  /*31c0*/  IMAD.SHL.U32 R83, R6, 0x8, RZ ;  /* 0x0000000806537824 */ /* 0x000fe200078e00ff */
[----:B------:R-:W-:Y:S01]  /*31d0*/  LOP3.LUT R3, R3, R188, RZ, 0x3c, !PT ;  /* 0x000000bc03037212 */ /* 0x000fe200078e3cff */
[----:B------:R-:W-:Y:S01]  /*31e0*/  IMAD.WIDE.U32 R144, R153, 0x50, RZ ;  /* 0x0000005099907825 */ /* 0x000fe200078e00ff */
[----:B------:R-:W-:-:S02]  /*31f0*/  LOP3.LUT R5, R5, R156, RZ, 0x3c, !PT ;  /* 0x0000009c05057212 */ /* 0x000fc400078e3cff */
[----:B------:R-:W-:Y:S01]  /*3200*/  LOP3.LUT R2, R4, R187, RZ, 0x3c, !PT ;  /* 0x000000bb04027212 */ /* 0x000fe200078e3cff */
[----:B------:R-:W-:Y:S01]  /*3210*/  IMAD.WIDE.U32 R140, R7, 0x50, RZ ;  /* 0x00000050078c7825 */ /* 0x000fe200078e00ff */
[-C--:B------:R-:W-:Y:S02]  /*3220*/  SHF.L.U64.HI R152, R152, R168.reuse, c[0x0][0x284] ;  /* 0x0000a10098987619 */ /* 0x080fe400000102a8 */
[-C--:B------:R-:W-:Y:S01]  /*3230*/  SHF.L.U64.HI R153, R153, R168.reuse, c[0x0][0x294] ;  /* 0x0000a50099997619 */ /* 0x080fe200000102a8 */
[C---:B------:R-:W-:Y:S01]  /*3240*/  IMAD.SHL.U32 R185, R7.reuse, 0x40, RZ ;  /* 0x0000004007b97824 */ /* 0x040fe200078e00ff */
[C---:B------:R-:W-:Y:S01]  /*3250*/  SHF.L.U64.HI R169, R7.reuse, R169, c[0x0][0x1e4] ;  /* 0x0000790007a97619 */ /* 0x040fe200000102a9 */
[C---:B------:R-:W-:Y:S01]  /*3260*/  IMAD.SHL.U32 R184, R7.reuse, 0x20, RZ ;  /* 0x0000002007b87824 */ /* 0x040fe200078e00ff */
[----:B------:R-:W-:Y:S01]  /*3270*/  SHF.L.U64.HI R168, R7, R168, c[0x0][0x1e4] ;  /* 0x0000790007a87619 */ /* 0x000fe200000102a8 */
[----:B------:R-:W-:Y:S01]  /*3280*/  IMAD.IADD R7, R162, 0x1, R3 ;  /* 0x00000001a2077824 */ /* 0x000fe200078e0203 */
[----:B------:R-:W-:Y:S01]  /*3290*/  IADD3 R5, R157, R5, RZ ;  /* 0x000000059d057210 */ /* 0x000fe20007ffe0ff */
[----:B------:R-:W-:Y:S01]  /*32a0*/  IMAD.IADD R6, R161, 0x1, R2 ;  /* 0x00000001a1067824 */ /* 0x000fe200078e0202 */
[--C-:B------:R-:W-:Y:S01]  /*32b0*/  LOP3.LUT R3, R147, 0x38, R83.reuse, 0xf8, !PT ;  /* 0x0000003893037812 */ /* 0x100fe200078ef853 */
[----:B------:R-:W-:Y:S01]  /*32c0*/  IMAD R8, R30, c[0x0][0x268], RZ ;  /* 0x00009a001e087a24 */ /* 0x000fe200078e02ff */
[--C-:B------:R-:W-:Y:S01]  /*32d0*/  LOP3.LUT R2, R150, 0x38, R83.reuse, 0xf8, !PT ;  /* 0x0000003896027812 */ /* 0x100fe200078ef853 */
[----:B------:R-:W-:Y:S01]  /*32e0*/  IMAD R9, R17, c[0x0][0x218], RZ ;  /* 0x0000860011097a24 */ /* 0x000fe200078e02ff */
[----:B------:R-:W-:Y:S01]  /*32f0*/  LOP3.LUT R4, R151, 0x38, R83, 0xf8, !PT ;  /* 0x0000003897047812 */ /* 0x000fe200078ef853 */
[C---:B------:R-:W-:Y:S01]  /*3300*/  IMAD R166, R142.reuse, c[0x0][0x294], RZ ;  /* 0x0000a5008ea67a24 */ /* 0x040fe200078e02ff */
[----:B------:R-:W-:Y:S01]  /*3310*/  SHF.L.U32 R125, R5, 0x1, RZ ;  /* 0x00000001057d7819 */ /* 0x000fe200000006ff */
[C---:B------:R-:W-:Y:S01]  /*3320*/  IMAD R167, R142.reuse, c[0x0][0x284], RZ ;  /* 0x0000a1008ea77a24 */ /* 0x040fe200078e02ff */
[----:B------:R-:W-:Y:S01]  /*3330*/  LOP3.LUT R5, R3, R156, RZ, 0x3c, !PT ;  /* 0x0000009c03057212 */ /* 0x000fe200078e3cff */
[----:B------:R-:W-:Y:S01]  /*3340*/  IMAD R165, R142, c[0x0][0x1e4], RZ ;  /* 0x000079008ea57a24 */ /* 0x000fe200078e02ff */
[----:B------:R-:W-:Y:S01]  /*3350*/  LOP3.LUT R3, R2, R187, RZ, 0x3c, !PT ;  /* 0x000000bb02037212 */ /* 0x000fe200078e3cff */
[----:B------:R-:W-:Y:S01]  /*3360*/  IMAD R8, R27, c[0x0][0x26c], R8 ;  /* 0x00009b001b087a24 */ /* 0x000fe200078e0208 */
[----:B------:R-:W-:Y:S01]  /*3370*/  LOP3.LUT R2, R4, R188, RZ, 0x3c, !PT ;  /* 0x000000bc04027212 */ /* 0x000fe200078e3cff */
[----:B------:R-:W-:Y:S01]  /*3380*/  IMAD.WIDE.U32 R142, R142, c[0x0][0x280], RZ ;  /* 0x0000a0008e8e7a25 */ /* 0x000fe200078e00ff */
[----:B------:R-:W-:-:S02]  /*3390*/  IADD3 R3, R161, R3, RZ ;  /* 0x00000003a1037210 */ /* 0x000fc40007ffe0ff */
[----:B------:R-:W-:Y:S01]  /*33a0*/  IADD3 R165, R141, R165, RZ ;  /* 0x000000a58da57210 */ /* 0x000fe20007ffe0ff */
[----:B------:R-:W-:Y:S01]  /*33b0*/  IMAD.IADD R4, R157, 0x1, R5 ;  /* 0x000000019d047824 */ /* 0x000fe200078e0205 */
[----:B------:R-:W-:Y:S01]  /*33c0*/  IADD3 R167, R143, R167, RZ ;  /* 0x000000a78fa77210 */ /* 0x000fe20007ffe0ff */
[----:B------:R-:W-:Y:S01]  /*33d0*/  IMAD.IADD R2, R162, 0x1, R2 ;  /* 0x00000001a2027824 */ /* 0x000fe200078e0202 */
[----:B------:R-:W-:Y:S01]  /*33e0*/  IADD3 R90, R87, R8, RZ ;  /* 0x00000008575a7210 */ /* 0x000fe20007ffe0ff */
[----:B------:R-:W-:Y:S01]  /*33f0*/  IMAD R9, R18, c[0x0][0x21c], R9 ;  /* 0x0000870012097a24 */ /* 0x000fe200078e0209 */
[----:B------:R-:W-:Y:S01]  /*3400*/  SHF.R.S32.HI R105, RZ, 0x1f, R83 ;  /* 0x0000001fff697819 */ /* 0x000fe20000011453 */
[----:B------:R-:W-:Y:S01]  /*3410*/  IMAD.X R130, R23, 0x1, R31, P1 ;  /* 0x0000000117827824 */ /* 0x000fe200008e061f */
[----:B------:R-:W-:Y:S01]  /*3420*/  ISETP.GE.AND P1, PT, R189, 0x1, PT ;  /* 0x00000001bd00780c */ /* 0x000fe20003f26270 */
[----:B------:R-:W-:Y:S01]  /*3430*/  IMAD.IADD R166, R145, 0x1, R166 ;  /* 0x0000000191a67824 */ /* 0x000fe200078e02a6 */
[----:B------:R-:W-:Y:S01]  /*3440*/  SHF.L.U32 R121, R4, 0x1, RZ ;  /* 0x0000000104797819 */ /* 0x000fe200000006ff */
[----:B------:R-:W-:Y:S01]  /*3450*/  IMAD.IADD R103, R93, 0x1, R9 ;  /* 0x000000015d677824 */ /* 0x000fe200078e0209 */
[----:B------:R-:W-:Y:S01]  /*3460*/  SHF.L.U32 R118, R2, 0x1, RZ ;  /* 0x0000000102767819 */ /* 0x000fe200000006ff */
[----:B------:R-:W-:-:S02]  /*3470*/  IMAD.SHL.U32 R124, R6, 0x2, RZ ;  /* 0x00000002067c7824 */ /* 0x000fc400078e00ff */
[----:B------:R-:W-:Y:S02]  /*3480*/  IMAD.SHL.U32 R122, R7, 0x2, RZ ;  /* 0x00000002077a7824 */ /* 0x000fe400078e00ff */
[----:B------:R-:W-:Y:S02]  /*3490*/  IMAD.SHL.U32 R120, R3, 0x2, RZ ;  /* 0x0000000203787824 */ /* 0x000fe400078e00ff */
.L_x_839:
        /* <DEDUP_REMOVED lines=11> */
[----:B------:R-:W-:Y:S04]  /*3550*/  IADD3 R4, P1, P0, R111, R64, R185 ;  /* 0x000000406f047210 */ /* 0x000fe8000783e0b9 */
[----:B------:R-:W-:Y:S02]  /*3560*/  IADD3.X R7, R107, R68, R168, P1, P0 ;  /* 0x000000446b077210 */ /* 0x000fe40000fe04a8 */
[----:B------:R-:W-:Y:S05]  /*3570*/  IADD3 R2, P0, R111, R64, RZ ;  /* 0x000000406f027210 */ /* 0x000fea0007f1e0ff */
[----:B------:R-:W-:Y:S01]  /*3580*/  IMAD.X R5, R68, 0x1, R107, P0 ;  /* 0x0000000144057824 */ /* 0x000fe200000e066b */
[C---:B------:R-:W-:Y:S04]  /*3590*/  LEA R54, P0, R2.reuse, c[0x0][0x1c8], 0x1 ;  /* 0x0000720002367a11 */ /* 0x040fe800078008ff */
[----:B------:R-:W-:Y:S01]  /*35a0*/  LEA.HI.X R55, R2, c[0x0][0x1cc], R5, 0x1, P0 ;  /* 0x0000730002377a11 */ /* 0x000fe200000f0c05 */
[----:B------:R-:W-:Y:S01]  /*35b0*/  BSSY B2, `(.L_x_805) ;  /* 0x00003a2000027945 */ /* 0x000fe20003800000 */
[C---:B------:R-:W-:Y:S04]  /*35c0*/  LEA R60, P0, R3.reuse, c[0x0][0x1c8], 0x1 ;  /* 0x00007200033c7a11 */ /* 0x040fe800078008ff */
[----:B------:R-:W-:Y:S02]  /*35d0*/  LEA.HI.X R61, R3, c[0x0][0x1cc], R6, 0x1, P0 ;  /* 0x00007300033d7a11 */ /* 0x000fe400000f0c06 */
[C---:B------:R-:W-:Y:S04]  /*35e0*/  LEA R62, P0, R4.reuse, c[0x0][0x1c8], 0x1 ;  /* 0x00007200043e7a11 */ /* 0x040fe800078008ff */
[----:B------:R-:W-:Y:S01]  /*35f0*/  LEA.HI.X R63, R4, c[0x0][0x1cc], R7, 0x1, P0 ;  /* 0x00007300043f7a11 */ /* 0x000fe200000f0c07 */
[----:B------:R-:W-:-:S05]  /*3600*/  @!P2 BRA `(.L_x_806) ;  /* 0x000038000000a947 */ /* 0x000fca0003800000 */
[-C--:B------:R-:W-:Y:S01]  /*3610*/  IMAD R4, R167, R33.reuse, RZ ;  /* 0x00000021a7047224 */ /* 0x080fe200078e02ff */
[----:B------:R-:W-:Y:S01]  /*3620*/  ISETP.NE.AND P2, PT, R128, RZ, PT ;  /* 0x000000ff8000720c */ /* 0x000fe20003f45270 */
        /* <DEDUP_REMOVED lines=38> */
.L_x_809:
[----:B------:R-:W-:Y:S05]  /*3890*/  BSYNC B0 ;  /* 0x0000000000007941 */ /* 0x000fea0003800000 */
.L_x_808:
        /* <DEDUP_REMOVED lines=38> */
.L_x_811:
[----:B------:R-:W-:Y:S05]  /*3b00*/  BSYNC B0 ;  /* 0x0000000000007941 */ /* 0x000fea0003800000 */
.L_x_810:
        /* <DEDUP_REMOVED lines=37> */
.L_x_813:
[----:B------:R-:W-:Y:S05]  /*3d60*/  BSYNC B0 ;  /* 0x0000000000007941 */ /* 0x000fea0003800000 */
.L_x_812:
        /* <DEDUP_REMOVED lines=68> */
.L_x_817:
[----:B------:R-:W-:Y:S05]  /*41b0*/  BSYNC B0 ;  /* 0x0000000000007941 */ /* 0x000fea0003800000 */
.L_x_816:
[----:B------:R-:W-:Y:S11]  /*41c0*/  ISETP.NE.AND P0, PT, R91, RZ, PT ;  /* 0x000000ff5b00720c */ /* 0x000ff60003f05270 */
        /* <DEDUP_REMOVED lines=54> */
.L_x_815:
[----:B------:R-:W-:Y:S05]  /*4530*/  BSYNC B1 ;  /* 0x0000000000017941 */ /* 0x000fea0003800000 */
.L_x_814:
        /* <DEDUP_REMOVED lines=56> */
.L_x_821:
[----:B------:R-:W-:Y:S05]  /*48c0*/  BSYNC B0 ;  /* 0x0000000000007941 */ /* 0x000fea0003800000 */
.L_x_820:
        /* <DEDUP_REMOVED lines=55> */
.L_x_819:
[----:B------:R-:W-:Y:S05]  /*4c40*/  BSYNC B1 ;  /* 0x0000000000017941 */ /* 0x000fea0003800000 */
.L_x_818:
        /* <DEDUP_REMOVED lines=55> */
.L_x_824:
[----:B------:R-:W-:Y:S05]  /*4fc0*/  BSYNC B0 ;  /* 0x0000000000007941 */ /* 0x000fea0003800000 */
.L_x_823:
        /* <DEDUP_REMOVED lines=56> */
.L_x_807:
        /* <DEDUP_REMOVED lines=36> */
[----:B------:R1:W4:Y:S08]  /*5590*/  @!P1 LDG.E.128 R56, [R6.64] ;  /* 0x0000000806389981 */ /* 0x000330000c1e1d00 */
[----:B---3--:R-:W-:Y:S05]  /*55a0*/  @!P0 IADD3 R2, P1, R96, R30, RZ ;  /* 0x0000001e60028210 */ /* 0x008fea0007f3e0ff */
[----:B------:R-:W-:Y:S01]  /*55b0*/  @!P0 IMAD.X R3, R32, 0x1, R109, P1 ;  /* 0x0000000120038824 */ /* 0x000fe200008e066d */
[C---:B-1----:R-:W-:Y:S04]  /*55c0*/  @!P0 LEA R8, P1, R2.reuse, c[0x0][0x270], 0x1 ;  /* 0x00009c0002088a11 */ /* 0x042fe800078208ff */
[----:B------:R-:W-:Y:S02]  /*55d0*/  @!P0 LEA.HI.X R9, R2, c[0x0][0x274], R3, 0x1, P1 ;  /* 0x00009d0002098a11 */ /* 0x000fe400008f0c03 */
[----:B------:R-:W-:Y:S01]  /*55e0*/  @!P0 IADD3 R3, P1, R94, R10, RZ ;  /* 0x0000000a5e038210 */ /* 0x000fe20007f3e0ff */
[----:B------:R-:W-:Y:S04]  /*55f0*/  CS2R R6, SRZ ;  /* 0x0000000000067805 */ /* 0x000fe8000001ff00 */
[----:B------:R-:W-:Y:S01]  /*5600*/  @!P0 IMAD.X R4, R36, 0x1, R108, P1 ;  /* 0x0000000124048824 */ /* 0x000fe200008e066c */
[C---:B------:R-:W-:Y:S01]  /*5610*/  @!P0 LEA R2, P1, R3.reuse, c[0x0][0x288], 0x1 ;  /* 0x0000a20003028a11 */ /* 0x040fe200078208ff */
[----:B------:R-:W-:Y:S03]  /*5620*/  CS2R R36, SRZ ;  /* 0x0000000000247805 */ /* 0x000fe6000001ff00 */
[----:B------:R-:W-:Y:S02]  /*5630*/  @!P0 LEA.HI.X R3, R3, c[0x0][0x28c], R4, 0x1, P1 ;  /* 0x0000a30003038a11 */ /* 0x000fe400008f0c04 */
[----:B------:R-:W-:Y:S01]  /*5640*/  CS2R R4, SRZ ;  /* 0x0000000000047805 */ /* 0x000fe2000001ff00 */
[----:B------:R-:W-:Y:S02]  /*5650*/  ISETP.GE.AND P1, PT, R28, c[0x0][0x27c], PT ;  /* 0x00009f001c007a0c */ /* 0x000fe40003f26270 */
[----:B------:R1:W5:Y:S08]  /*5660*/  @!P0 LDG.E.128 R36, [R2.64] ;  /* 0x0000000802248981 */ /* 0x000370000c1e1d00 */
[----:B------:R2:W5:Y:S01]  /*5670*/  @!P0 LDG.E.128 R4, [R8.64] ;  /* 0x0000000808048981 */ /* 0x000562000c1e1d00 */
[----:B------:R-:W-:Y:S01]  /*5680*/  ISETP.GE.OR P0, PT, R82, R66, P6 ;  /* 0x000000425200720c */ /* 0x000fe20003706670 */
        /* <DEDUP_REMOVED lines=25> */
[----:B------:R-:W-:Y:S01]  /*5820*/  IADD3 R2, P0, R182, R64, RZ ;  /* 0x00000040b6027210 */ /* 0x000fe20007f1e0ff */
        /* <DEDUP_REMOVED lines=117> */
.L_x_826:
[----:B------:R-:W-:Y:S05]  /*5f80*/  BSYNC B0 ;  /* 0x0000000000007941 */ /* 0x000fea0003800000 */
.L_x_825:
        /* <DEDUP_REMOVED lines=115> */
.L_x_828:
[----:B------:R-:W-:Y:S05]  /*66c0*/  BSYNC B0 ;  /* 0x0000000000007941 */ /* 0x000fea0003800000 */
.L_x_827:
[----:B-1----:R-:W-:Y:S05]  /*66d0*/  IADD3 R51, P0, R178, R64, RZ ;  /* 0x00000040b2337210 */ /* 0x002fea0007f1e0ff */
[----:B------:R-:W-:Y:S01]  /*66e0*/  IMAD.X R50, R68, 0x1, R126, P0 ;  /* 0x0000000144327824 */ /* 0x000fe200000e067e */
[----:B------:R-:W-:Y:S11]  /*66f0*/  ISETP.GE.OR P0, PT, R146, R66, P6 ;  /* 0x000000429200720c */ /* 0x000ff60003706670 */
[----:B------:R-:W-:Y:S02]  /*6700*/  @!UPT UIADD3 URZ, URZ, URZ, URZ ;  /* 0x0000003f3f3ff290 */ /* 0x000fe4000fffe03f */
[----:B------:R-:W-:-:S05]  /*6710*/  @P0 BRA `(.L_x_822) ;  /* 0x000008b000000947 */ /* 0x000fca0003800000 */
[----:B------:R-:W-:Y:S01]  /*6720*/  IADD3 R2, P2, P0, R84, R51, R104 ;  /* 0x0000003354027210 */ /* 0x000fe2000785e068 */
[----:B------:R-:W1:Y:S01]  /*6730*/  LDS.128 R12, [R118+0x2900] ;  /* 0x00290000760c7984 */ /* 0x000e620000000c00 */
[----:B-----5:R-:W-:Y:S02]  /*6740*/  @!P1 SHF.R.U64 R6, R56, 0x10, R57 ;  /* 0x0000001038069819 */ /* 0x020fe40000001239 */
[----:B------:R-:W-:Y:S02]  /*6750*/  IADD3.X R3, R88, R50, R106, P2, P0 ;  /* 0x0000003258037210 */ /* 0x000fe400017e046a */
[----:B------:R-:W-:Y:S02]  /*6760*/  LEA R48, P0, R2, c[0x0][0x1c8], 0x1 ;  /* 0x0000720002307a11 */ /* 0x000fe400078008ff */
[----:B------:R-:W-:Y:S01]  /*6770*/  @!P1 PRMT R17, R62, 0x5410, R6 ;  /* 0x000054103e119816 */ /* 0x000fe20000000006 */
[----:B------:R-:W2:Y:S01]  /*6780*/  LDS.128 R36, [R122+0x2900] ;  /* 0x002900007a247984 */ /* 0x000ea20000000c00 */
[----:B------:R-:W-:Y:S02]  /*6790*/  LEA.HI.X R49, R2, c[0x0][0x1cc], R3, 0x1, P0 ;  /* 0x0000730002317a11 */ /* 0x000fe400000f0c03 */
[----:B------:R-:W-:Y:S02]  /*67a0*/  @!P1 SHF.R.U32.HI R9, RZ, 0x10, R59 ;  /* 0x00000010ff099819 */ /* 0x000fe4000001163b */
[----:B------:R-:W-:Y:S02]  /*67b0*/  @!P1 SHF.R.U32.HI R7, RZ, 0x10, R57 ;  /* 0x00000010ff079819 */ /* 0x000fe40000011639 */
[--C-:B------:R-:W-:Y:S02]  /*67c0*/  @!P1 SHF.R.U64 R2, R20, 0x10, R21.reuse ;  /* 0x0000001014029819 */ /* 0x100fe40000001215 */
[----:B------:R-:W-:Y:S02]  /*67d0*/  @!P1 SHF.R.U32.HI R3, RZ, 0x10, R21 ;  /* 0x00000010ff039819 */ /* 0x000fe40000011615 */
[----:B------:R-:W-:Y:S01]  /*67e0*/  @!P1 PRMT R16, R62, 0x5432, R7 ;  /* 0x000054323e109816 */ /* 0x000fe20000000007 */
[----:B------:R-:W-:Y:S01]  /*67f0*/  @!P1 IMAD.U32 R7, R17, 0x10000, RZ ;  /* 0x0001000011079824 */ /* 0x000fe200078e00ff */
[----:B------:R-:W-:Y:S02]  /*6800*/  @!P1 SHF.R.U64 R11, R58, 0x10, R59 ;  /* 0x000000103a0b9819 */ /* 0x000fe4000000123b */
[----:B------:R-:W-:Y:S01]  /*6810*/  @!P1 SHF.R.U64 R4, R22, 0x10, R23 ;  /* 0x0000001016049819 */ /* 0x000fe20000001217 */
[----:B------:R-:W-:Y:S01]  /*6820*/  @!P1 IMAD.U32 R18, R16, 0x10000, RZ ;  /* 0x0001000010129824 */ /* 0x000fe200078e00ff */
[C---:B------:R-:W-:Y:S02]  /*6830*/  @!P1 PRMT R22, R63.reuse, 0x5410, R9 ;  /* 0x000054103f169816 */ /* 0x040fe40000000009 */
[----:B------:R-:W-:Y:S02]  /*6840*/  @!P1 SHF.R.U32.HI R5, RZ, 0x10, R23 ;  /* 0x00000010ff059819 */ /* 0x000fe40000011617 */
[----:B------:R-:W-:Y:S02]  /*6850*/  @!P1 PRMT R27, R63, 0x5432, R11 ;  /* 0x000054323f1b9816 */ /* 0x000fe4000000000b */
[C---:B------:R-:W-:Y:S02]  /*6860*/  @!P1 PRMT R11, R32.reuse, 0x5432, R4 ;  /* 0x00005432200b9816 */ /* 0x040fe40000000004 */
[----:B------:R-:W-:Y:S02]  /*6870*/  @!P1 PRMT R10, R32, 0x5410, R5 ;  /* 0x00005410200a9816 */ /* 0x000fe40000000005 */
[----:B------:R-:W-:Y:S02]  /*6880*/  @!P1 LOP3.LUT R34, R22, 0xffff0000, RZ, 0xc0, !PT ;  /* 0xffff000016229812 */ /* 0x000fe400078ec0ff */
[C---:B------:R-:W-:Y:S02]  /*6890*/  @!P1 PRMT R8, R31.reuse, 0x5432, R2 ;  /* 0x000054321f089816 */ /* 0x040fe40000000002 */
[----:B------:R-:W-:Y:S01]  /*68a0*/  @!P1 PRMT R6, R31, 0x5410, R3 ;  /* 0x000054101f069816 */ /* 0x000fe20000000003 */
[----:B-1----:R-:W-:Y:S01]  /*68b0*/  @!P1 IMAD.U32 R2, R12, 0x10000, RZ ;  /* 0x000100000c029824 */ /* 0x002fe200078e00ff */
[C---:B------:R-:W-:Y:S01]  /*68c0*/  @!P1 SHF.L.U32 R3, R8.reuse, 0x10, RZ ;  /* 0x0000001008039819 */ /* 0x040fe200000006ff */
[----:B------:R-:W-:Y:S01]  /*68d0*/  @!P1 IMAD.U32 R4, R13, 0x10000, RZ ;  /* 0x000100000d049824 */ /* 0x000fe200078e00ff */
[----:B------:R-:W-:Y:S01]  /*68e0*/  @!P1 LOP3.LUT R8, R8, 0xffff0000, RZ, 0xc0, !PT ;  /* 0xffff000008089812 */ /* 0x000fe200078ec0ff */
[----:B------:R-:W-:Y:S01]  /*68f0*/  @!P1 FMUL.FTZ R20, R2, R7 ;  /* 0x0000000702149220 */ /* 0x000fe20000410000 */
[----:B------:R-:W-:Y:S01]  /*6900*/  @!P1 SHF.L.U32 R31, R22, 0x10, RZ ;  /* 0x00000010161f9819 */ /* 0x000fe200000006ff */
[C---:B------:R-:W-:Y:S01]  /*6910*/  @!P1 IMAD.U32 R5, R6.reuse, 0x10000, RZ ;  /* 0x0001000006059824 */ /* 0x040fe200078e00ff */
[----:B------:R-:W-:Y:S01]  /*6920*/  @!P1 LOP3.LUT R6, R6, 0xffff0000, RZ, 0xc0, !PT ;  /* 0xffff000006069812 */ /* 0x000fe200078ec0ff */
[----:B--2---:R-:W-:Y:S01]  /*6930*/  @!P1 IMAD.U32 R9, R36, 0x10000, RZ ;  /* 0x0001000024099824 */ /* 0x004fe200078e00ff */
[----:B------:R-:W-:Y:S01]  /*6940*/  @!P1 SHF.L.U32 R19, R37, 0x10, RZ ;  /* 0x0000001025139819 */ /* 0x000fe200000006ff */
[-C--:B------:R-:W-:Y:S01]  /*6950*/  @!P1 FMUL.FTZ R2, R2, R3.reuse ;  /* 0x0000000302029220 */ /* 0x080fe20000410000 */
[----:B------:R-:W-:Y:S01]  /*6960*/  @!P1 LOP3.LUT R35, R39, 0xffff0000, RZ, 0xc0, !PT ;  /* 0xffff000027239812 */ /* 0x000fe200078ec0ff */
[----:B------:R-:W-:Y:S01]  /*6970*/  @!P1 FMUL.FTZ R21, R4, R18 ;  /* 0x0000001204159220 */ /* 0x000fe20000410000 */
[----:B------:R-:W-:Y:S01]  /*6980*/  @!P1 LOP3.LUT R30, R38, 0xffff0000, RZ, 0xc0, !PT ;  /* 0xffff0000261e9812 */ /* 0x000fe200078ec0ff */
        /* <DEDUP_REMOVED lines=8> */
[----:B------:R-:W-:Y:S01]  /*6a10*/  @!P1 IMAD.U32 R32, R39, 0x10000, RZ ;  /* 0x0001000027209824 */ /* 0x000fe200078e00ff */
[----:B------:R-:W-:Y:S02]  /*6a20*/  @!P1 LOP3.LUT R7, R12, 0xffff0000, RZ, 0xc0, !PT ;  /* 0xffff00000c079812 */ /* 0x000fe400078ec0ff */
[----:B------:R-:W-:Y:S02]  /*6a30*/  @!P1 LOP3.LUT R3, R13, 0xffff0000, RZ, 0xc0, !PT ;  /* 0xffff00000d039812 */ /* 0x000fe400078ec0ff */
[----:B------:R-:W-:Y:S01]  /*6a40*/  ISETP.GE.AND P0, PT, R83, c[0x0][0x1d4], PT ;  /* 0x0000750053007a0c */ /* 0x000fe20003f06270 */
[----:B------:R-:W-:Y:S02]  /*6a50*/  @!P1 FMUL.FTZ R23, R7, R16 ;  /* 0x0000001007179220 */ /* 0x000fe40000410000 */
[C---:B------:R-:W-:Y:S02]  /*6a60*/  @!P1 FMUL.FTZ R9, R3.reuse, R20 ;  /* 0x0000001403099220 */ /* 0x040fe40000410000 */
[-C--:B------:R-:W-:Y:S02]  /*6a70*/  @!P1 FMUL.FTZ R5, R3, R6.reuse ;  /* 0x0000000603059220 */ /* 0x080fe40000410000 */
[----:B------:R-:W-:Y:S01]  /*6a80*/  @!P1 FFMA.FTZ R46, R21, R6, -R9 ;  /* 0x00000006152e9223 */ /* 0x000fe20000010809 */
[C---:B------:R-:W-:Y:S01]  /*6a90*/  @!P1 LOP3.LUT R9, R15.reuse, 0xffff0000, RZ, 0xc0, !PT ;  /* 0xffff00000f099812 */ /* 0x040fe200078ec0ff */
[----:B------:R-:W-:Y:S02]  /*6aa0*/  @!P1 IMAD.U32 R6, R15, 0x10000, RZ ;  /* 0x000100000f069824 */ /* 0x000fe400078e00ff */
[-C--:B------:R-:W-:Y:S02]  /*6ab0*/  @!P1 FMUL.FTZ R3, R7, R8.reuse ;  /* 0x0000000807039220 */ /* 0x080fe40000410000 */
[C---:B------:R-:W-:Y:S01]  /*6ac0*/  @!P1 IMAD.U32 R7, R10.reuse, 0x10000, RZ ;  /* 0x000100000a079824 */ /* 0x040fe200078e00ff */
[----:B------:R-:W-:Y:S01]  /*6ad0*/  @!P1 LOP3.LUT R10, R10, 0xffff0000, RZ, 0xc0, !PT ;  /* 0xffff00000a0a9812 */ /* 0x000fe200078ec0ff */
[----:B------:R-:W-:Y:S02]  /*6ae0*/  @!P1 FFMA.FTZ R45, R17, R8, -R23 ;  /* 0x00000008112d9223 */ /* 0x000fe40000010817 */
[C---:B------:R-:W-:Y:S02]  /*6af0*/  @!P1 FMUL.FTZ R22, R6.reuse, R31 ;  /* 0x0000001f06169220 */ /* 0x040fe40000410000 */
[C---:B------:R-:W-:Y:S02]  /*6b00*/  @!P1 FMUL.FTZ R23, R9.reuse, R34 ;  /* 0x0000002209179220 */ /* 0x040fe40000410000 */
[-C--:B------:R-:W-:Y:S01]  /*6b10*/  @!P1 FMUL.FTZ R8, R6, R7.reuse ;  /* 0x0000000706089220 */ /* 0x080fe20000410000 */
[----:B------:R-:W-:Y:S01]  /*6b20*/  @!P1 SHF.L.U32 R6, R14, 0x10, RZ ;  /* 0x000000100e069819 */ /* 0x000fe200000006ff */
        /* <DEDUP_REMOVED lines=11> */
[----:B------:R-:W-:Y:S01]  /*6be0*/  @!P1 FFMA.FTZ R43, R23, R7, -R40 ;  /* 0x00000007172b9223 */ /* 0x000fe20000010828 */
[----:B------:R-:W-:Y:S01]  /*6bf0*/  @!P1 F2FP.BF16.PACK_AB R40, R46, R47 ;  /* 0x0000002f2e28923e */ /* 0x000fe200000010ff */
[----:B------:R-:W-:Y:S02]  /*6c00*/  @!P1 FFMA.FTZ R41, R30, R11, -R41 ;  /* 0x0000000b1e299223 */ /* 0x000fe40000010829 */
[----:B------:R-:W-:Y:S02]  /*6c10*/  @!P1 FMUL.FTZ R6, R6, R7 ;  /* 0x0000000706069220 */ /* 0x000fe40000410000 */
[----:B------:R-:W-:Y:S01]  /*6c20*/  @!P1 FMUL.FTZ R7, R10, R11 ;  /* 0x0000000b0a079220 */ /* 0x000fe20000410000 */
[----:B------:R-:W-:Y:S01]  /*6c30*/  @!P1 F2FP.BF16.PACK_AB R11, R41, R43 ;  /* 0x0000002b290b923e */ /* 0x000fe200000010ff */
[----:B------:R-:W-:Y:S01]  /*6c40*/  @!P1 FFMA.FTZ R3, R16, R17, R3 ;  /* 0x0000001110039223 */ /* 0x000fe20000010003 */
[----:B------:R-:W-:Y:S01]  /*6c50*/  @!P1 F2FP.BF16.PACK_AB R17, R45, R52 ;  /* 0x000000342d11923e */ /* 0x000fe200000010ff */
[----:B------:R-:W-:Y:S01]  /*6c60*/  @!P1 IMAD.MOV.U32 R37, RZ, RZ, R40 ;  /* 0x000000ffff259224 */ /* 0x000fe200078e0028 */
[----:B------:R-:W-:Y:S01]  /*6c70*/  @!P1 F2FP.BF16.PACK_AB R16, R42, R44 ;  /* 0x0000002c2a10923e */ /* 0x000fe200000010ff */
[----:B------:R-:W-:Y:S01]  /*6c80*/  @!P1 IMAD.MOV.U32 R38, RZ, RZ, R11 ;  /* 0x000000ffff269224 */ /* 0x000fe200078e000b */
[----:B------:R-:W-:Y:S01]  /*6c90*/  @!P1 MOV R36, R17 ;  /* 0x0000001100249202 */ /* 0x000fe20000000f00 */
[----:B------:R-:W-:Y:S01]  /*6ca0*/  @!P1 FFMA.FTZ R4, R18, R19, R4 ;  /* 0x0000001312049223 */ /* 0x000fe20000010004 */
[----:B------:R-:W-:Y:S01]  /*6cb0*/  @!P1 MOV R39, R16 ;  /* 0x0000001000279202 */ /* 0x000fe20000000f00 */
[----:B------:R-:W-:Y:S01]  /*6cc0*/  @!P1 FFMA.FTZ R5, R20, R21, R5 ;  /* 0x0000001514059223 */ /* 0x000fe20000010005 */
[----:B------:R-:W-:Y:S01]  /*6cd0*/  @!P1 F2FP.BF16.PACK_AB R10, R3, R2 ;  /* 0x00000002030a923e */ /* 0x000fe200000010ff */
[----:B------:R-:W-:Y:S02]  /*6ce0*/  @!P1 FFMA.FTZ R6, R22, R23, R6 ;  /* 0x0000001716069223 */ /* 0x000fe40000010006 */
[----:B------:R-:W-:Y:S01]  /*6cf0*/  @!P1 FFMA.FTZ R7, R27, R30, R7 ;  /* 0x0000001e1b079223 */ /* 0x000fe20000010007 */
[----:B------:R1:W-:Y:S01]  /*6d00*/  STG.E.128 [R48.64], R36 ;  /* 0x0000002430007986 */ /* 0x0003e2000c101d08 */
[----:B------:R-:W-:Y:S01]  /*6d10*/  @!P1 FFMA.FTZ R8, R31, R32, R8 ;  /* 0x000000201f089223 */ /* 0x000fe20000010008 */
[----:B------:R-:W-:Y:S01]  /*6d20*/  @!P1 F2FP.BF16.PACK_AB R4, R5, R4 ;  /* 0x000000040504923e */ /* 0x000fe200000010ff */
        /* <DEDUP_REMOVED lines=14> */
.L_x_806:
[----:B------:R-:W-:Y:S01]  /*6e10*/  ISETP.NE.AND P1, PT, R91, RZ, PT ;  /* 0x000000ff5b00720c */ /* 0x000fe20003f25270 */
        /* <DEDUP_REMOVED lines=10> */
.L_x_830:
[----:B------:R-:W-:Y:S05]  /*6ec0*/  BSYNC B0 ;  /* 0x0000000000007941 */ /* 0x000fea0003800000 */
.L_x_829:
        /* <DEDUP_REMOVED lines=8> */
.L_x_832:
[----:B------:R-:W-:Y:S05]  /*6f50*/  BSYNC B0 ;  /* 0x0000000000007941 */ /* 0x000fea0003800000 */
.L_x_831:
[----:B------:R-:W-:Y:S11]  /*6f60*/  ISETP.GE.AND P0, PT, R146, R2, PT ;  /* 0x000000029200720c */ /* 0x000ff60003f06270 */
[----:B------:R-:W-:Y:S02]  /*6f70*/  @!UPT UIADD3 URZ, URZ, URZ, URZ ;  /* 0x0000003f3f3ff290 */ /* 0x000fe4000fffe03f */
[----:B------:R-:W-:-:S05]  /*6f80*/  @P0 BRA `(.L_x_822) ;  /* 0x0000004000000947 */ /* 0x000fca0003800000 */
[----:B-1----:R-:W1:Y:S04]  /*6f90*/  @!P6 LDS.128 R8, [R80+0x4800] ;  /* 0x004800005008e984 */ /* 0x002e680000000c00 */
[----:B------:R-:W2:Y:S04]  /*6fa0*/  @!P1 LDS.128 R4, [R81+0x4800] ;  /* 0x0048000051049984 */ /* 0x000ea80000000c00 */
[----:B-1----:R1:W-:Y:S04]  /*6fb0*/  @!P6 STG.E.128 [R62.64], R8 ;  /* 0x000000083e00e986 */ /* 0x0023e8000c101d08 */
[----:B--2---:R1:W-:Y:S02]  /*6fc0*/  @!P1 STG.E.128 [R62.64+0x40], R4 ;  /* 0x000040043e009986 */ /* 0x0043e4000c101d08 */
.L_x_822:
[----:B------:R-:W-:Y:S05]  /*6fd0*/  BSYNC B2 ;  /* 0x0000000000027941 */ /* 0x000fea0003800000 */
.L_x_805:
[----:B--2---:R-:W-:Y:S01]  /*6fe0*/  IMAD R2, R89, 0x50, RZ ;  /* 0x0000005059027824 */ /* 0x004fe200078e02ff */
[----:B------:R-:W-:Y:S01]  /*6ff0*/  BSSY B0, `(.L_x_833) ;  /* 0x000005e000007945 */ /* 0x000fe20003800000 */
[----:B------:R-:W-:Y:S04]  /*7000*/  IMAD.WIDE.U32 R16, R33, 0x50, RZ ;  /* 0x0000005021107825 */ /* 0x000fe800078e00ff */
[----:B------:R-:W-:Y:S01]  /*7010*/  IMAD.IADD R18, R17, 0x1, R2 ;  /* 0x0000000111127824 */ /* 0x000fe200078e0202 */
[----:B------:R-:W-:Y:S01]  /*7020*/  IADD3 R2, P0, R123, R16, RZ ;  /* 0x000000107b027210 */ /* 0x000fe20007f1e0ff */
[----:B------:R-:W-:Y:S04]  /*7030*/  IMAD R17, R33, -0x50, RZ ;  /* 0xffffffb021117824 */ /* 0x000fe800078e02ff */
[----:B------:R-:W-:Y:S01]  /*7040*/  IMAD.X R3, R18, 0x1, R132, P0 ;  /* 0x0000000112037824 */ /* 0x000fe200000e0684 */
[----:B-1---5:R-:W-:Y:S04]  /*7050*/  IADD3 R4, R113, R17, RZ ;  /* 0x0000001171047210 */ /* 0x022fe80007ffe0ff */
[C---:B------:R-:W-:Y:S02]  /*7060*/  ISETP.GE.AND P3, PT, R4.reuse, 0x11, PT ;  /* 0x000000110400780c */ /* 0x040fe40003f66270 */
[C---:B------:R-:W-:Y:S02]  /*7070*/  ISETP.GE.AND P4, PT, R4.reuse, 0x1, PT ;  /* 0x000000010400780c */ /* 0x040fe40003f86270 */
[C---:B------:R-:W-:Y:S02]  /*7080*/  ISETP.GE.AND P2, PT, R4.reuse, 0x21, PT ;  /* 0x000000210400780c */ /* 0x040fe40003f46270 */
[----:B------:R-:W-:Y:S07]  /*7090*/  ISETP.GE.AND P1, PT, R4, 0x31, PT ;  /* 0x000000310400780c */ /* 0x000fee0003f26270 */
        /* <DEDUP_REMOVED lines=22> */
[----:B------:R-:W-:Y:S03]  /*7200*/  @P2 MOV R6, R86 ;  /* 0x0000005600062202 */ /* 0x000fe60000000f00 */
        /* <DEDUP_REMOVED lines=15> */
[C---:B------:R-:W-:Y:S03]  /*7300*/  @P1 LEA R8, P5, R2.reuse, c[0x0][0x250], 0x1 ;  /* 0x0000940002081a11 */ /* 0x040fe600078a08ff */
        /* <DEDUP_REMOVED lines=9> */
[----:B------:R-:W-:Y:S02]  /*73a0*/  @P0 LEA.HI.X R5, R2, c[0x0][0x254], R3, 0x1, P5 ;  /* 0x0000950002050a11 */ /* 0x000fe400028f0c03 */
[----:B------:R-:W-:Y:S02]  /*73b0*/  ISETP.NE.AND P5, PT, R133, RZ, PT ;  /* 0x000000ff8500720c */ /* 0x000fe40003fa5270 */
[----:B------:R-:W-:Y:S04]  /*73c0*/  IADD3 R2, R17, R0, RZ ;  /* 0x0000000011027210 */ /* 0x000fe80007ffe0ff */
[----:B------:R-:W-:Y:S07]  /*73d0*/  IMNMX R7, R2, 0x50, PT ;  /* 0x0000005002077817 */ /* 0x000fee0003800200 */
[----:B------:R-:W-:Y:S01]  /*73e0*/  @!PT LDS RZ, [RZ] ;  /* 0x00000000fffff984 */ /* 0x000fe20000000800 */
[----:B------:R-:W-:Y:S01]  /*73f0*/  @!PT LDS RZ, [RZ] ;  /* 0x00000000fffff984 */ /* 0x000fe20000000800 */
[----:B------:R-:W-:Y:S01]  /*7400*/  @!PT LDS RZ, [RZ] ;  /* 0x00000000fffff984 */ /* 0x000fe20000000800 */
[----:B------:R1:W-:Y:S08]  /*7410*/  @P4 LDGSTS.E.BYPASS.LTC128B.128 [R221+0x100], [R14.64], !P5 ;  /* 0x001000000edd4fae */ /* 0x0003f0000e901d48 */
[----:B------:R2:W-:Y:S08]  /*7420*/  @P3 LDGSTS.E.BYPASS.LTC128B.128 [R221+0x900], [R12.64], !P5 ;  /* 0x009000000cdd3fae */ /* 0x0005f0000e901d48 */
[----:B------:R1:W-:Y:S01]  /*7430*/  @P2 LDGSTS.E.BYPASS.LTC128B.128 [R221+0x1100], [R10.64], !P5 ;  /* 0x011000000add2fae */ /* 0x0003e2000e901d48 */
[----:B------:R-:W-:Y:S07]  /*7440*/  IADD3 R6, P2, R131, R16, RZ ;  /* 0x0000001083067210 */ /* 0x000fee0007f5e0ff */
[----:B------:R1:W-:Y:S08]  /*7450*/  @P1 LDGSTS.E.BYPASS.LTC128B.128 [R221+0x1900], [R8.64], !P5 ;  /* 0x0190000008dd1fae */ /* 0x0003f0000e901d48 */
[----:B------:R1:W-:Y:S01]  /*7460*/  @P0 LDGSTS.E.BYPASS.LTC128B.128 [R221+0x2100], [R4.64], !P5 ;  /* 0x0210000004dd0fae */ /* 0x0003e2000e901d48 */
[----:B------:R-:W-:Y:S01]  /*7470*/  ISETP.GE.AND P0, PT, R82, R7, PT ;  /* 0x000000075200720c */ /* 0x000fe20003f06270 */
[----:B--2---:R-:W-:Y:S06]  /*7480*/  IMAD.X R12, R18, 0x1, R130, P2 ;  /* 0x00000001120c7824 */ /* 0x004fec00010e0682 */
[----:B------:R-:W0:Y:S01]  /*7490*/  LDGDEPBAR ;  /* 0x00000000000079af */ /* 0x000e220000000000 */
[----:B------:R-:W-:Y:S07]  /*74a0*/  DEPBAR.LE SB0, 0x0 ;  /* 0x000080000000791a */ /* 0x000fee0000000000 */
[----:B------:R-:W-:Y:S06]  /*74b0*/  BAR.SYNC.DEFER_BLOCKING 0x0 ;  /* 0x0000000000007b1d */ /* 0x000fec0000010000 */
[----:B------:R-:W-:-:S05]  /*74c0*/  @P0 BRA `(.L_x_834) ;  /* 0x0000010000000947 */ /* 0x000fca0003800000 */
[----:B-1----:R-:W-:Y:S01]  /*74d0*/  MOV R5, R103 ;  /* 0x0000006700057202 */ /* 0x002fe20000000f00 */
[----:B------:R-:W-:Y:S02]  /*74e0*/  IMAD R2, R12, c[0x0][0x208], RZ ;  /* 0x000082000c027a24 */ /* 0x000fe400078e02ff */
[----:B------:R-:W-:Y:S02]  /*74f0*/  IMAD.MOV.U32 R4, RZ, RZ, R92 ;  /* 0x000000ffff047224 */ /* 0x000fe400078e005c */
[C---:B------:R-:W-:Y:S02]  /*7500*/  IMAD R2, R6.reuse, c[0x0][0x20c], R2 ;  /* 0x0000830006027a24 */ /* 0x040fe400078e0202 */
[----:B------:R-:W-:Y:S04]  /*7510*/  IMAD.WIDE.U32 R4, R6, c[0x0][0x208], R4 ;  /* 0x0000820006047a25 */ /* 0x000fe800078e0004 */
[----:B------:R-:W-:Y:S01]  /*7520*/  IMAD.IADD R3, R5, 0x1, R2 ;  /* 0x0000000105037824 */ /* 0x000fe200078e0202 */
[C---:B------:R-:W-:Y:S04]  /*7530*/  LEA R2, P0, R4.reuse, c[0x0][0x1f8], 0x1 ;  /* 0x00007e0004027a11 */ /* 0x040fe800078008ff */
[----:B------:R-:W-:Y:S02]  /*7540*/  LEA.HI.X R3, R4, c[0x0][0x1fc], R3, 0x1, P0 ;  /* 0x00007f0004037a11 */ /* 0x000fe400000f0c03 */
[----:B------:R-:W-:Y:S11]  /*7550*/  ISETP.GE.AND P0, PT, R28, c[0x0][0x1d4], PT ;  /* 0x000075001c007a0c */ /* 0x000ff60003f06270 */
[----:B------:R-:W-:Y:S02]  /*7560*/  @!UPT UIADD3 URZ, URZ, URZ, URZ ;  /* 0x0000003f3f3ff290 */ /* 0x000fe4000fffe03f */
[----:B------:R-:W1:Y:S04]  /*7570*/  @!P0 LDS.128 R8, [R80] ;  /* 0x0000000050088984 */ /* 0x000e680000000c00 */
[----:B-1----:R-:W-:Y:S01]  /*7580*/  @!P0 STG.E.128 [R2.64], R8 ;  /* 0x0000000802008986 */ /* 0x002fe2000c101d08 */
[----:B------:R-:W-:Y:S11]  /*7590*/  ISETP.GE.AND P0, PT, R102, c[0x0][0x1d4], PT ;  /* 0x0000750066007a0c */ /* 0x000ff60003f06270 */
[----:B------:R-:W-:Y:S02]  /*75a0*/  @!UPT UIADD3 URZ, URZ, URZ, URZ ;  /* 0x0000003f3f3ff290 */ /* 0x000fe4000fffe03f */
[----:B------:R-:W1:Y:S04]  /*75b0*/  @!P0 LDS.128 R8, [R81] ;  /* 0x0000000051088984 */ /* 0x000e680000000c00 */
[----:B-1----:R1:W-:Y:S02]  /*75c0*/  @!P0 STG.E.128 [R2.64+0x40], R8 ;  /* 0x0000400802008986 */ /* 0x0023e4000c101d08 */
.L_x_834:
[----:B-1----:R-:W-:Y:S05]  /*75d0*/  BSYNC B0 ;  /* 0x0000000000007941 */ /* 0x002fea0003800000 */
.L_x_833:
[----:B------:R-:W-:Y:S01]  /*75e0*/  ISETP.GE.AND P0, PT, R139, R7, PT ;  /* 0x000000078b00720c */ /* 0x000fe20003f06270 */
[----:B------:R-:W-:Y:S01]  /*75f0*/  @!UPT UIADD3 URZ, URZ, URZ, URZ ;  /* 0x0000003f3f3ff290 */ /* 0x000fe2000fffe03f */
[----:B------:R-:W-:Y:S11]  /*7600*/  BSSY B0, `(.L_x_835) ;  /* 0x0000014000007945 */ /* 0x000ff60003800000 */
[----:B------:R-:W-:-:S05]  /*7610*/  @P0 BRA `(.L_x_836) ;  /* 0x0000012000000947 */ /* 0x000fca0003800000 */
[----:B------:R-:W-:Y:S01]  /*7620*/  IADD3 R2, P0, R6, 0x20, RZ ;  /* 0x0000002006027810 */ /* 0x000fe20007f1e0ff */
[----:B------:R-:W-:Y:S01]  /*7630*/  IMAD.MOV.U32 R4, RZ, RZ, R92 ;  /* 0x000000ffff047224 */ /* 0x000fe200078e005c */
[----:B------:R-:W-:Y:S03]  /*7640*/  MOV R5, R103 ;  /* 0x0000006700057202 */ /* 0x000fe60000000f00 */
[----:B------:R-:W-:Y:S02]  /*7650*/  IMAD.X R3, RZ, RZ, R12, P0 ;  /* 0x000000ffff037224 */ /* 0x000fe400000e060c */
[C---:B------:R-:W-:Y:S04]  /*7660*/  IMAD.WIDE.U32 R4, R2.reuse, c[0x0][0x208], R4 ;  /* 0x0000820002047a25 */ /* 0x040fe800078e0004 */
[----:B------:R-:W-:Y:S04]  /*7670*/  IMAD R3, R3, c[0x0][0x208], RZ ;  /* 0x0000820003037a24 */ /* 0x000fe800078e02ff */
[----:B------:R-:W-:Y:S01]  /*7680*/  IMAD R3, R2, c[0x0][0x20c], R3 ;  /* 0x0000830002037a24 */ /* 0x000fe200078e0203 */
[C---:B------:R-:W-:Y:S03]  /*7690*/  LEA R2, P0, R4.reuse, c[0x0][0x1f8], 0x1 ;  /* 0x00007e0004027a11 */ /* 0x040fe600078008ff */
[----:B------:R-:W-:Y:S05]  /*76a0*/  IMAD.IADD R3, R5, 0x1, R3 ;  /* 0x0000000105037824 */ /* 0x000fea00078e0203 */
[----:B------:R-:W-:Y:S02]  /*76b0*/  LEA.HI.X R3, R4, c[0x0][0x1fc], R3, 0x1, P0 ;  /* 0x00007f0004037a11 */ /* 0x000fe400000f0c03 */
[----:B------:R-:W-:Y:S11]  /*76c0*/  ISETP.GE.AND P0, PT, R28, c[0x0][0x1d4], PT ;  /* 0x000075001c007a0c */ /* 0x000ff60003f06270 */
[----:B------:R-:W-:Y:S02]  /*76d0*/  @!UPT UIADD3 URZ, URZ, URZ, URZ ;  /* 0x0000003f3f3ff290 */ /* 0x000fe4000fffe03f */
[----:B------:R-:W1:Y:S04]  /*76e0*/  @!P0 LDS.128 R8, [R80+0x1000] ;  /* 0x0010000050088984 */ /* 0x000e680000000c00 */
[----:B-1----:R-:W-:Y:S01]  /*76f0*/  @!P0 STG.E.128 [R2.64], R8 ;  /* 0x0000000802008986 */ /* 0x002fe2000c101d08 */
[----:B------:R-:W-:Y:S11]  /*7700*/  ISETP.GE.AND P0, PT, R102, c[0x0][0x1d4], PT ;  /* 0x0000750066007a0c */ /* 0x000ff60003f06270 */
[----:B------:R-:W-:Y:S02]  /*7710*/  @!UPT UIADD3 URZ, URZ, URZ, URZ ;  /* 0x0000003f3f3ff290 */ /* 0x000fe4000fffe03f */
[----:B------:R-:W1:Y:S04]  /*7720*/  @!P0 LDS.128 R8, [R81+0x1000] ;  /* 0x0010000051088984 */ /* 0x000e680000000c00 */
[----:B-1----:R1:W-:Y:S02]  /*7730*/  @!P0 STG.E.128 [R2.64+0x40], R8 ;  /* 0x0000400802008986 */ /* 0x0023e4000c101d08 */
.L_x_836:
[----:B------:R-:W-:Y:S05]  /*7740*/  BSYNC B0 ;  /* 0x0000000000007941 */ /* 0x000fea0003800000 */
.L_x_835:
[----:B------:R-:W-:Y:S01]  /*7750*/  ISETP.GE.AND P0, PT, R146, R7, PT ;  /* 0x000000079200720c */ /* 0x000fe20003f06270 */
[----:B------:R-:W-:Y:S01]  /*7760*/  @!UPT UIADD3 URZ, URZ, URZ, URZ ;  /* 0x0000003f3f3ff290 */ /* 0x000fe2000fffe03f */
[----:B------:R-:W-:Y:S11]  /*7770*/  BSSY B0, `(.L_x_837) ;  /* 0x0000014000007945 */ /* 0x000ff60003800000 */
[----:B------:R-:W-:-:S05]  /*7780*/  @P0 BRA `(.L_x_838) ;  /* 0x0000012000000947 */ /* 0x000fca0003800000 */
[----:B-1----:R-:W-:Y:S01]  /*7790*/  IADD3 R2, P0, R6, 0x40, RZ ;  /* 0x0000004006027810 */ /* 0x002fe20007f1e0ff */
        /* <DEDUP_REMOVED lines=17> */
.L_x_838:
[----:B------:R-:W-:Y:S05]  /*78b0*/  BSYNC B0 ;  /* 0x0000000000007941 */ /* 0x000fea0003800000 */
.L_x_837:
[C---:B------:R-:W-:Y:S02]  /*78c0*/  ISETP.GT.AND P0, PT, R33.reuse, R129, PT ;  /* 0x000000812100720c */ /* 0x040fe40003f04270 */
[----:B------:R-:W-:Y:S11]  /*78d0*/  IADD3 R33, R33, -0x1, RZ ;  /* 0xffffffff21217810 */ /* 0x000ff60007ffe0ff */
[----:B-1----:R-:W-:Y:S01]  /*78e0*/  @P0 SHF.R.S32.HI R5, RZ, 0x1f, R33 ;  /* 0x0000001fff050819 */ /* 0x002fe20000011421 */
[----:B------:R-:W-:Y:S01]  /*78f0*/  @P0 IMAD R4, R171, R33, RZ ;  /* 0x00000021ab040224 */ /* 0x000fe200078e02ff */
[----:B------:R-:W-:Y:S01]  /*7900*/  @P0 SHF.L.U64.HI R10, R177, 0x1, R172 ;  /* 0x00000001b10a0819 */ /* 0x000fe200000102ac */
[----:B------:R-:W-:Y:S02]  /*7910*/  @P0 IMAD.MOV.U32 R2, RZ, RZ, R116 ;  /* 0x000000ffff020224 */ /* 0x000fe400078e0074 */
[----:B------:R-:W-:Y:S02]  /*7920*/  @P0 IMAD.MOV.U32 R3, RZ, RZ, R115 ;  /* 0x000000ffff030224 */ /* 0x000fe400078e0073 */
[-C--:B------:R-:W-:Y:S02]  /*7930*/  @P0 IMAD R4, R5, R148.reuse, R4 ;  /* 0x0000009405040224 */ /* 0x080fe400078e0204 */
[----:B------:R-:W-:Y:S04]  /*7940*/  @P0 IMAD.WIDE.U32 R2, R33, R148, R2 ;  /* 0x0000009421020225 */ /* 0x000fe800078e0002 */
[----:B------:R-:W-:Y:S01]  /*7950*/  @P0 IMAD.IADD R3, R3, 0x1, R4 ;  /* 0x0000000103030824 */ /* 0x000fe200078e0204 */
[C---:B------:R-:W-:Y:S01]  /*7960*/  @P0 LEA R8, P1, R2.reuse, c[0x0][0x220], 0x1 ;  /* 0x0000880002080a11 */ /* 0x040fe200078208ff */
[----:B------:R-:W-:Y:S03]  /*7970*/  @P0 IMAD.SHL.U32 R11, R177, 0x2, RZ ;  /* 0x00000002b10b0824 */ /* 0x000fe600078e00ff */
        /* <DEDUP_REMOVED lines=21> */
.L_x_804:
[----:B------:R-:W2:Y:S01]  /*7ad0*/  LDL R18, [R1+0x44] ;  /* 0x0000440001127983 */ /* 0x000ea20000100800 */
[----:B------:R-:W-:-:S03]  /*7ae0*/  IMAD.MOV.U32 R0, RZ, RZ, c[0x0][0x2c4] ;  /* 0x0000b100ff007624 */ /* 0x000fc600078e00ff */
[----:B-1----:R-:W3:Y:S04]  /*7af0*/  LDL R5, [R1+0x14] ;  /* 0x0000140001057983 */ /* 0x002ee80000100800 */
[----:B------:R-:W3:Y:S01]  /*7b00*/  LDL R2, [R1+0x18] ;  /* 0x0000180001027983 */ /* 0x000ee20000100800 */
[----:B------:R-:W-:Y:S01]  /*7b10*/  ISETP.NE.AND P3, PT, R0, 0x1, PT ;  /* 0x000000010000780c */ /* 0x000fe20003f65270 */
[----:B------:R-:W-:-:S05]  /*7b20*/  IMAD.MOV.U32 R4, RZ, RZ, c[0x0][0x32c] ;  /* 0x0000cb00ff047624 */ /* 0x000fca00078e00ff */
[----:B------:R-:W-:Y:S01]  /*7b30*/  ISETP.GE.AND P1, PT, R4, 0x1, PT ;  /* 0x000000010400780c */ /* 0x000fe20003f26270 */
[----:B------:R-:W-:Y:S01]  /*7b40*/  IMAD.IADD R11, R159, 0x1, R160 ;  /* 0x000000019f0b7824 */ /* 0x000fe200078e02a0 */
[----:B--2---:R-:W-:-:S05]  /*7b50*/  IADD3 R0, R18, 0x7f, RZ ;  /* 0x0000007f12007810 */ /* 0x004fca0007ffe0ff */
[----:B------:R-:W-:Y:S01]  /*7b60*/  @P3 IMAD.HI.U32 R3, R0, c[0x0][0x2c8], RZ ;  /* 0x0000b20000033a27 */ /* 0x000fe200078e00ff */
[----:B---3--:R-:W-:-:S04]  /*7b70*/  IADD3 R2, R2, 0x1, -R5 ;  /* 0x0000000102027810 */ /* 0x008fc80007ffe805 */
[----:B------:R-:W-:-:S05]  /*7b80*/  @P3 SHF.R.U32.HI R0, RZ, c[0x0][0x2cc], R3 ;  /* 0x0000b300ff003a19 */ /* 0x000fca0000011603 */
[----:B------:R-:W-:-:S05]  /*7b90*/  IMAD.IADD R0, R2, 0x1, R0 ;  /* 0x0000000102007824 */ /* 0x000fca00078e0200 */
[----:B------:R-:W-:Y:S01]  /*7ba0*/  IADD3 R3, R0, c[0x0][0x328], RZ ;  /* 0x0000ca0000037a10 */ /* 0x000fe20007ffe0ff */
[----:B------:R-:W-:Y:S05]  /*7bb0*/  @!P1 BRA `(.L_x_840) ;  /* 0x0000011000009947 */ /* 0x000fea0003800000 */
[C---:B------:R-:W-:Y:S01]  /*7bc0*/  ISETP.GT.AND P0, PT, R0.reuse, RZ, PT ;  /* 0x000000ff0000720c */ /* 0x040fe20003f04270 */
[----:B------:R-:W-:Y:S01]  /*7bd0*/  BSSY B0, `(.L_x_841) ;  /* 0x000000d000007945 */ /* 0x000fe20003800000 */
[----:B------:R-:W-:Y:S01]  /*7be0*/  IADD3 R2, R0, -0x1, RZ ;  /* 0xffffffff00027810 */ /* 0x000fe20007ffe0ff */
        /* <DEDUP_REMOVED lines=8> */
.L_x_842:
[----:B------:R-:W-:-:S13]  /*7c70*/  ISETP.NE.AND P0, PT, R4, 0x1, PT ;  /* 0x000000010400780c */ /* 0x000fda0003f05270 */
[----:B------:R-:W-:-:S05]  /*7c80*/  @P0 IMAD.HI.U32 R0, R2, c[0x0][0x330], RZ ;  /* 0x0000cc0002000a27 */ /* 0x000fca00078e00ff */
[----:B------:R-:W-:Y:S02]  /*7c90*/  @P0 SHF.R.U32.HI R2, RZ, c[0x0][0x334], R0 ;  /* 0x0000cd00ff020a19 */ /* 0x000fe40000011600 */
.L_x_843:
[----:B------:R-:W-:Y:S05]  /*7ca0*/  BSYNC B0 ;  /* 0x0000000000007941 */ /* 0x000fea0003800000 */
.L_x_841:
[----:B------:R-:W-:-:S05]  /*7cb0*/  IMAD R2, R2, R4, c[0x0][0x32c] ;  /* 0x0000cb0002027624 */ /* 0x000fca00078e0204 */
[----:B------:R-:W-:-:S03]  /*7cc0*/  IMNMX R3, R3, R2, PT ;  /* 0x0000000203037217 */ /* 0x000fc60003800200 */
.L_x_840:
[----:B------:R-:W2:Y:S01]  /*7cd0*/  LDL R4, [R1] ;  /* 0x0000000001047983 */ /* 0x000ea20000100800 */
[----:B------:R-:W-:Y:S01]  /*7ce0*/  IADD3 R3, R3, 0x4f, RZ ;  /* 0x0000004f03037810 */ /* 0x000fe20007ffe0ff */
[----:B------:R-:W-:-:S04]  /*7cf0*/  @P3 IMAD.HI.U32 R2, R18, c[0x0][0x2c8], RZ ;  /* 0x0000b20012023a27 */ /* 0x000fc800078e00ff */
[----:B------:R-:W-:-:S04]  /*7d00*/  IMAD.HI R3, R3, 0x66666667, RZ ;  /* 0x6666666703037827 */ /* 0x000fc800078e02ff */
[----:B------:R-:W-:Y:S01]  /*7d10*/  IMAD.MOV.U32 R0, RZ, RZ, R18 ;  /* 0x000000ffff007224 */ /* 0x000fe200078e0012 */
[----:B------:R-:W-:Y:S02]  /*7d20*/  @P3 SHF.R.U32.HI R0, RZ, c[0x0][0x2cc], R2 ;  /* 0x0000b300ff003a19 */ /* 0x000fe40000011602 */
[----:B------:R-:W-:-:S04]  /*7d30*/  SHF.R.U32.HI R2, RZ, 0x1f, R3 ;  /* 0x0000001fff027819 */ /* 0x000fc80000011603 */
[----:B------:R-:W-:-:S04]  /*7d40*/  LEA.HI.SX32 R3, R3, R2, 0x1b ;  /* 0x0000000203037211 */ /* 0x000fc800078fdaff */
[----:B------:R-:W-:Y:S01]  /*7d50*/  IMNMX R7, R170, R3, PT ;  /* 0x00000003aa077217 */ /* 0x000fe20003800200 */
[----:B--2---:R-:W-:-:S05]  /*7d60*/  IMAD.IADD R0, R4, 0x1, R0 ;  /* 0x0000000104007824 */ /* 0x004fca00078e0200 */
        /* <DEDUP_REMOVED lines=12> */
.L_x_846:
[----:B------:R-:W-:-:S04]  /*7e30*/  MOV R3, c[0x0][0x32c] ;  /* 0x0000cb0000037a02 */ /* 0x000fc80000000f00 */
[----:B------:R-:W-:-:S13]  /*7e40*/  ISETP.NE.AND P0, PT, R3, 0x1, PT ;  /* 0x000000010300780c */ /* 0x000fda0003f05270 */
[----:B------:R-:W-:-:S05]  /*7e50*/  @P0 IMAD.HI.U32 R3, R0, c[0x0][0x330], RZ ;  /* 0x0000cc0000030a27 */ /* 0x000fca00078e00ff */
[----:B------:R-:W-:Y:S02]  /*7e60*/  @P0 SHF.R.U32.HI R0, RZ, c[0x0][0x334], R3 ;  /* 0x0000cd00ff000a19 */ /* 0x000fe40000011603 */
.L_x_847:
[----:B------:R-:W-:Y:S05]  /*7e70*/  BSYNC B0 ;  /* 0x0000000000007941 */ /* 0x000fea0003800000 */
.L_x_845:
[----:B------:R-:W-:-:S05]  /*7e80*/  IMAD R0, R0, c[0x0][0x32c], RZ ;  /* 0x0000cb0000007a24 */ /* 0x000fca00078e02ff */
[----:B------:R-:W-:-:S05]  /*7e90*/  IMNMX R2, R2, R0, !PT ;  /* 0x0000000002027217 */ /* 0x000fca0007800200 */
.L_x_844:
[----:B------:R-:W-:Y:S01]  /*7ea0*/  IMAD.HI R2, R2, 0x66666667, RZ ;  /* 0x6666666702027827 */ /* 0x000fe200078e02ff */
[----:B------:R-:W-:Y:S04]  /*7eb0*/  BSSY B0, `(.L_x_848) ;  /* 0x0000024000007945 */ /* 0x000fe80003800000 */
[----:B------:R-:W-:-:S04]  /*7ec0*/  SHF.R.U32.HI R0, RZ, 0x1f, R2 ;  /* 0x0000001fff007819 */ /* 0x000fc80000011602 */
[----:B------:R-:W-:Y:S01]  /*7ed0*/  LEA.HI.SX32 R2, R2, R0, 0x1b ;  /* 0x0000000002027211 */ /* 0x000fe200078fdaff */
[----:B------:R-:W-:-:S03]  /*7ee0*/  IMAD.MOV.U32 R0, RZ, RZ, RZ ;  /* 0x000000ffff007224 */ /* 0x000fc600078e00ff */
[----:B------:R-:W-:-:S04]  /*7ef0*/  IMNMX R6, RZ, R2, !PT ;  /* 0x00000002ff067217 */ /* 0x000fc80007800200 */
[----:B------:R-:W-:-:S13]  /*7f00*/  ISETP.GT.AND P0, PT, R7, R6, PT ;  /* 0x000000060700720c */ /* 0x000fda0003f04270 */
[----:B------:R-:W-:Y:S05]  /*7f10*/  @!P0 BRA `(.L_x_849) ;  /* 0x000001d000008947 */ /* 0x000fea0003800000 */
[----:B------:R-:W-:Y:S02]  /*7f20*/  IABS R2, R136 ;  /* 0x0000008800027213 */ /* 0x000fe40000000000 */
[----:B------:R-:W-:Y:S02]  /*7f30*/  IADD3 R3, R136, -0x1, R7 ;  /* 0xffffffff88037810 */ /* 0x000fe40007ffe007 */
        /* <DEDUP_REMOVED lines=27> */
.L_x_849:
[----:B------:R-:W-:Y:S05]  /*80f0*/  BSYNC B0 ;  /* 0x0000000000007941 */ /* 0x000fea0003800000 */
.L_x_848:
[----:B------:R-:W2:Y:S01]  /*8100*/  LDL R3, [R1+0x50] ;  /* 0x0000500001037983 */ /* 0x000ea20000100800 */
[----:B------:R-:W-:Y:S01]  /*8110*/  PRMT R2, RZ, 0x7610, R2 ;  /* 0x00007610ff027816 */ /* 0x000fe20000000002 */
[----:B------:R-:W-:Y:S01]  /*8120*/  IMAD.MOV.U32 R27, RZ, RZ, RZ ;  /* 0x000000ffff1b7224 */ /* 0x000fe200078e00ff */
[----:B------:R-:W-:Y:S01]  /*8130*/  MOV R19, RZ ;  /* 0x000000ff00137202 */ /* 0x000fe20000000f00 */
        /* <DEDUP_REMOVED lines=33> */
[----:B--2---:R-:W-:-:S04]  /*8350*/  IMAD R240, R3, R0, R6 ;  /* 0x0000000003f07224 */ /* 0x004fc800078e0206 */
[----:B------:R-:W-:-:S05]  /*8360*/  IMAD.IADD R0, R240, 0x1, R0 ;  /* 0x00000001f0007824 */ /* 0x000fca00078e0200 */
[----:B------:R-:W-:-:S04]  /*8370*/  IMNMX R226, R7, R0, PT ;  /* 0x0000000007e27217 */ /* 0x000fc80003800200 */
[----:B------:R-:W-:-:S13]  /*8380*/  ISETP.GT.AND P0, PT, R226, R240, PT ;  /* 0x000000f0e200720c */ /* 0x000fda0003f04270 */
[----:B------:R-:W-:Y:S05]  /*8390*/  @!P0 BRA `(.L_x_850) ;  /* 0x0001791000008947 */ /* 0x000fea0003800000 */
[----:B------:R-:W2:Y:S01]  /*83a0*/  LDL R17, [R1+0x54] ;  /* 0x0000540001117983 */ /* 0x000ea20000100800 */
[----:B------:R-:W-:-:S03]  /*83b0*/  ISETP.NE.U32.AND P0, PT, RZ, c[0x0][0x340], PT ;  /* 0x0000d000ff007a0c */ /* 0x000fc60003f05070 */
[----:B------:R-:W3:Y:S01]  /*83c0*/  LDL R20, [R1+0x5c] ;  /* 0x00005c0001147983 */ /* 0x000ee20000100800 */
[----:B------:R-:W-:-:S13]  /*83d0*/  ISETP.NE.AND.EX P1, PT, RZ, c[0x0][0x344], PT, P0 ;  /* 0x0000d100ff007a0c */ /* 0x000fda0003f25300 */
[----:B------:R-:W-:Y:S02]  /*83e0*/  @P1 MOV R2, 0x4 ;  /* 0x0000000400021802 */ /* 0x000fe40000000f00 */
[----:B------:R-:W-:Y:S01]  /*83f0*/  SHF.R.S32.HI R0, RZ, 0x1f, R158 ;  /* 0x0000001fff007819 */ /* 0x000fe2000001149e */
[----:B------:R-:W-:-:S04]  /*8400*/  IMAD.WIDE.U32 R4, R158, c[0x0][0x178], RZ ;  /* 0x00005e009e047a25 */ /* 0x000fc800078e00ff */
[----:B------:R-:W-:Y:S02]  /*8410*/  IMAD R0, R0, c[0x0][0x178], RZ ;  /* 0x00005e0000007a24 */ /* 0x000fe400078e02ff */
[----:B------:R-:W-:Y:S02]  /*8420*/  IMAD.MOV.U32 R7, RZ, RZ, R135 ;  /* 0x000000ffff077224 */ /* 0x000fe400078e0087 */
[----:B--2---:R-:W-:-:S05]  /*8430*/  @P1 IMAD.WIDE R2, R17, R2, c[0x0][0x340] ;  /* 0x0000d00011021625 */ /* 0x004fca00078e0202 */
[----:B------:R1:W2:Y:S01]  /*8440*/  @P1 LDG.E R16, [R2.64] ;  /* 0x0000000802101981 */ /* 0x0002a2000c1e1900 */
[----:B------:R-:W-:Y:S02]  /*8450*/  SHF.R.S32.HI R15, RZ, 0x1f, R17 ;  /* 0x0000001fff0f7819 */ /* 0x000fe40000011411 */
[----:B-1----:R-:W-:Y:S01]  /*8460*/  LEA R2, R164, R138, 0x4 ;  /* 0x0000008aa4027211 */ /* 0x002fe200078e20ff */
[----:B------:R-:W-:-:S03]  /*8470*/  IMAD R3, R158, c[0x0][0x17c], R0 ;  /* 0x00005f009e037a24 */ /* 0x000fc600078e0200 */
[----:B------:R-:W-:Y:S02]  /*8480*/  IADD3 R12, R2, R18, RZ ;  /* 0x00000012020c7210 */ /* 0x000fe40007ffe0ff */
[----:B------:R-:W-:-:S03]  /*8490*/  IADD3 R2, P0, R138, R11, RZ ;  /* 0x0000000b8a027210 */ /* 0x000fc60007f1e0ff */
[----:B------:R-:W-:Y:S01]  /*84a0*/  @P3 IMAD.HI.U32 R6, R12, c[0x0][0x2c8], RZ ;  /* 0x0000b2000c063a27 */ /* 0x000fe200078e00ff */
[----:B------:R-:W-:Y:S02]  /*84b0*/  IADD3 R5, R5, R3, RZ ;  /* 0x0000000305057210 */ /* 0x000fe40007ffe0ff */
[----:B------:R-:W-:Y:S01]  /*84c0*/  LEA.HI.X.SX32 R3, R11, R186, 0x1, P0 ;  /* 0x000000ba0b037211 */ /* 0x000fe200000f0eff */
[----:B------:R-:W-:Y:S01]  /*84d0*/  IMAD.MOV.U32 R0, RZ, RZ, R12 ;  /* 0x000000ffff007224 */ /* 0x000fe200078e000c */
[----:B------:R-:W-:Y:S02]  /*84e0*/  @P3 SHF.R.U32.HI R0, RZ, c[0x0][0x2cc], R6 ;  /* 0x0000b300ff003a19 */ /* 0x000fe40000011606 */
[----:B------:R-:W-:Y:S02]  /*84f0*/  ISETP.NE.U32.AND P0, PT, RZ, c[0x0][0x348], PT ;  /* 0x0000d200ff007a0c */ /* 0x000fe40003f05070 */
[----:B------:R-:W-:Y:S02]  /*8500*/  MOV R6, R134 ;  /* 0x0000008600067202 */ /* 0x000fe40000000f00 */
[----:B------:R-:W-:Y:S01]  /*8510*/  ISETP.NE.AND.EX P0, PT, RZ, c[0x0][0x34c], PT, P0 ;  /* 0x0000d300ff007a0c */ /* 0x000fe20003f05300 */
[----:B------:R-:W-:-:S02]  /*8520*/  IMAD R13, R3, c[0x0][0x1e0], RZ ;  /* 0x00007800030d7a24 */ /* 0x000fc400078e02ff */
[----:B------:R-:W-:-:S04]  /*8530*/  IMAD.WIDE.U32 R10, R2, c[0x0][0x1e0], R6 ;  /* 0x00007800020a7a25 */ /* 0x000fc800078e0006 */
[----:B------:R-:W-:Y:S01]  /*8540*/  IMAD.WIDE.U32 R8, R2, c[0x0][0x208], R6 ;  /* 0x0000820002087a25 */ /* 0x000fe200078e0006 */
[----:B------:R-:W-:-:S03]  /*8550*/  SEL R6, R15, RZ, !P0 ;  /* 0x000000ff0f067207 */ /* 0x000fc60004000000 */
[----:B---3--:R-:W-:-:S04]  /*8560*/  IMAD.WIDE.U32 R4, R20, c[0x0][0x1b8], R4 ;  /* 0x00006e0014047a25 */ /* 0x008fc800078e0004 */
[----:B------:R-:W-:Y:S02]  /*8570*/  IMAD R7, R3, c[0x0][0x208], RZ ;  /* 0x0000820003077a24 */ /* 0x000fe400078e02ff */
[----:B------:R-:W-:Y:S02]  /*8580*/  IMAD R14, R2, c[0x0][0x1e4], R13 ;  /* 0x00007900020e7a24 */ /* 0x000fe400078e020d */
[----:B------:R-:W-:Y:S01]  /*8590*/  IMAD R3, R20, c[0x0][0x1bc], R5 ;  /* 0x00006f0014037a24 */ /* 0x000fe200078e0205 */
[----:B------:R-:W-:Y:S01]  /*85a0*/  SEL R5, R17, RZ, !P0 ;  /* 0x000000ff11057207 */ /* 0x000fe20004000000 */
[----:B------:R-:W-:Y:S01]  /*85b0*/  IMAD R13, R2, c[0x0][0x20c], R7 ;  /* 0x00008300020d7a24 */ /* 0x000fe200078e0207 */
[----:B------:R-:W-:Y:S01]  /*85c0*/  MOV R2, R4 ;  /* 0x0000000400027202 */ /* 0x000fe20000000f00 */
[----:B------:R-:W-:-:S04]  /*85d0*/  IMAD R6, R6, c[0x0][0x1c0], RZ ;  /* 0x0000700006067a24 */ /* 0x000fc800078e02ff */
[C---:B------:R-:W-:Y:S02]  /*85e0*/  IMAD R6, R5.reuse, c[0x0][0x1c4], R6 ;  /* 0x0000710005067a24 */ /* 0x040fe400078e0206 */
[----:B------:R-:W-:-:S04]  /*85f0*/  IMAD.WIDE.U32 R2, R5, c[0x0][0x1c0], R2 ;  /* 0x0000700005027a25 */ /* 0x000fc800078e0002 */
[----:B------:R-:W-:Y:S01]  /*8600*/  IMAD.IADD R5, R9, 0x1, R13 ;  /* 0x0000000109057824 */ /* 0x000fe200078e020d */
[----:B------:R-:W-:Y:S01]  /*8610*/  SHF.R.S32.HI R9, RZ, 0x1f, R0 ;  /* 0x0000001fff097819 */ /* 0x000fe20000011400 */
[----:B------:R-:W-:Y:S01]  /*8620*/  IMAD.MOV.U32 R4, RZ, RZ, R8 ;  /* 0x000000ffff047224 */ /* 0x000fe200078e0008 */
[----:B------:R-:W-:-:S03]  /*8630*/  IADD3 R3, R3, R6, RZ ;  /* 0x0000000603037210 */ /* 0x000fc60007ffe0ff */
[----:B------:R-:W-:Y:S01]  /*8640*/  IMAD R8, R9, c[0x0][0x1b0], RZ ;  /* 0x00006c0009087a24 */ /* 0x000fe200078e02ff */
[C---:B------:R-:W-:Y:S02]  /*8650*/  IADD3 R9, -R0.reuse, RZ, RZ ;  /* 0x000000ff00097210 */ /* 0x040fe40007ffe1ff */
[----:B------:R-:W-:Y:S01]  /*8660*/  IADD3 R7, R11, R14, RZ ;  /* 0x0000000e0b077210 */ /* 0x000fe20007ffe0ff */
[C---:B------:R-:W-:Y:S01]  /*8670*/  IMAD R8, R0.reuse, c[0x0][0x1b4], R8 ;  /* 0x00006d0000087a24 */ /* 0x040fe200078e0208 */
[----:B------:R-:W-:Y:S01]  /*8680*/  MOV R6, R10 ;  /* 0x0000000a00067202 */ /* 0x000fe20000000f00 */
[----:B------:R-:W-:Y:S01]  /*8690*/  IMAD.WIDE.U32 R10, R0, c[0x0][0x1b0], R2 ;  /* 0x00006c00000a7a25 */ /* 0x000fe200078e0002 */
[----:B------:R-:W-:-:S03]  /*86a0*/  ISETP.NE.U32.AND P0, PT, RZ, c[0x0][0x350], PT ;  /* 0x0000d400ff007a0c */ /* 0x000fc60003f05070 */
[----:B------:R-:W-:-:S04]  /*86b0*/  IMAD.WIDE.U32 R2, R20, c[0x0][0x210], R4 ;  /* 0x0000840014027a25 */ /* 0x000fc800078e0004 */
[----:B------:R-:W-:Y:S01]  /*86c0*/  IMAD R0, R9, c[0x0][0x2c4], R12 ;  /* 0x0000b10009007a24 */ /* 0x000fe200078e020c */
[----:B------:R-:W-:Y:S01]  /*86d0*/  IADD3 R5, R11, R8, RZ ;  /* 0x000000080b057210 */ /* 0x000fe20007ffe0ff */
[----:B------:R-:W-:Y:S01]  /*86e0*/  IMAD R9, R20, c[0x0][0x214], R3 ;  /* 0x0000850014097a24 */ /* 0x000fe200078e0203 */
[----:B------:R-:W-:Y:S02]  /*86f0*/  ISETP.NE.AND.EX P0, PT, RZ, c[0x0][0x354], PT, P0 ;  /* 0x0000d500ff007a0c */ /* 0x000fe40003f05300 */
[----:B------:R-:W-:Y:S02]  /*8700*/  SHF.R.S32.HI R11, RZ, 0x1f, R0 ;  /* 0x0000001fff0b7819 */ /* 0x000fe40000011400 */
[----:B------:R-:W-:Y:S01]  /*8710*/  MOV R8, R2 ;  /* 0x0000000200087202 */ /* 0x000fe20000000f00 */
[----:B------:R-:W-:Y:S02]  /*8720*/  IMAD.MOV.U32 R4, RZ, RZ, R10 ;  /* 0x000000ffff047224 */ /* 0x000fe400078e000a */
[----:B------:R-:W-:-:S02]  /*8730*/  IMAD R12, R11, c[0x0][0x1a8], RZ ;  /* 0x00006a000b0c7a24 */ /* 0x000fc400078e02ff */
[----:B------:R-:W-:-:S04]  /*8740*/  IMAD.WIDE.U32 R6, R20, c[0x0][0x1e8], R6 ;  /* 0x00007a0014067a25 */ /* 0x000fc800078e0006 */
[----:B------:R-:W-:Y:S02]  /*8750*/  IMAD R12, R0, c[0x0][0x1ac], R12 ;  /* 0x00006b00000c7a24 */ /* 0x000fe400078e020c */
[----:B------:R-:W-:Y:S01]  /*8760*/  IMAD R7, R20, c[0x0][0x1ec], R7 ;  /* 0x00007b0014077a24 */ /* 0x000fe200078e0207 */
[----:B------:R-:W-:Y:S02]  /*8770*/  ISETP.GE.AND P2, PT, R134, c[0x0][0x198], PT ;  /* 0x0000660086007a0c */ /* 0x000fe40003f46270 */
[----:B------:R-:W-:Y:S02]  /*8780*/  IADD3 R78, R226, -0x1, RZ ;  /* 0xffffffffe24e7810 */ /* 0x000fe40007ffe0ff */
[----:B--2---:R-:W-:Y:S02]  /*8790*/  @P1 SHF.R.S32.HI R3, RZ, 0x1f, R16 ;  /* 0x0000001fff031819 */ /* 0x004fe40000011410 */
[----:B------:R-:W-:Y:S02]  /*87a0*/  @!P1 MOV R3, R15 ;  /* 0x0000000f00039202 */ /* 0x000fe40000000f00 */
[----:B------:R-:W-:-:S02]  /*87b0*/  @P1 MOV R2, R16 ;  /* 0x0000001000021202 */ /* 0x000fc40000000f00 */
[----:B------:R-:W-:Y:S02]  /*87c0*/  @!P1 MOV R2, R17 ;  /* 0x0000001100029202 */ /* 0x000fe40000000f00 */
[----:B------:R-:W-:Y:S02]  /*87d0*/  SEL R10, R3, RZ, !P0 ;  /* 0x000000ff030a7207 */ /* 0x000fe40004000000 */
[----:B------:R-:W-:Y:S01]  /*87e0*/  SEL R11, R2, RZ, !P0 ;  /* 0x000000ff020b7207 */ /* 0x000fe20004000000 */
[----:B------:R-:W-:-:S04]  /*87f0*/  IMAD.WIDE.U32 R2, R0, c[0x0][0x1a8], R4 ;  /* 0x00006a0000027a25 */ /* 0x000fc800078e0004 */
[C---:B------:R-:W-:Y:S02]  /*8800*/  IMAD R0, R10.reuse, c[0x0][0x218], RZ ;  /* 0x000086000a007a24 */ /* 0x040fe400078e02ff */
[----:B------:R-:W-:Y:S02]  /*8810*/  IMAD R4, R10, c[0x0][0x1f0], RZ ;  /* 0x00007c000a047a24 */ /* 0x000fe400078e02ff */
[----:B------:R-:W-:Y:S01]  /*8820*/  IMAD.WIDE.U32 R16, R11, c[0x0][0x1f0], R6 ;  /* 0x00007c000b107a25 */ /* 0x000fe200078e0006 */
[----:B------:R-:W-:-:S03]  /*8830*/  LEA R6, P0, R2, c[0x0][0x160], 0x1 ;  /* 0x0000580002067a11 */ /* 0x000fc600078008ff */
[----:B------:R-:W-:Y:S02]  /*8840*/  IMAD.IADD R5, R3, 0x1, R12 ;  /* 0x0000000103057824 */ /* 0x000fe400078e020c */
[----:B------:R-:W-:-:S04]  /*8850*/  IMAD.WIDE.U32 R8, R11, c[0x0][0x218], R8 ;  /* 0x000086000b087a25 */ /* 0x000fc800078e0008 */
[C---:B------:R-:W-:Y:S02]  /*8860*/  IMAD R0, R11.reuse, c[0x0][0x21c], R0 ;  /* 0x000087000b007a24 */ /* 0x040fe400078e0200 */
[----:B------:R-:W-:Y:S01]  /*8870*/  IMAD R3, R11, c[0x0][0x1f4], R4 ;  /* 0x00007d000b037a24 */ /* 0x000fe200078e0204 */
[----:B------:R-:W-:Y:S02]  /*8880*/  LEA.HI.X R5, R2, c[0x0][0x164], R5, 0x1, P0 ;  /* 0x0000590002057a11 */ /* 0x000fe400000f0c05 */
[----:B------:R-:W-:Y:S02]  /*8890*/  IADD3 R0, R9, R0, RZ ;  /* 0x0000000009007210 */ /* 0x000fe40007ffe0ff */
[----:B------:R-:W-:Y:S01]  /*88a0*/  IADD3 R2, R17, R3, RZ ;  /* 0x0000000311027210 */ /* 0x000fe20007ffe0ff */
[----:B------:R1:W-:Y:S04]  /*88b0*/  STL.64 [R1+0x30], R16 ;  /* 0x0000301001007387 */ /* 0x0003e80000100a00 */
[----:B------:R1:W-:Y:S04]  /*88c0*/  STL.64 [R1+0x28], R8 ;  /* 0x0000280801007387 */ /* 0x0003e80000100a00 */
[----:B------:R1:W-:Y:S04]  /*88d0*/  STL [R1+0x38], R0 ;  /* 0x0000380001007387 */ /* 0x0003e80000100800 */
[----:B------:R1:W-:Y:S01]  /*88e0*/  STL [R1+0x3c], R2 ;  /* 0x00003c0201007387 */ /* 0x0003e20000100800 */
[----:B------:R-:W-:Y:S01]  /*88f0*/  IADD3 R4, R138, R18, RZ ;  /* 0x000000128a047210 */ /* 0x000fe20007ffe0ff */
[----:B------:R-:W-:Y:S05]  /*8900*/  BRA.DIV ~URZ, `(.L_x_851) ;  /* 0x0001b7727f007947 */ /* 0x000fea000b800000 */
[----:B------:R2:W3:Y:S02]  /*8910*/  SHFL.IDX PT, R7, R5, RZ, 0x181f ;  /* 0x00181fff05077589 */ /* 0x0004e400000e0000 */
.L_x_1053:
[----:B------:R-:W-:Y:S05]  /*8920*/  BRA.DIV ~URZ, `(.L_x_852) ;  /* 0x0001b7c27f007947 */ /* 0x000fea000b800000 */
[----:B-1----:R1:W4:Y:S02]  /*8930*/  SHFL.IDX PT, R2, R6, RZ, 0x181f ;  /* 0x00181fff06027589 */ /* 0x00232400000e0000 */
.L_x_1054:
[----:B--2---:R-:W2:Y:S01]  /*8940*/  LDL R0, [R1+0x14] ;  /* 0x0000140001007983 */ /* 0x004ea20000100800 */
[----:B------:R-:W-:Y:S01]  /*8950*/  BSSY B0, `(.L_x_853) ;  /* 0x000000a000007945 */ /* 0x000fe20003800000 */
[----:B--2---:R-:W-:-:S05]  /*8960*/  IMAD R0, R0, c[0x0][0x2c4], RZ ;  /* 0x0000b10000007a24 */ /* 0x004fca00078e02ff */
        /* <DEDUP_REMOVED lines=8> */
.L_x_854:
[----:B------:R-:W-:Y:S05]  /*89f0*/  BSYNC B0 ;  /* 0x0000000000007941 */ /* 0x000fea0003800000 */
.L_x_853:
[----:B------:R-:W-:Y:S05]  /*8a00*/  BRA.DIV ~URZ, `(.L_x_855) ;  /* 0x0001b7527f007947 */ /* 0x000fea000b800000 */
[----:B---3--:R3:W1:Y:S04]  /*8a10*/  SHFL.IDX PT, R7, R5, 0x1, 0x181f ;  /* 0x00381f0005077f89 */ /* 0x00866800000e0000 */
[----:B--2-4-:R3:W2:Y:S02]  /*8a20*/  SHFL.IDX PT, R2, R6, 0x1, 0x181f ;  /* 0x00381f0006027f89 */ /* 0x0146a400000e0000 */
.L_x_1055:
        /* <DEDUP_REMOVED lines=10> */
.L_x_857:
[----:B------:R-:W-:Y:S05]  /*8ad0*/  BSYNC B0 ;  /* 0x0000000000007941 */ /* 0x000fea0003800000 */
.L_x_856:
[----:B------:R-:W-:Y:S05]  /*8ae0*/  BRA.DIV ~URZ, `(.L_x_858) ;  /* 0x0001b7427f007947 */ /* 0x000fea000b800000 */
[----:B-1----:R1:W4:Y:S02]  /*8af0*/  SHFL.IDX PT, R7, R5, 0x2, 0x181f ;  /* 0x00581f0005077f89 */ /* 0x00232400000e0000 */
.L_x_1056:
[----:B------:R-:W-:Y:S05]  /*8b00*/  BRA.DIV ~URZ, `(.L_x_859) ;  /* 0x0001b7927f007947 */ /* 0x000fea000b800000 */
[----:B--2---:R2:W1:Y:S02]  /*8b10*/  SHFL.IDX PT, R2, R6, 0x2, 0x181f ;  /* 0x00581f0006027f89 */ /* 0x00446400000e0000 */
.L_x_1057:
[----:B------:R-:W-:Y:S01]  /*8b20*/  IADD3 R3, R4, 0x20, RZ ;  /* 0x0000002004037810 */ /* 0x000fe20007ffe0ff */
[----:B------:R-:W-:Y:S03]  /*8b30*/  BSSY B0, `(.L_x_860) ;  /* 0x0000009000007945 */ /* 0x000fe60003800000 */
        /* <DEDUP_REMOVED lines=8> */
.L_x_861:
[----:B------:R-:W-:Y:S05]  /*8bc0*/  BSYNC B0 ;  /* 0x0000000000007941 */ /* 0x000fea0003800000 */
.L_x_860:
[----:B------:R-:W-:Y:S05]  /*8bd0*/  BRA.DIV ~URZ, `(.L_x_862) ;  /* 0x0001b7327f007947 */ /* 0x000fea000b800000 */
[----:B----4-:R4:W2:Y:S04]  /*8be0*/  SHFL.IDX PT, R7, R5, 0x3, 0x181f ;  /* 0x00781f0005077f89 */ /* 0x0108a800000e0000 */
[----:B-1----:R4:W1:Y:S02]  /*8bf0*/  SHFL.IDX PT, R2, R6, 0x3, 0x181f ;  /* 0x00781f0006027f89 */ /* 0x00286400000e0000 */
.L_x_1058:
        /* <DEDUP_REMOVED lines=10> */
.L_x_864:
[----:B------:R-:W-:Y:S05]  /*8ca0*/  BSYNC B0 ;  /* 0x0000000000007941 */ /* 0x000fea0003800000 */
.L_x_863:
[----:B------:R-:W-:Y:S05]  /*8cb0*/  BRA.DIV ~URZ, `(.L_x_865) ;  /* 0x0001b7227f007947 */ /* 0x000fea000b800000 */
[----:B--2---:R2:W3:Y:S02]  /*8cc0*/  SHFL.IDX PT, R7, R5, 0x4, 0x181f ;  /* 0x00981f0005077f89 */ /* 0x0044e400000e0000 */
.L_x_1059:
[----:B------:R-:W-:Y:S05]  /*8cd0*/  BRA.DIV ~URZ, `(.L_x_866) ;  /* 0x0001b7727f007947 */ /* 0x000fea000b800000 */
[----:B-1----:R1:W2:Y:S02]  /*8ce0*/  SHFL.IDX PT, R2, R6, 0x4, 0x181f ;  /* 0x00981f0006027f89 */ /* 0x0022a400000e0000 */
.L_x_1060:
        /* <DEDUP_REMOVED lines=10> */
.L_x_868:
[----:B------:R-:W-:Y:S05]  /*8d90*/  BSYNC B0 ;  /* 0x0000000000007941 */ /* 0x000fea0003800000 */
.L_x_867:
[----:B------:R-:W-:Y:S05]  /*8da0*/  BRA.DIV ~URZ, `(.L_x_869) ;  /* 0x0001b7127f007947 */ /* 0x000fea000b800000 */
[----:B---3--:R3:W1:Y:S04]  /*8db0*/  SHFL.IDX PT, R7, R5, 0x5, 0x181f ;  /* 0x00b81f0005077f89 */ /* 0x00866800000e0000 */
[----:B--2---:R3:W2:Y:S02]  /*8dc0*/  SHFL.IDX PT, R2, R6, 0x5, 0x181f ;  /* 0x00b81f0006027f89 */ /* 0x0046a400000e0000 */
.L_x_1061:
        /* <DEDUP_REMOVED lines=10> */
.L_x_871:
[----:B------:R-:W-:Y:S05]  /*8e70*/  BSYNC B0 ;  /* 0x0000000000007941 */ /* 0x000fea0003800000 */
.L_x_870:
[----:B------:R-:W-:Y:S05]  /*8e80*/  BRA.DIV ~URZ, `(.L_x_872) ;  /* 0x0001b7027f007947 */ /* 0x000fea000b800000 */
[----:B-1----:R1:W3:Y:S02]  /*8e90*/  SHFL.IDX PT, R7, R5, 0x6, 0x181f ;  /* 0x00d81f0005077f89 */ /* 0x0022e400000e0000 */
.L_x_1062:
[----:B------:R-:W-:Y:S05]  /*8ea0*/  BRA.DIV ~URZ, `(.L_x_873) ;  /* 0x0001b7527f007947 */ /* 0x000fea000b800000 */
[----:B--2---:R2:W1:Y:S02]  /*8eb0*/  SHFL.IDX PT, R2, R6, 0x6, 0x181f ;  /* 0x00d81f0006027f89 */ /* 0x00446400000e0000 */
.L_x_1063:
        /* <DEDUP_REMOVED lines=10> */
.L_x_875:
[----:B------:R-:W-:Y:S05]  /*8f60*/  BSYNC B0 ;  /* 0x0000000000007941 */ /* 0x000fea0003800000 */
.L_x_874:
[----:B------:R-:W-:Y:S05]  /*8f70*/  BRA.DIV ~URZ, `(.L_x_876) ;  /* 0x0001b6f27f007947 */ /* 0x000fea000b800000 */
[----:B-1-34-:R-:W1:Y:S04]  /*8f80*/  SHFL.IDX PT, R5, R5, 0x7, 0x181f ;  /* 0x00f81f0005057f89 */ /* 0x01ae6800000e0000 */
[----:B------:R3:W4:Y:S02]  /*8f90*/  SHFL.IDX PT, R3, R6, 0x7, 0x181f ;  /* 0x00f81f0006037f89 */ /* 0x00072400000e0000 */
.L_x_1064:
[----:B--23--:R-:W2:Y:S01]  /*8fa0*/  LDL.LU R6, [R1+0x40] ;  /* 0x0000400001067983 */ /* 0x00cea20000300800 */
[----:B------:R-:W-:Y:S02]  /*8fb0*/  ISETP.GE.AND P6, PT, R134, c[0x0][0x1d4], PT ;  /* 0x0000750086007a0c */ /* 0x000fe40003fc6270 */
[----:B------:R-:W-:-:S04]  /*8fc0*/  IADD3 R2, R4, 0x70, RZ ;  /* 0x0000007004027810 */ /* 0x000fc80007ffe0ff */
[----:B------:R-:W-:-:S13]  /*8fd0*/  ISETP.GE.AND P0, PT, R2, R0, PT ;  /* 0x000000000200720c */ /* 0x000fda0003f06270 */
[----:B----4-:R-:W-:-:S04]  /*8fe0*/  @!P0 LEA R2, P1, R134, R3, 0x1 ;  /* 0x0000000386028211 */ /* 0x010fc800078208ff */
[----:B-1----:R-:W-:-:S05]  /*8ff0*/  @!P0 LEA.HI.X R3, R134, R5, R135, 0x1, P1 ;  /* 0x0000000586038211 */ /* 0x002fca00008f0c87 */
[----:B------:R-:W-:Y:S01]  /*9000*/  @!PT LDS RZ, [RZ] ;  /* 0x00000000fffff984 */ /* 0x000fe20000000800 */
[----:B------:R-:W-:Y:S01]  /*9010*/  @!PT LDS RZ, [RZ] ;  /* 0x00000000fffff984 */ /* 0x000fe20000000800 */
[----:B------:R-:W-:Y:S01]  /*9020*/  @!PT LDS RZ, [RZ] ;  /* 0x00000000fffff984 */ /* 0x000fe20000000800 */
[----:B------:R1:W-:Y:S04]  /*9030*/  @!P0 LDGSTS.E.BYPASS.LTC128B.128 [R221+0x8900], [R2.64], !P2 ;  /* 0x0890000002dd8fae */ /* 0x0003e8000d101d48 */
[----:B------:R-:W0:Y:S01]  /*9040*/  LDGDEPBAR ;  /* 0x00000000000079af */ /* 0x000e220000000000 */
[----:B------:R-:W-:Y:S01]  /*9050*/  WARPSYNC 0xffffffff ;  /* 0xffffffff00007948 */ /* 0x000fe20003800000 */
[----:B--2---:R-:W-:-:S04]  /*9060*/  LOP3.LUT R6, R6, 0xffffff7f, RZ, 0xc0, !PT ;  /* 0xffffff7f06067812 */ /* 0x004fc800078ec0ff */
[----:B------:R-:W-:-:S05]  /*9070*/  @P6 LOP3.LUT R6, R6, 0x80, RZ, 0xfc, !PT ;  /* 0x0000008006066812 */ /* 0x000fca00078efcff */
[----:B------:R1:W-:Y:S02]  /*9080*/  STL [R1+0x40], R6 ;  /* 0x0000400601007387 */ /* 0x0003e40000100800 */
[----:B------:R-:W2:Y:S04]  /*9090*/  LDL R190, [R1+0x18] ;  /* 0x0000180001be7983 */ /* 0x000ea80000100800 */
[----:B------:R-:W3:Y:S04]  /*90a0*/  LDL R8, [R1+0x3c] ;  /* 0x00003c0001087983 */ /* 0x000ee80000100800 */
[----:B-1----:R-:W4:Y:S01]  /*90b0*/  LDL.64 R6, [R1+0x30] ;  /* 0x0000300001067983 */ /* 0x002f220000100a00 */
[----:B------:R-:W-:Y:S01]  /*90c0*/  IMAD.MOV.U32 R76, RZ, RZ, -0x50 ;  /* 0xffffffb0ff4c7424 */ /* 0x000fe200078e00ff */
[----:B------:R-:W-:-:S03]  /*90d0*/  SHF.R.S32.HI R79, RZ, 0x1f, R78 ;  /* 0x0000001fff4f7819 */ /* 0x000fc6000001144e */
[----:B------:R-:W-:Y:S02]  /*90e0*/  IMAD R76, R226, R76, 0x50 ;  /* 0x00000050e24c7424 */ /* 0x000fe400078e024c */
[----:B------:R-:W-:Y:S02]  /*90f0*/  IMAD R4, R79, c[0x0][0x1e0], RZ ;  /* 0x000078004f047a24 */ /* 0x000fe400078e02ff */
[----:B------:R-:W-:-:S04]  /*9100*/  IMAD.WIDE.U32 R2, R78, c[0x0][0x1e0], RZ ;  /* 0x000078004e027a25 */ /* 0x000fc800078e00ff */
[----:B------:R-:W-:-:S04]  /*9110*/  IMAD R4, R78, c[0x0][0x1e4], R4 ;  /* 0x000079004e047a24 */ /* 0x000fc800078e0204 */
[----:B------:R-:W-:Y:S02]  /*9120*/  IMAD.IADD R3, R3, 0x1, R4 ;  /* 0x0000000103037824 */ /* 0x000fe400078e0204 */
[----:B------:R-:W-:Y:S02]  /*9130*/  IMAD.MOV.U32 R182, RZ, RZ, c[0x0][0x1e0] ;  /* 0x00007800ffb67624 */ /* 0x000fe400078e00ff */
[----:B------:R-:W-:Y:S01]  /*9140*/  IMAD.MOV.U32 R183, RZ, RZ, c[0x0][0x1e4] ;  /* 0x00007900ffb77624 */ /* 0x000fe200078e00ff */
[----:B------:R-:W-:Y:S01]  /*9150*/  BSSY B0, `(.L_x_877) ;  /* 0x000002c000007945 */ /* 0x000fe20003800000 */
[----:B------:R-:W-:Y:S01]  /*9160*/  BAR.SYNC.DEFER_BLOCKING 0x0 ;  /* 0x0000000000007b1d */ /* 0x000fe20000010000 */
[----:B--2---:R-:W-:-:S04]  /*9170*/  IADD3 R77, R76, R190, -R138 ;  /* 0x000000be4c4d7210 */ /* 0x004fc80007ffe88a */
[C---:B------:R-:W-:Y:S01]  /*9180*/  ISETP.GE.AND P0, PT, R77.reuse, 0x1, PT ;  /* 0x000000014d00780c */ /* 0x040fe20003f06270 */
[----:B---3--:R-:W-:Y:S02]  /*9190*/  IMAD.MOV.U32 R181, RZ, RZ, R8 ;  /* 0x000000ffffb57224 */ /* 0x008fe400078e0008 */
[----:B----4-:R-:W-:Y:S01]  /*91a0*/  IMAD.MOV.U32 R180, RZ, RZ, R6 ;  /* 0x000000ffffb47224 */ /* 0x010fe200078e0006 */
[----:B------:R-:W-:-:S03]  /*91b0*/  ISETP.GE.AND P3, PT, R77, 0x11, PT ;  /* 0x000000114d00780c */ /* 0x000fc60003f66270 */
[----:B------:R-:W-:-:S04]  /*91c0*/  IMAD.WIDE.U32 R4, R2, 0x50, R180 ;  /* 0x0000005002047825 */ /* 0x000fc800078e00b4 */
[----:B------:R-:W-:Y:S02]  /*91d0*/  IMAD R2, R3, 0x50, RZ ;  /* 0x0000005003027824 */ /* 0x000fe400078e02ff */
[----:B------:R-:W-:Y:S02]  /*91e0*/  @P0 LEA R6, P1, R4, c[0x0][0x1c8], 0x1 ;  /* 0x0000720004060a11 */ /* 0x000fe400078208ff */
[----:B------:R-:W-:Y:S01]  /*91f0*/  IMAD.IADD R3, R5, 0x1, R2 ;  /* 0x0000000105037824 */ /* 0x000fe200078e0202 */
[C---:B------:R-:W-:Y:S02]  /*9200*/  ISETP.GE.AND P2, PT, R77.reuse, 0x21, PT ;  /* 0x000000214d00780c */ /* 0x040fe40003f46270 */
[----:B------:R-:W-:Y:S02]  /*9210*/  @P3 LEA R2, P4, R182, R4, 0x4 ;  /* 0x00000004b6023211 */ /* 0x000fe400078820ff */
[----:B------:R-:W-:Y:S02]  /*9220*/  @P0 LEA.HI.X R7, R4, c[0x0][0x1cc], R3, 0x1, P1 ;  /* 0x0000730004070a11 */ /* 0x000fe400008f0c03 */
[----:B------:R-:W-:Y:S01]  /*9230*/  ISETP.GE.AND P1, PT, R77, 0x31, PT ;  /* 0x000000314d00780c */ /* 0x000fe20003f26270 */
[----:B------:R-:W-:-:S02]  /*9240*/  IMAD.WIDE.U32 R8, R182, 0x20, RZ ;  /* 0x00000020b6087825 */ /* 0x000fc400078e00ff */
[----:B------:R-:W-:Y:S01]  /*9250*/  @!PT LDS RZ, [RZ] ;  /* 0x00000000fffff984 */ /* 0x000fe20000000800 */
[----:B------:R-:W-:Y:S01]  /*9260*/  @!PT LDS RZ, [RZ] ;  /* 0x00000000fffff984 */ /* 0x000fe20000000800 */
[----:B------:R-:W-:Y:S01]  /*9270*/  @!PT LDS RZ, [RZ] ;  /* 0x00000000fffff984 */ /* 0x000fe20000000800 */
[----:B------:R1:W-:Y:S01]  /*9280*/  @P0 LDGSTS.E.BYPASS.LTC128B.128 [R221+0x2900], [R6.64], !P6 ;  /* 0x0290000006dd0fae */ /* 0x0003e2000f101d48 */
[----:B------:R-:W-:-:S09]  /*9290*/  @P3 LEA R12, P0, R2, c[0x0][0x1c8], 0x1 ;  /* 0x00007200020c3a11 */ /* 0x000fd200078008ff */
[----:B------:R-:W-:Y:S01]  /*92a0*/  @P1 IMAD R14, R183, 0x30, RZ ;  /* 0x00000030b70e1824 */ /* 0x000fe200078e02ff */
[----:B-1----:R-:W-:-:S04]  /*92b0*/  @P3 LEA.HI.X R6, R182, R3, R183, 0x4, P4 ;  /* 0x00000003b6063211 */ /* 0x002fc800020f24b7 */
[----:B------:R-:W-:Y:S01]  /*92c0*/  @P3 LEA.HI.X R13, R2, c[0x0][0x1cc], R6, 0x1, P0 ;  /* 0x00007300020d3a11 */ /* 0x000fe200000f0c06 */
[----:B------:R-:W-:Y:S01]  /*92d0*/  IMAD.SHL.U32 R2, R183, 0x20, RZ ;  /* 0x00000020b7027824 */ /* 0x000fe200078e00ff */
[----:B------:R-:W-:-:S03]  /*92e0*/  @P2 IADD3 R8, P0, R4, R8, RZ ;  /* 0x0000000804082210 */ /* 0x000fc60007f1e0ff */
[----:B------:R1:W-:Y:S01]  /*92f0*/  @P3 LDGSTS.E.BYPASS.LTC128B.128 [R221+0x3100], [R12.64], !P6 ;  /* 0x031000000cdd3fae */ /* 0x0003e2000f101d48 */
[----:B------:R-:W-:Y:S01]  /*9300*/  @P2 IADD3.X R9, R3, R9, R2, P0, !PT ;  /* 0x0000000903092210 */ /* 0x000fe200007fe402 */
[----:B------:R-:W-:Y:S01]  /*9310*/  @P1 IMAD.MOV.U32 R2, RZ, RZ, R4 ;  /* 0x000000ffff021224 */ /* 0x000fe200078e0004 */
[----:B------:R-:W-:-:S03]  /*9320*/  @P2 LEA R10, P0, R8, c[0x0][0x1c8], 0x1 ;  /* 0x00007200080a2a11 */ /* 0x000fc600078008ff */
[----:B------:R-:W-:Y:S01]  /*9330*/  @P1 IMAD.WIDE.U32 R6, R182, 0x30, R2 ;  /* 0x00000030b6061825 */ /* 0x000fe200078e0002 */
[----:B------:R-:W-:-:S03]  /*9340*/  @P2 LEA.HI.X R11, R8, c[0x0][0x1cc], R9, 0x1, P0 ;  /* 0x00007300080b2a11 */ /* 0x000fc600000f0c09 */
[----:B------:R-:W-:Y:S01]  /*9350*/  @P1 IMAD.IADD R7, R7, 0x1, R14 ;  /* 0x0000000107071824 */ /* 0x000fe200078e020e */
[C---:B------:R-:W-:Y:S01]  /*9360*/  @P1 LEA R8, P0, R6.reuse, c[0x0][0x1c8], 0x1 ;  /* 0x0000720006081a11 */ /* 0x040fe200078008ff */
[----:B------:R1:W-:Y:S03]  /*9370*/  @P2 LDGSTS.E.BYPASS.LTC128B.128 [R221+0x3900], [R10.64], !P6 ;  /* 0x039000000add2fae */ /* 0x0003e6000f101d48 */
[----:B------:R-:W-:-:S05]  /*9380*/  @P1 LEA.HI.X R9, R6, c[0x0][0x1cc], R7, 0x1, P0 ;  /* 0x0000730006091a11 */ /* 0x000fca00000f0c07 */
        /* <DEDUP_REMOVED lines=8> */
.L_x_878:
[----:B------:R-:W-:Y:S05]  /*9410*/  BSYNC B0 ;  /* 0x0000000000007941 */ /* 0x000fea0003800000 */
.L_x_877:
[----:B------:R3:W5:Y:S01]  /*9420*/  LDL R189, [R1+0x44] ;  /* 0x0000440001bd7983 */ /* 0x0007620000100800 */
[----:B------:R-:W-:Y:S01]  /*9430*/  ISETP.LT.AND P0, PT, RZ, c[0x0][0x27c], PT ;  /* 0x00009f00ff007a0c */ /* 0x000fe20003f01270 */
[----:B--2---:R-:W-:Y:S02]  /*9440*/  IMAD.MOV.U32 R2, RZ, RZ, c[0x0][0x2c4] ;  /* 0x0000b100ff027624 */ /* 0x004fe400078e00ff */
[----:B------:R-:W0:Y:S03]  /*9450*/  LDGDEPBAR ;  /* 0x00000000000079af */ /* 0x000e260000000000 */
[----:B------:R-:W-:-:S07]  /*9460*/  ISETP.NE.AND P5, PT, R2, 0x1, PT ;  /* 0x000000010200780c */ /* 0x000fce0003fa5270 */
[----:B------:R-:W-:Y:S05]  /*9470*/  @P0 BRA `(.L_x_879) ;  /* 0x0000002000000947 */ /* 0x000fea0003800000 */
[----:B------:R-:W-:-:S04]  /*9480*/  DEPBAR.LE SB0, 0x1 ;  /* 0x000080400000791a */ /* 0x000fc80000000000 */
[----:B------:R-:W-:Y:S05]  /*9490*/  BRA `(.L_x_880) ;  /* 0x00004bd000007947 */ /* 0x000fea0003800000 */
.L_x_879:
[----:B------:R-:W-:Y:S01]  /*94a0*/  ULDC.U8 UR4, c[0x0][0x298] ;  /* 0x0000a60000047ab9 */ /* 0x000fe20000000000 */
[----:B-----5:R-:W-:Y:S01]  /*94b0*/  SHF.R.S32.HI R2, RZ, 0x1f, R137 ;  /* 0x0000001fff027819 */ /* 0x020fe20000011489 */
[C---:B------:R-:W-:Y:S01]  /*94c0*/  IMAD.WIDE.U32 R6, R137.reuse, c[0x0][0x280], RZ ;  /* 0x0000a00089067a25 */ /* 0x040fe200078e00ff */
[----:B------:R-:W-:Y:S01]  /*94d0*/  ISETP.NE.AND P0, PT, RZ, UR4, PT ;  /* 0x00000004ff007c0c */ /* 0x000fe2000bf05270 */
[----:B------:R-:W-:Y:S01]  /*94e0*/  BSSY B2, `(.L_x_880) ;  /* 0x00004b8000027945 */ /* 0x000fe20003800000 */
[----:B------:R-:W-:Y:S01]  /*94f0*/  IADD3 R20, R82, R189, RZ ;  /* 0x000000bd52147210 */ /* 0x000fe20007ffe0ff */
[----:B------:R-:W-:Y:S01]  /*9500*/  IMAD R3, R2, c[0x0][0x280], RZ ;  /* 0x0000a00002037a24 */ /* 0x000fe200078e02ff */
[----:B------:R-:W-:Y:S01]  /*9510*/  IADD3 R65, R82, 0x60, RZ ;  /* 0x0000006052417810 */ /* 0x000fe20007ffe0ff */
[----:B------:R-:W-:Y:S02]  /*9520*/  IMAD R2, R2, c[0x0][0x290], RZ ;  /* 0x0000a40002027a24 */ /* 0x000fe400078e02ff */
[----:B-1----:R-:W-:-:S02]  /*9530*/  IMAD R8, R137, c[0x0][0x284], R3 ;  /* 0x0000a10089087a24 */ /* 0x002fc400078e0203 */
[----:B------:R-:W-:Y:S01]  /*9540*/  IMAD R3, R137, c[0x0][0x294], R2 ;  /* 0x0000a50089037a24 */ /* 0x000fe200078e0202 */
[----:B------:R-:W-:Y:S01]  /*9550*/  LEA R2, R163, R20, 0x5 ;  /* 0x00000014a3027211 */ /* 0x000fe200078e28ff */
[----:B------:R-:W-:Y:S01]  /*9560*/  IMAD.WIDE.U32 R4, R137, c[0x0][0x290], RZ ;  /* 0x0000a40089047a25 */ /* 0x000fe200078e00ff */
[----:B------:R-:W-:-:S04]  /*9570*/  IADD3 R8, R8, R7, RZ ;  /* 0x0000000708087210 */ /* 0x000fc80007ffe0ff */
[----:B------:R-:W-:Y:S01]  /*9580*/  IADD3 R9, R3, R5, RZ ;  /* 0x0000000503097210 */ /* 0x000fe20007ffe0ff */
[----:B------:R-:W-:Y:S05]  /*9590*/  @!P0 BRA `(.L_x_881) ;  /* 0x0000269000008947 */ /* 0x000fea0003800000 */
[----:B------:R-:W-:Y:S01]  /*95a0*/  @P5 IMAD.HI.U32 R3, R2, c[0x0][0x2c8], RZ ;  /* 0x0000b20002035a27 */ /* 0x000fe200078e00ff */
[----:B------:R-:W-:Y:S01]  /*95b0*/  BSSY B0, `(.L_x_882) ;  /* 0x0000033000007945 */ /* 0x000fe20003800000 */
[----:B------:R-:W-:Y:S01]  /*95c0*/  SHF.R.S32.HI R28, RZ, 0x1f, R26 ;  /* 0x0000001fff1c7819 */ /* 0x000fe2000001141a */
[----:B------:R-:W-:Y:S01]  /*95d0*/  CS2R R42, SRZ ;  /* 0x00000000002a7805 */ /* 0x000fe2000001ff00 */
[----:B------:R-:W-:Y:S01]  /*95e0*/  IMAD.MOV.U32 R5, RZ, RZ, R9 ;  /* 0x000000ffff057224 */ /* 0x000fe200078e0009 */
[----:B------:R-:W-:Y:S01]  /*95f0*/  @P5 SHF.R.U32.HI R2, RZ, c[0x0][0x2cc], R3 ;  /* 0x0000b300ff025a19 */ /* 0x000fe20000011603 */
[----:B------:R-:W-:-:S03]  /*9600*/  IMAD.MOV.U32 R7, RZ, RZ, R8 ;  /* 0x000000ffff077224 */ /* 0x000fc600078e0008 */
[----:B------:R-:W-:Y:S01]  /*9610*/  SHF.R.S32.HI R3, RZ, 0x1f, R2 ;  /* 0x0000001fff037819 */ /* 0x000fe20000011402 */
[----:B------:R-:W-:-:S04]  /*9620*/  IMAD.WIDE.U32 R6, R2, c[0x0][0x280], R6 ;  /* 0x0000a00002067a25 */ /* 0x000fc800078e0006 */
[C---:B------:R-:W-:Y:S01]  /*9630*/  IMAD R9, R3.reuse, c[0x0][0x280], RZ ;  /* 0x0000a00003097a24 */ /* 0x040fe200078e02ff */
[----:B------:R-:W-:Y:S01]  /*9640*/  LEA R29, P1, R6, c[0x0][0x270], 0x1 ;  /* 0x00009c00061d7a11 */ /* 0x000fe200078208ff */
[----:B------:R-:W-:Y:S02]  /*9650*/  IMAD R8, R3, c[0x0][0x290], RZ ;  /* 0x0000a40003087a24 */ /* 0x000fe400078e02ff */
[C---:B------:R-:W-:Y:S02]  /*9660*/  IMAD.WIDE.U32 R4, R2.reuse, c[0x0][0x290], R4 ;  /* 0x0000a40002047a25 */ /* 0x040fe400078e0004 */
[----:B------:R1:W2:Y:S02]  /*9670*/  SHFL.IDX PT, R10, R29, RZ, 0x1c1f ;  /* 0x001c1fff1d0a7589 */ /* 0x0002a400000e0000 */
[----:B------:R-:W-:Y:S01]  /*9680*/  IMAD R3, R2, c[0x0][0x284], R9 ;  /* 0x0000a10002037a24 */ /* 0x000fe200078e0209 */
[----:B------:R-:W-:Y:S01]  /*9690*/  LEA R30, P0, R4, c[0x0][0x288], 0x1 ;  /* 0x0000a200041e7a11 */ /* 0x000fe200078008ff */
[----:B------:R-:W-:-:S02]  /*96a0*/  IMAD R2, R2, c[0x0][0x294], R8 ;  /* 0x0000a50002027a24 */ /* 0x000fc400078e0208 */
[----:B------:R-:W-:Y:S01]  /*96b0*/  CS2R R8, SRZ ;  /* 0x0000000000087805 */ /* 0x000fe2000001ff00 */
[----:B------:R-:W-:Y:S01]  /*96c0*/  IADD3 R3, R7, R3, RZ ;  /* 0x0000000307037210 */ /* 0x000fe20007ffe0ff */
[----:B------:R1:W4:Y:S01]  /*96d0*/  SHFL.IDX PT, R11, R30, RZ, 0x1c1f ;  /* 0x001c1fff1e0b7589 */ /* 0x00032200000e0000 */
[----:B------:R-:W-:Y:S02]  /*96e0*/  IADD3 R2, R5, R2, RZ ;  /* 0x0000000205027210 */ /* 0x000fe40007ffe0ff */
[----:B------:R-:W-:Y:S02]  /*96f0*/  LEA.HI.X R27, R6, c[0x0][0x274], R3, 0x1, P1 ;  /* 0x00009d00061b7a11 */ /* 0x000fe400008f0c03 */
[----:B------:R-:W-:Y:S01]  /*9700*/  LEA.HI.X R23, R4, c[0x0][0x28c], R2, 0x1, P0 ;  /* 0x0000a30004177a11 */ /* 0x000fe200000f0c02 */
[----:B------:R-:W-:Y:S01]  /*9710*/  CS2R R6, SRZ ;  /* 0x0000000000067805 */ /* 0x000fe2000001ff00 */
[----:B------:R-:W-:Y:S01]  /*9720*/  ISETP.GE.AND P0, PT, R20, R0, PT ;  /* 0x000000001400720c */ /* 0x000fe20003f06270 */
[----:B------:R1:W3:Y:S01]  /*9730*/  SHFL.IDX PT, R17, R27, RZ, 0x1c1f ;  /* 0x001c1fff1b117589 */ /* 0x0002e200000e0000 */
[----:B------:R-:W-:Y:S01]  /*9740*/  CS2R R4, SRZ ;  /* 0x0000000000047805 */ /* 0x000fe2000001ff00 */
[----:B------:R-:W-:-:S02]  /*9750*/  CS2R R2, SRZ ;  /* 0x0000000000027805 */ /* 0x000fc4000001ff00 */
[----:B------:R1:W1:Y:S08]  /*9760*/  SHFL.IDX PT, R16, R23, RZ, 0x1c1f ;  /* 0x001c1fff17107589 */ /* 0x00027000000e0000 */
[----:B------:R-:W-:Y:S05]  /*9770*/  @P0 BRA `(.L_x_883) ;  /* 0x0000016000000947 */ /* 0x000fea0003800000 */
[----:B--2---:R-:W-:Y:S01]  /*9780*/  ISETP.GE.AND P1, PT, R24, c[0x0][0x27c], PT ;  /* 0x00009f0018007a0c */ /* 0x004fe20003f26270 */
[----:B------:R-:W-:Y:S01]  /*9790*/  CS2R R8, SRZ ;  /* 0x0000000000087805 */ /* 0x000fe2000001ff00 */
[----:B------:R-:W-:Y:S01]  /*97a0*/  ISETP.GE.AND P0, PT, R26, c[0x0][0x27c], PT ;  /* 0x00009f001a007a0c */ /* 0x000fe20003f06270 */
[----:B------:R-:W-:-:S10]  /*97b0*/  CS2R R6, SRZ ;  /* 0x0000000000067805 */ /* 0x000fd4000001ff00 */
[C---:B------:R-:W-:Y:S01]  /*97c0*/  @!P1 IMAD.SHL.U32 R2, R24.reuse, 0x2, RZ ;  /* 0x0000000218029824 */ /* 0x040fe200078e00ff */
[----:B------:R-:W-:Y:S01]  /*97d0*/  @!P1 SHF.L.U64.HI R3, R24, 0x1, R25 ;  /* 0x0000000118039819 */ /* 0x000fe20000010219 */
[C---:B------:R-:W-:Y:S01]  /*97e0*/  @!P0 IMAD.SHL.U32 R4, R26.reuse, 0x2, RZ ;  /* 0x000000021a048824 */ /* 0x040fe200078e00ff */
[----:B------:R-:W-:Y:S02]  /*97f0*/  @!P0 SHF.L.U64.HI R5, R26, 0x1, R28 ;  /* 0x000000011a058819 */ /* 0x000fe4000001021c */
[CC--:B------:R-:W-:Y:S02]  /*9800*/  @!P1 IADD3 R14, P2, R10.reuse, R2.reuse, RZ ;  /* 0x000000020a0e9210 */ /* 0x0c0fe40007f5e0ff */
[----:B----4-:R-:W-:Y:S02]  /*9810*/  @!P1 IADD3 R12, P4, R11, R2, RZ ;  /* 0x000000020b0c9210 */ /* 0x010fe40007f9e0ff */
[-C--:B------:R-:W-:Y:S01]  /*9820*/  @!P0 IADD3 R2, P3, R10, R4.reuse, RZ ;  /* 0x000000040a028210 */ /* 0x080fe20007f7e0ff */
[--C-:B---3--:R-:W-:Y:S01]  /*9830*/  @!P1 IMAD.X R15, R17, 0x1, R3.reuse, P2 ;  /* 0x00000001110f9824 */ /* 0x108fe200010e0603 */
[----:B------:R-:W-:Y:S01]  /*9840*/  @!P0 IADD3 R10, P2, R11, R4, RZ ;  /* 0x000000040b0a8210 */ /* 0x000fe20007f5e0ff */
[----:B-1----:R-:W-:-:S02]  /*9850*/  @!P1 IMAD.X R13, R16, 0x1, R3, P4 ;  /* 0x00000001100d9824 */ /* 0x002fc400020e0603 */
[--C-:B------:R-:W-:Y:S01]  /*9860*/  @!P0 IMAD.X R3, R17, 0x1, R5.reuse, P3 ;  /* 0x0000000111038824 */ /* 0x100fe200018e0605 */
[----:B------:R1:W5:Y:S01]  /*9870*/  @!P1 LD.E.64 R6, [R14.64] ;  /* 0x000000080e069980 */ /* 0x000362000c101b00 */
[----:B------:R-:W-:Y:S02]  /*9880*/  @!P0 IMAD.X R11, R16, 0x1, R5, P2 ;  /* 0x00000001100b8824 */ /* 0x000fe400010e0605 */
[----:B------:R-:W-:Y:S01]  /*9890*/  CS2R R4, SRZ ;  /* 0x0000000000047805 */ /* 0x000fe2000001ff00 */
[----:B------:R2:W5:Y:S05]  /*98a0*/  @!P0 LD.E.64 R8, [R2.64] ;  /* 0x0000000802088980 */ /* 0x00056a000c101b00 */
[----:B------:R1:W5:Y:S01]  /*98b0*/  @!P0 LD.E.64 R4, [R10.64] ;  /* 0x000000080a048980 */ /* 0x000362000c101b00 */
[----:B--2---:R-:W-:-:S06]  /*98c0*/  CS2R R2, SRZ ;  /* 0x0000000000027805 */ /* 0x004fcc000001ff00 */
[----:B------:R1:W5:Y:S02]  /*98d0*/  @!P1 LD.E.64 R2, [R12.64] ;  /* 0x000000080c029980 */ /* 0x000364000c101b00 */
.L_x_883:
[----:B--2---:R-:W-:Y:S05]  /*98e0*/  BSYNC B0 ;  /* 0x0000000000007941 */ /* 0x004fea0003800000 */
.L_x_882:
[----:B-1----:R-:W-:Y:S01]  /*98f0*/  IADD3 R10, R20, 0x20, RZ ;  /* 0x00000020140a7810 */ /* 0x002fe20007ffe0ff */
[----:B-----5:R-:W-:Y:S01]  /*9900*/  IMAD.MOV.U32 R14, RZ, RZ, R8 ;  /* 0x000000ffff0e7224 */ /* 0x020fe200078e0008 */
[----:B------:R1:W2:Y:S01]  /*9910*/  SHFL.IDX PT, R22, R27, 0x1, 0x1c1f ;  /* 0x003c1f001b167f89 */ /* 0x0002a200000e0000 */
[----:B------:R-:W-:Y:S01]  /*9920*/  IMAD.MOV.U32 R13, RZ, RZ, R9 ;  /* 0x000000ffff0d7224 */ /* 0x000fe200078e0009 */
[----:B------:R-:W-:Y:S01]  /*9930*/  ISETP.GE.AND P0, PT, R10, R0, PT ;  /* 0x000000000a00720c */ /* 0x000fe20003f06270 */
[----:B------:R-:W-:Y:S01]  /*9940*/  IMAD.MOV.U32 R12, RZ, RZ, R6 ;  /* 0x000000ffff0c7224 */ /* 0x000fe200078e0006 */
[----:B----4-:R1:W4:Y:S01]  /*9950*/  SHFL.IDX PT, R11, R29, 0x1, 0x1c1f ;  /* 0x003c1f001d0b7f89 */ /* 0x01032200000e0000 */
[----:B------:R-:W-:Y:S01]  /*9960*/  IMAD.MOV.U32 R10, RZ, RZ, R7 ;  /* 0x000000ffff0a7224 */ /* 0x000fe200078e0007 */
[----:B------:R-:W-:Y:S01]  /*9970*/  PRMT R55, R13, 0x5410, R14 ;  /* 0x000054100d377816 */ /* 0x000fe2000000000e */
[----:B------:R-:W-:Y:S01]  /*9980*/  IMAD.MOV.U32 R13, RZ, RZ, R5 ;  /* 0x000000ffff0d7224 */ /* 0x000fe200078e0005 */
[----:B------:R-:W-:Y:S01]  /*9990*/  MOV R14, R4 ;  /* 0x00000004000e7202 */ /* 0x000fe20000000f00 */
[----:B------:R1:W3:Y:S01]  /*99a0*/  SHFL.IDX PT, R21, R23, 0x1, 0x1c1f ;  /* 0x003c1f0017157f89 */ /* 0x0002e200000e0000 */
[----:B------:R-:W-:Y:S01]  /*99b0*/  PRMT R53, R10, 0x5410, R12 ;  /* 0x000054100a357816 */ /* 0x000fe2000000000c */
[----:B------:R-:W-:Y:S01]  /*99c0*/  IMAD.MOV.U32 R12, RZ, RZ, R2 ;  /* 0x000000ffff0c7224 */ /* 0x000fe200078e0002 */
[----:B------:R-:W-:Y:S01]  /*99d0*/  MOV R10, R3 ;  /* 0x00000003000a7202 */ /* 0x000fe20000000f00 */
[----:B------:R1:W1:Y:S01]  /*99e0*/  SHFL.IDX PT, R18, R30, 0x1, 0x1c1f ;  /* 0x003c1f001e127f89 */ /* 0x00026200000e0000 */
[----:B------:R-:W-:Y:S01]  /*99f0*/  BSSY B0, `(.L_x_884) ;  /* 0x000001d000007945 */ /* 0x000fe20003800000 */
[----:B------:R-:W-:Y:S01]  /*9a00*/  PRMT R54, R13, 0x5410, R14 ;  /* 0x000054100d367816 */ /* 0x000fe2000000000e */
[----:B------:R-:W-:Y:S01]  /*9a10*/  CS2R R32, SRZ ;  /* 0x0000000000207805 */ /* 0x000fe2000001ff00 */
[----:B------:R-:W-:Y:S01]  /*9a20*/  PRMT R52, R10, 0x5410, R12 ;  /* 0x000054100a347816 */ /* 0x000fe2000000000c */
[----:B------:R-:W-:Y:S01]  /*9a30*/  CS2R R36, SRZ ;  /* 0x0000000000247805 */ /* 0x000fe2000001ff00 */
[----:B------:R-:W-:Y:S01]  /*9a40*/  CS2R R34, SRZ ;  /* 0x0000000000227805 */ /* 0x000fe2000001ff00 */
[----:B------:R-:W-:Y:S05]  /*9a50*/  @P0 BRA `(.L_x_885) ;  /* 0x0000016000000947 */ /* 0x000fea0003800000 */
[----:B------:R-:W-:Y:S01]  /*9a60*/  ISETP.GE.AND P1, PT, R24, c[0x0][0x27c], PT ;  /* 0x00009f0018007a0c */ /* 0x000fe20003f26270 */
[----:B------:R-:W-:Y:S01]  /*9a70*/  CS2R R42, SRZ ;  /* 0x00000000002a7805 */ /* 0x000fe2000001ff00 */
[----:B------:R-:W-:Y:S01]  /*9a80*/  ISETP.GE.AND P0, PT, R26, c[0x0][0x27c], PT ;  /* 0x00009f001a007a0c */ /* 0x000fe20003f06270 */
[----:B------:R-:W-:-:S10]  /*9a90*/  CS2R R32, SRZ ;  /* 0x0000000000207805 */ /* 0x000fd4000001ff00 */
[C---:B------:R-:W-:Y:S01]  /*9aa0*/  @!P1 IMAD.SHL.U32 R10, R24.reuse, 0x2, RZ ;  /* 0x00000002180a9824 */ /* 0x040fe200078e00ff */
[----:B------:R-:W-:Y:S01]  /*9ab0*/  @!P1 SHF.L.U64.HI R15, R24, 0x1, R25 ;  /* 0x00000001180f9819 */ /* 0x000fe20000010219 */
[C---:B------:R-:W-:Y:S01]  /*9ac0*/  @!P0 IMAD.SHL.U32 R13, R26.reuse, 0x2, RZ ;  /* 0x000000021a0d8824 */ /* 0x040fe200078e00ff */
[----:B------:R-:W-:Y:S02]  /*9ad0*/  @!P0 SHF.L.U64.HI R19, R26, 0x1, R28 ;  /* 0x000000011a138819 */ /* 0x000fe4000001021c */
[CC--:B----4-:R-:W-:Y:S02]  /*9ae0*/  @!P1 IADD3 R16, P2, R11.reuse, R10.reuse, RZ ;  /* 0x0000000a0b109210 */ /* 0x0d0fe40007f5e0ff */
[----:B-1----:R-:W-:Y:S02]  /*9af0*/  @!P1 IADD3 R14, P4, R18, R10, RZ ;  /* 0x0000000a120e9210 */ /* 0x002fe40007f9e0ff */
[-C--:B------:R-:W-:Y:S01]  /*9b00*/  @!P0 IADD3 R12, P3, R11, R13.reuse, RZ ;  /* 0x0000000d0b0c8210 */ /* 0x080fe20007f7e0ff */
[--C-:B--23--:R-:W-:Y:S01]  /*9b10*/  @!P1 IMAD.X R17, R22, 0x1, R15.reuse, P2 ;  /* 0x0000000116119824 */ /* 0x10cfe200010e060f */
[----:B------:R-:W-:Y:S01]  /*9b20*/  @!P0 IADD3 R10, P2, R18, R13, RZ ;  /* 0x0000000d120a8210 */ /* 0x000fe20007f5e0ff */
[----:B------:R-:W-:Y:S01]  /*9b30*/  CS2R R34, SRZ ;  /* 0x0000000000227805 */ /* 0x000fe2000001ff00 */
[----:B------:R-:W-:Y:S01]  /*9b40*/  CS2R R36, SRZ ;  /* 0x0000000000247805 */ /* 0x000fe2000001ff00 */
[----:B------:R-:W-:Y:S01]  /*9b50*/  @!P1 IMAD.X R15, R21, 0x1, R15, P4 ;  /* 0x00000001150f9824 */ /* 0x000fe200020e060f */
[----:B------:R1:W5:Y:S01]  /*9b60*/  @!P1 LD.E.64 R32, [R16.64] ;  /* 0x0000000810209980 */ /* 0x000362000c101b00 */
[----:B------:R-:W-:-:S02]  /*9b70*/  @!P0 IMAD.X R13, R22, 0x1, R19, P3 ;  /* 0x00000001160d8824 */ /* 0x000fc400018e0613 */
[----:B------:R-:W-:Y:S01]  /*9b80*/  @!P0 IMAD.X R11, R21, 0x1, R19, P2 ;  /* 0x00000001150b8824 */ /* 0x000fe200010e0613 */
[----:B------:R1:W5:Y:S04]  /*9b90*/  @!P1 LD.E.64 R34, [R14.64] ;  /* 0x000000080e229980 */ /* 0x000368000c101b00 */
[----:B------:R1:W5:Y:S04]  /*9ba0*/  @!P0 LD.E.64 R42, [R12.64] ;  /* 0x000000080c2a8980 */ /* 0x000368000c101b00 */
[----:B------:R1:W5:Y:S02]  /*9bb0*/  @!P0 LD.E.64 R36, [R10.64] ;  /* 0x000000080a248980 */ /* 0x000364000c101b00 */
.L_x_885:
[----:B------:R-:W-:Y:S05]  /*9bc0*/  BSYNC B0 ;  /* 0x0000000000007941 */ /* 0x000fea0003800000 */
.L_x_884:
[----:B-1----:R-:W-:Y:S01]  /*9bd0*/  IADD3 R10, R20, 0x40, RZ ;  /* 0x00000040140a7810 */ /* 0x002fe20007ffe0ff */
[----:B-----5:R-:W-:Y:S01]  /*9be0*/  IMAD.MOV.U32 R14, RZ, RZ, R42 ;  /* 0x000000ffff0e7224 */ /* 0x020fe200078e002a */
[----:B--2---:R1:W2:Y:S01]  /*9bf0*/  SHFL.IDX PT, R22, R27, 0x2, 0x1c1f ;  /* 0x005c1f001b167f89 */ /* 0x0042a200000e0000 */
        /* <DEDUP_REMOVED lines=8> */
[----:B---3--:R1:W3:Y:S01]  /*9c80*/  SHFL.IDX PT, R21, R23, 0x2, 0x1c1f ;  /* 0x005c1f0017157f89 */ /* 0x0082e200000e0000 */
        /* <DEDUP_REMOVED lines=24> */
[--C-:B--2---:R-:W-:Y:S01]  /*9e10*/  @!P1 IMAD.X R17, R22, 0x1, R15.reuse, P2 ;  /* 0x0000000116119824 */ /* 0x104fe200010e060f */
[----:B------:R-:W-:Y:S01]  /*9e20*/  @!P0 IADD3 R10, P2, R18, R13, RZ ;  /* 0x0000000d120a8210 */ /* 0x000fe20007f5e0ff */
[----:B------:R-:W-:Y:S01]  /*9e30*/  CS2R R40, SRZ ;  /* 0x0000000000287805 */ /* 0x000fe2000001ff00 */
[----:B------:R-:W-:Y:S01]  /*9e40*/  CS2R R44, SRZ ;  /* 0x00000000002c7805 */ /* 0x000fe2000001ff00 */
[----:B---3--:R-:W-:Y:S01]  /*9e50*/  @!P1 IMAD.X R15, R21, 0x1, R15, P4 ;  /* 0x00000001150f9824 */ /* 0x008fe200020e060f */
[----:B------:R1:W5:Y:S01]  /*9e60*/  @!P1 LD.E.64 R38, [R16.64] ;  /* 0x0000000810269980 */ /* 0x000362000c101b00 */
[----:B------:R-:W-:-:S02]  /*9e70*/  @!P0 IMAD.X R13, R22, 0x1, R19, P3 ;  /* 0x00000001160d8824 */ /* 0x000fc400018e0613 */
[----:B------:R-:W-:Y:S01]  /*9e80*/  @!P0 IMAD.X R11, R21, 0x1, R19, P2 ;  /* 0x00000001150b8824 */ /* 0x000fe200010e0613 */
[----:B------:R1:W5:Y:S04]  /*9e90*/  @!P1 LD.E.64 R40, [R14.64] ;  /* 0x000000080e289980 */ /* 0x000368000c101b00 */
[----:B------:R1:W5:Y:S04]  /*9ea0*/  @!P0 LD.E.64 R46, [R12.64] ;  /* 0x000000080c2e8980 */ /* 0x000368000c101b00 */
[----:B------:R1:W5:Y:S02]  /*9eb0*/  @!P0 LD.E.64 R44, [R10.64] ;  /* 0x000000080a2c8980 */ /* 0x000364000c101b00 */
.L_x_887:
[----:B------:R-:W-:Y:S05]  /*9ec0*/  BSYNC B0 ;  /* 0x0000000000007941 */ /* 0x000fea0003800000 */
.L_x_886:
[----:B-1----:R-:W-:Y:S01]  /*9ed0*/  IADD3 R10, R20, 0x60, RZ ;  /* 0x00000060140a7810 */ /* 0x002fe20007ffe0ff */
[----:B-----5:R-:W-:Y:S01]  /*9ee0*/  IMAD.MOV.U32 R14, RZ, RZ, R46 ;  /* 0x000000ffff0e7224 */ /* 0x020fe200078e002e */
[----:B---3--:R-:W1:Y:S01]  /*9ef0*/  SHFL.IDX PT, R21, R27, 0x3, 0x1c1f ;  /* 0x007c1f001b157f89 */ /* 0x008e6200000e0000 */
        /* <DEDUP_REMOVED lines=8> */
[----:B------:R2:W1:Y:S01]  /*9f80*/  SHFL.IDX PT, R20, R23, 0x3, 0x1c1f ;  /* 0x007c1f0017147f89 */ /* 0x00046200000e0000 */
[----:B------:R-:W-:Y:S01]  /*9f90*/  PRMT R60, R10, 0x5410, R12 ;  /* 0x000054100a3c7816 */ /* 0x000fe2000000000c */
[----:B------:R-:W-:Y:S01]  /*9fa0*/  IMAD.MOV.U32 R12, RZ, RZ, R40 ;  /* 0x000000ffff0c7224 */ /* 0x000fe200078e0028 */
[----:B------:R-:W-:Y:S01]  /*9fb0*/  MOV R10, R41 ;  /* 0x00000029000a7202 */ /* 0x000fe20000000f00 */
[----:B------:R1:W4:Y:S01]  /*9fc0*/  SHFL.IDX PT, R18, R30, 0x3, 0x1c1f ;  /* 0x007c1f001e127f89 */ /* 0x00032200000e0000 */
[----:B------:R-:W-:Y:S01]  /*9fd0*/  BSSY B0, `(.L_x_888) ;  /* 0x000001d000007945 */ /* 0x000fe20003800000 */
[----:B------:R-:W-:Y:S01]  /*9fe0*/  PRMT R61, R13, 0x5410, R14 ;  /* 0x000054100d3d7816 */ /* 0x000fe2000000000e */
[----:B------:R-:W-:Y:S01]  /*9ff0*/  CS2R R48, SRZ ;  /* 0x0000000000307805 */ /* 0x000fe2000001ff00 */
[----:B---3--:R-:W-:Y:S01]  /*a000*/  PRMT R29, R10, 0x5410, R12 ;  /* 0x000054100a1d7816 */ /* 0x008fe2000000000c */
[----:B--2---:R-:W-:Y:S01]  /*a010*/  CS2R R22, SRZ ;  /* 0x0000000000167805 */ /* 0x004fe2000001ff00 */
[----:B-1----:R-:W-:Y:S01]  /*a020*/  CS2R R30, SRZ ;  /* 0x00000000001e7805 */ /* 0x002fe2000001ff00 */
[----:B------:R-:W-:Y:S05]  /*a030*/  @P0 BRA `(.L_x_889) ;  /* 0x0000016000000947 */ /* 0x000fea0003800000 */
[----:B----4-:R-:W-:Y:S01]  /*a040*/  ISETP.GE.AND P1, PT, R24, c[0x0][0x27c], PT ;  /* 0x00009f0018007a0c */ /* 0x010fe20003f26270 */
        /* <DEDUP_REMOVED lines=8> */
[C---:B------:R-:W-:Y:S02]  /*a0d0*/  @!P1 IADD3 R14, P4, R18.reuse, R10, RZ ;  /* 0x0000000a120e9210 */ /* 0x040fe40007f9e0ff */
[-C--:B------:R-:W-:Y:S01]  /*a0e0*/  @!P0 IADD3 R12, P3, R11, R13.reuse, RZ ;  /* 0x0000000d0b0c8210 */ /* 0x080fe20007f7e0ff */
[C-C-:B------:R-:W-:Y:S01]  /*a0f0*/  @!P1 IMAD.X R17, R21.reuse, 0x1, R15.reuse, P2 ;  /* 0x0000000115119824 */ /* 0x140fe200010e060f */
        /* <DEDUP_REMOVED lines=10> */
.L_x_889:
[----:B----4-:R-:W-:Y:S05]  /*a1a0*/  BSYNC B0 ;  /* 0x0000000000007941 */ /* 0x010fea0003800000 */
.L_x_888:
[----:B-1----:R-:W-:Y:S01]  /*a1b0*/  IMAD.IADD R12, R0, 0x1, -R189 ;  /* 0x00000001000c7824 */ /* 0x002fe200078e0abd */
[----:B-----5:R-:W-:Y:S01]  /*a1c0*/  MOV R0, R23 ;  /* 0x0000001700007202 */ /* 0x020fe20000000f00 */
[----:B------:R-:W-:Y:S01]  /*a1d0*/  IMAD.MOV.U32 R10, RZ, RZ, R50 ;  /* 0x000000ffff0a7224 */ /* 0x000fe200078e0032 */
[----:B------:R-:W-:-:S04]  /*a1e0*/  DEPBAR.LE SB0, 0x1 ;  /* 0x000080400000791a */ /* 0x000fc80000000000 */
[----:B------:R-:W-:Y:S01]  /*a1f0*/  IMNMX R27, R12, 0x80, PT ;  /* 0x000000800c1b7817 */ /* 0x000fe20003800200 */
[----:B------:R-:W-:Y:S01]  /*a200*/  IMAD.MOV.U32 R11, RZ, RZ, R51 ;  /* 0x000000ffff0b7224 */ /* 0x000fe200078e0033 */
[----:B------:R-:W-:Y:S01]  /*a210*/  PRMT R66, R66, 0x5410, R10 ;  /* 0x0000541042427816 */ /* 0x000fe2000000000a */
[----:B------:R-:W-:Y:S01]  /*a220*/  IMAD.MOV.U32 R10, RZ, RZ, R22 ;  /* 0x000000ffff0a7224 */ /* 0x000fe200078e0016 */
[----:B------:R-:W-:Y:S01]  /*a230*/  BAR.SYNC.DEFER_BLOCKING 0x0 ;  /* 0x0000000000007b1d */ /* 0x000fe20000010000 */
[----:B------:R-:W-:Y:S01]  /*a240*/  ISETP.GE.AND P0, PT, R82, R27, PT ;  /* 0x0000001b5200720c */ /* 0x000fe20003f06270 */
[----:B------:R-:W-:Y:S01]  /*a250*/  IMAD.MOV.U32 R12, RZ, RZ, R48 ;  /* 0x000000ffff0c7224 */ /* 0x000fe200078e0030 */
[----:B------:R-:W-:Y:S01]  /*a260*/  PRMT R66, R11, 0x7610, R66 ;  /* 0x000076100b427816 */ /* 0x000fe20000000042 */
[----:B------:R-:W-:Y:S01]  /*a270*/  IMAD.MOV.U32 R11, RZ, RZ, R49 ;  /* 0x000000ffff0b7224 */ /* 0x000fe200078e0031 */
[----:B------:R-:W-:Y:S01]  /*a280*/  PRMT R63, R0, 0x5410, R10 ;  /* 0x00005410003f7816 */ /* 0x000fe2000000000a */
[----:B------:R-:W-:Y:S01]  /*a290*/  IMAD.MOV.U32 R0, RZ, RZ, R31 ;  /* 0x000000ffff007224 */ /* 0x000fe200078e001f */
[----:B------:R-:W-:Y:S01]  /*a2a0*/  MOV R10, R30 ;  /* 0x0000001e000a7202 */ /* 0x000fe20000000f00 */
[----:B------:R-:W-:Y:S01]  /*a2b0*/  BSSY B1, `(.L_x_890) ;  /* 0x0000066000017945 */ /* 0x000fe20003800000 */
[----:B------:R-:W-:-:S02]  /*a2c0*/  PRMT R64, R11, 0x5410, R12 ;  /* 0x000054100b407816 */ /* 0x000fc4000000000c */
[----:B------:R-:W-:-:S03]  /*a2d0*/  PRMT R28, R0, 0x5410, R10 ;  /* 0x00005410001c7816 */ /* 0x000fc6000000000a */
[----:B------:R-:W-:Y:S05]  /*a2e0*/  @P0 BRA `(.L_x_891) ;  /* 0x0000062000000947 */ /* 0x000fea0003800000 */
[----:B------:R-:W-:Y:S01]  /*a2f0*/  ISETP.GE.AND P0, PT, R24, c[0x0][0x27c], PT ;  /* 0x00009f0018007a0c */ /* 0x000fe20003f06270 */
[----:B------:R-:W-:-:S12]  /*a300*/  BSSY B0, `(.L_x_892) ;  /* 0x0000030000007945 */ /* 0x000fd80003800000 */
[----:B------:R-:W-:Y:S05]  /*a310*/  @P0 BRA `(.L_x_893) ;  /* 0x000002e000000947 */ /* 0x000fea0003800000 */
[----:B------:R-:W1:Y:S01]  /*a320*/  LDS.128 R12, [R80+0x5000] ;  /* 0x00500000500c7984 */ /* 0x000e620000000c00 */
[--C-:B------:R-:W-:Y:S02]  /*a330*/  SHF.R.U64 R6, R6, 0x10, R7.reuse ;  /* 0x0000001006067819 */ /* 0x100fe40000001207 */
[----:B------:R-:W-:Y:S02]  /*a340*/  SHF.R.U32.HI R0, RZ, 0x10, R7 ;  /* 0x00000010ff007819 */ /* 0x000fe40000011607 */
[--C-:B------:R-:W-:Y:S02]  /*a350*/  SHF.R.U64 R7, R2, 0x10, R3.reuse ;  /* 0x0000001002077819 */ /* 0x100fe40000001203 */
[----:B------:R-:W-:Y:S02]  /*a360*/  SHF.R.U32.HI R2, RZ, 0x10, R3 ;  /* 0x00000010ff027819 */ /* 0x000fe40000011603 */
[----:B------:R-:W-:Y:S02]  /*a370*/  PRMT R10, R53, 0x5410, R0 ;  /* 0x00005410350a7816 */ /* 0x000fe40000000000 */
[----:B------:R-:W-:-:S02]  /*a380*/  PRMT R0, R52, 0x5410, R2 ;  /* 0x0000541034007816 */ /* 0x000fc40000000002 */
[----:B------:R-:W-:Y:S02]  /*a390*/  PRMT R17, R53, 0x5432, R6 ;  /* 0x0000543235117816 */ /* 0x000fe40000000006 */
[----:B------:R-:W-:Y:S01]  /*a3a0*/  PRMT R16, R52, 0x5432, R7 ;  /* 0x0000543234107816 */ /* 0x000fe20000000007 */
[C---:B------:R-:W-:Y:S01]  /*a3b0*/  IMAD.U32 R19, R0.reuse, 0x10000, RZ ;  /* 0x0001000000137824 */ /* 0x040fe200078e00ff */
[----:B------:R-:W-:Y:S02]  /*a3c0*/  LOP3.LUT R21, R0, 0xffff0000, RZ, 0xc0, !PT ;  /* 0xffff000000157812 */ /* 0x000fe400078ec0ff */
[----:B------:R-:W-:Y:S01]  /*a3d0*/  LOP3.LUT R20, R10, 0xffff0000, RZ, 0xc0, !PT ;  /* 0xffff00000a147812 */ /* 0x000fe200078ec0ff */
[C---:B-1----:R-:W-:Y:S01]  /*a3e0*/  IMAD.U32 R18, R14.reuse, 0x10000, RZ ;  /* 0x000100000e127824 */ /* 0x042fe200078e00ff */
[----:B------:R-:W-:Y:S01]  /*a3f0*/  LOP3.LUT R11, R14, 0xffff0000, RZ, 0xc0, !PT ;  /* 0xffff00000e0b7812 */ /* 0x000fe200078ec0ff */
[C---:B------:R-:W-:Y:S01]  /*a400*/  IMAD.U32 R14, R15.reuse, 0x10000, RZ ;  /* 0x000100000f0e7824 */ /* 0x040fe200078e00ff */
[----:B------:R-:W-:Y:S01]  /*a410*/  LOP3.LUT R2, R15, 0xffff0000, RZ, 0xc0, !PT ;  /* 0xffff00000f027812 */ /* 0x000fe200078ec0ff */
[----:B------:R-:W-:Y:S01]  /*a420*/  IMAD.U32 R15, R10, 0x10000, RZ ;  /* 0x000100000a0f7824 */ /* 0x000fe200078e00ff */
[----:B------:R-:W-:-:S02]  /*a430*/  SHF.L.U32 R7, R12, 0x10, RZ ;  /* 0x000000100c077819 */ /* 0x000fc400000006ff */
[----:B------:R-:W-:Y:S01]  /*a440*/  LOP3.LUT R6, R12, 0xffff0000, RZ, 0xc0, !PT ;  /* 0xffff00000c067812 */ /* 0x000fe200078ec0ff */
[----:B------:R-:W-:Y:S01]  /*a450*/  FMUL.FTZ R12, R11, R19 ;  /* 0x000000130b0c7220 */ /* 0x000fe20000410000 */
[----:B------:R-:W-:Y:S01]  /*a460*/  SHF.L.U32 R3, R13, 0x10, RZ ;  /* 0x000000100d037819 */ /* 0x000fe200000006ff */
[-C--:B------:R-:W-:Y:S01]  /*a470*/  FMUL.FTZ R11, R11, R15.reuse ;  /* 0x0000000f0b0b7220 */ /* 0x080fe20000410000 */
[----:B------:R-:W-:Y:S01]  /*a480*/  LOP3.LUT R0, R13, 0xffff0000, RZ, 0xc0, !PT ;  /* 0xffff00000d007812 */ /* 0x000fe200078ec0ff */
[C---:B------:R-:W-:Y:S02]  /*a490*/  FFMA.FTZ R13, R18.reuse, R15, -R12 ;  /* 0x0000000f120d7223 */ /* 0x040fe4000001080c */
[----:B------:R-:W-:Y:S01]  /*a4a0*/  FFMA.FTZ R12, R18, R19, R11 ;  /* 0x00000013120c7223 */ /* 0x000fe2000001000b */
[C---:B------:R-:W-:Y:S01]  /*a4b0*/  SHF.L.U32 R18, R17.reuse, 0x10, RZ ;  /* 0x0000001011127819 */ /* 0x040fe200000006ff */
[----:B------:R-:W-:Y:S01]  /*a4c0*/  FMUL.FTZ R10, R2, R21 ;  /* 0x00000015020a7220 */ /* 0x000fe20000410000 */
[----:B------:R-:W-:Y:S01]  /*a4d0*/  LOP3.LUT R17, R17, 0xffff0000, RZ, 0xc0, !PT ;  /* 0xffff000011117812 */ /* 0x000fe200078ec0ff */
[C---:B------:R-:W-:Y:S01]  /*a4e0*/  IMAD.U32 R19, R16.reuse, 0x10000, RZ ;  /* 0x0001000010137824 */ /* 0x040fe200078e00ff */
[----:B------:R-:W-:Y:S01]  /*a4f0*/  LOP3.LUT R16, R16, 0xffff0000, RZ, 0xc0, !PT ;  /* 0xffff000010107812 */ /* 0x000fe200078ec0ff */
[----:B------:R-:W-:-:S02]  /*a500*/  FMUL.FTZ R2, R2, R20 ;  /* 0x0000001402027220 */ /* 0x000fc40000410000 */
[C---:B------:R-:W-:Y:S02]  /*a510*/  FFMA.FTZ R15, R14.reuse, R20, -R10 ;  /* 0x000000140e0f7223 */ /* 0x040fe4000001080a */
[----:B------:R-:W-:Y:S01]  /*a520*/  FFMA.FTZ R11, R14, R21, R2 ;  /* 0x000000150e0b7223 */ /* 0x000fe20000010002 */
[----:B------:R-:W-:Y:S01]  /*a530*/  F2FP.BF16.PACK_AB R14, R12, R13 ;  /* 0x0000000d0c0e723e */ /* 0x000fe200000010ff */
[----:B------:R-:W-:Y:S02]  /*a540*/  FMUL.FTZ R10, R6, R19 ;  /* 0x00000013060a7220 */ /* 0x000fe40000410000 */
[----:B------:R-:W-:Y:S01]  /*a550*/  FMUL.FTZ R2, R0, R16 ;  /* 0x0000001000027220 */ /* 0x000fe20000410000 */
[----:B------:R-:W-:Y:S01]  /*a560*/  F2FP.BF16.PACK_AB R15, R11, R15 ;  /* 0x0000000f0b0f723e */ /* 0x000fe200000010ff */
[----:B------:R-:W-:Y:S02]  /*a570*/  FMUL.FTZ R6, R6, R18 ;  /* 0x0000001206067220 */ /* 0x000fe40000410000 */
[----:B------:R-:W-:-:S02]  /*a580*/  FMUL.FTZ R0, R0, R17 ;  /* 0x0000001100007220 */ /* 0x000fc40000410000 */
[C---:B------:R-:W-:Y:S02]  /*a590*/  FFMA.FTZ R10, R7.reuse, R18, -R10 ;  /* 0x00000012070a7223 */ /* 0x040fe4000001080a */
[----:B------:R-:W-:Y:S02]  /*a5a0*/  FFMA.FTZ R6, R7, R19, R6 ;  /* 0x0000001307067223 */ /* 0x000fe40000010006 */
[C---:B------:R-:W-:Y:S02]  /*a5b0*/  FFMA.FTZ R2, R3.reuse, R17, -R2 ;  /* 0x0000001103027223 */ /* 0x040fe40000010802 */
[----:B------:R-:W-:Y:S01]  /*a5c0*/  FFMA.FTZ R0, R3, R16, R0 ;  /* 0x0000001003007223 */ /* 0x000fe20000010000 */
[----:B------:R-:W-:-:S04]  /*a5d0*/  F2FP.BF16.PACK_AB R12, R6, R10 ;  /* 0x0000000a060c723e */ /* 0x000fc800000010ff */
[----:B------:R-:W-:-:S05]  /*a5e0*/  F2FP.BF16.PACK_AB R13, R0, R2 ;  /* 0x00000002000d723e */ /* 0x000fca00000010ff */
[----:B------:R1:W-:Y:S02]  /*a5f0*/  STS.128 [R80+0x5000], R12 ;  /* 0x0050000c50007388 */ /* 0x0003e40000000c00 */
.L_x_893:
[----:B------:R-:W-:Y:S05]  /*a600*/  BSYNC B0 ;  /* 0x0000000000007941 */ /* 0x000fea0003800000 */
.L_x_892:
[----:B------:R-:W-:-:S13]  /*a610*/  ISETP.GE.AND P0, PT, R26, c[0x0][0x27c], PT ;  /* 0x00009f001a007a0c */ /* 0x000fda0003f06270 */
[----:B------:R-:W-:Y:S05]  /*a620*/  @P0 BRA `(.L_x_891) ;  /* 0x000002e000000947 */ /* 0x000fea0003800000 */
[----:B-1----:R-:W1:Y:S01]  /*a630*/  LDS.128 R12, [R81+0x5000] ;  /* 0x00500000510c7984 */ /* 0x002e620000000c00 */
[----:B------:R-:W-:Y:S02]  /*a640*/  SHF.R.U32.HI R0, RZ, 0x10, R9 ;  /* 0x00000010ff007819 */ /* 0x000fe40000011609 */
[--C-:B------:R-:W-:Y:S02]  /*a650*/  SHF.R.U32.HI R2, RZ, 0x10, R5.reuse ;  /* 0x00000010ff027819 */ /* 0x100fe40000011605 */
[----:B------:R-:W-:Y:S02]  /*a660*/  PRMT R6, R55, 0x5410, R0 ;  /* 0x0000541037067816 */ /* 0x000fe40000000000 */
[----:B------:R-:W-:Y:S02]  /*a670*/  PRMT R0, R54, 0x5410, R2 ;  /* 0x0000541036007816 */ /* 0x000fe40000000002 */
[----:B------:R-:W-:Y:S02]  /*a680*/  SHF.R.U64 R4, R4, 0x10, R5 ;  /* 0x0000001004047819 */ /* 0x000fe40000001205 */
[----:B------:R-:W-:-:S02]  /*a690*/  SHF.R.U64 R3, R8, 0x10, R9 ;  /* 0x0000001008037819 */ /* 0x000fc40000001209 */
[----:B------:R-:W-:Y:S02]  /*a6a0*/  LOP3.LUT R17, R0, 0xffff0000, RZ, 0xc0, !PT ;  /* 0xffff000000117812 */ /* 0x000fe400078ec0ff */
[----:B------:R-:W-:Y:S02]  /*a6b0*/  PRMT R8, R54, 0x5432, R4 ;  /* 0x0000543236087816 */ /* 0x000fe40000000004 */
[----:B------:R-:W-:Y:S02]  /*a6c0*/  LOP3.LUT R16, R6, 0xffff0000, RZ, 0xc0, !PT ;  /* 0xffff000006107812 */ /* 0x000fe400078ec0ff */
[----:B------:R-:W-:Y:S02]  /*a6d0*/  PRMT R9, R55, 0x5432, R3 ;  /* 0x0000543237097816 */ /* 0x000fe40000000003 */
[C---:B-1----:R-:W-:Y:S01]  /*a6e0*/  LOP3.LUT R7, R14.reuse, 0xffff0000, RZ, 0xc0, !PT ;  /* 0xffff00000e077812 */ /* 0x042fe200078ec0ff */
[C---:B------:R-:W-:Y:S01]  /*a6f0*/  IMAD.U32 R10, R15.reuse, 0x10000, RZ ;  /* 0x000100000f0a7824 */ /* 0x040fe200078e00ff */
[----:B------:R-:W-:Y:S01]  /*a700*/  LOP3.LUT R2, R15, 0xffff0000, RZ, 0xc0, !PT ;  /* 0xffff00000f027812 */ /* 0x000fe200078ec0ff */
[----:B------:R-:W-:Y:S01]  /*a710*/  IMAD.U32 R11, R14, 0x10000, RZ ;  /* 0x000100000e0b7824 */ /* 0x000fe200078e00ff */
[----:B------:R-:W-:Y:S01]  /*a720*/  SHF.L.U32 R5, R12, 0x10, RZ ;  /* 0x000000100c057819 */ /* 0x000fe200000006ff */
[----:B------:R-:W-:Y:S01]  /*a730*/  IMAD.U32 R15, R0, 0x10000, RZ ;  /* 0x00010000000f7824 */ /* 0x000fe200078e00ff */
[----:B------:R-:W-:Y:S01]  /*a740*/  LOP3.LUT R4, R12, 0xffff0000, RZ, 0xc0, !PT ;  /* 0xffff00000c047812 */ /* 0x000fe200078ec0ff */
[----:B------:R-:W-:Y:S01]  /*a750*/  IMAD.U32 R14, R6, 0x10000, RZ ;  /* 0x00010000060e7824 */ /* 0x000fe200078e00ff */
[----:B------:R-:W-:Y:S01]  /*a760*/  SHF.L.U32 R3, R13, 0x10, RZ ;  /* 0x000000100d037819 */ /* 0x000fe200000006ff */
[----:B------:R-:W-:Y:S01]  /*a770*/  FMUL.FTZ R12, R7, R15 ;  /* 0x0000000f070c7220 */ /* 0x000fe20000410000 */
[----:B------:R-:W-:Y:S01]  /*a780*/  LOP3.LUT R0, R13, 0xffff0000, RZ, 0xc0, !PT ;  /* 0xffff00000d007812 */ /* 0x000fe200078ec0ff */
[----:B------:R-:W-:-:S02]  /*a790*/  FMUL.FTZ R7, R7, R14 ;  /* 0x0000000e07077220 */ /* 0x000fc40000410000 */
[C---:B------:R-:W-:Y:S02]  /*a7a0*/  FMUL.FTZ R6, R2.reuse, R17 ;  /* 0x0000001102067220 */ /* 0x040fe40000410000 */
[----:B------:R-:W-:Y:S01]  /*a7b0*/  FFMA.FTZ R13, R11, R14, -R12 ;  /* 0x0000000e0b0d7223 */ /* 0x000fe2000001080c */
[----:B------:R-:W-:Y:S01]  /*a7c0*/  SHF.L.U32 R14, R9, 0x10, RZ ;  /* 0x00000010090e7819 */ /* 0x000fe200000006ff */
[----:B------:R-:W-:Y:S01]  /*a7d0*/  FFMA.FTZ R12, R11, R15, R7 ;  /* 0x0000000f0b0c7223 */ /* 0x000fe20000010007 */
[----:B------:R-:W-:Y:S01]  /*a7e0*/  LOP3.LUT R9, R9, 0xffff0000, RZ, 0xc0, !PT ;  /* 0xffff000009097812 */ /* 0x000fe200078ec0ff */
[-C--:B------:R-:W-:Y:S02]  /*a7f0*/  FMUL.FTZ R2, R2, R16.reuse ;  /* 0x0000001002027220 */ /* 0x080fe40000410000 */
[----:B------:R-:W-:Y:S01]  /*a800*/  FFMA.FTZ R11, R10, R16, -R6 ;  /* 0x000000100a0b7223 */ /* 0x000fe20000010806 */
[C---:B------:R-:W-:Y:S01]  /*a810*/  LOP3.LUT R16, R8.reuse, 0xffff0000, RZ, 0xc0, !PT ;  /* 0xffff000008107812 */ /* 0x040fe200078ec0ff */
[----:B------:R-:W-:-:S02]  /*a820*/  IMAD.U32 R15, R8, 0x10000, RZ ;  /* 0x00010000080f7824 */ /* 0x000fc400078e00ff */
[----:B------:R-:W-:Y:S02]  /*a830*/  FFMA.FTZ R7, R10, R17, R2 ;  /* 0x000000110a077223 */ /* 0x000fe40000010002 */
[----:B------:R-:W-:Y:S02]  /*a840*/  FMUL.FTZ R6, R4, R15 ;  /* 0x0000000f04067220 */ /* 0x000fe40000410000 */
[----:B------:R-:W-:Y:S01]  /*a850*/  FMUL.FTZ R2, R0, R16 ;  /* 0x0000001000027220 */ /* 0x000fe20000410000 */
[----:B------:R-:W-:Y:S01]  /*a860*/  F2FP.BF16.PACK_AB R7, R7, R11 ;  /* 0x0000000b0707723e */ /* 0x000fe200000010ff */
[-C--:B------:R-:W-:Y:S02]  /*a870*/  FMUL.FTZ R4, R4, R14.reuse ;  /* 0x0000000e04047220 */ /* 0x080fe40000410000 */
[----:B------:R-:W-:Y:S02]  /*a880*/  FMUL.FTZ R0, R0, R9 ;  /* 0x0000000900007220 */ /* 0x000fe40000410000 */
[C---:B------:R-:W-:Y:S01]  /*a890*/  FFMA.FTZ R8, R5.reuse, R14, -R6 ;  /* 0x0000000e05087223 */ /* 0x040fe20000010806 */
[----:B------:R-:W-:Y:S01]  /*a8a0*/  F2FP.BF16.PACK_AB R6, R12, R13 ;  /* 0x0000000d0c06723e */ /* 0x000fe200000010ff */
[----:B------:R-:W-:-:S02]  /*a8b0*/  FFMA.FTZ R4, R5, R15, R4 ;  /* 0x0000000f05047223 */ /* 0x000fc40000010004 */
[C---:B------:R-:W-:Y:S02]  /*a8c0*/  FFMA.FTZ R2, R3.reuse, R9, -R2 ;  /* 0x0000000903027223 */ /* 0x040fe40000010802 */
[----:B------:R-:W-:Y:S01]  /*a8d0*/  FFMA.FTZ R0, R3, R16, R0 ;  /* 0x0000001003007223 */ /* 0x000fe20000010000 */
[----:B------:R-:W-:-:S04]  /*a8e0*/  F2FP.BF16.PACK_AB R4, R4, R8 ;  /* 0x000000080404723e */ /* 0x000fc800000010ff */
[----:B------:R-:W-:-:S05]  /*a8f0*/  F2FP.BF16.PACK_AB R5, R0, R2 ;  /* 0x000000020005723e */ /* 0x000fca00000010ff */
[----:B------:R1:W-:Y:S02]  /*a900*/  STS.128 [R81+0x5000], R4 ;  /* 0x0050000451007388 */ /* 0x0003e40000000c00 */
.L_x_891:
[----:B------:R-:W-:Y:S05]  /*a910*/  BSYNC B1 ;  /* 0x0000000000017941 */ /* 0x000fea0003800000 */
.L_x_890:
[----:B------:R-:W-:Y:S01]  /*a920*/  ISETP.GE.AND P0, PT, R139, R27, PT ;  /* 0x0000001b8b00720c */ /* 0x000fe20003f06270 */
[----:B------:R-:W-:-:S12]  /*a930*/  BSSY B1, `(.L_x_894) ;  /* 0x0000064000017945 */ /* 0x000fd80003800000 */
[----:B------:R-:W-:Y:S05]  /*a940*/  @P0 BRA `(.L_x_895) ;  /* 0x0000062000000947 */ /* 0x000fea0003800000 */
[----:B------:R-:W-:Y:S01]  /*a950*/  ISETP.GE.AND P0, PT, R24, c[0x0][0x27c], PT ;  /* 0x00009f0018007a0c */ /* 0x000fe20003f06270 */
[----:B------:R-:W-:-:S12]  /*a960*/  BSSY B0, `(.L_x_896) ;  /* 0x0000030000007945 */ /* 0x000fd80003800000 */
[----:B------:R-:W-:Y:S05]  /*a970*/  @P0 BRA `(.L_x_897) ;  /* 0x000002e000000947 */ /* 0x000fea0003800000 */
[----:B-1----:R-:W1:Y:S01]  /*a980*/  LDS.128 R4, [R80+0x6000] ;  /* 0x0060000050047984 */ /* 0x002e620000000c00 */
[--C-:B------:R-:W-:Y:S02]  /*a990*/  SHF.R.U64 R0, R32, 0x10, R33.reuse ;  /* 0x0000001020007819 */ /* 0x100fe40000001221 */
[----:B------:R-:W-:Y:S02]  /*a9a0*/  SHF.R.U32.HI R2, RZ, 0x10, R33 ;  /* 0x00000010ff027819 */ /* 0x000fe40000011621 */
[----:B------:R-:W-:Y:S02]  /*a9b0*/  SHF.R.U32.HI R9, RZ, 0x10, R35 ;  /* 0x00000010ff097819 */ /* 0x000fe40000011623 */
[C---:B------:R-:W-:Y:S02]  /*a9c0*/  PRMT R11, R57.reuse, 0x5432, R0 ;  /* 0x00005432390b7816 */ /* 0x040fe40000000000 */
[----:B------:R-:W-:Y:S02]  /*a9d0*/  PRMT R8, R57, 0x5410, R2 ;  /* 0x0000541039087816 */ /* 0x000fe40000000002 */
[----:B------:R-:W-:-:S02]  /*a9e0*/  PRMT R0, R56, 0x5410, R9 ;  /* 0x0000541038007816 */ /* 0x000fc40000000009 */
[----:B------:R-:W-:Y:S01]  /*a9f0*/  SHF.R.U64 R3, R34, 0x10, R35 ;  /* 0x0000001022037819 */ /* 0x000fe20000001223 */
[----:B------:R-:W-:Y:S01]  /*aa00*/  IMAD.U32 R14, R8, 0x10000, RZ ;  /* 0x00010000080e7824 */ /* 0x000fe200078e00ff */
[C---:B------:R-:W-:Y:S01]  /*aa10*/  LOP3.LUT R17, R0.reuse, 0xffff0000, RZ, 0xc0, !PT ;  /* 0xffff000000117812 */ /* 0x040fe200078ec0ff */
[----:B------:R-:W-:Y:S01]  /*aa20*/  IMAD.U32 R15, R0, 0x10000, RZ ;  /* 0x00010000000f7824 */ /* 0x000fe200078e00ff */
[----:B------:R-:W-:Y:S02]  /*aa30*/  PRMT R10, R56, 0x5432, R3 ;  /* 0x00005432380a7816 */ /* 0x000fe40000000003 */
[----:B------:R-:W-:Y:S02]  /*aa40*/  LOP3.LUT R16, R8, 0xffff0000, RZ, 0xc0, !PT ;  /* 0xffff000008107812 */ /* 0x000fe400078ec0ff */
[C---:B-1----:R-:W-:Y:S01]  /*aa50*/  LOP3.LUT R9, R6.reuse, 0xffff0000, RZ, 0xc0, !PT ;  /* 0xffff000006097812 */ /* 0x042fe200078ec0ff */
[C---:B------:R-:W-:Y:S01]  /*aa60*/  IMAD.U32 R12, R7.reuse, 0x10000, RZ ;  /* 0x00010000070c7824 */ /* 0x040fe200078e00ff */
[----:B------:R-:W-:Y:S01]  /*aa70*/  LOP3.LUT R2, R7, 0xffff0000, RZ, 0xc0, !PT ;  /* 0xffff000007027812 */ /* 0x000fe200078ec0ff */
[----:B------:R-:W-:Y:S01]  /*aa80*/  IMAD.U32 R13, R6, 0x10000, RZ ;  /* 0x00010000060d7824 */ /* 0x000fe200078e00ff */
[C---:B------:R-:W-:Y:S01]  /*aa90*/  SHF.L.U32 R6, R4.reuse, 0x10, RZ ;  /* 0x0000001004067819 */ /* 0x040fe200000006ff */
[----:B------:R-:W-:Y:S01]  /*aaa0*/  FMUL.FTZ R7, R9, R14 ;  /* 0x0000000e09077220 */ /* 0x000fe20000410000 */
[----:B------:R-:W-:Y:S01]  /*aab0*/  SHF.L.U32 R3, R5, 0x10, RZ ;  /* 0x0000001005037819 */ /* 0x000fe200000006ff */
[-C--:B------:R-:W-:Y:S01]  /*aac0*/  FMUL.FTZ R8, R9, R15.reuse ;  /* 0x0000000f09087220 */ /* 0x080fe20000410000 */
[----:B------:R-:W-:Y:S01]  /*aad0*/  LOP3.LUT R0, R5, 0xffff0000, RZ, 0xc0, !PT ;  /* 0xffff000005007812 */ /* 0x000fe200078ec0ff */
[----:B------:R-:W-:Y:S01]  /*aae0*/  FFMA.FTZ R9, R13, R15, R7 ;  /* 0x0000000f0d097223 */ /* 0x000fe20000010007 */
[----:B------:R-:W-:Y:S01]  /*aaf0*/  LOP3.LUT R4, R4, 0xffff0000, RZ, 0xc0, !PT ;  /* 0xffff000004047812 */ /* 0x000fe200078ec0ff */
[----:B------:R-:W-:-:S02]  /*ab00*/  FMUL.FTZ R5, R2, R17 ;  /* 0x0000001102057220 */ /* 0x000fc40000410000 */
[----:B------:R-:W-:Y:S01]  /*ab10*/  FFMA.FTZ R14, R13, R14, -R8 ;  /* 0x0000000e0d0e7223 */ /* 0x000fe20000010808 */
[C---:B------:R-:W-:Y:S01]  /*ab20*/  SHF.L.U32 R13, R11.reuse, 0x10, RZ ;  /* 0x000000100b0d7819 */ /* 0x040fe200000006ff */
[C---:B------:R-:W-:Y:S01]  /*ab30*/  IMAD.U32 R15, R10.reuse, 0x10000, RZ ;  /* 0x000100000a0f7824 */ /* 0x040fe200078e00ff */
[----:B------:R-:W-:Y:S01]  /*ab40*/  LOP3.LUT R10, R10, 0xffff0000, RZ, 0xc0, !PT ;  /* 0xffff00000a0a7812 */ /* 0x000fe200078ec0ff */
[-C--:B------:R-:W-:Y:S01]  /*ab50*/  FMUL.FTZ R2, R2, R16.reuse ;  /* 0x0000001002027220 */ /* 0x080fe20000410000 */
[----:B------:R-:W-:Y:S01]  /*ab60*/  LOP3.LUT R11, R11, 0xffff0000, RZ, 0xc0, !PT ;  /* 0xffff00000b0b7812 */ /* 0x000fe200078ec0ff */
[C---:B------:R-:W-:Y:S02]  /*ab70*/  FFMA.FTZ R8, R12.reuse, R16, -R5 ;  /* 0x000000100c087223 */ /* 0x040fe40000010805 */
[----:B------:R-:W-:Y:S02]  /*ab80*/  FFMA.FTZ R7, R12, R17, R2 ;  /* 0x000000110c077223 */ /* 0x000fe40000010002 */
[----:B------:R-:W-:-:S02]  /*ab90*/  FMUL.FTZ R5, R4, R15 ;  /* 0x0000000f04057220 */ /* 0x000fc40000410000 */
[----:B------:R-:W-:Y:S01]  /*aba0*/  FMUL.FTZ R4, R4, R13 ;  /* 0x0000000d04047220 */ /* 0x000fe20000410000 */
[----:B------:R-:W-:Y:S01]  /*abb0*/  F2FP.BF16.PACK_AB R7, R7, R8 ;  /* 0x000000080707723e */ /* 0x000fe200000010ff */
[C---:B------:R-:W-:Y:S02]  /*abc0*/  FMUL.FTZ R2, R0.reuse, R10 ;  /* 0x0000000a00027220 */ /* 0x040fe40000410000 */
[----:B------:R-:W-:Y:S02]  /*abd0*/  FMUL.FTZ R0, R0, R11 ;  /* 0x0000000b00007220 */ /* 0x000fe40000410000 */
[C---:B------:R-:W-:Y:S02]  /*abe0*/  FFMA.FTZ R5, R6.reuse, R13, -R5 ;  /* 0x0000000d06057223 */ /* 0x040fe40000010805 */
[----:B------:R-:W-:Y:S01]  /*abf0*/  FFMA.FTZ R4, R6, R15, R4 ;  /* 0x0000000f06047223 */ /* 0x000fe20000010004 */
[----:B------:R-:W-:Y:S01]  /*ac00*/  F2FP.BF16.PACK_AB R6, R9, R14 ;  /* 0x0000000e0906723e */ /* 0x000fe200000010ff */
[----:B------:R-:W-:-:S02]  /*ac10*/  FFMA.FTZ R2, R3, R11, -R2 ;  /* 0x0000000b03027223 */ /* 0x000fc40000010802 */
[----:B------:R-:W-:Y:S01]  /*ac20*/  FFMA.FTZ R0, R3, R10, R0 ;  /* 0x0000000a03007223 */ /* 0x000fe20000010000 */
[----:B------:R-:W-:-:S04]  /*ac30*/  F2FP.BF16.PACK_AB R4, R4, R5 ;  /* 0x000000050404723e */ /* 0x000fc800000010ff */
[----:B------:R-:W-:-:S05]  /*ac40*/  F2FP.BF16.PACK_AB R5, R0, R2 ;  /* 0x000000020005723e */ /* 0x000fca00000010ff */
[----:B------:R1:W-:Y:S02]  /*ac50*/  STS.128 [R80+0x6000], R4 ;  /* 0x0060000450007388 */ /* 0x0003e40000000c00 */
.L_x_897:
[----:B------:R-:W-:Y:S05]  /*ac60*/  BSYNC B0 ;  /* 0x0000000000007941 */ /* 0x000fea0003800000 */
.L_x_896:
[----:B------:R-:W-:-:S13]  /*ac70*/  ISETP.GE.AND P0, PT, R26, c[0x0][0x27c], PT ;  /* 0x00009f001a007a0c */ /* 0x000fda0003f06270 */
        /* <DEDUP_REMOVED lines=47> */
.L_x_895:
[----:B------:R-:W-:Y:S05]  /*af70*/  BSYNC B1 ;  /* 0x0000000000017941 */ /* 0x000fea0003800000 */
.L_x_894:
        /* <DEDUP_REMOVED lines=52> */
.L_x_901:
[----:B------:R-:W-:Y:S05]  /*b2c0*/  BSYNC B0 ;  /* 0x0000000000007941 */ /* 0x000fea0003800000 */
.L_x_900:
        /* <DEDUP_REMOVED lines=48> */
.L_x_899:
[----:B------:R-:W-:Y:S05]  /*b5d0*/  BSYNC B1 ;  /* 0x0000000000017941 */ /* 0x000fea0003800000 */
.L_x_898:
[----:B------:R-:W-:-:S13]  /*b5e0*/  ISETP.GE.AND P0, PT, R65, R27, PT ;  /* 0x0000001b4100720c */ /* 0x000fda0003f06270 */
        /* <DEDUP_REMOVED lines=50> */
.L_x_904:
[----:B------:R-:W-:Y:S05]  /*b910*/  BSYNC B0 ;  /* 0x0000000000007941 */ /* 0x000fea0003800000 */
.L_x_903:
[----:B------:R-:W-:-:S13]  /*b920*/  ISETP.GE.AND P0, PT, R26, c[0x0][0x27c], PT ;  /* 0x00009f001a007a0c */ /* 0x000fda0003f06270 */
[----:B------:R-:W-:Y:S05]  /*b930*/  @P0 BRA `(.L_x_902) ;  /* 0x0000272000000947 */ /* 0x000fea0003800000 */
[----:B-1----:R-:W1:Y:S01]  /*b940*/  LDS.128 R4, [R81+0x8000] ;  /* 0x0080000051047984 */ /* 0x002e620000000c00 */
[----:B------:R-:W-:Y:S02]  /*b950*/  SHF.R.U64 R0, R50, 0x10, R51 ;  /* 0x0000001032007819 */ /* 0x000fe40000001233 */
[----:B------:R-:W-:Y:S02]  /*b960*/  SHF.R.U32.HI R11, RZ, 0x10, R49 ;  /* 0x00000010ff0b7819 */ /* 0x000fe40000011631 */
[----:B------:R-:W-:Y:S02]  /*b970*/  SHF.R.U32.HI R2, RZ, 0x10, R51 ;  /* 0x00000010ff027819 */ /* 0x000fe40000011633 */
[----:B------:R-:W-:Y:S02]  /*b980*/  PRMT R10, R66, 0x5432, R0 ;  /* 0x00005432420a7816 */ /* 0x000fe40000000000 */
[----:B------:R-:W-:Y:S02]  /*b990*/  PRMT R0, R64, 0x5410, R11 ;  /* 0x0000541040007816 */ /* 0x000fe4000000000b */
[----:B------:R-:W-:-:S02]  /*b9a0*/  PRMT R8, R66, 0x5410, R2 ;  /* 0x0000541042087816 */ /* 0x000fc40000000002 */
[----:B------:R-:W-:Y:S01]  /*b9b0*/  SHF.R.U64 R3, R48, 0x10, R49 ;  /* 0x0000001030037819 */ /* 0x000fe20000001231 */
[----:B------:R-:W-:Y:S01]  /*b9c0*/  IMAD.U32 R15, R0, 0x10000, RZ ;  /* 0x00010000000f7824 */ /* 0x000fe200078e00ff */
[C---:B------:R-:W-:Y:S01]  /*b9d0*/  LOP3.LUT R16, R8.reuse, 0xffff0000, RZ, 0xc0, !PT ;  /* 0xffff000008107812 */ /* 0x040fe200078ec0ff */
[----:B------:R-:W-:Y:S01]  /*b9e0*/  IMAD.U32 R14, R8, 0x10000, RZ ;  /* 0x00010000080e7824 */ /* 0x000fe200078e00ff */
[----:B------:R-:W-:Y:S02]  /*b9f0*/  PRMT R9, R64, 0x5432, R3 ;  /* 0x0000543240097816 */ /* 0x000fe40000000003 */
[----:B------:R-:W-:Y:S01]  /*ba00*/  LOP3.LUT R17, R0, 0xffff0000, RZ, 0xc0, !PT ;  /* 0xffff000000117812 */ /* 0x000fe200078ec0ff */
[C---:B-1----:R-:W-:Y:S01]  /*ba10*/  IMAD.U32 R12, R6.reuse, 0x10000, RZ ;  /* 0x00010000060c7824 */ /* 0x042fe200078e00ff */
[----:B------:R-:W-:Y:S01]  /*ba20*/  LOP3.LUT R6, R6, 0xffff0000, RZ, 0xc0, !PT ;  /* 0xffff000006067812 */ /* 0x000fe200078ec0ff */
[C---:B------:R-:W-:Y:S01]  /*ba30*/  IMAD.U32 R11, R7.reuse, 0x10000, RZ ;  /* 0x00010000070b7824 */ /* 0x040fe200078e00ff */
[----:B------:R-:W-:-:S02]  /*ba40*/  LOP3.LUT R2, R7, 0xffff0000, RZ, 0xc0, !PT ;  /* 0xffff000007027812 */ /* 0x000fc400078ec0ff */
[----:B------:R-:W-:Y:S01]  /*ba50*/  SHF.L.U32 R7, R4, 0x10, RZ ;  /* 0x0000001004077819 */ /* 0x000fe200000006ff */
[----:B------:R-:W-:Y:S01]  /*ba60*/  FMUL.FTZ R8, R6, R15 ;  /* 0x0000000f06087220 */ /* 0x000fe20000410000 */
[----:B------:R-:W-:Y:S01]  /*ba70*/  LOP3.LUT R3, R4, 0xffff0000, RZ, 0xc0, !PT ;  /* 0xffff000004037812 */ /* 0x000fe200078ec0ff */
[-C--:B------:R-:W-:Y:S01]  /*ba80*/  FMUL.FTZ R6, R6, R14.reuse ;  /* 0x0000000e06067220 */ /* 0x080fe20000410000 */
[C---:B------:R-:W-:Y:S01]  /*ba90*/  LOP3.LUT R0, R5.reuse, 0xffff0000, RZ, 0xc0, !PT ;  /* 0xffff000005007812 */ /* 0x040fe200078ec0ff */
[----:B------:R-:W-:Y:S01]  /*baa0*/  FMUL.FTZ R4, R2, R17 ;  /* 0x0000001102047220 */ /* 0x000fe20000410000 */
[----:B------:R-:W-:Y:S01]  /*bab0*/  SHF.L.U32 R13, R5, 0x10, RZ ;  /* 0x00000010050d7819 */ /* 0x000fe200000006ff */
[C---:B------:R-:W-:Y:S02]  /*bac0*/  FFMA.FTZ R6, R12.reuse, R15, R6 ;  /* 0x0000000f0c067223 */ /* 0x040fe40000010006 */
[----:B------:R-:W-:Y:S01]  /*bad0*/  FFMA.FTZ R14, R12, R14, -R8 ;  /* 0x0000000e0c0e7223 */ /* 0x000fe20000010808 */
[----:B------:R-:W-:Y:S01]  /*bae0*/  SHF.L.U32 R12, R10, 0x10, RZ ;  /* 0x000000100a0c7819 */ /* 0x000fe200000006ff */
[C---:B------:R-:W-:Y:S01]  /*baf0*/  IMAD.U32 R15, R9.reuse, 0x10000, RZ ;  /* 0x00010000090f7824 */ /* 0x040fe200078e00ff */
[----:B------:R-:W-:Y:S01]  /*bb00*/  LOP3.LUT R9, R9, 0xffff0000, RZ, 0xc0, !PT ;  /* 0xffff000009097812 */ /* 0x000fe200078ec0ff */
[-C--:B------:R-:W-:Y:S01]  /*bb10*/  FMUL.FTZ R2, R2, R16.reuse ;  /* 0x0000001002027220 */ /* 0x080fe20000410000 */
[----:B------:R-:W-:Y:S01]  /*bb20*/  LOP3.LUT R10, R10, 0xffff0000, RZ, 0xc0, !PT ;  /* 0xffff00000a0a7812 */ /* 0x000fe200078ec0ff */
[C---:B------:R-:W-:Y:S01]  /*bb30*/  FFMA.FTZ R8, R11.reuse, R16, -R4 ;  /* 0x000000100b087223 */ /* 0x040fe20000010804 */
[----:B------:R-:W-:Y:S01]  /*bb40*/  F2FP.BF16.PACK_AB R6, R6, R14 ;  /* 0x0000000e0606723e */ /* 0x000fe200000010ff */
[----:B------:R-:W-:-:S02]  /*bb50*/  FFMA.FTZ R5, R11, R17, R2 ;  /* 0x000000110b057223 */ /* 0x000fc40000010002 */
[C---:B------:R-:W-:Y:S02]  /*bb60*/  FMUL.FTZ R4, R3.reuse, R15 ;  /* 0x0000000f03047220 */ /* 0x040fe40000410000 */
[C---:B------:R-:W-:Y:S02]  /*bb70*/  FMUL.FTZ R2, R0.reuse, R9 ;  /* 0x0000000900027220 */ /* 0x040fe40000410000 */
[----:B------:R-:W-:Y:S02]  /*bb80*/  FMUL.FTZ R3, R3, R12 ;  /* 0x0000000c03037220 */ /* 0x000fe40000410000 */
        /* <DEDUP_REMOVED lines=10> */
.L_x_881:
[----:B------:R-:W-:Y:S01]  /*bc30*/  @P5 IMAD.HI.U32 R3, R2, c[0x0][0x2c8], RZ ;  /* 0x0000b20002035a27 */ /* 0x000fe200078e00ff */
[----:B------:R-:W-:Y:S01]  /*bc40*/  ISETP.GE.AND P2, PT, R28, c[0x0][0x27c], PT ;  /* 0x00009f001c007a0c */ /* 0x000fe20003f46270 */
[----:B------:R-:W-:Y:S01]  /*bc50*/  CS2R R18, SRZ ;  /* 0x0000000000127805 */ /* 0x000fe2000001ff00 */
[----:B------:R-:W-:Y:S01]  /*bc60*/  CS2R R16, SRZ ;  /* 0x0000000000107805 */ /* 0x000fe2000001ff00 */
[----:B------:R-:W-:Y:S01]  /*bc70*/  IMAD.MOV.U32 R7, RZ, RZ, R8 ;  /* 0x000000ffff077224 */ /* 0x000fe200078e0008 */
[----:B------:R-:W-:-:S04]  /*bc80*/  @P5 SHF.R.U32.HI R2, RZ, c[0x0][0x2cc], R3 ;  /* 0x0000b300ff025a19 */ /* 0x000fc80000011603 */
[----:B------:R-:W-:Y:S01]  /*bc90*/  SHF.R.S32.HI R3, RZ, 0x1f, R2 ;  /* 0x0000001fff037819 */ /* 0x000fe20000011402 */
[----:B------:R-:W-:-:S04]  /*bca0*/  IMAD.WIDE.U32 R6, R2, c[0x0][0x280], R6 ;  /* 0x0000a00002067a25 */ /* 0x000fc800078e0006 */
[C---:B------:R-:W-:Y:S01]  /*bcb0*/  IMAD R5, R3.reuse, c[0x0][0x280], RZ ;  /* 0x0000a00003057a24 */ /* 0x040fe200078e02ff */
[----:B------:R-:W-:Y:S01]  /*bcc0*/  LEA R26, P0, R6, c[0x0][0x270], 0x1 ;  /* 0x00009c00061a7a11 */ /* 0x000fe200078008ff */
[----:B------:R-:W-:Y:S02]  /*bcd0*/  IMAD R3, R3, c[0x0][0x290], RZ ;  /* 0x0000a40003037a24 */ /* 0x000fe400078e02ff */
[C---:B------:R-:W-:Y:S02]  /*bce0*/  IMAD R8, R2.reuse, c[0x0][0x284], R5 ;  /* 0x0000a10002087a24 */ /* 0x040fe400078e0205 */
[----:B------:R-:W-:Y:S02]  /*bcf0*/  IMAD.MOV.U32 R5, RZ, RZ, R9 ;  /* 0x000000ffff057224 */ /* 0x000fe400078e0009 */
[----:B------:R-:W-:Y:S02]  /*bd00*/  IMAD.IADD R7, R7, 0x1, R8 ;  /* 0x0000000107077824 */ /* 0x000fe400078e0208 */
[----:B------:R-:W-:Y:S01]  /*bd10*/  IMAD.WIDE.U32 R4, R2, c[0x0][0x290], R4 ;  /* 0x0000a40002047a25 */ /* 0x000fe200078e0004 */
[----:B------:R-:W1:Y:S02]  /*bd20*/  SHFL.IDX PT, R8, R26, RZ, 0x1c1f ;  /* 0x001c1fff1a087589 */ /* 0x000e6400000e0000 */
[----:B------:R-:W-:Y:S01]  /*bd30*/  LEA.HI.X R21, R6, c[0x0][0x274], R7, 0x1, P0 ;  /* 0x00009d0006157a11 */ /* 0x000fe200000f0c07 */
[----:B------:R-:W-:Y:S01]  /*bd40*/  IMAD R2, R2, c[0x0][0x294], R3 ;  /* 0x0000a50002027a24 */ /* 0x000fe200078e0203 */
[----:B------:R-:W-:-:S03]  /*bd50*/  LEA R3, P0, R4, c[0x0][0x288], 0x1 ;  /* 0x0000a20004037a11 */ /* 0x000fc600078008ff */
[----:B------:R-:W-:Y:S02]  /*bd60*/  IMAD.IADD R2, R5, 0x1, R2 ;  /* 0x0000000105027824 */ /* 0x000fe400078e0202 */
[----:B------:R-:W2:Y:S03]  /*bd70*/  SHFL.IDX PT, R5, R21, RZ, 0x1c1f ;  /* 0x001c1fff15057589 */ /* 0x000ea600000e0000 */
[----:B------:R-:W-:Y:S01]  /*bd80*/  LEA.HI.X R2, R4, c[0x0][0x28c], R2, 0x1, P0 ;  /* 0x0000a30004027a11 */ /* 0x000fe200000f0c02 */
[----:B------:R-:W4:Y:S01]  /*bd90*/  SHFL.IDX PT, R9, R3, RZ, 0x1c1f ;  /* 0x001c1fff03097589 */ /* 0x000f2200000e0000 */
[----:B------:R-:W-:-:S03]  /*bda0*/  ISETP.GE.OR P0, PT, R20, R0, P2 ;  /* 0x000000001400720c */ /* 0x000fc60001706670 */
[----:B------:R-:W5:Y:S10]  /*bdb0*/  SHFL.IDX PT, R10, R2, RZ, 0x1c1f ;  /* 0x001c1fff020a7589 */ /* 0x000f7400000e0000 */
[C---:B------:R-:W-:Y:S01]  /*bdc0*/  @!P0 IMAD.SHL.U32 R6, R28.reuse, 0x2, RZ ;  /* 0x000000021c068824 */ /* 0x040fe200078e00ff */
[----:B------:R-:W-:-:S04]  /*bdd0*/  @!P0 SHF.L.U64.HI R7, R28, 0x1, R29 ;  /* 0x000000011c078819 */ /* 0x000fc8000001021d */
[----:B-1----:R-:W-:-:S04]  /*bde0*/  @!P0 IADD3 R4, P1, R8, R6, RZ ;  /* 0x0000000608048210 */ /* 0x002fc80007f3e0ff */
[----:B--2---:R-:W-:Y:S02]  /*bdf0*/  @!P0 IADD3.X R5, R5, R7, RZ, P1, !PT ;  /* 0x0000000705058210 */ /* 0x004fe40000ffe4ff */
[----:B----4-:R-:W-:Y:S01]  /*be00*/  @!P0 IADD3 R6, P1, R9, R6, RZ ;  /* 0x0000000609068210 */ /* 0x010fe20007f3e0ff */
[----:B------:R-:W-:Y:S01]  /*be10*/  CS2R R14, SRZ ;  /* 0x00000000000e7805 */ /* 0x000fe2000001ff00 */
[----:B------:R-:W-:Y:S01]  /*be20*/  CS2R R12, SRZ ;  /* 0x00000000000c7805 */ /* 0x000fe2000001ff00 */
[----:B------:R1:W2:Y:S02]  /*be30*/  @!P0 LD.E.128 R16, [R4.64] ;  /* 0x0000000804108980 */ /* 0x0002a4000c101d00 */
[----:B-----5:R-:W-:-:S05]  /*be40*/  @!P0 IMAD.X R7, R10, 0x1, R7, P1 ;  /* 0x000000010a078824 */ /* 0x020fca00008e0607 */
[----:B------:R2:W4:Y:S01]  /*be50*/  @!P0 LD.E.128 R12, [R6.64] ;  /* 0x00000008060c8980 */ /* 0x000522000c101d00 */
[----:B------:R-:W-:Y:S01]  /*be60*/  BSSY B0, `(.L_x_905) ;  /* 0x0000026000007945 */ /* 0x000fe20003800000 */
[----:B------:R-:W-:Y:S01]  /*be70*/  CS2R R10, SRZ ;  /* 0x00000000000a7805 */ /* 0x000fe2000001ff00 */
[----:B------:R-:W-:Y:S01]  /*be80*/  CS2R R8, SRZ ;  /* 0x0000000000087805 */ /* 0x000fe2000001ff00 */
[----:B------:R3:W2:Y:S04]  /*be90*/  SHFL.IDX PT, R22, R26, 0x1, 0x1c1f ;  /* 0x003c1f001a167f89 */ /* 0x0006a800000e0000 */
[----:B------:R3:W2:Y:S04]  /*bea0*/  SHFL.IDX PT, R23, R3, 0x1, 0x1c1f ;  /* 0x003c1f0003177f89 */ /* 0x0006a800000e0000 */
[----:B------:R3:W2:Y:S04]  /*beb0*/  SHFL.IDX PT, R25, R21, 0x1, 0x1c1f ;  /* 0x003c1f0015197f89 */ /* 0x0006a800000e0000 */
[----:B------:R3:W2:Y:S01]  /*bec0*/  SHFL.IDX PT, R24, R2, 0x1, 0x1c1f ;  /* 0x003c1f0002187f89 */ /* 0x0006a200000e0000 */
[----:B-1----:R-:W-:-:S04]  /*bed0*/  IADD3 R4, R20, 0x20, RZ ;  /* 0x0000002014047810 */ /* 0x002fc80007ffe0ff */
[----:B------:R-:W-:Y:S01]  /*bee0*/  ISETP.GE.AND P0, PT, R4, R0, PT ;  /* 0x000000000400720c */ /* 0x000fe20003f06270 */
[----:B--2---:R-:W-:Y:S01]  /*bef0*/  IMAD.MOV.U32 R7, RZ, RZ, R18 ;  /* 0x000000ffff077224 */ /* 0x004fe200078e0012 */
[----:B------:R-:W-:Y:S01]  /*bf00*/  MOV R5, R16 ;  /* 0x0000001000057202 */ /* 0x000fe20000000f00 */
[----:B------:R-:W-:Y:S02]  /*bf10*/  IMAD.MOV.U32 R6, RZ, RZ, R19 ;  /* 0x000000ffff067224 */ /* 0x000fe400078e0013 */
[----:B------:R-:W-:Y:S01]  /*bf20*/  IMAD.MOV.U32 R4, RZ, RZ, R17 ;  /* 0x000000ffff047224 */ /* 0x000fe200078e0011 */
[----:B------:R-:W-:Y:S02]  /*bf30*/  PRMT R31, R5, 0x7610, R31 ;  /* 0x00007610051f7816 */ /* 0x000fe4000000001f */
[----:B------:R-:W-:Y:S01]  /*bf40*/  PRMT R34, R6, 0x5410, R7 ;  /* 0x0000541006227816 */ /* 0x000fe20000000007 */
[----:B----4-:R-:W-:Y:S01]  /*bf50*/  IMAD.MOV.U32 R7, RZ, RZ, R14 ;  /* 0x000000ffff077224 */ /* 0x010fe200078e000e */
[----:B------:R-:W-:Y:S01]  /*bf60*/  PRMT R33, R4, 0x7610, R33 ;  /* 0x0000761004217816 */ /* 0x000fe20000000021 */
[----:B------:R-:W-:Y:S01]  /*bf70*/  IMAD.MOV.U32 R6, RZ, RZ, R15 ;  /* 0x000000ffff067224 */ /* 0x000fe200078e000f */
[----:B------:R-:W-:Y:S01]  /*bf80*/  MOV R5, R12 ;  /* 0x0000000c00057202 */ /* 0x000fe20000000f00 */
[----:B------:R-:W-:Y:S01]  /*bf90*/  IMAD.MOV.U32 R4, RZ, RZ, R13 ;  /* 0x000000ffff047224 */ /* 0x000fe200078e000d */
[----:B------:R-:W-:-:S02]  /*bfa0*/  PRMT R33, R33, 0x5410, R7 ;  /* 0x0000541021217816 */ /* 0x000fc40000000007 */
[----:B------:R-:W-:Y:S02]  /*bfb0*/  PRMT R35, R6, 0x7610, R35 ;  /* 0x0000761006237816 */ /* 0x000fe40000000023 */
[----:B------:R-:W-:Y:S01]  /*bfc0*/  PRMT R32, R4, 0x5410, R5 ;  /* 0x0000541004207816 */ /* 0x000fe20000000005 */
[----:B------:R-:W-:Y:S01]  /*bfd0*/  CS2R R6, SRZ ;  /* 0x0000000000067805 */ /* 0x000fe2000001ff00 */
[----:B------:R-:W-:Y:S01]  /*bfe0*/  CS2R R4, SRZ ;  /* 0x0000000000047805 */ /* 0x000fe2000001ff00 */
[----:B------:R-:W-:Y:S05]  /*bff0*/  @P0 BRA `(.L_x_906) ;  /* 0x000000c000000947 */ /* 0x000fea0003800000 */
[----:B---3--:R-:W-:Y:S01]  /*c000*/  CS2R R8, SRZ ;  /* 0x0000000000087805 */ /* 0x008fe2000001ff00 */
[----:B------:R-:W-:Y:S01]  /*c010*/  CS2R R6, SRZ ;  /* 0x0000000000067805 */ /* 0x000fe2000001ff00 */
[----:B------:R-:W-:Y:S01]  /*c020*/  CS2R R4, SRZ ;  /* 0x0000000000047805 */ /* 0x000fe2000001ff00 */
[----:B------:R-:W-:Y:S05]  /*c030*/  @P2 BRA `(.L_x_906) ;  /* 0x0000008000002947 */ /* 0x000fea0003800000 */
[C---:B------:R-:W-:Y:S01]  /*c040*/  IMAD.SHL.U32 R6, R28.reuse, 0x2, RZ ;  /* 0x000000021c067824 */ /* 0x040fe200078e00ff */
[----:B------:R-:W-:-:S04]  /*c050*/  SHF.L.U64.HI R7, R28, 0x1, R29 ;  /* 0x000000011c077819 */ /* 0x000fc8000001021d */
[-C--:B------:R-:W-:Y:S02]  /*c060*/  IADD3 R4, P1, R22, R6.reuse, RZ ;  /* 0x0000000616047210 */ /* 0x080fe40007f3e0ff */
[----:B------:R-:W-:-:S03]  /*c070*/  IADD3 R6, P0, R23, R6, RZ ;  /* 0x0000000617067210 */ /* 0x000fc60007f1e0ff */
[--C-:B------:R-:W-:Y:S02]  /*c080*/  IMAD.X R5, R25, 0x1, R7.reuse, P1 ;  /* 0x0000000119057824 */ /* 0x100fe400008e0607 */
[----:B------:R-:W-:-:S03]  /*c090*/  IMAD.X R7, R24, 0x1, R7, P0 ;  /* 0x0000000118077824 */ /* 0x000fc600000e0607 */
[----:B------:R1:W5:Y:S04]  /*c0a0*/  LD.E.128 R8, [R4.64] ;  /* 0x0000000804087980 */ /* 0x000368000c101d00 */
[----:B-1----:R-:W5:Y:S02]  /*c0b0*/  LD.E.128 R4, [R6.64] ;  /* 0x0000000806047980 */ /* 0x002f64000c101d00 */
.L_x_906:
[----:B---3--:R-:W-:Y:S05]  /*c0c0*/  BSYNC B0 ;  /* 0x0000000000007941 */ /* 0x008fea0003800000 */
.L_x_905:
[----:B------:R-:W1:Y:S01]  /*c0d0*/  SHFL.IDX PT, R24, R26, 0x2, 0x1c1f ;  /* 0x005c1f001a187f89 */ /* 0x000e6200000e0000 */
[----:B------:R-:W-:Y:S01]  /*c0e0*/  IADD3 R22, R20, 0x40, RZ ;  /* 0x0000004014167810 */ /* 0x000fe20007ffe0ff */
[----:B------:R-:W-:Y:S01]  /*c0f0*/  CS2R R50, SRZ ;  /* 0x0000000000327805 */ /* 0x000fe2000001ff00 */
[----:B------:R-:W-:Y:S01]  /*c100*/  CS2R R48, SRZ ;  /* 0x0000000000307805 */ /* 0x000fe2000001ff00 */
[----:B------:R-:W2:Y:S01]  /*c110*/  SHFL.IDX PT, R25, R21, 0x2, 0x1c1f ;  /* 0x005c1f0015197f89 */ /* 0x000ea200000e0000 */
[----:B------:R-:W-:-:S03]  /*c120*/  ISETP.GE.OR P0, PT, R22, R0, P2 ;  /* 0x000000001600720c */ /* 0x000fc60001706670 */
[----:B------:R-:W3:Y:S04]  /*c130*/  SHFL.IDX PT, R27, R3, 0x2, 0x1c1f ;  /* 0x005c1f00031b7f89 */ /* 0x000ee800000e0000 */
[----:B------:R-:W4:Y:S06]  /*c140*/  SHFL.IDX PT, R30, R2, 0x2, 0x1c1f ;  /* 0x005c1f00021e7f89 */ /* 0x000f2c00000e0000 */
[C---:B------:R-:W-:Y:S01]  /*c150*/  @!P0 IMAD.SHL.U32 R22, R28.reuse, 0x2, RZ ;  /* 0x000000021c168824 */ /* 0x040fe200078e00ff */
[----:B------:R-:W-:-:S04]  /*c160*/  @!P0 SHF.L.U64.HI R23, R28, 0x1, R29 ;  /* 0x000000011c178819 */ /* 0x000fc8000001021d */
[----:B-1----:R-:W-:-:S05]  /*c170*/  @!P0 IADD3 R24, P1, R24, R22, RZ ;  /* 0x0000001618188210 */ /* 0x002fca0007f3e0ff */
[----:B--2---:R-:W-:Y:S01]  /*c180*/  @!P0 IMAD.X R25, R25, 0x1, R23, P1 ;  /* 0x0000000119198824 */ /* 0x004fe200008e0617 */
[----:B---3--:R-:W-:Y:S01]  /*c190*/  @!P0 IADD3 R22, P1, R27, R22, RZ ;  /* 0x000000161b168210 */ /* 0x008fe20007f3e0ff */
[----:B------:R-:W-:-:S03]  /*c1a0*/  CS2R R46, SRZ ;  /* 0x00000000002e7805 */ /* 0x000fc6000001ff00 */
[----:B------:R1:W2:Y:S01]  /*c1b0*/  @!P0 LD.E.128 R48, [R24.64] ;  /* 0x0000000818308980 */ /* 0x0002a2000c101d00 */
[----:B------:R-:W-:Y:S01]  /*c1c0*/  CS2R R44, SRZ ;  /* 0x00000000002c7805 */ /* 0x000fe2000001ff00 */
[----:B----4-:R-:W-:-:S05]  /*c1d0*/  @!P0 IMAD.X R23, R30, 0x1, R23, P1 ;  /* 0x000000011e178824 */ /* 0x010fca00008e0617 */
[----:B------:R3:W4:Y:S01]  /*c1e0*/  @!P0 LD.E.128 R44, [R22.64] ;  /* 0x00000008162c8980 */ /* 0x000722000c101d00 */
[----:B------:R-:W-:Y:S01]  /*c1f0*/  IADD3 R20, R20, 0x60, RZ ;  /* 0x0000006014147810 */ /* 0x000fe20007ffe0ff */
[----:B------:R-:W-:Y:S01]  /*c200*/  BSSY B0, `(.L_x_907) ;  /* 0x000002f000007945 */ /* 0x000fe20003800000 */
[----:B------:R-:W-:Y:S01]  /*c210*/  CS2R R58, SRZ ;  /* 0x00000000003a7805 */ /* 0x000fe2000001ff00 */
[----:B------:R-:W-:Y:S01]  /*c220*/  CS2R R56, SRZ ;  /* 0x0000000000387805 */ /* 0x000fe2000001ff00 */
[----:B------:R-:W-:Y:S01]  /*c230*/  ISETP.GE.AND P0, PT, R20, R0, PT ;  /* 0x000000001400720c */ /* 0x000fe20003f06270 */
[----:B------:R-:W-:Y:S01]  /*c240*/  CS2R R54, SRZ ;  /* 0x0000000000367805 */ /* 0x000fe2000001ff00 */
[----:B-----5:R-:W-:Y:S01]  /*c250*/  MOV R20, R9 ;  /* 0x0000000900147202 */ /* 0x020fe20000000f00 */
[----:B------:R-:W-:Y:S01]  /*c260*/  CS2R R52, SRZ ;  /* 0x0000000000347805 */ /* 0x000fe2000001ff00 */
[----:B-1----:R-:W-:Y:S01]  /*c270*/  IMAD.MOV.U32 R24, RZ, RZ, R10 ;  /* 0x000000ffff187224 */ /* 0x002fe200078e000a */
[----:B------:R1:W1:Y:S01]  /*c280*/  SHFL.IDX PT, R25, R21, 0x3, 0x1c1f ;  /* 0x007c1f0015197f89 */ /* 0x00026200000e0000 */
[----:B---3--:R-:W-:-:S02]  /*c290*/  IMAD.MOV.U32 R23, RZ, RZ, R11 ;  /* 0x000000ffff177224 */ /* 0x008fc400078e000b */
[----:B------:R-:W-:-:S03]  /*c2a0*/  IMAD.MOV.U32 R22, RZ, RZ, R8 ;  /* 0x000000ffff167224 */ /* 0x000fc600078e0008 */
[----:B------:R-:W-:Y:S01]  /*c2b0*/  PRMT R64, R23, 0x5410, R24 ;  /* 0x0000541017407816 */ /* 0x000fe20000000018 */
[----:B------:R-:W-:Y:S01]  /*c2c0*/  IMAD.MOV.U32 R24, RZ, RZ, R6 ;  /* 0x000000ffff187224 */ /* 0x000fe200078e0006 */
[----:B------:R-:W-:Y:S01]  /*c2d0*/  PRMT R62, R20, 0x5410, R22 ;  /* 0x00005410143e7816 */ /* 0x000fe20000000016 */
[----:B------:R-:W-:Y:S02]  /*c2e0*/  IMAD.MOV.U32 R23, RZ, RZ, R7 ;  /* 0x000000ffff177224 */ /* 0x000fe400078e0007 */
[----:B------:R-:W-:Y:S02]  /*c2f0*/  IMAD.MOV.U32 R22, RZ, RZ, R4 ;  /* 0x000000ffff167224 */ /* 0x000fe400078e0004 */
[----:B------:R-:W-:Y:S01]  /*c300*/  IMAD.MOV.U32 R20, RZ, RZ, R5 ;  /* 0x000000ffff147224 */ /* 0x000fe200078e0005 */
[----:B------:R-:W-:Y:S02]  /*c310*/  PRMT R63, R23, 0x5410, R24 ;  /* 0x00005410173f7816 */ /* 0x000fe40000000018 */
[----:B------:R3:W1:Y:S02]  /*c320*/  SHFL.IDX PT, R23, R3, 0x3, 0x1c1f ;  /* 0x007c1f0003177f89 */ /* 0x00066400000e0000 */
[----:B------:R-:W-:-:S02]  /*c330*/  PRMT R61, R20, 0x5410, R22 ;  /* 0x00005410143d7816 */ /* 0x000fc40000000016 */
[----:B------:R1:W1:Y:S04]  /*c340*/  SHFL.IDX PT, R24, R2, 0x3, 0x1c1f ;  /* 0x007c1f0002187f89 */ /* 0x00026800000e0000 */
[----:B------:R1:W1:Y:S01]  /*c350*/  SHFL.IDX PT, R22, R26, 0x3, 0x1c1f ;  /* 0x007c1f001a167f89 */ /* 0x00026200000e0000 */
[----:B--2---:R-:W-:Y:S01]  /*c360*/  IMAD.MOV.U32 R20, RZ, RZ, R51 ;  /* 0x000000ffff147224 */ /* 0x004fe200078e0033 */
[----:B-1----:R-:W-:Y:S01]  /*c370*/  MOV R21, R50 ;  /* 0x0000003200157202 */ /* 0x002fe20000000f00 */
[----:B---3--:R-:W-:Y:S02]  /*c380*/  IMAD.MOV.U32 R3, RZ, RZ, R48 ;  /* 0x000000ffff037224 */ /* 0x008fe400078e0030 */
[----:B------:R-:W-:Y:S01]  /*c390*/  IMAD.MOV.U32 R2, RZ, RZ, R49 ;  /* 0x000000ffff027224 */ /* 0x000fe200078e0031 */
[----:B------:R-:W-:Y:S01]  /*c3a0*/  PRMT R69, R20, 0x5410, R21 ;  /* 0x0000541014457816 */ /* 0x000fe20000000015 */
[----:B----4-:R-:W-:-:S03]  /*c3b0*/  IMAD.MOV.U32 R21, RZ, RZ, R46 ;  /* 0x000000ffff157224 */ /* 0x010fc600078e002e */
[----:B------:R-:W-:Y:S01]  /*c3c0*/  PRMT R67, R2, 0x5410, R3 ;  /* 0x0000541002437816 */ /* 0x000fe20000000003 */
[----:B------:R-:W-:Y:S01]  /*c3d0*/  IMAD.MOV.U32 R3, RZ, RZ, R44 ;  /* 0x000000ffff037224 */ /* 0x000fe200078e002c */
[----:B------:R-:W-:Y:S01]  /*c3e0*/  MOV R20, R47 ;  /* 0x0000002f00147202 */ /* 0x000fe20000000f00 */
[----:B------:R-:W-:-:S03]  /*c3f0*/  IMAD.MOV.U32 R2, RZ, RZ, R45 ;  /* 0x000000ffff027224 */ /* 0x000fc600078e002d */
[----:B------:R-:W-:Y:S02]  /*c400*/  PRMT R68, R20, 0x5410, R21 ;  /* 0x0000541014447816 */ /* 0x000fe40000000015 */
[----:B------:R-:W-:Y:S01]  /*c410*/  PRMT R66, R2, 0x5410, R3 ;  /* 0x0000541002427816 */ /* 0x000fe20000000003 */
[----:B------:R-:W-:Y:S05]  /*c420*/  @P0 BRA `(.L_x_908) ;  /* 0x000000c000000947 */ /* 0x000fea0003800000 */
[----:B------:R-:W-:Y:S01]  /*c430*/  CS2R R56, SRZ ;  /* 0x0000000000387805 */ /* 0x000fe2000001ff00 */
        /* <DEDUP_REMOVED lines=10> */
[----:B------:R1:W5:Y:S02]  /*c4e0*/  LD.E.128 R52, [R2.64] ;  /* 0x0000000802347980 */ /* 0x000364000c101d00 */
.L_x_908:
[----:B------:R-:W-:Y:S05]  /*c4f0*/  BSYNC B0 ;  /* 0x0000000000007941 */ /* 0x000fea0003800000 */
.L_x_907:
        /* <DEDUP_REMOVED lines=9> */
[----:B------:R-:W-:Y:S01]  /*c590*/  ISETP.GE.OR P0, PT, R82, R60, P2 ;  /* 0x0000003c5200720c */ /* 0x000fe20001706670 */
        /* <DEDUP_REMOVED lines=10> */
[----:B------:R-:W-:Y:S02]  /*c640*/  IADD3 R2, R28, c[0x0][0x27c], RZ ;  /* 0x00009f001c027a10 */ /* 0x000fe40007ffe0ff */
[C---:B------:R-:W-:Y:S02]  /*c650*/  LOP3.LUT R0, R147.reuse, 0x38, R28, 0xf8, !PT ;  /* 0x0000003893007812 */ /* 0x040fe400078ef81c */
[----:B------:R-:W-:Y:S02]  /*c660*/  LOP3.LUT R2, R147, 0x38, R2, 0xf8, !PT ;  /* 0x0000003893027812 */ /* 0x000fe400078ef802 */
[----:B------:R-:W-:Y:S02]  /*c670*/  LOP3.LUT R0, R157, R0, R156, 0xf6, !PT ;  /* 0x000000009d007212 */ /* 0x000fe400078ef69c */
[----:B------:R-:W-:Y:S02]  /*c680*/  LOP3.LUT R2, R2, R156, RZ, 0x3c, !PT ;  /* 0x0000009c02027212 */ /* 0x000fe400078e3cff */
[----:B------:R-:W-:-:S02]  /*c690*/  LEA R41, R0, 0x5100, 0x1 ;  /* 0x0000510000297811 */ /* 0x000fc400078e08ff */
[----:B------:R-:W-:Y:S01]  /*c6a0*/  SHF.R.U64 R12, R12, 0x10, R13 ;  /* 0x000000100c0c7819 */ /* 0x000fe2000000120d */
[----:B------:R-:W-:Y:S01]  /*c6b0*/  IMAD.IADD R2, R157, 0x1, R2 ;  /* 0x000000019d027824 */ /* 0x000fe200078e0202 */
[--C-:B------:R-:W-:Y:S01]  /*c6c0*/  SHF.R.U64 R16, R16, 0x10, R17.reuse ;  /* 0x0000001010107819 */ /* 0x100fe20000001211 */
[----:B------:R-:W1:Y:S01]  /*c6d0*/  LDS.128 R24, [R41] ;  /* 0x0000000029187984 */ /* 0x000e620000000c00 */
[----:B------:R-:W-:Y:S01]  /*c6e0*/  SHF.R.U32.HI R0, RZ, 0x10, R17 ;  /* 0x00000010ff007819 */ /* 0x000fe20000011611 */
[----:B------:R-:W-:Y:S01]  /*c6f0*/  IMAD.SHL.U32 R40, R2, 0x2, RZ ;  /* 0x0000000202287824 */ /* 0x000fe200078e00ff */
[--C-:B------:R-:W-:Y:S02]  /*c700*/  SHF.R.U64 R17, R18, 0x10, R19.reuse ;  /* 0x0000001012117819 */ /* 0x100fe40000001213 */
[----:B------:R-:W-:Y:S02]  /*c710*/  SHF.R.U32.HI R2, RZ, 0x10, R19 ;  /* 0x00000010ff027819 */ /* 0x000fe40000011613 */
[----:B------:R-:W2:Y:S01]  /*c720*/  LDS.128 R20, [R40+0x5100] ;  /* 0x0051000028147984 */ /* 0x000ea20000000c00 */
[----:B------:R-:W-:-:S02]  /*c730*/  PRMT R19, R32, 0x5432, R12 ;  /* 0x0000543220137816 */ /* 0x000fc4000000000c */
[----:B------:R-:W-:Y:S02]  /*c740*/  SHF.R.U32.HI R3, RZ, 0x10, R13 ;  /* 0x00000010ff037819 */ /* 0x000fe4000001160d */
[----:B------:R-:W-:Y:S02]  /*c750*/  SHF.R.U64 R13, R14, 0x10, R15 ;  /* 0x000000100e0d7819 */ /* 0x000fe4000000120f */
[C---:B------:R-:W-:Y:S02]  /*c760*/  PRMT R38, R34.reuse, 0x5432, R17 ;  /* 0x0000543222267816 */ /* 0x040fe40000000011 */
[----:B------:R-:W-:Y:S02]  /*c770*/  PRMT R37, R34, 0x5410, R2 ;  /* 0x0000541022257816 */ /* 0x000fe40000000002 */
[----:B------:R-:W-:Y:S02]  /*c780*/  SHF.R.U32.HI R14, RZ, 0x10, R15 ;  /* 0x00000010ff0e7819 */ /* 0x000fe4000001160f */
[----:B------:R-:W-:-:S02]  /*c790*/  PRMT R31, R31, 0x5410, R16 ;  /* 0x000054101f1f7816 */ /* 0x000fc40000000010 */
[----:B------:R-:W-:Y:S02]  /*c7a0*/  PRMT R36, R33, 0x5432, R13 ;  /* 0x0000543221247816 */ /* 0x000fe4000000000d */
[----:B------:R-:W-:Y:S02]  /*c7b0*/  PRMT R35, R35, 0x5410, R14 ;  /* 0x0000541023237816 */ /* 0x000fe4000000000e */
[----:B------:R-:W-:Y:S02]  /*c7c0*/  PRMT R30, R33, 0x5410, R0 ;  /* 0x00005410211e7816 */ /* 0x000fe40000000000 */
[----:B------:R-:W-:Y:S02]  /*c7d0*/  PRMT R18, R32, 0x5410, R3 ;  /* 0x0000541020127816 */ /* 0x000fe40000000003 */
[----:B------:R-:W-:Y:S01]  /*c7e0*/  LOP3.LUT R43, R19, 0xffff0000, RZ, 0xc0, !PT ;  /* 0xffff0000132b7812 */ /* 0x000fe200078ec0ff */
[C---:B-1----:R-:W-:Y:S01]  /*c7f0*/  IMAD.U32 R34, R26.reuse, 0x10000, RZ ;  /* 0x000100001a227824 */ /* 0x042fe200078e00ff */
[----:B------:R-:W-:Y:S01]  /*c800*/  LOP3.LUT R39, R26, 0xffff0000, RZ, 0xc0, !PT ;  /* 0xffff00001a277812 */ /* 0x000fe200078ec0ff */
[C---:B------:R-:W-:Y:S01]  /*c810*/  IMAD.U32 R17, R27.reuse, 0x10000, RZ ;  /* 0x000100001b117824 */ /* 0x040fe200078e00ff */
[----:B------:R-:W-:Y:S01]  /*c820*/  LOP3.LUT R26, R27, 0xffff0000, RZ, 0xc0, !PT ;  /* 0xffff00001b1a7812 */ /* 0x000fe200078ec0ff */
[----:B------:R-:W-:Y:S01]  /*c830*/  IMAD.U32 R27, R19, 0x10000, RZ ;  /* 0x00010000131b7824 */ /* 0x000fe200078e00ff */
[C---:B------:R-:W-:Y:S01]  /*c840*/  LOP3.LUT R32, R24.reuse, 0xffff0000, RZ, 0xc0, !PT ;  /* 0xffff000018207812 */ /* 0x040fe200078ec0ff */
[----:B------:R-:W-:Y:S01]  /*c850*/  IMAD.U32 R33, R24, 0x10000, RZ ;  /* 0x0001000018217824 */ /* 0x000fe200078e00ff */
[C---:B--2---:R-:W-:Y:S01]  /*c860*/  SHF.L.U32 R16, R20.reuse, 0x10, RZ ;  /* 0x0000001014107819 */ /* 0x044fe200000006ff */
[----:B------:R-:W-:Y:S01]  /*c870*/  IMAD.U32 R14, R21, 0x10000, RZ ;  /* 0x00010000150e7824 */ /* 0x000fe200078e00ff */
[----:B------:R-:W-:Y:S01]  /*c880*/  LOP3.LUT R15, R20, 0xffff0000, RZ, 0xc0, !PT ;  /* 0xffff0000140f7812 */ /* 0x000fe200078ec0ff */
[----:B------:R-:W-:Y:S01]  /*c890*/  IMAD.U32 R2, R23, 0x10000, RZ ;  /* 0x0001000017027824 */ /* 0x000fe200078e00ff */
[----:B------:R-:W-:Y:S01]  /*c8a0*/  LOP3.LUT R13, R21, 0xffff0000, RZ, 0xc0, !PT ;  /* 0xffff0000150d7812 */ /* 0x000fe200078ec0ff */
[----:B------:R-:W-:Y:S01]  /*c8b0*/  IMAD.U32 R21, R31, 0x10000, RZ ;  /* 0x000100001f157824 */ /* 0x000fe200078e00ff */
[----:B------:R-:W-:Y:S01]  /*c8c0*/  SHF.L.U32 R12, R22, 0x10, RZ ;  /* 0x00000010160c7819 */ /* 0x000fe200000006ff */
[----:B------:R-:W-:Y:S01]  /*c8d0*/  FMUL.FTZ R20, R16, R27 ;  /* 0x0000001b10147220 */ /* 0x000fe20000410000 */
[----:B------:R-:W-:Y:S01]  /*c8e0*/  LOP3.LUT R3, R22, 0xffff0000, RZ, 0xc0, !PT ;  /* 0xffff000016037812 */ /* 0x000fe200078ec0ff */
[-C--:B------:R-:W-:Y:S01]  /*c8f0*/  FMUL.FTZ R16, R16, R21.reuse ;  /* 0x0000001510107220 */ /* 0x080fe20000410000 */
[----:B------:R-:W-:Y:S01]  /*c900*/  LOP3.LUT R0, R23, 0xffff0000, RZ, 0xc0, !PT ;  /* 0xffff000017007812 */ /* 0x000fe200078ec0ff */
[----:B------:R-:W-:Y:S01]  /*c910*/  FFMA.FTZ R42, R33, R21, -R20 ;  /* 0x00000015212a7223 */ /* 0x000fe20000010814 */
[----:B------:R-:W-:Y:S01]  /*c920*/  LOP3.LUT R20, R31, 0xffff0000, RZ, 0xc0, !PT ;  /* 0xffff00001f147812 */ /* 0x000fe200078ec0ff */
[----:B------:R-:W-:-:S02]  /*c930*/  IMAD.U32 R22, R18, 0x10000, RZ ;  /* 0x0001000012167824 */ /* 0x000fc400078e00ff */
[----:B------:R-:W-:Y:S02]  /*c940*/  FMUL.FTZ R19, R15, R43 ;  /* 0x0000002b0f137220 */ /* 0x000fe40000410000 */
[----:B------:R-:W-:Y:S02]  /*c950*/  IMAD.U32 R23, R30, 0x10000, RZ ;  /* 0x000100001e177824 */ /* 0x000fe400078e00ff */
[----:B------:R-:W-:Y:S02]  /*c960*/  FFMA.FTZ R33, R33, R27, R16 ;  /* 0x0000001b21217223 */ /* 0x000fe40000010010 */
[----:B------:R-:W-:Y:S02]  /*c970*/  FMUL.FTZ R16, R15, R20 ;  /* 0x000000140f107220 */ /* 0x000fe40000410000 */
[C---:B------:R-:W-:Y:S01]  /*c980*/  IMAD.U32 R24, R25.reuse, 0x10000, RZ ;  /* 0x0001000019187824 */ /* 0x040fe200078e00ff */
[----:B------:R-:W-:Y:S01]  /*c990*/  LOP3.LUT R25, R25, 0xffff0000, RZ, 0xc0, !PT ;  /* 0xffff000019197812 */ /* 0x000fe200078ec0ff */
[----:B------:R-:W-:-:S02]  /*c9a0*/  FMUL.FTZ R15, R14, R22 ;  /* 0x000000160e0f7220 */ /* 0x000fc40000410000 */
[----:B------:R-:W-:Y:S01]  /*c9b0*/  FFMA.FTZ R31, R32, R20, -R19 ;  /* 0x00000014201f7223 */ /* 0x000fe20000010813 */
[----:B------:R-:W-:Y:S01]  /*c9c0*/  LOP3.LUT R19, R18, 0xffff0000, RZ, 0xc0, !PT ;  /* 0xffff000012137812 */ /* 0x000fe200078ec0ff */
[-C--:B------:R-:W-:Y:S02]  /*c9d0*/  FMUL.FTZ R14, R14, R23.reuse ;  /* 0x000000170e0e7220 */ /* 0x080fe40000410000 */
[----:B------:R-:W-:Y:S02]  /*c9e0*/  IMAD.U32 R20, R35, 0x10000, RZ ;  /* 0x0001000023147824 */ /* 0x000fe400078e00ff */
[----:B------:R-:W-:Y:S01]  /*c9f0*/  FFMA.FTZ R23, R24, R23, -R15 ;  /* 0x0000001718177223 */ /* 0x000fe2000001080f */
[----:B------:R-:W-:Y:S01]  /*ca00*/  SHF.L.U32 R15, R37, 0x10, RZ ;  /* 0x00000010250f7819 */ /* 0x000fe200000006ff */
[----:B------:R-:W-:Y:S01]  /*ca10*/  FFMA.FTZ R27, R32, R43, R16 ;  /* 0x0000002b201b7223 */ /* 0x000fe20000010010 */
[----:B------:R-:W-:Y:S01]  /*ca20*/  LOP3.LUT R16, R30, 0xffff0000, RZ, 0xc0, !PT ;  /* 0xffff00001e107812 */ /* 0x000fe200078ec0ff */
[----:B------:R-:W-:Y:S01]  /*ca30*/  FFMA.FTZ R22, R24, R22, R14 ;  /* 0x0000001618167223 */ /* 0x000fe2000001000e */
[----:B------:R-:W-:Y:S01]  /*ca40*/  LOP3.LUT R24, R36, 0xffff0000, RZ, 0xc0, !PT ;  /* 0xffff000024187812 */ /* 0x000fe200078ec0ff */
[----:B------:R-:W-:-:S02]  /*ca50*/  FMUL.FTZ R14, R2, R20 ;  /* 0x00000014020e7220 */ /* 0x000fc40000410000 */
[----:B------:R-:W-:Y:S02]  /*ca60*/  IMAD.U32 R30, R36, 0x10000, RZ ;  /* 0x00010000241e7824 */ /* 0x000fe400078e00ff */
[-C--:B------:R-:W-:Y:S02]  /*ca70*/  FMUL.FTZ R2, R2, R15.reuse ;  /* 0x0000000f02027220 */ /* 0x080fe40000410000 */
[----:B------:R-:W-:Y:S02]  /*ca80*/  FFMA.FTZ R21, R17, R15, -R14 ;  /* 0x0000000f11157223 */ /* 0x000fe4000001080e */
[----:B------:R-:W-:Y:S02]  /*ca90*/  IMAD.U32 R18, R38, 0x10000, RZ ;  /* 0x0001000026127824 */ /* 0x000fe400078e00ff */
[C---:B------:R-:W-:Y:S02]  /*caa0*/  FMUL.FTZ R15, R13.reuse, R19 ;  /* 0x000000130d0f7220 */ /* 0x040fe40000410000 */
[----:B------:R-:W-:-:S02]  /*cab0*/  FMUL.FTZ R14, R13, R16 ;  /* 0x000000100d0e7220 */ /* 0x000fc40000410000 */
[----:B------:R-:W-:Y:S02]  /*cac0*/  FMUL.FTZ R13, R12, R30 ;  /* 0x0000001e0c0d7220 */ /* 0x000fe40000410000 */
[----:B------:R-:W-:Y:S02]  /*cad0*/  FFMA.FTZ R20, R17, R20, R2 ;  /* 0x0000001411147223 */ /* 0x000fe40000010002 */
[----:B------:R-:W-:Y:S01]  /*cae0*/  FFMA.FTZ R17, R25, R16, -R15 ;  /* 0x0000001019117223 */ /* 0x000fe2000001080f */
[----:B------:R-:W-:Y:S01]  /*caf0*/  LOP3.LUT R16, R35, 0xffff0000, RZ, 0xc0, !PT ;  /* 0xffff000023107812 */ /* 0x000fe200078ec0ff */
[----:B------:R-:W-:Y:S01]  /*cb00*/  FFMA.FTZ R19, R25, R19, R14 ;  /* 0x0000001319137223 */ /* 0x000fe2000001000e */
[----:B------:R-:W-:Y:S01]  /*cb10*/  LOP3.LUT R14, R38, 0xffff0000, RZ, 0xc0, !PT ;  /* 0xffff0000260e7812 */ /* 0x000fe200078ec0ff */
[-C--:B------:R-:W-:Y:S01]  /*cb20*/  FMUL.FTZ R2, R12, R18.reuse ;  /* 0x000000120c027220 */ /* 0x080fe20000410000 */
[----:B------:R-:W-:Y:S01]  /*cb30*/  F2FP.BF16.PACK_AB R17, R17, R23 ;  /* 0x000000171111723e */ /* 0x000fe200000010ff */
[C---:B------:R-:W-:Y:S01]  /*cb40*/  FFMA.FTZ R18, R34.reuse, R18, -R13 ;  /* 0x0000001222127223 */ /* 0x040fe2000001080d */
[----:B------:R-:W-:Y:S01]  /*cb50*/  LOP3.LUT R13, R37, 0xffff0000, RZ, 0xc0, !PT ;  /* 0xffff0000250d7812 */ /* 0x000fe200078ec0ff */
[----:B------:R-:W-:-:S02]  /*cb60*/  FFMA.FTZ R15, R34, R30, R2 ;  /* 0x0000001e220f7223 */ /* 0x000fc40000010002 */
[C---:B------:R-:W-:Y:S02]  /*cb70*/  FMUL.FTZ R12, R3.reuse, R24 ;  /* 0x00000018030c7220 */ /* 0x040fe40000410000 */
[----:B------:R-:W-:Y:S02]  /*cb80*/  FMUL.FTZ R3, R3, R14 ;  /* 0x0000000e03037220 */ /* 0x000fe40000410000 */
[C---:B------:R-:W-:Y:S02]  /*cb90*/  FMUL.FTZ R2, R0.reuse, R16 ;  /* 0x0000001000027220 */ /* 0x040fe40000410000 */
[----:B------:R-:W-:Y:S02]  /*cba0*/  FMUL.FTZ R0, R0, R13 ;  /* 0x0000000d00007220 */ /* 0x000fe40000410000 */
[----:B------:R-:W-:Y:S01]  /*cbb0*/  FFMA.FTZ R14, R39, R14, -R12 ;  /* 0x0000000e270e7223 */ /* 0x000fe2000001080c */
[----:B------:R-:W-:Y:S01]  /*cbc0*/  F2FP.BF16.PACK_AB R12, R27, R33 ;  /* 0x000000211b0c723e */ /* 0x000fe200000010ff */
[----:B------:R-:W-:-:S02]  /*cbd0*/  FFMA.FTZ R3, R39, R24, R3 ;  /* 0x0000001827037223 */ /* 0x000fc40000010003 */
[C---:B------:R-:W-:Y:S01]  /*cbe0*/  FFMA.FTZ R2, R26.reuse, R13, -R2 ;  /* 0x0000000d1a027223 */ /* 0x040fe20000010802 */
[----:B------:R-:W-:Y:S01]  /*cbf0*/  F2FP.BF16.PACK_AB R13, R19, R22 ;  /* 0x00000016130d723e */ /* 0x000fe200000010ff */
[----:B------:R-:W-:Y:S01]  /*cc00*/  FFMA.FTZ R0, R26, R16, R0 ;  /* 0x000000101a007223 */ /* 0x000fe20000010000 */
[----:B------:R-:W-:Y:S02]  /*cc10*/  F2FP.BF16.PACK_AB R18, R14, R18 ;  /* 0x000000120e12723e */ /* 0x000fe400000010ff */
[----:B------:R-:W-:Y:S02]  /*cc20*/  F2FP.BF16.PACK_AB R16, R31, R42 ;  /* 0x0000002a1f10723e */ /* 0x000fe400000010ff */
[----:B------:R-:W-:Y:S02]  /*cc30*/  F2FP.BF16.PACK_AB R14, R3, R15 ;  /* 0x0000000f030e723e */ /* 0x000fe400000010ff */
[----:B------:R-:W-:Y:S02]  /*cc40*/  F2FP.BF16.PACK_AB R19, R2, R21 ;  /* 0x000000150213723e */ /* 0x000fe400000010ff */
[----:B------:R-:W-:-:S03]  /*cc50*/  F2FP.BF16.PACK_AB R15, R0, R20 ;  /* 0x00000014000f723e */ /* 0x000fc600000010ff */
[----:B------:R1:W-:Y:S04]  /*cc60*/  STS.128 [R41], R16 ;  /* 0x0000001029007388 */ /* 0x0003e80000000c00 */
[----:B------:R1:W-:Y:S02]  /*cc70*/  STS.128 [R40+0x5100], R12 ;  /* 0x0051000c28007388 */ /* 0x0003e40000000c00 */
.L_x_910:
[----:B------:R-:W-:Y:S05]  /*cc80*/  BSYNC B0 ;  /* 0x0000000000007941 */ /* 0x000fea0003800000 */
.L_x_909:
        /* <DEDUP_REMOVED lines=12> */
[----:B-1----:R-:W1:Y:S01]  /*cd50*/  LDS.128 R16, [R33] ;  /* 0x0000000021107984 */ /* 0x002e620000000c00 */
[----:B------:R-:W-:Y:S01]  /*cd60*/  SHF.R.U32.HI R9, RZ, 0x10, R9 ;  /* 0x00000010ff097819 */ /* 0x000fe20000011609 */
[----:B------:R-:W-:Y:S01]  /*cd70*/  IMAD.SHL.U32 R32, R2, 0x2, RZ ;  /* 0x0000000202207824 */ /* 0x000fe200078e00ff */
[----:B------:R-:W-:Y:S02]  /*cd80*/  SHF.R.U32.HI R2, RZ, 0x10, R5 ;  /* 0x00000010ff027819 */ /* 0x000fe40000011605 */
[--C-:B------:R-:W-:Y:S02]  /*cd90*/  SHF.R.U64 R5, R6, 0x10, R7.reuse ;  /* 0x0000001006057819 */ /* 0x100fe40000001207 */
[----:B------:R-:W2:Y:S01]  /*cda0*/  LDS.128 R12, [R32+0x5100] ;  /* 0x00510000200c7984 */ /* 0x000ea20000000c00 */
[----:B------:R-:W-:-:S02]  /*cdb0*/  SHF.R.U32.HI R0, RZ, 0x10, R7 ;  /* 0x00000010ff007819 */ /* 0x000fc40000011607 */
[----:B------:R-:W-:Y:S02]  /*cdc0*/  PRMT R7, R61, 0x5432, R4 ;  /* 0x000054323d077816 */ /* 0x000fe40000000004 */
[----:B------:R-:W-:Y:S02]  /*cdd0*/  PRMT R8, R62, 0x5432, R8 ;  /* 0x000054323e087816 */ /* 0x000fe40000000008 */
[--C-:B------:R-:W-:Y:S01]  /*cde0*/  SHF.R.U64 R10, R10, 0x10, R11.reuse ;  /* 0x000000100a0a7819 */ /* 0x100fe2000000120b */
[----:B------:R-:W-:Y:S01]  /*cdf0*/  IMAD.U32 R31, R7, 0x10000, RZ ;  /* 0x00010000071f7824 */ /* 0x000fe200078e00ff */
[----:B------:R-:W-:Y:S02]  /*ce00*/  SHF.R.U32.HI R3, RZ, 0x10, R11 ;  /* 0x00000010ff037819 */ /* 0x000fe4000001160b */
[----:B------:R-:W-:Y:S02]  /*ce10*/  PRMT R21, R62, 0x5410, R9 ;  /* 0x000054103e157816 */ /* 0x000fe40000000009 */
[----:B------:R-:W-:-:S02]  /*ce20*/  PRMT R25, R64, 0x5410, R3 ;  /* 0x0000541040197816 */ /* 0x000fc40000000003 */
[----:B------:R-:W-:Y:S02]  /*ce30*/  PRMT R20, R61, 0x5410, R2 ;  /* 0x000054103d147816 */ /* 0x000fe40000000002 */
[C---:B------:R-:W-:Y:S02]  /*ce40*/  PRMT R24, R63.reuse, 0x5432, R5 ;  /* 0x000054323f187816 */ /* 0x040fe40000000005 */
[----:B------:R-:W-:Y:S02]  /*ce50*/  PRMT R23, R63, 0x5410, R0 ;  /* 0x000054103f177816 */ /* 0x000fe40000000000 */
[----:B------:R-:W-:Y:S02]  /*ce60*/  LOP3.LUT R30, R7, 0xffff0000, RZ, 0xc0, !PT ;  /* 0xffff0000071e7812 */ /* 0x000fe400078ec0ff */
[----:B------:R-:W-:Y:S01]  /*ce70*/  PRMT R27, R64, 0x5432, R10 ;  /* 0x00005432401b7816 */ /* 0x000fe2000000000a */
[C---:B-1----:R-:W-:Y:S01]  /*ce80*/  IMAD.U32 R9, R16.reuse, 0x10000, RZ ;  /* 0x0001000010097824 */ /* 0x042fe200078e00ff */
[----:B------:R-:W-:Y:S01]  /*ce90*/  LOP3.LUT R11, R16, 0xffff0000, RZ, 0xc0, !PT ;  /* 0xffff0000100b7812 */ /* 0x000fe200078ec0ff */
[C---:B------:R-:W-:Y:S01]  /*cea0*/  IMAD.U32 R22, R18.reuse, 0x10000, RZ ;  /* 0x0001000012167824 */ /* 0x040fe200078e00ff */
[----:B------:R-:W-:Y:S01]  /*ceb0*/  LOP3.LUT R26, R18, 0xffff0000, RZ, 0xc0, !PT ;  /* 0xffff0000121a7812 */ /* 0x000fe200078ec0ff */
[C---:B------:R-:W-:Y:S01]  /*cec0*/  IMAD.U32 R16, R19.reuse, 0x10000, RZ ;  /* 0x0001000013107824 */ /* 0x040fe200078e00ff */
[----:B------:R-:W-:Y:S01]  /*ced0*/  LOP3.LUT R18, R19, 0xffff0000, RZ, 0xc0, !PT ;  /* 0xffff000013127812 */ /* 0x000fe200078ec0ff */
[----:B------:R-:W-:Y:S01]  /*cee0*/  IMAD.U32 R19, R8, 0x10000, RZ ;  /* 0x0001000008137824 */ /* 0x000fe200078e00ff */
[C---:B--2---:R-:W-:Y:S01]  /*cef0*/  SHF.L.U32 R6, R12.reuse, 0x10, RZ ;  /* 0x000000100c067819 */ /* 0x044fe200000006ff */
[C---:B------:R-:W-:Y:S01]  /*cf00*/  IMAD.U32 R4, R13.reuse, 0x10000, RZ ;  /* 0x000100000d047824 */ /* 0x040fe200078e00ff */
[----:B------:R-:W-:Y:S01]  /*cf10*/  LOP3.LUT R3, R13, 0xffff0000, RZ, 0xc0, !PT ;  /* 0xffff00000d037812 */ /* 0x000fe200078ec0ff */
[----:B------:R-:W-:Y:S01]  /*cf20*/  IMAD.U32 R0, R15, 0x10000, RZ ;  /* 0x000100000f007824 */ /* 0x000fe200078e00ff */
[----:B------:R-:W-:Y:S01]  /*cf30*/  LOP3.LUT R5, R12, 0xffff0000, RZ, 0xc0, !PT ;  /* 0xffff00000c057812 */ /* 0x000fe200078ec0ff */
[----:B------:R-:W-:Y:S01]  /*cf40*/  FMUL.FTZ R13, R6, R31 ;  /* 0x0000001f060d7220 */ /* 0x000fe20000410000 */
[----:B------:R-:W-:Y:S01]  /*cf50*/  SHF.L.U32 R2, R14, 0x10, RZ ;  /* 0x000000100e027819 */ /* 0x000fe200000006ff */
[-C--:B------:R-:W-:Y:S01]  /*cf60*/  FMUL.FTZ R6, R6, R19.reuse ;  /* 0x0000001306067220 */ /* 0x080fe20000410000 */
[----:B------:R-:W-:Y:S01]  /*cf70*/  LOP3.LUT R12, R14, 0xffff0000, RZ, 0xc0, !PT ;  /* 0xffff00000e0c7812 */ /* 0x000fe200078ec0ff */
[C---:B------:R-:W-:Y:S01]  /*cf80*/  FFMA.FTZ R34, R9.reuse, R19, -R13 ;  /* 0x0000001309227223 */ /* 0x040fe2000001080d */
[----:B------:R-:W-:Y:S01]  /*cf90*/  LOP3.LUT R8, R8, 0xffff0000, RZ, 0xc0, !PT ;  /* 0xffff000008087812 */ /* 0x000fe200078ec0ff */
[----:B------:R-:W-:Y:S01]  /*cfa0*/  FFMA.FTZ R31, R9, R31, R6 ;  /* 0x0000001f091f7223 */ /* 0x000fe20000010006 */
[----:B------:R-:W-:Y:S01]  /*cfb0*/  LOP3.LUT R14, R15, 0xffff0000, RZ, 0xc0, !PT ;  /* 0xffff00000f0e7812 */ /* 0x000fe200078ec0ff */
[----:B------:R-:W-:-:S02]  /*cfc0*/  IMAD.U32 R15, R20, 0x10000, RZ ;  /* 0x00010000140f7824 */ /* 0x000fc400078e00ff */
[C---:B------:R-:W-:Y:S02]  /*cfd0*/  FMUL.FTZ R7, R5.reuse, R30 ;  /* 0x0000001e05077220 */ /* 0x040fe40000410000 */
[----:B------:R-:W-:Y:S02]  /*cfe0*/  FMUL.FTZ R6, R5, R8 ;  /* 0x0000000805067220 */ /* 0x000fe40000410000 */
[C---:B------:R-:W-:Y:S01]  /*cff0*/  IMAD.U32 R10, R17.reuse, 0x10000, RZ ;  /* 0x00010000110a7824 */ /* 0x040fe200078e00ff */
[----:B------:R-:W-:Y:S01]  /*d000*/  LOP3.LUT R17, R17, 0xffff0000, RZ, 0xc0, !PT ;  /* 0xffff000011117812 */ /* 0x000fe200078ec0ff */
[----:B------:R-:W-:Y:S02]  /*d010*/  IMAD.U32 R9, R21, 0x10000, RZ ;  /* 0x0001000015097824 */ /* 0x000fe400078e00ff */
[C---:B------:R-:W-:Y:S02]  /*d020*/  FMUL.FTZ R5, R4.reuse, R15 ;  /* 0x0000000f04057220 */ /* 0x040fe40000410000 */
[----:B------:R-:W-:-:S02]  /*d030*/  FMUL.FTZ R4, R4, R9 ;  /* 0x0000000904047220 */ /* 0x000fc40000410000 */
[----:B------:R-:W-:Y:S01]  /*d040*/  FFMA.FTZ R19, R10, R9, -R5 ;  /* 0x000000090a137223 */ /* 0x000fe20000010805 */
[----:B------:R-:W-:Y:S01]  /*d050*/  SHF.L.U32 R5, R25, 0x10, RZ ;  /* 0x0000001019057819 */ /* 0x000fe200000006ff */
[----:B------:R-:W-:Y:S01]  /*d060*/  IMAD.U32 R13, R23, 0x10000, RZ ;  /* 0x00010000170d7824 */ /* 0x000fe200078e00ff */
[----:B------:R-:W-:Y:S01]  /*d070*/  LOP3.LUT R9, R21, 0xffff0000, RZ, 0xc0, !PT ;  /* 0xffff000015097812 */ /* 0x000fe200078ec0ff */
[----:B------:R-:W-:Y:S01]  /*d080*/  FFMA.FTZ R8, R11, R8, -R7 ;  /* 0x000000080b087223 */ /* 0x000fe20000010807 */
[----:B------:R-:W-:Y:S01]  /*d090*/  LOP3.LUT R7, R20, 0xffff0000, RZ, 0xc0, !PT ;  /* 0xffff000014077812 */ /* 0x000fe200078ec0ff */
[----:B------:R-:W-:Y:S01]  /*d0a0*/  FFMA.FTZ R15, R10, R15, R4 ;  /* 0x0000000f0a0f7223 */ /* 0x000fe20000010004 */
[----:B------:R-:W-:Y:S01]  /*d0b0*/  LOP3.LUT R20, R24, 0xffff0000, RZ, 0xc0, !PT ;  /* 0xffff000018147812 */ /* 0x000fe200078ec0ff */
[----:B------:R-:W-:Y:S01]  /*d0c0*/  FMUL.FTZ R4, R0, R13 ;  /* 0x0000000d00047220 */ /* 0x000fe20000410000 */
[----:B------:R-:W-:Y:S01]  /*d0d0*/  F2FP.BF16.PACK_AB R8, R8, R34 ;  /* 0x000000220808723e */ /* 0x000fe200000010ff */
[----:B------:R-:W-:-:S02]  /*d0e0*/  FMUL.FTZ R0, R0, R5 ;  /* 0x0000000500007220 */ /* 0x000fc40000410000 */
[----:B------:R-:W-:Y:S02]  /*d0f0*/  IMAD.U32 R21, R24, 0x10000, RZ ;  /* 0x0001000018157824 */ /* 0x000fe400078e00ff */
[----:B------:R-:W-:Y:S02]  /*d100*/  FFMA.FTZ R30, R11, R30, R6 ;  /* 0x0000001e0b1e7223 */ /* 0x000fe40000010006 */
[C---:B------:R-:W-:Y:S02]  /*d110*/  FFMA.FTZ R11, R16.reuse, R5, -R4 ;  /* 0x00000005100b7223 */ /* 0x040fe40000010804 */
[----:B------:R-:W-:Y:S02]  /*d120*/  FMUL.FTZ R4, R3, R7 ;  /* 0x0000000703047220 */ /* 0x000fe40000410000 */
[----:B------:R-:W-:Y:S01]  /*d130*/  FFMA.FTZ R13, R16, R13, R0 ;  /* 0x0000000d100d7223 */ /* 0x000fe20000010000 */
[----:B------:R-:W-:Y:S01]  /*d140*/  LOP3.LUT R16, R25, 0xffff0000, RZ, 0xc0, !PT ;  /* 0xffff000019107812 */ /* 0x000fe200078ec0ff */
[----:B------:R-:W-:-:S02]  /*d150*/  IMAD.U32 R6, R27, 0x10000, RZ ;  /* 0x000100001b067824 */ /* 0x000fc400078e00ff */
[----:B------:R-:W-:Y:S02]  /*d160*/  FMUL.FTZ R3, R3, R9 ;  /* 0x0000000903037220 */ /* 0x000fe40000410000 */
[C---:B------:R-:W-:Y:S02]  /*d170*/  FMUL.FTZ R0, R2.reuse, R21 ;  /* 0x0000001502007220 */ /* 0x040fe40000410000 */
[C---:B------:R-:W-:Y:S02]  /*d180*/  FFMA.FTZ R9, R17.reuse, R9, -R4 ;  /* 0x0000000911097223 */ /* 0x040fe40000010804 */
[----:B------:R-:W-:Y:S01]  /*d190*/  FFMA.FTZ R5, R17, R7, R3 ;  /* 0x0000000711057223 */ /* 0x000fe20000010003 */
[----:B------:R-:W-:Y:S01]  /*d1a0*/  LOP3.LUT R17, R23, 0xffff0000, RZ, 0xc0, !PT ;  /* 0xffff000017117812 */ /* 0x000fe200078ec0ff */
[-C--:B------:R-:W-:Y:S01]  /*d1b0*/  FMUL.FTZ R2, R2, R6.reuse ;  /* 0x0000000602027220 */ /* 0x080fe20000410000 */
[----:B------:R-:W-:Y:S01]  /*d1c0*/  F2FP.BF16.PACK_AB R9, R9, R19 ;  /* 0x000000130909723e */ /* 0x000fe200000010ff */
[C---:B------:R-:W-:Y:S01]  /*d1d0*/  FFMA.FTZ R10, R22.reuse, R6, -R0 ;  /* 0x00000006160a7223 */ /* 0x040fe20000010800 */
[----:B------:R-:W-:Y:S01]  /*d1e0*/  LOP3.LUT R6, R27, 0xffff0000, RZ, 0xc0, !PT ;  /* 0xffff00001b067812 */ /* 0x000fe200078ec0ff */
[----:B------:R-:W-:Y:S01]  /*d1f0*/  FFMA.FTZ R7, R22, R21, R2 ;  /* 0x0000001516077223 */ /* 0x000fe20000010002 */
[----:B------:R-:W-:Y:S01]  /*d200*/  F2FP.BF16.PACK_AB R5, R5, R15 ;  /* 0x0000000f0505723e */ /* 0x000fe200000010ff */
[----:B------:R-:W-:-:S02]  /*d210*/  FMUL.FTZ R4, R12, R20 ;  /* 0x000000140c047220 */ /* 0x000fc40000410000 */
[----:B------:R-:W-:Y:S02]  /*d220*/  FMUL.FTZ R3, R12, R6 ;  /* 0x000000060c037220 */ /* 0x000fe40000410000 */
[C---:B------:R-:W-:Y:S02]  /*d230*/  FMUL.FTZ R2, R14.reuse, R17 ;  /* 0x000000110e027220 */ /* 0x040fe40000410000 */
[----:B------:R-:W-:Y:S02]  /*d240*/  FMUL.FTZ R0, R14, R16 ;  /* 0x000000100e007220 */ /* 0x000fe40000410000 */
[----:B------:R-:W-:Y:S01]  /*d250*/  FFMA.FTZ R6, R26, R6, -R4 ;  /* 0x000000061a067223 */ /* 0x000fe20000010804 */
[----:B------:R-:W-:Y:S01]  /*d260*/  F2FP.BF16.PACK_AB R4, R30, R31 ;  /* 0x0000001f1e04723e */ /* 0x000fe200000010ff */
[----:B------:R-:W-:Y:S02]  /*d270*/  FFMA.FTZ R3, R26, R20, R3 ;  /* 0x000000141a037223 */ /* 0x000fe40000010003 */
[----:B------:R-:W-:Y:S01]  /*d280*/  FFMA.FTZ R2, R18, R16, -R2 ;  /* 0x0000001012027223 */ /* 0x000fe20000010802 */
[----:B------:R-:W-:Y:S01]  /*d290*/  F2FP.BF16.PACK_AB R10, R6, R10 ;  /* 0x0000000a060a723e */ /* 0x000fe200000010ff */
[----:B------:R-:W-:Y:S01]  /*d2a0*/  FFMA.FTZ R0, R18, R17, R0 ;  /* 0x0000001112007223 */ /* 0x000fe20000010000 */
[----:B------:R-:W-:-:S02]  /*d2b0*/  F2FP.BF16.PACK_AB R6, R3, R7 ;  /* 0x000000070306723e */ /* 0x000fc400000010ff */
[----:B------:R-:W-:Y:S02]  /*d2c0*/  F2FP.BF16.PACK_AB R11, R2, R11 ;  /* 0x0000000b020b723e */ /* 0x000fe400000010ff */
[----:B------:R-:W-:-:S03]  /*d2d0*/  F2FP.BF16.PACK_AB R7, R0, R13 ;  /* 0x0000000d0007723e */ /* 0x000fc600000010ff */
[----:B------:R1:W-:Y:S04]  /*d2e0*/  STS.128 [R33], R8 ;  /* 0x0000000821007388 */ /* 0x0003e80000000c00 */
[----:B------:R1:W-:Y:S02]  /*d2f0*/  STS.128 [R32+0x5100], R4 ;  /* 0x0051000420007388 */ /* 0x0003e40000000c00 */
.L_x_912:
[----:B------:R-:W-:Y:S05]  /*d300*/  BSYNC B0 ;  /* 0x0000000000007941 */ /* 0x000fea0003800000 */
.L_x_911:
        /* <DEDUP_REMOVED lines=9> */
[----:B-1----:R-:W-:Y:S01]  /*d3a0*/  SHF.R.U32.HI R12, RZ, 0x10, R51 ;  /* 0x00000010ff0c7819 */ /* 0x002fe20000011633 */
[----:B------:R-:W-:Y:S01]  /*d3b0*/  IMAD.IADD R2, R162, 0x1, R2 ;  /* 0x00000001a2027824 */ /* 0x000fe200078e0202 */
[--C-:B------:R-:W-:Y:S01]  /*d3c0*/  SHF.R.U64 R14, R44, 0x10, R45.reuse ;  /* 0x000000102c0e7819 */ /* 0x100fe2000000122d */
[----:B------:R-:W1:Y:S01]  /*d3d0*/  LDS.128 R8, [R31] ;  /* 0x000000001f087984 */ /* 0x000e620000000c00 */
[----:B------:R-:W-:Y:S01]  /*d3e0*/  SHF.R.U32.HI R15, RZ, 0x10, R45 ;  /* 0x00000010ff0f7819 */ /* 0x000fe2000001162d */
[----:B------:R-:W-:Y:S01]  /*d3f0*/  IMAD.SHL.U32 R30, R2, 0x2, RZ ;  /* 0x00000002021e7824 */ /* 0x000fe200078e00ff */
[----:B------:R-:W-:Y:S02]  /*d400*/  SHF.R.U64 R0, R48, 0x10, R49 ;  /* 0x0000001030007819 */ /* 0x000fe40000001231 */
[----:B------:R-:W-:Y:S02]  /*d410*/  PRMT R24, R69, 0x5410, R12 ;  /* 0x0000541045187816 */ /* 0x000fe4000000000c */
[----:B------:R-:W2:Y:S01]  /*d420*/  LDS.128 R4, [R30+0x5100] ;  /* 0x005100001e047984 */ /* 0x000ea20000000c00 */
[----:B------:R-:W-:-:S02]  /*d430*/  PRMT R12, R66, 0x5432, R14 ;  /* 0x00005432420c7816 */ /* 0x000fc4000000000e */
[----:B------:R-:W-:Y:S02]  /*d440*/  SHF.R.U32.HI R18, RZ, 0x10, R47 ;  /* 0x00000010ff127819 */ /* 0x000fe4000001162f */
[----:B------:R-:W-:Y:S01]  /*d450*/  PRMT R17, R66, 0x5410, R15 ;  /* 0x0000541042117816 */ /* 0x000fe2000000000f */
[----:B------:R-:W-:Y:S01]  /*d460*/  IMAD.U32 R33, R12, 0x10000, RZ ;  /* 0x000100000c217824 */ /* 0x000fe200078e00ff */
[----:B------:R-:W-:Y:S02]  /*d470*/  PRMT R13, R67, 0x5432, R0 ;  /* 0x00005432430d7816 */ /* 0x000fe40000000000 */
[----:B------:R-:W-:Y:S02]  /*d480*/  SHF.R.U64 R16, R46, 0x10, R47 ;  /* 0x000000102e107819 */ /* 0x000fe4000000122f */
[----:B------:R-:W-:Y:S02]  /*d490*/  PRMT R22, R68, 0x5410, R18 ;  /* 0x0000541044167816 */ /* 0x000fe40000000012 */
[----:B------:R-:W-:-:S02]  /*d4a0*/  SHF.R.U64 R3, R50, 0x10, R51 ;  /* 0x0000001032037819 */ /* 0x000fc40000001233 */
[----:B------:R-:W-:Y:S02]  /*d4b0*/  SHF.R.U32.HI R2, RZ, 0x10, R49 ;  /* 0x00000010ff027819 */ /* 0x000fe40000011631 */
[----:B------:R-:W-:Y:S02]  /*d4c0*/  PRMT R23, R68, 0x5432, R16 ;  /* 0x0000543244177816 */ /* 0x000fe40000000010 */
[----:B------:R-:W-:Y:S02]  /*d4d0*/  LOP3.LUT R12, R12, 0xffff0000, RZ, 0xc0, !PT ;  /* 0xffff00000c0c7812 */ /* 0x000fe400078ec0ff */
[----:B------:R-:W-:Y:S02]  /*d4e0*/  PRMT R27, R69, 0x5432, R3 ;  /* 0x00005432451b7816 */ /* 0x000fe40000000003 */
        /* <DEDUP_REMOVED lines=8> */
[----:B--2---:R-:W-:Y:S01]  /*d570*/  SHF.L.U32 R9, R4, 0x10, RZ ;  /* 0x0000001004097819 */ /* 0x004fe200000006ff */
[C---:B------:R-:W-:Y:S01]  /*d580*/  IMAD.U32 R14, R8.reuse, 0x10000, RZ ;  /* 0x00010000080e7824 */ /* 0x040fe200078e00ff */
[----:B------:R-:W-:Y:S01]  /*d590*/  LOP3.LUT R16, R8, 0xffff0000, RZ, 0xc0, !PT ;  /* 0xffff000008107812 */ /* 0x000fe200078ec0ff */
[----:B------:R-:W-:Y:S01]  /*d5a0*/  IMAD.U32 R0, R7, 0x10000, RZ ;  /* 0x0001000007007824 */ /* 0x000fe200078e00ff */
[----:B------:R-:W-:Y:S01]  /*d5b0*/  LOP3.LUT R8, R4, 0xffff0000, RZ, 0xc0, !PT ;  /* 0xffff000004087812 */ /* 0x000fe200078ec0ff */
[----:B------:R-:W-:Y:S01]  /*d5c0*/  FMUL.FTZ R10, R9, R33 ;  /* 0x00000021090a7220 */ /* 0x000fe20000410000 */
[C---:B------:R-:W-:Y:S01]  /*d5d0*/  LOP3.LUT R3, R5.reuse, 0xffff0000, RZ, 0xc0, !PT ;  /* 0xffff000005037812 */ /* 0x040fe200078ec0ff */
[----:B------:R-:W-:Y:S01]  /*d5e0*/  IMAD.U32 R4, R5, 0x10000, RZ ;  /* 0x0001000005047824 */ /* 0x000fe200078e00ff */
[C---:B------:R-:W-:Y:S01]  /*d5f0*/  SHF.L.U32 R2, R6.reuse, 0x10, RZ ;  /* 0x0000001006027819 */ /* 0x040fe200000006ff */
[-C--:B------:R-:W-:Y:S01]  /*d600*/  FMUL.FTZ R9, R9, R11.reuse ;  /* 0x0000000b09097220 */ /* 0x080fe20000410000 */
[----:B------:R-:W-:Y:S01]  /*d610*/  LOP3.LUT R5, R6, 0xffff0000, RZ, 0xc0, !PT ;  /* 0xffff000006057812 */ /* 0x000fe200078ec0ff */
[----:B------:R-:W-:Y:S01]  /*d620*/  FFMA.FTZ R34, R14, R11, -R10 ;  /* 0x0000000b0e227223 */ /* 0x000fe2000001080a */
[----:B------:R-:W-:Y:S01]  /*d630*/  LOP3.LUT R6, R7, 0xffff0000, RZ, 0xc0, !PT ;  /* 0xffff000007067812 */ /* 0x000fe200078ec0ff */
[----:B------:R-:W-:Y:S01]  /*d640*/  FMUL.FTZ R7, R8, R12 ;  /* 0x0000000c08077220 */ /* 0x000fe20000410000 */
[----:B------:R-:W-:Y:S01]  /*d650*/  LOP3.LUT R10, R13, 0xffff0000, RZ, 0xc0, !PT ;  /* 0xffff00000d0a7812 */ /* 0x000fe200078ec0ff */
[----:B------:R-:W-:-:S02]  /*d660*/  IMAD.U32 R11, R17, 0x10000, RZ ;  /* 0x00010000110b7824 */ /* 0x000fc400078e00ff */
[----:B------:R-:W-:Y:S02]  /*d670*/  FFMA.FTZ R33, R14, R33, R9 ;  /* 0x000000210e217223 */ /* 0x000fe40000010009 */
[----:B------:R-:W-:Y:S02]  /*d680*/  IMAD.U32 R9, R21, 0x10000, RZ ;  /* 0x0001000015097824 */ /* 0x000fe400078e00ff */
[-C--:B------:R-:W-:Y:S02]  /*d690*/  FFMA.FTZ R32, R16, R10.reuse, -R7 ;  /* 0x0000000a10207223 */ /* 0x080fe40000010807 */
[----:B------:R-:W-:Y:S02]  /*d6a0*/  FMUL.FTZ R7, R4, R11 ;  /* 0x0000000b04077220 */ /* 0x000fe40000410000 */
[----:B------:R-:W-:Y:S02]  /*d6b0*/  FMUL.FTZ R8, R8, R10 ;  /* 0x0000000a08087220 */ /* 0x000fe40000410000 */
[----:B------:R-:W-:-:S02]  /*d6c0*/  FMUL.FTZ R4, R4, R9 ;  /* 0x0000000904047220 */ /* 0x000fc40000410000 */
[----:B------:R-:W-:Y:S02]  /*d6d0*/  IMAD.U32 R10, R22, 0x10000, RZ ;  /* 0x00010000160a7824 */ /* 0x000fe400078e00ff */
[C---:B------:R-:W-:Y:S01]  /*d6e0*/  FFMA.FTZ R14, R15.reuse, R9, -R7 ;  /* 0x000000090f0e7223 */ /* 0x040fe20000010807 */
[----:B------:R-:W-:Y:S01]  /*d6f0*/  SHF.L.U32 R7, R24, 0x10, RZ ;  /* 0x0000001018077819 */ /* 0x000fe200000006ff */
[----:B------:R-:W-:Y:S01]  /*d700*/  FFMA.FTZ R15, R15, R11, R4 ;  /* 0x0000000b0f0f7223 */ /* 0x000fe20000010004 */
[----:B------:R-:W-:Y:S01]  /*d710*/  LOP3.LUT R11, R17, 0xffff0000, RZ, 0xc0, !PT ;  /* 0xffff0000110b7812 */ /* 0x000fe200078ec0ff */
[C---:B------:R-:W-:Y:S01]  /*d720*/  FMUL.FTZ R4, R0.reuse, R10 ;  /* 0x0000000a00047220 */ /* 0x040fe20000410000 */
[----:B------:R-:W-:Y:S01]  /*d730*/  LOP3.LUT R9, R21, 0xffff0000, RZ, 0xc0, !PT ;  /* 0xffff000015097812 */ /* 0x000fe200078ec0ff */
[-C--:B------:R-:W-:Y:S01]  /*d740*/  FMUL.FTZ R0, R0, R7.reuse ;  /* 0x0000000700007220 */ /* 0x080fe20000410000 */
[----:B------:R-:W-:Y:S01]  /*d750*/  LOP3.LUT R17, R27, 0xffff0000, RZ, 0xc0, !PT ;  /* 0xffff00001b117812 */ /* 0x000fe200078ec0ff */
[----:B------:R-:W-:-:S02]  /*d760*/  FFMA.FTZ R13, R18, R7, -R4 ;  /* 0x00000007120d7223 */ /* 0x000fc40000010804 */
[C---:B------:R-:W-:Y:S02]  /*d770*/  FMUL.FTZ R4, R3.reuse, R11 ;  /* 0x0000000b03047220 */ /* 0x040fe40000410000 */
[-C--:B------:R-:W-:Y:S02]  /*d780*/  FMUL.FTZ R3, R3, R9.reuse ;  /* 0x0000000903037220 */ /* 0x080fe40000410000 */
[----:B------:R-:W-:Y:S02]  /*d790*/  IMAD.U32 R21, R23, 0x10000, RZ ;  /* 0x0001000017157824 */ /* 0x000fe400078e00ff */
[----:B------:R-:W-:Y:S02]  /*d7a0*/  IMAD.U32 R7, R27, 0x10000, RZ ;  /* 0x000100001b077824 */ /* 0x000fe400078e00ff */
[----:B------:R-:W-:Y:S01]  /*d7b0*/  FFMA.FTZ R16, R16, R12, R8 ;  /* 0x0000000c10107223 */ /* 0x000fe20000010008 */
[----:B------:R-:W-:Y:S01]  /*d7c0*/  LOP3.LUT R8, R24, 0xffff0000, RZ, 0xc0, !PT ;  /* 0xffff000018087812 */ /* 0x000fe200078ec0ff */
[----:B------:R-:W-:Y:S01]  /*d7d0*/  FFMA.FTZ R12, R18, R10, R0 ;  /* 0x0000000a120c7223 */ /* 0x000fe20000010000 */
[----:B------:R-:W-:Y:S01]  /*d7e0*/  LOP3.LUT R18, R22, 0xffff0000, RZ, 0xc0, !PT ;  /* 0xffff000016127812 */ /* 0x000fe200078ec0ff */
[----:B------:R-:W-:-:S02]  /*d7f0*/  FFMA.FTZ R9, R19, R9, -R4 ;  /* 0x0000000913097223 */ /* 0x000fc40000010804 */
[----:B------:R-:W-:Y:S01]  /*d800*/  FFMA.FTZ R11, R19, R11, R3 ;  /* 0x0000000b130b7223 */ /* 0x000fe20000010003 */
[----:B------:R-:W-:Y:S01]  /*d810*/  LOP3.LUT R19, R23, 0xffff0000, RZ, 0xc0, !PT ;  /* 0xffff000017137812 */ /* 0x000fe200078ec0ff */
[C---:B------:R-:W-:Y:S01]  /*d820*/  FMUL.FTZ R0, R2.reuse, R21 ;  /* 0x0000001502007220 */ /* 0x040fe20000410000 */
[----:B------:R-:W-:Y:S01]  /*d830*/  F2FP.BF16.PACK_AB R9, R9, R14 ;  /* 0x0000000e0909723e */ /* 0x000fe200000010ff */
[-C--:B------:R-:W-:Y:S02]  /*d840*/  FMUL.FTZ R2, R2, R7.reuse ;  /* 0x0000000702027220 */ /* 0x080fe40000410000 */
[C---:B------:R-:W-:Y:S02]  /*d850*/  FFMA.FTZ R10, R20.reuse, R7, -R0 ;  /* 0x00000007140a7223 */ /* 0x040fe40000010800 */
[----:B------:R-:W-:Y:S02]  /*d860*/  FFMA.FTZ R7, R20, R21, R2 ;  /* 0x0000001514077223 */ /* 0x000fe40000010002 */
[----:B------:R-:W-:-:S02]  /*d870*/  FMUL.FTZ R4, R5, R19 ;  /* 0x0000001305047220 */ /* 0x000fc40000410000 */
[----:B------:R-:W-:Y:S01]  /*d880*/  FMUL.FTZ R3, R5, R17 ;  /* 0x0000001105037220 */ /* 0x000fe20000410000 */
[----:B------:R-:W-:Y:S01]  /*d890*/  F2FP.BF16.PACK_AB R5, R11, R15 ;  /* 0x0000000f0b05723e */ /* 0x000fe200000010ff */
[C---:B------:R-:W-:Y:S02]  /*d8a0*/  FMUL.FTZ R2, R6.reuse, R18 ;  /* 0x0000001206027220 */ /* 0x040fe40000410000 */
[-C--:B------:R-:W-:Y:S02]  /*d8b0*/  FMUL.FTZ R0, R6, R8.reuse ;  /* 0x0000000806007220 */ /* 0x080fe40000410000 */
[----:B------:R-:W-:Y:S01]  /*d8c0*/  FFMA.FTZ R6, R26, R17, -R4 ;  /* 0x000000111a067223 */ /* 0x000fe20000010804 */
[----:B------:R-:W-:Y:S01]  /*d8d0*/  F2FP.BF16.PACK_AB R4, R16, R33 ;  /* 0x000000211004723e */ /* 0x000fe200000010ff */
[----:B------:R-:W-:Y:S02]  /*d8e0*/  FFMA.FTZ R3, R26, R19, R3 ;  /* 0x000000131a037223 */ /* 0x000fe40000010003 */
[C---:B------:R-:W-:Y:S01]  /*d8f0*/  FFMA.FTZ R2, R25.reuse, R8, -R2 ;  /* 0x0000000819027223 */ /* 0x040fe20000010802 */
[----:B------:R-:W-:Y:S01]  /*d900*/  F2FP.BF16.PACK_AB R10, R6, R10 ;  /* 0x0000000a060a723e */ /* 0x000fe200000010ff */
[----:B------:R-:W-:Y:S01]  /*d910*/  FFMA.FTZ R0, R25, R18, R0 ;  /* 0x0000001219007223 */ /* 0x000fe20000010000 */
[----:B------:R-:W-:-:S02]  /*d920*/  F2FP.BF16.PACK_AB R8, R32, R34 ;  /* 0x000000222008723e */ /* 0x000fc400000010ff */
[----:B------:R-:W-:Y:S02]  /*d930*/  F2FP.BF16.PACK_AB R6, R3, R7 ;  /* 0x000000070306723e */ /* 0x000fe400000010ff */
[----:B------:R-:W-:Y:S02]  /*d940*/  F2FP.BF16.PACK_AB R11, R2, R13 ;  /* 0x0000000d020b723e */ /* 0x000fe400000010ff */
[----:B------:R-:W-:-:S03]  /*d950*/  F2FP.BF16.PACK_AB R7, R0, R12 ;  /* 0x0000000c0007723e */ /* 0x000fc600000010ff */
[----:B------:R1:W-:Y:S04]  /*d960*/  STS.128 [R31], R8 ;  /* 0x000000081f007388 */ /* 0x0003e80000000c00 */
[----:B------:R1:W-:Y:S02]  /*d970*/  STS.128 [R30+0x5100], R4 ;  /* 0x005100041e007388 */ /* 0x0003e40000000c00 */
.L_x_914:
[----:B------:R-:W-:Y:S05]  /*d980*/  BSYNC B0 ;  /* 0x0000000000007941 */ /* 0x000fea0003800000 */
.L_x_913:
[----:B------:R-:W-:-:S13]  /*d990*/  ISETP.GE.OR P0, PT, R65, R60, P2 ;  /* 0x0000003c4100720c */ /* 0x000fda0001706670 */
[----:B------:R-:W-:Y:S05]  /*d9a0*/  @P0 BRA `(.L_x_902) ;  /* 0x000006b000000947 */ /* 0x000fea0003800000 */
[----:B------:R-:W-:Y:S01]  /*d9b0*/  SHF.R.S32.HI R2, RZ, 0x1f, R65 ;  /* 0x0000001fff027819 */ /* 0x000fe20000011441 */
[----:B------:R-:W-:Y:S01]  /*d9c0*/  IMAD.SHL.U32 R0, R65, 0x40, RZ ;  /* 0x0000004041007824 */ /* 0x000fe200078e00ff */
[----:B-1----:R-:W-:Y:S02]  /*d9d0*/  IADD3 R5, R28, c[0x0][0x27c], RZ ;  /* 0x00009f001c057a10 */ /* 0x002fe40007ffe0ff */
[----:B------:R-:W-:Y:S02]  /*d9e0*/  LEA.HI R2, R2, R65, RZ, 0x3 ;  /* 0x0000004102027211 */ /* 0x000fe400078f18ff */
[----:B------:R-:W-:Y:S02]  /*d9f0*/  LOP3.LUT R0, R0, 0x1c0, RZ, 0xc0, !PT ;  /* 0x000001c000007812 */ /* 0x000fe400078ec0ff */
[----:B------:R-:W-:Y:S01]  /*da00*/  SHF.R.U64 R13, R52, 0x10, R53 ;  /* 0x00000010340d7819 */ /* 0x000fe20000001235 */
[----:B------:R-:W-:Y:S01]  /*da10*/  IMAD.SHL.U32 R3, R2, 0x40, RZ ;  /* 0x0000004002037824 */ /* 0x000fe200078e00ff */
[----:B------:R-:W-:-:S02]  /*da20*/  LOP3.LUT R4, R0, 0x38, R28, 0xf8, !PT ;  /* 0x0000003800047812 */ /* 0x000fc400078ef81c */
[----:B------:R-:W-:Y:S02]  /*da30*/  SHF.R.U32.HI R2, RZ, 0x3, R0 ;  /* 0x00000003ff027819 */ /* 0x000fe40000011600 */
[----:B------:R-:W-:Y:S02]  /*da40*/  LOP3.LUT R3, R3, 0xfffffe00, RZ, 0xc0, !PT ;  /* 0xfffffe0003037812 */ /* 0x000fe400078ec0ff */
[----:B------:R-:W-:Y:S02]  /*da50*/  LOP3.LUT R5, R0, 0x38, R5, 0xf8, !PT ;  /* 0x0000003800057812 */ /* 0x000fe400078ef805 */
[----:B------:R-:W-:Y:S02]  /*da60*/  LOP3.LUT R0, R3, R4, R2, 0xf6, !PT ;  /* 0x0000000403007212 */ /* 0x000fe400078ef602 */
[----:B------:R-:W-:Y:S02]  /*da70*/  LOP3.LUT R2, R5, R2, RZ, 0x3c, !PT ;  /* 0x0000000205027212 */ /* 0x000fe400078e3cff */
[----:B------:R-:W-:-:S02]  /*da80*/  LEA R30, R0, 0x5100, 0x1 ;  /* 0x00005100001e7811 */ /* 0x000fc400078e08ff */
[----:B------:R-:W-:Y:S01]  /*da90*/  SHF.R.U64 R0, R56, 0x10, R57 ;  /* 0x0000001038007819 */ /* 0x000fe20000001239 */
[----:B------:R-:W-:Y:S01]  /*daa0*/  IMAD.IADD R2, R3, 0x1, R2 ;  /* 0x0000000103027824 */ /* 0x000fe200078e0202 */
[----:B------:R-:W-:Y:S01]  /*dab0*/  SHF.R.U64 R17, R54, 0x10, R55 ;  /* 0x0000001036117819 */ /* 0x000fe20000001237 */
[----:B------:R-:W1:Y:S01]  /*dac0*/  LDS.128 R8, [R30] ;  /* 0x000000001e087984 */ /* 0x000e620000000c00 */
[----:B------:R-:W-:Y:S01]  /*dad0*/  PRMT R13, R70, 0x5432, R13 ;  /* 0x00005432460d7816 */ /* 0x000fe2000000000d */
[----:B------:R-:W-:Y:S01]  /*dae0*/  IMAD.SHL.U32 R28, R2, 0x2, RZ ;  /* 0x00000002021c7824 */ /* 0x000fe200078e00ff */
[----:B------:R-:W-:Y:S02]  /*daf0*/  SHF.R.U32.HI R12, RZ, 0x10, R59 ;  /* 0x00000010ff0c7819 */ /* 0x000fe4000001163b */
[----:B------:R-:W-:Y:S02]  /*db00*/  PRMT R14, R71, 0x5432, R0 ;  /* 0x00005432470e7816 */ /* 0x000fe40000000000 */
[----:B------:R-:W2:Y:S01]  /*db10*/  LDS.128 R4, [R28+0x5100] ;  /* 0x005100001c047984 */ /* 0x000ea20000000c00 */
[----:B------:R-:W-:-:S02]  /*db20*/  PRMT R23, R72, 0x5432, R17 ;  /* 0x0000543248177816 */ /* 0x000fc40000000011 */
[----:B------:R-:W-:Y:S02]  /*db30*/  SHF.R.U32.HI R15, RZ, 0x10, R53 ;  /* 0x00000010ff0f7819 */ /* 0x000fe40000011635 */
[----:B------:R-:W-:Y:S02]  /*db40*/  SHF.R.U32.HI R18, RZ, 0x10, R55 ;  /* 0x00000010ff127819 */ /* 0x000fe40000011637 */
[----:B------:R-:W-:Y:S02]  /*db50*/  SHF.L.U32 R31, R13, 0x10, RZ ;  /* 0x000000100d1f7819 */ /* 0x000fe400000006ff */
[----:B------:R-:W-:Y:S02]  /*db60*/  SHF.R.U64 R3, R58, 0x10, R59 ;  /* 0x000000103a037819 */ /* 0x000fe4000000123b */
[----:B------:R-:W-:Y:S02]  /*db70*/  PRMT R24, R73, 0x5410, R12 ;  /* 0x0000541049187816 */ /* 0x000fe4000000000c */
[----:B------:R-:W-:-:S02]  /*db80*/  SHF.R.U32.HI R2, RZ, 0x10, R57 ;  /* 0x00000010ff027819 */ /* 0x000fc40000011639 */
[----:B------:R-:W-:Y:S02]  /*db90*/  PRMT R12, R70, 0x5410, R15 ;  /* 0x00005410460c7816 */ /* 0x000fe4000000000f */
[----:B------:R-:W-:Y:S02]  /*dba0*/  PRMT R22, R72, 0x5410, R18 ;  /* 0x0000541048167816 */ /* 0x000fe40000000012 */
[----:B------:R-:W-:Y:S02]  /*dbb0*/  LOP3.LUT R13, R13, 0xffff0000, RZ, 0xc0, !PT ;  /* 0xffff00000d0d7812 */ /* 0x000fe400078ec0ff */
[----:B------:R-:W-:Y:S01]  /*dbc0*/  PRMT R27, R73, 0x5432, R3 ;  /* 0x00005432491b7816 */ /* 0x000fe20000000003 */
[----:B------:R-:W-:Y:S01]  /*dbd0*/  IMAD.U32 R33, R22, 0x10000, RZ ;  /* 0x0001000016217824 */ /* 0x000fe200078e00ff */
        /* <DEDUP_REMOVED lines=8> */
[----:B------:R-:W-:Y:S01]  /*dc60*/  LOP3.LUT R18, R8, 0xffff0000, RZ, 0xc0, !PT ;  /* 0xffff000008127812 */ /* 0x000fe200078ec0ff */
[----:B--2---:R-:W-:Y:S01]  /*dc70*/  IMAD.U32 R9, R4, 0x10000, RZ ;  /* 0x0001000004097824 */ /* 0x004fe200078e00ff */
[----:B------:R-:W-:Y:S01]  /*dc80*/  LOP3.LUT R3, R5, 0xffff0000, RZ, 0xc0, !PT ;  /* 0xffff000005037812 */ /* 0x000fe200078ec0ff */
[----:B------:R-:W-:Y:S01]  /*dc90*/  IMAD.U32 R15, R8, 0x10000, RZ ;  /* 0x00010000080f7824 */ /* 0x000fe200078e00ff */
[----:B------:R-:W-:Y:S01]  /*dca0*/  LOP3.LUT R8, R4, 0xffff0000, RZ, 0xc0, !PT ;  /* 0xffff000004087812 */ /* 0x000fe200078ec0ff */
[----:B------:R-:W-:-:S02]  /*dcb0*/  FMUL.FTZ R10, R9, R31 ;  /* 0x0000001f090a7220 */ /* 0x000fc40000410000 */
[----:B------:R-:W-:Y:S01]  /*dcc0*/  IMAD.U32 R4, R5, 0x10000, RZ ;  /* 0x0001000005047824 */ /* 0x000fe200078e00ff */
[C---:B------:R-:W-:Y:S01]  /*dcd0*/  LOP3.LUT R5, R6.reuse, 0xffff0000, RZ, 0xc0, !PT ;  /* 0xffff000006057812 */ /* 0x040fe200078ec0ff */
[-C--:B------:R-:W-:Y:S02]  /*dce0*/  FMUL.FTZ R9, R9, R11.reuse ;  /* 0x0000000b09097220 */ /* 0x080fe40000410000 */
[----:B------:R-:W-:Y:S01]  /*dcf0*/  IMAD.U32 R2, R6, 0x10000, RZ ;  /* 0x0001000006027824 */ /* 0x000fe200078e00ff */
[----:B------:R-:W-:Y:S01]  /*dd00*/  LOP3.LUT R6, R7, 0xffff0000, RZ, 0xc0, !PT ;  /* 0xffff000007067812 */ /* 0x000fe200078ec0ff */
[----:B------:R-:W-:Y:S01]  /*dd10*/  FFMA.FTZ R32, R15, R11, -R10 ;  /* 0x0000000b0f207223 */ /* 0x000fe2000001080a */
[----:B------:R-:W-:Y:S01]  /*dd20*/  LOP3.LUT R10, R14, 0xffff0000, RZ, 0xc0, !PT ;  /* 0xffff00000e0a7812 */ /* 0x000fe200078ec0ff */
[----:B------:R-:W-:Y:S02]  /*dd30*/  IMAD.U32 R0, R7, 0x10000, RZ ;  /* 0x0001000007007824 */ /* 0x000fe400078e00ff */
[----:B------:R-:W-:-:S02]  /*dd40*/  FMUL.FTZ R7, R8, R13 ;  /* 0x0000000d08077220 */ /* 0x000fc40000410000 */
[C---:B------:R-:W-:Y:S01]  /*dd50*/  IMAD.U32 R11, R12.reuse, 0x10000, RZ ;  /* 0x000100000c0b7824 */ /* 0x040fe200078e00ff */
[----:B------:R-:W-:Y:S01]  /*dd60*/  LOP3.LUT R12, R12, 0xffff0000, RZ, 0xc0, !PT ;  /* 0xffff00000c0c7812 */ /* 0x000fe200078ec0ff */
[----:B------:R-:W-:Y:S02]  /*dd70*/  FFMA.FTZ R31, R15, R31, R9 ;  /* 0x0000001f0f1f7223 */ /* 0x000fe40000010009 */
[----:B------:R-:W-:Y:S02]  /*dd80*/  IMAD.U32 R9, R16, 0x10000, RZ ;  /* 0x0001000010097824 */ /* 0x000fe400078e00ff */
[----:B------:R-:W-:Y:S02]  /*dd90*/  FFMA.FTZ R29, R18, R10, -R7 ;  /* 0x0000000a121d7223 */ /* 0x000fe40000010807 */
[C---:B------:R-:W-:Y:S02]  /*dda0*/  FMUL.FTZ R7, R4.reuse, R11 ;  /* 0x0000000b04077220 */ /* 0x040fe40000410000 */
[----:B------:R-:W-:-:S02]  /*ddb0*/  FMUL.FTZ R4, R4, R9 ;  /* 0x0000000904047220 */ /* 0x000fc40000410000 */
[----:B------:R-:W-:Y:S01]  /*ddc0*/  FMUL.FTZ R8, R8, R10 ;  /* 0x0000000a08087220 */ /* 0x000fe20000410000 */
[----:B------:R-:W-:Y:S01]  /*ddd0*/  SHF.L.U32 R10, R27, 0x10, RZ ;  /* 0x000000101b0a7819 */ /* 0x000fe200000006ff */
[C---:B------:R-:W-:Y:S01]  /*dde0*/  FFMA.FTZ R15, R17.reuse, R9, -R7 ;  /* 0x00000009110f7223 */ /* 0x040fe20000010807 */
[----:B------:R-:W-:Y:S01]  /*ddf0*/  LOP3.LUT R7, R16, 0xffff0000, RZ, 0xc0, !PT ;  /* 0xffff000010077812 */ /* 0x000fe200078ec0ff */
[----:B------:R-:W-:Y:S01]  /*de00*/  FFMA.FTZ R14, R17, R11, R4 ;  /* 0x0000000b110e7223 */ /* 0x000fe20000010004 */
[----:B------:R-:W-:Y:S01]  /*de10*/  LOP3.LUT R17, R22, 0xffff0000, RZ, 0xc0, !PT ;  /* 0xffff000016117812 */ /* 0x000fe200078ec0ff */
[----:B------:R-:W-:Y:S01]  /*de20*/  FFMA.FTZ R18, R18, R13, R8 ;  /* 0x0000000d12127223 */ /* 0x000fe20000010008 */
[----:B------:R-:W-:Y:S01]  /*de30*/  LOP3.LUT R16, R27, 0xffff0000, RZ, 0xc0, !PT ;  /* 0xffff00001b107812 */ /* 0x000fe200078ec0ff */
[----:B------:R-:W-:Y:S02]  /*de40*/  FMUL.FTZ R4, R3, R12 ;  /* 0x0000000c03047220 */ /* 0x000fe40000410000 */
[----:B------:R-:W-:-:S02]  /*de50*/  IMAD.U32 R8, R23, 0x10000, RZ ;  /* 0x0001000017087824 */ /* 0x000fc400078e00ff */
[-C--:B------:R-:W-:Y:S02]  /*de60*/  FFMA.FTZ R9, R19, R7.reuse, -R4 ;  /* 0x0000000713097223 */ /* 0x080fe40000010804 */
[----:B------:R-:W-:Y:S02]  /*de70*/  FMUL.FTZ R3, R3, R7 ;  /* 0x0000000703037220 */ /* 0x000fe40000410000 */
[C---:B------:R-:W-:Y:S01]  /*de80*/  FMUL.FTZ R4, R2.reuse, R8 ;  /* 0x0000000802047220 */ /* 0x040fe20000410000 */
[----:B------:R-:W-:Y:S01]  /*de90*/  F2FP.BF16.PACK_AB R9, R9, R15 ;  /* 0x0000000f0909723e */ /* 0x000fe200000010ff */
[----:B------:R-:W-:Y:S02]  /*dea0*/  FMUL.FTZ R2, R2, R10 ;  /* 0x0000000a02027220 */ /* 0x000fe40000410000 */
[----:B------:R-:W-:Y:S02]  /*deb0*/  IMAD.U32 R7, R24, 0x10000, RZ ;  /* 0x0001000018077824 */ /* 0x000fe400078e00ff */
[----:B------:R-:W-:Y:S01]  /*dec0*/  FFMA.FTZ R13, R19, R12, R3 ;  /* 0x0000000c130d7223 */ /* 0x000fe20000010003 */
[----:B------:R-:W-:Y:S01]  /*ded0*/  LOP3.LUT R19, R23, 0xffff0000, RZ, 0xc0, !PT ;  /* 0xffff000017137812 */ /* 0x000fe200078ec0ff */
[----:B------:R-:W-:-:S02]  /*dee0*/  FMUL.FTZ R3, R0, R33 ;  /* 0x0000002100037220 */ /* 0x000fc40000410000 */
[----:B------:R-:W-:Y:S01]  /*def0*/  FFMA.FTZ R12, R20, R8, R2 ;  /* 0x00000008140c7223 */ /* 0x000fe20000010002 */
[----:B------:R-:W-:Y:S01]  /*df00*/  LOP3.LUT R8, R24, 0xffff0000, RZ, 0xc0, !PT ;  /* 0xffff000018087812 */ /* 0x000fe200078ec0ff */
[-C--:B------:R-:W-:Y:S02]  /*df10*/  FMUL.FTZ R0, R0, R7.reuse ;  /* 0x0000000700007220 */ /* 0x080fe40000410000 */
[----:B------:R-:W-:Y:S02]  /*df20*/  FFMA.FTZ R10, R20, R10, -R4 ;  /* 0x0000000a140a7223 */ /* 0x000fe40000010804 */
[C---:B------:R-:W-:Y:S02]  /*df30*/  FFMA.FTZ R11, R21.reuse, R7, -R3 ;  /* 0x00000007150b7223 */ /* 0x040fe40000010803 */
[----:B------:R-:W-:Y:S02]  /*df40*/  FFMA.FTZ R7, R21, R33, R0 ;  /* 0x0000002115077223 */ /* 0x000fe40000010000 */
[----:B------:R-:W-:-:S02]  /*df50*/  FMUL.FTZ R4, R5, R19 ;  /* 0x0000001305047220 */ /* 0x000fc40000410000 */
[C---:B------:R-:W-:Y:S02]  /*df60*/  FMUL.FTZ R2, R6.reuse, R17 ;  /* 0x0000001106027220 */ /* 0x040fe40000410000 */
[----:B------:R-:W-:Y:S01]  /*df70*/  FMUL.FTZ R3, R5, R16 ;  /* 0x0000001005037220 */ /* 0x000fe20000410000 */
[----:B------:R-:W-:Y:S01]  /*df80*/  F2FP.BF16.PACK_AB R5, R13, R14 ;  /* 0x0000000e0d05723e */ /* 0x000fe200000010ff */
        /* <DEDUP_REMOVED lines=11> */
[----:B------:R1:W-:Y:S04]  /*e040*/  STS.128 [R30], R8 ;  /* 0x000000081e007388 */ /* 0x0003e80000000c00 */
[----:B------:R1:W-:Y:S02]  /*e050*/  STS.128 [R28+0x5100], R4 ;  /* 0x005100041c007388 */ /* 0x0003e40000000c00 */
.L_x_902:
[----:B------:R-:W-:Y:S05]  /*e060*/  BSYNC B2 ;  /* 0x0000000000027941 */ /* 0x000fea0003800000 */
.L_x_880:
[----:B------:R-:W2:Y:S01]  /*e070*/  LDL R66, [R1+0x38] ;  /* 0x0000380001427983 */ /* 0x000ea20000100800 */
[----:B------:R-:W-:-:S04]  /*e080*/  DEPBAR.LE SB0, 0x0 ;  /* 0x000080000000791a */ /* 0x000fc80000000000 */
[----:B------:R-:W4:Y:S01]  /*e090*/  LDL.64 R64, [R1+0x28] ;  /* 0x0000280001407983 */ /* 0x000f220000100a00 */
[----:B------:R-:W-:Y:S01]  /*e0a0*/  IMAD R0, R79, c[0x0][0x208], RZ ;  /* 0x000082004f007a24 */ /* 0x000fe200078e02ff */
[----:B------:R-:W-:Y:S01]  /*e0b0*/  ULDC.64 UR4, c[0x0][0x208] ;  /* 0x0000820000047ab9 */ /* 0x000fe20000000a00 */
[----:B------:R-:W-:Y:S01]  /*e0c0*/  IMAD.WIDE.U32 R2, R78, c[0x0][0x208], RZ ;  /* 0x000082004e027a25 */ /* 0x000fe200078e00ff */
[----:B------:R-:W-:Y:S01]  /*e0d0*/  BAR.SYNC.DEFER_BLOCKING 0x0 ;  /* 0x0000000000007b1d */ /* 0x000fe20000010000 */
[----:B------:R-:W-:Y:S01]  /*e0e0*/  USHF.L.U32 UR7, UR4, 0x5, URZ ;  /* 0x0000000504077899 */ /* 0x000fe2000800063f */
[----:B------:R-:W-:Y:S01]  /*e0f0*/  ISETP.GE.AND P1, PT, R134, c[0x0][0x1d4], PT ;  /* 0x0000750086007a0c */ /* 0x000fe20003f26270 */
[----:B------:R-:W-:-:S03]  /*e100*/  IMAD R0, R78, c[0x0][0x20c], R0 ;  /* 0x000083004e007a24 */ /* 0x000fc600078e0200 */
[----:B------:R-:W-:Y:S01]  /*e110*/  UMOV UR6, 0x5 ;  /* 0x0000000500067882 */ /* 0x000fe20000000000 */
[----:B------:R-:W-:Y:S01]  /*e120*/  IMAD.IADD R0, R3, 0x1, R0 ;  /* 0x0000000103007824 */ /* 0x000fe200078e0200 */
[----:B------:R-:W-:Y:S01]  /*e130*/  USHF.L.U64.HI UR5, UR4, UR6, UR5 ;  /* 0x0000000604057299 */ /* 0x000fe20008010205 */
[C---:B------:R-:W-:Y:S01]  /*e140*/  ISETP.LT.OR P3, PT, R77.reuse, 0x1, P1 ;  /* 0x000000014d00780c */ /* 0x040fe20000f61670 */
        /* <DEDUP_REMOVED lines=9> */
[----:B------:R-:W3:Y:S04]  /*e1e0*/  LDSM.16.M88.4 R4, [R211+0x2000] ;  /* 0x00200000d304783b */ /* 0x000ee80000000200 */
        /* <DEDUP_REMOVED lines=12> */
[----:B------:R-:W-:Y:S08]  /*e2b0*/  HMMA.16816.F32.BF16 R84, R8, R30, RZ ;  /* 0x0000001e0854723c */ /* 0x000ff000000418ff */
[C---:B---3--:R-:W-:Y:S08]  /*e2c0*/  HMMA.16816.F32.BF16 R40, R4.reuse, R16, RZ ;  /* 0x000000100428723c */ /* 0x048ff000000418ff */
[C---:B------:R-:W-:Y:S08]  /*e2d0*/  HMMA.16816.F32.BF16 R44, R4.reuse, R12, RZ ;  /* 0x0000000c042c723c */ /* 0x040ff000000418ff */
[C---:B------:R-:W-:Y:S08]  /*e2e0*/  HMMA.16816.F32.BF16 R48, R4.reuse, R20, RZ ;  /* 0x000000140430723c */ /* 0x040ff000000418ff */
[C---:B------:R-:W-:Y:S08]  /*e2f0*/  HMMA.16816.F32.BF16 R72, R4.reuse, R24, RZ ;  /* 0x000000180448723c */ /* 0x040ff000000418ff */
[C---:B------:R-:W-:Y:S08]  /*e300*/  HMMA.16816.F32.BF16 R52, R4.reuse, R28, RZ ;  /* 0x0000001c0434723c */ /* 0x040ff000000418ff */
[C---:B------:R-:W-:Y:S08]  /*e310*/  HMMA.16816.F32.BF16 R60, R4.reuse, R18, RZ ;  /* 0x00000012043c723c */ /* 0x040ff000000418ff */
[C---:B------:R-:W-:Y:S08]  /*e320*/  HMMA.16816.F32.BF16 R68, R4.reuse, R14, RZ ;  /* 0x0000000e0444723c */ /* 0x040ff000000418ff */
[C---:B------:R-:W-:Y:S01]  /*e330*/  HMMA.16816.F32.BF16 R96, R4.reuse, R22, RZ ;  /* 0x000000160460723c */ /* 0x040fe200000418ff */
[----:B------:R-:W-:Y:S07]  /*e340*/  LDSM.16.M88.4 R20, [R216] ;  /* 0x00000000d814783b */ /* 0x000fee0000000200 */
[C---:B------:R-:W-:Y:S01]  /*e350*/  HMMA.16816.F32.BF16 R112, R4.reuse, R26, RZ ;  /* 0x0000001a0470723c */ /* 0x040fe200000418ff */
[----:B------:R-:W-:Y:S07]  /*e360*/  LDSM.16.M88.4 R24, [R217] ;  /* 0x00000000d918783b */ /* 0x000fee0000000200 */
[----:B------:R-:W-:Y:S01]  /*e370*/  HMMA.16816.F32.BF16 R108, R4, R30, RZ ;  /* 0x0000001e046c723c */ /* 0x000fe200000418ff */
[----:B------:R-:W1:Y:S07]  /*e380*/  LDSM.16.M88.4 R4, [R214+0x2000] ;  /* 0x00200000d604783b */ /* 0x000e6e0000000200 */
[C---:B-1----:R-:W-:Y:S08]  /*e390*/  HMMA.16816.F32.BF16 R156, R4.reuse, R20, R52 ;  /* 0x00000014049c723c */ /* 0x042ff00000041834 */
[----:B------:R-:W-:Y:S01]  /*e3a0*/  HMMA.16816.F32.BF16 R80, R4, R56, R40 ;  /* 0x000000380450723c */ /* 0x000fe20000041828 */
[----:B--2---:R-:W-:-:S07]  /*e3b0*/  IMAD.MOV.U32 R9, RZ, RZ, R66 ;  /* 0x000000ffff097224 */ /* 0x004fce00078e0042 */
[----:B------:R-:W-:Y:S01]  /*e3c0*/  HMMA.16816.F32.BF16 R28, R4, R32, R48 ;  /* 0x00000020041c723c */ /* 0x000fe20000041830 */
[----:B----4-:R-:W-:-:S04]  /*e3d0*/  IMAD.MOV.U32 R8, RZ, RZ, R64 ;  /* 0x000000ffff087224 */ /* 0x010fc800078e0040 */
[----:B------:R-:W-:-:S03]  /*e3e0*/  IMAD.WIDE.U32 R2, R2, 0x50, R8 ;  /* 0x0000005002027825 */ /* 0x000fc600078e0008 */
[----:B------:R-:W-:Y:S01]  /*e3f0*/  HMMA.16816.F32.BF16 R64, R4, R36, R44 ;  /* 0x000000240440723c */ /* 0x000fe2000004182c */
[----:B------:R-:W1:Y:S01]  /*e400*/  LDSM.16.M88.4 R8, [R214] ;  /* 0x00000000d608783b */ /* 0x000e620000000200 */
[----:B------:R-:W-:Y:S01]  /*e410*/  IMAD.IADD R0, R3, 0x1, R0 ;  /* 0x0000000103007824 */ /* 0x000fe200078e0200 */
[----:B------:R-:W-:-:S04]  /*e420*/  LEA R16, P0, R2, c[0x0][0x1f8], 0x1 ;  /* 0x00007e0002107a11 */ /* 0x000fc800078008ff */
[----:B------:R-:W-:Y:S01]  /*e430*/  IADD3 R14, P2, R16, UR7, RZ ;  /* 0x00000007100e7c10 */ /* 0x000fe2000ff5e0ff */
[C---:B------:R-:W-:Y:S01]  /*e440*/  HMMA.16816.F32.BF16 R148, R4.reuse, R58, R60 ;  /* 0x0000003a0494723c */ /* 0x040fe2000004183c */
[----:B------:R-:W-:Y:S02]  /*e450*/  LEA.HI.X R17, R2, c[0x0][0x1fc], R0, 0x1, P0 ;  /* 0x00007f0002117a11 */ /* 0x000fe400000f0c00 */
[----:B------:R-:W-:Y:S02]  /*e460*/  IADD3 R12, P0, R14, UR7, RZ ;  /* 0x000000070e0c7c10 */ /* 0x000fe4000ff1e0ff */
[----:B------:R-:W-:Y:S01]  /*e470*/  IADD3.X R15, R17, UR5, RZ, P2, !PT ;  /* 0x00000005110f7c10 */ /* 0x000fe200097fe4ff */
[----:B------:R-:W-:Y:S01]  /*e480*/  @!PT LDS RZ, [RZ] ;  /* 0x00000000fffff984 */ /* 0x000fe20000000800 */
[----:B------:R-:W-:Y:S01]  /*e490*/  @!PT LDS RZ, [RZ] ;  /* 0x00000000fffff984 */ /* 0x000fe20000000800 */
[----:B------:R-:W-:Y:S01]  /*e4a0*/  @!PT LDS RZ, [RZ] ;  /* 0x00000000fffff984 */ /* 0x000fe20000000800 */
[----:B------:R2:W-:Y:S01]  /*e4b0*/  LDGSTS.E.BYPASS.LTC128B.128 [R221+0x100], [R16.64], !P3 ;  /* 0x0010000010dd7fae */ /* 0x0005e2000d901d48 */
[----:B------:R-:W-:Y:S01]  /*e4c0*/  IADD3 R2, P2, R12, UR7, RZ ;  /* 0x000000070c027c10 */ /* 0x000fe2000ff5e0ff */
[----:B------:R-:W-:Y:S01]  /*e4d0*/  HMMA.16816.F32.BF16 R72, R4, R24, R72 ;  /* 0x000000180448723c */ /* 0x000fe20000041848 */
[----:B------:R-:W-:Y:S01]  /*e4e0*/  IADD3.X R13, R15, UR5, RZ, P0, !PT ;  /* 0x000000050f0d7c10 */ /* 0x000fe200087fe4ff */
[----:B------:R3:W-:Y:S01]  /*e4f0*/  LDGSTS.E.BYPASS.LTC128B.128 [R221+0x900], [R14.64], !P4 ;  /* 0x009000000edd7fae */ /* 0x0007e2000e101d48 */
[----:B------:R-:W-:-:S02]  /*e500*/  IADD3 R18, P0, R2, UR7, RZ ;  /* 0x0000000702127c10 */ /* 0x000fc4000ff1e0ff */
[----:B------:R-:W-:Y:S02]  /*e510*/  IADD3.X R3, R13, UR5, RZ, P2, !PT ;  /* 0x000000050d037c10 */ /* 0x000fe400097fe4ff */
[----:B------:R-:W-:Y:S01]  /*e520*/  ISETP.LT.OR P3, PT, R77, 0x21, P1 ;  /* 0x000000214d00780c */ /* 0x000fe20000f61670 */
[----:B------:R-:W-:Y:S01]  /*e530*/  HMMA.16816.F32.BF16 R68, R4, R38, R68 ;  /* 0x000000260444723c */ /* 0x000fe20000041844 */
[----:B------:R-:W-:Y:S02]  /*e540*/  IADD3.X R19, R3, UR5, RZ, P0, !PT ;  /* 0x0000000503137c10 */ /* 0x000fe400087fe4ff */
[C---:B------:R-:W-:Y:S02]  /*e550*/  ISETP.LT.OR P2, PT, R77.reuse, 0x31, P1 ;  /* 0x000000314d00780c */ /* 0x040fe40000f41670 */
[----:B------:R-:W-:-:S03]  /*e560*/  ISETP.LT.OR P0, PT, R77, 0x41, P1 ;  /* 0x000000414d00780c */ /* 0x000fc60000f01670 */
[----:B------:R-:W-:Y:S04]  /*e570*/  HMMA.16816.F32.BF16 R140, R4, R22, R108 ;  /* 0x00000016048c723c */ /* 0x000fe8000004186c */
[----:B------:R3:W-:Y:S04]  /*e580*/  LDGSTS.E.BYPASS.LTC128B.128 [R221+0x1100], [R12.64], !P3 ;  /* 0x011000000cdd7fae */ /* 0x0007e8000d901d48 */
[----:B------:R4:W-:Y:S01]  /*e590*/  LDGSTS.E.BYPASS.LTC128B.128 [R221+0x1900], [R2.64], !P2 ;  /* 0x0190000002dd7fae */ /* 0x0009e2000d101d48 */
[----:B-1---5:R-:W-:Y:S03]  /*e5a0*/  HMMA.16816.F32.BF16 R136, R8, R56, R116 ;  /* 0x000000380888723c */ /* 0x022fe60000041874 */
[----:B------:R2:W-:Y:S01]  /*e5b0*/  LDGSTS.E.BYPASS.LTC128B.128 [R221+0x2100], [R18.64], !P0 ;  /* 0x0210000012dd7fae */ /* 0x0005e2000c101d48 */
[----:B------:R-:W-:-:S03]  /*e5c0*/  ISETP.GT.AND P0, PT, R78, R240, PT ;  /* 0x000000f04e00720c */ /* 0x000fc60003f04270 */
[----:B------:R-:W-:Y:S01]  /*e5d0*/  LDSM.16.M88.4 R44, [R210+0x1000] ;  /* 0x00100000d22c783b */ /* 0x000fe20000000200 */
[C---:B------:R-:W-:Y:S03]  /*e5e0*/  HMMA.16816.F32.BF16 R56, R8.reuse, R58, R152 ;  /* 0x0000003a0838723c */ /* 0x040fe60000041898 */
[----:B------:R-:W-:Y:S04]  /*e5f0*/  LDSM.16.M88.4 R52, [R210] ;  /* 0x00000000d234783b */ /* 0x000fe80000000200 */
[----:B------:R-:W-:Y:S01]  /*e600*/  LDSM.16.M88.4 R48, [R210+0x800] ;  /* 0x00080000d230783b */ /* 0x000fe20000000200 */
[C---:B------:R-:W-:Y:S03]  /*e610*/  HMMA.16816.F32.BF16 R144, R8.reuse, R36, R104 ;  /* 0x000000240890723c */ /* 0x040fe60000041868 */
[----:B------:R-:W-:Y:S04]  /*e620*/  LDSM.16.M88.4 R40, [R210+0x1800] ;  /* 0x00180000d228783b */ /* 0x000fe80000000200 */
[----:B------:R-:W-:Y:S01]  /*e630*/  LDSM.16.M88.4 R60, [R210+0x2000] ;  /* 0x00200000d23c783b */ /* 0x000fe20000000200 */
[----:B------:R-:W-:Y:S03]  /*e640*/  HMMA.16816.F32.BF16 R108, R8, R38, R128 ;  /* 0x00000026086c723c */ /* 0x000fe60000041880 */
[----:B---3--:R-:W-:Y:S04]  /*e650*/  LDSM.16.M88.4 R12, [R212] ;  /* 0x00000000d40c783b */ /* 0x008fe80000000200 */
[----:B--2---:R-:W1:Y:S01]  /*e660*/  LDSM.16.M88.4 R16, [R212+0x2000] ;  /* 0x00200000d410783b */ /* 0x004e620000000200 */
[----:B------:R-:W-:Y:S03]  /*e670*/  HMMA.16816.F32.BF16 R172, R4, R34, R96 ;  /* 0x0000002204ac723c */ /* 0x000fe60000041860 */
[----:B------:R-:W-:Y:S04]  /*e680*/  LDSM.16.M88.4 R36, [R207] ;  /* 0x00000000cf24783b */ /* 0x000fe80000000200 */
[----:B------:R-:W0:Y:S01]  /*e690*/  LDGDEPBAR ;  /* 0x00000000000079af */ /* 0x000e220000000000 */
[C---:B------:R-:W-:Y:S08]  /*e6a0*/  HMMA.16816.F32.BF16 R160, R8.reuse, R32, R100 ;  /* 0x0000002008a0723c */ /* 0x040ff00000041864 */
[----:B------:R-:W-:Y:S01]  /*e6b0*/  HMMA.16816.F32.BF16 R120, R8, R34, R120 ;  /* 0x000000220878723c */ /* 0x000fe20000041878 */
[----:B------:R-:W-:Y:S07]  /*e6c0*/  LDSM.16.M88.4 R32, [R207+0x800] ;  /* 0x00080000cf20783b */ /* 0x000fee0000000200 */
[----:B------:R-:W-:Y:S01]  /*e6d0*/  HMMA.16816.F32.BF16 R164, R4, R26, R112 ;  /* 0x0000001a04a4723c */ /* 0x000fe20000041870 */
[----:B------:R-:W-:Y:S07]  /*e6e0*/  LDSM.16.M88.4 R4, [R213+0x2000] ;  /* 0x00200000d504783b */ /* 0x000fee0000000200 */
[C---:B------:R-:W-:Y:S08]  /*e6f0*/  HMMA.16816.F32.BF16 R168, R8.reuse, R24, R92 ;  /* 0x0000001808a8723c */ /* 0x040ff0000004185c */
[C---:B------:R-:W-:Y:S08]  /*e700*/  HMMA.16816.F32.BF16 R176, R8.reuse, R20, R88 ;  /* 0x0000001408b0723c */ /* 0x040ff00000041858 */
[C---:B------:R-:W-:Y:S01]  /*e710*/  HMMA.16816.F32.BF16 R132, R8.reuse, R26, R124 ;  /* 0x0000001a0884723c */ /* 0x040fe2000004187c */
[----:B------:R-:W-:Y:S07]  /*e720*/  LDSM.16.M88.4 R24, [R207+0x1800] ;  /* 0x00180000cf18783b */ /* 0x000fee0000000200 */
[----:B------:R-:W-:Y:S01]  /*e730*/  HMMA.16816.F32.BF16 R128, R8, R22, R84 ;  /* 0x000000160880723c */ /* 0x000fe20000041854 */
[----:B------:R-:W2:Y:S04]  /*e740*/  LDSM.16.M88.4 R20, [R207+0x2000] ;  /* 0x00200000cf14783b */ /* 0x000ea80000000200 */
[----:B------:R-:W3:Y:S03]  /*e750*/  LDSM.16.M88.4 R8, [R213] ;  /* 0x00000000d508783b */ /* 0x000ee60000000200 */
[----:B-1----:R-:W-:Y:S01]  /*e760*/  HMMA.16816.F32.BF16 R112, R16, R44, R28 ;  /* 0x0000002c1070723c */ /* 0x002fe2000004181c */
[----:B------:R-:W1:Y:S01]  /*e770*/  LDSM.16.M88.4 R28, [R207+0x1000] ;  /* 0x00100000cf1c783b */ /* 0x000e620000000200 */
[----:B------:R-:W-:-:S06]  /*e780*/  DEPBAR.LE SB0, 0x0 ;  /* 0x000080000000791a */ /* 0x000fcc0000000000 */
[C---:B------:R-:W-:Y:S08]  /*e790*/  HMMA.16816.F32.BF16 R124, R16.reuse, R52, R80 ;  /* 0x00000034107c723c */ /* 0x040ff00000041850 */
[C---:B------:R-:W-:Y:S08]  /*e7a0*/  HMMA.16816.F32.BF16 R100, R16.reuse, R40, R72 ;  /* 0x000000281064723c */ /* 0x040ff00000041848 */
[C---:B------:R-:W-:Y:S08]  /*e7b0*/  HMMA.16816.F32.BF16 R92, R16.reuse, R50, R68 ;  /* 0x00000032105c723c */ /* 0x040ff00000041844 */
[C---:B------:R-:W-:Y:S08]  /*e7c0*/  HMMA.16816.F32.BF16 R80, R16.reuse, R62, R140 ;  /* 0x0000003e1050723c */ /* 0x040ff0000004188c */
[----:B------:R-:W-:Y:S08]  /*e7d0*/  HMMA.16816.F32.BF16 R116, R16, R48, R64 ;  /* 0x000000301074723c */ /* 0x000ff00000041840 */
[C---:B------:R-:W-:Y:S08]  /*e7e0*/  HMMA.16816.F32.BF16 R72, R12.reuse, R52, R136 ;  /* 0x000000340c48723c */ /* 0x040ff00000041888 */
[-C--:B------:R-:W-:Y:S08]  /*e7f0*/  HMMA.16816.F32.BF16 R68, R12, R54.reuse, R56 ;  /* 0x000000360c44723c */ /* 0x080ff00000041838 */
[----:B------:R-:W-:Y:S08]  /*e800*/  HMMA.16816.F32.BF16 R104, R16, R54, R148 ;  /* 0x000000361068723c */ /* 0x000ff00000041894 */
[C---:B------:R-:W-:Y:S08]  /*e810*/  HMMA.16816.F32.BF16 R64, R12.reuse, R48, R144 ;  /* 0x000000300c40723c */ /* 0x040ff00000041890 */
[----:B------:R-:W-:Y:S08]  /*e820*/  HMMA.16816.F32.BF16 R56, R12, R50, R108 ;  /* 0x000000320c38723c */ /* 0x000ff0000004186c */
        /* <DEDUP_REMOVED lines=9> */
[C---:B--2---:R-:W-:Y:S08]  /*e8c0*/  HMMA.16816.F32.BF16 R132, R4.reuse, R22, R80 ;  /* 0x000000160484723c */ /* 0x044ff00000041850 */
[-C--:B------:R-:W-:Y:S08]  /*e8d0*/  HMMA.16816.F32.BF16 R128, R4, R36.reuse, R124 ;  /* 0x000000240480723c */ /* 0x080ff0000004187c */
[----:B---3--:R-:W-:Y:S08]  /*e8e0*/  HMMA.16816.F32.BF16 R80, R8, R36, R72 ;  /* 0x000000240850723c */ /* 0x008ff00000041848 */
[-C--:B------:R-:W-:Y:S08]  /*e8f0*/  HMMA.16816.F32.BF16 R124, R4, R38.reuse, R104 ;  /* 0x00000026047c723c */ /* 0x080ff00000041868 */
[C---:B------:R-:W-:Y:S08]  /*e900*/  HMMA.16816.F32.BF16 R72, R8.reuse, R38, R68 ;  /* 0x000000260848723c */ /* 0x040ff00000041844 */
[-C--:B------:R-:W-:Y:S08]  /*e910*/  HMMA.16816.F32.BF16 R36, R8, R32.reuse, R64 ;  /* 0x000000200824723c */ /* 0x080ff00000041840 */
[----:B------:R-:W-:Y:S08]  /*e920*/  HMMA.16816.F32.BF16 R120, R4, R32, R116 ;  /* 0x000000200478723c */ /* 0x000ff00000041874 */
[C---:B------:R-:W-:Y:S08]  /*e930*/  HMMA.16816.F32.BF16 R68, R8.reuse, R34, R56 ;  /* 0x000000220844723c */ /* 0x040ff00000041838 */
[----:B-1----:R-:W-:Y:S08]  /*e940*/  HMMA.16816.F32.BF16 R64, R8, R28, R52 ;  /* 0x0000001c0840723c */ /* 0x002ff00000041834 */
[----:B------:R-:W-:Y:S08]  /*e950*/  HMMA.16816.F32.BF16 R116, R4, R34, R92 ;  /* 0x000000220474723c */ /* 0x000ff0000004185c */
[C---:B------:R-:W-:Y:S08]  /*e960*/  HMMA.16816.F32.BF16 R56, R8.reuse, R24, R44 ;  /* 0x000000180838723c */ /* 0x040ff0000004182c */
[----:B------:R-:W-:Y:S08]  /*e970*/  HMMA.16816.F32.BF16 R52, R8, R26, R40 ;  /* 0x0000001a0834723c */ /* 0x000ff00000041828 */
[C---:B------:R-:W-:Y:S08]  /*e980*/  HMMA.16816.F32.BF16 R104, R4.reuse, R28, R112 ;  /* 0x0000001c0468723c */ /* 0x040ff00000041870 */
[C---:B------:R-:W-:Y:S08]  /*e990*/  HMMA.16816.F32.BF16 R92, R4.reuse, R30, R88 ;  /* 0x0000001e045c723c */ /* 0x040ff00000041858 */
[C---:B------:R-:W-:Y:S08]  /*e9a0*/  HMMA.16816.F32.BF16 R100, R4.reuse, R24, R100 ;  /* 0x000000180464723c */ /* 0x040ff00000041864 */
[C---:B------:R-:W-:Y:S08]  /*e9b0*/  HMMA.16816.F32.BF16 R84, R4.reuse, R26, R84 ;  /* 0x0000001a0454723c */ /* 0x040ff00000041854 */
[----:B------:R-:W-:Y:S08]  /*e9c0*/  HMMA.16816.F32.BF16 R172, R4, R20, R96 ;  /* 0x0000001404ac723c */ /* 0x000ff00000041860 */
[C---:B------:R-:W-:Y:S08]  /*e9d0*/  HMMA.16816.F32.BF16 R60, R8.reuse, R30, R48 ;  /* 0x0000001e083c723c */ /* 0x040ff00000041830 */
[C---:B------:R-:W-:Y:S08]  /*e9e0*/  HMMA.16816.F32.BF16 R44, R8.reuse, R20, R16 ;  /* 0x00000014082c723c */ /* 0x040ff00000041810 */
[----:B------:R-:W-:Y:S01]  /*e9f0*/  HMMA.16816.F32.BF16 R40, R8, R22, R12 ;  /* 0x000000160828723c */ /* 0x000fe2000004180c */
[----:B------:R-:W-:Y:S06]  /*ea00*/  BAR.SYNC.DEFER_BLOCKING 0x0 ;  /* 0x0000000000007b1d */ /* 0x000fec0000010000 */
[----:B------:R-:W-:Y:S01]  /*ea10*/  @!UPT UIADD3 URZ, URZ, URZ, URZ ;  /* 0x0000003f3f3ff290 */ /* 0x000fe2000fffe03f */
[----:B------:R-:W-:Y:S11]  /*ea20*/  @!P0 BRA `(.L_x_916) ;  /* 0x000001d000008947 */ /* 0x000ff60003800000 */
[----:B----4-:R-:W-:Y:S01]  /*ea30*/  IADD3 R0, R226, -0x2, RZ ;  /* 0xfffffffee2007810 */ /* 0x010fe20007ffe0ff */
        /* <DEDUP_REMOVED lines=28> */
.L_x_916:
[----:B----4-:R-:W-:Y:S05]  /*ec00*/  BSYNC B0 ;  /* 0x0000000000007941 */ /* 0x010fea0003800000 */
.L_x_915:
[----:B------:R-:W2:Y:S04]  /*ec10*/  LDL R0, [R1+0x58] ;  /* 0x0000580001007983 */ /* 0x000ea80000100800 */
[----:B-1----:R-:W3:Y:S04]  /*ec20*/  LDL R4, [R1+0x1c] ;  /* 0x00001c0001047983 */ /* 0x002ee80000100800 */
[----:B------:R-:W4:Y:S01]  /*ec30*/  LDL R50, [R1+0x14] ;  /* 0x0000140001327983 */ /* 0x000f220000100800 */
[----:B------:R-:W-:Y:S01]  /*ec40*/  IMAD.MOV.U32 R51, RZ, RZ, c[0x0][0x32c] ;  /* 0x0000cb00ff337624 */ /* 0x000fe200078e00ff */
[----:B------:R-:W-:-:S02]  /*ec50*/  ULDC UR4, c[0x0][0x324] ;  /* 0x0000c90000047ab9 */ /* 0x000fc40000000800 */
[----:B------:R-:W-:Y:S01]  /*ec60*/  ULOP3.LUT UR4, URZ, UR4, URZ, 0x33, !UPT ;  /* 0x000000043f047292 */ /* 0x000fe2000f8e333f */
[----:B------:R-:W0:Y:S01]  /*ec70*/  LDGDEPBAR ;  /* 0x00000000000079af */ /* 0x000e220000000000 */
[----:B------:R-:W-:Y:S01]  /*ec80*/  ISETP.GE.AND P1, PT, R51, 0x1, PT ;  /* 0x000000013300780c */ /* 0x000fe20003f26270 */
[----:B--2---:R-:W-:-:S04]  /*ec90*/  IMAD.IADD R0, R0, 0x1, R189 ;  /* 0x0000000100007824 */ /* 0x004fc800078e02bd */
[----:B------:R-:W-:-:S04]  /*eca0*/  @P5 IMAD.HI.U32 R2, R0, c[0x0][0x2c8], RZ ;  /* 0x0000b20000025a27 */ /* 0x000fc800078e00ff */
[----:B------:R-:W-:Y:S01]  /*ecb0*/  IMAD.MOV.U32 R6, RZ, RZ, R0 ;  /* 0x000000ffff067224 */ /* 0x000fe200078e0000 */
[----:B------:R-:W-:Y:S01]  /*ecc0*/  @P5 SHF.R.U32.HI R6, RZ, c[0x0][0x2cc], R2 ;  /* 0x0000b300ff065a19 */ /* 0x000fe20000011602 */
[----:B------:R-:W-:Y:S02]  /*ecd0*/  IMAD.IADD R0, R190, 0x1, R76 ;  /* 0x00000001be007824 */ /* 0x000fe400078e024c */
[----:B---3--:R-:W-:Y:S02]  /*ece0*/  IMAD.IADD R10, R76, 0x1, -R4 ;  /* 0x000000014c0a7824 */ /* 0x008fe400078e0a04 */
[----:B------:R-:W1:Y:S01]  /*ecf0*/  SHFL.IDX PT, R3, R6, RZ, 0x1c1f ;  /* 0x001c1fff06037589 */ /* 0x000e6200000e0000 */
[----:B------:R-:W-:Y:S01]  /*ed00*/  IADD3 R2, -R4, 0x1, R0 ;  /* 0x0000000104027810 */ /* 0x000fe20007ffe100 */
[----:B------:R-:W-:-:S03]  /*ed10*/  IMAD.IADD R9, R0, 0x1, -R4 ;  /* 0x0000000100097824 */ /* 0x000fc600078e0a04 */
[----:B----4-:R-:W-:-:S04]  /*ed20*/  IADD3 R2, R2, -R50, RZ ;  /* 0x8000003202027210 */ /* 0x010fc80007ffe0ff */
[C---:B------:R-:W-:Y:S02]  /*ed30*/  IADD3 R7, R2.reuse, c[0x0][0x328], RZ ;  /* 0x0000ca0002077a10 */ /* 0x040fe40007ffe0ff */
[----:B------:R-:W-:Y:S02]  /*ed40*/  IADD3 R8, R2, UR4, RZ ;  /* 0x0000000402087c10 */ /* 0x000fe4000fffe0ff */
[-C--:B-1----:R-:W-:Y:S02]  /*ed50*/  IADD3 R2, R7, R3.reuse, RZ ;  /* 0x0000000307027210 */ /* 0x082fe40007ffe0ff */
[----:B------:R-:W-:Y:S02]  /*ed60*/  IADD3 R0, R8, R3, RZ ;  /* 0x0000000308007210 */ /* 0x000fe40007ffe0ff */
        /* <DEDUP_REMOVED lines=13> */
.L_x_919:
[----:B------:R-:W-:-:S04]  /*ee40*/  MOV R4, c[0x0][0x32c] ;  /* 0x0000cb0000047a02 */ /* 0x000fc80000000f00 */
[----:B------:R-:W-:-:S13]  /*ee50*/  ISETP.NE.AND P0, PT, R4, 0x1, PT ;  /* 0x000000010400780c */ /* 0x000fda0003f05270 */
[----:B------:R-:W-:-:S05]  /*ee60*/  @P0 IMAD.HI.U32 R4, R3, c[0x0][0x330], RZ ;  /* 0x0000cc0003040a27 */ /* 0x000fca00078e00ff */
[----:B------:R-:W-:Y:S02]  /*ee70*/  @P0 SHF.R.U32.HI R3, RZ, c[0x0][0x334], R4 ;  /* 0x0000cd00ff030a19 */ /* 0x000fe40000011604 */
.L_x_920:
[----:B------:R-:W-:Y:S05]  /*ee80*/  BSYNC B0 ;  /* 0x0000000000007941 */ /* 0x000fea0003800000 */
.L_x_918:
[----:B------:R-:W-:-:S05]  /*ee90*/  IMAD R3, R3, c[0x0][0x32c], R10 ;  /* 0x0000cb0003037a24 */ /* 0x000fca00078e020a */
[----:B------:R-:W-:Y:S02]  /*eea0*/  IADD3 R4, R3, c[0x0][0x32c], RZ ;  /* 0x0000cb0003047a10 */ /* 0x000fe40007ffe0ff */
[----:B------:R-:W-:Y:S02]  /*eeb0*/  IMNMX R0, R0, R3, !PT ;  /* 0x0000000300007217 */ /* 0x000fe40007800200 */
[----:B------:R-:W-:Y:S02]  /*eec0*/  IMNMX R2, R2, R4, PT ;  /* 0x0000000402027217 */ /* 0x000fe40003800200 */
.L_x_917:
        /* <DEDUP_REMOVED lines=16> */
.L_x_923:
[----:B------:R-:W-:-:S04]  /*efd0*/  MOV R11, c[0x0][0x32c] ;  /* 0x0000cb00000b7a02 */ /* 0x000fc80000000f00 */
[----:B------:R-:W-:-:S13]  /*efe0*/  ISETP.NE.AND P0, PT, R11, 0x1, PT ;  /* 0x000000010b00780c */ /* 0x000fda0003f05270 */
[----:B------:R-:W-:-:S05]  /*eff0*/  @P0 IMAD.HI.U32 R11, R5, c[0x0][0x330], RZ ;  /* 0x0000cc00050b0a27 */ /* 0x000fca00078e00ff */
[----:B------:R-:W-:Y:S02]  /*f000*/  @P0 SHF.R.U32.HI R5, RZ, c[0x0][0x334], R11 ;  /* 0x0000cd00ff050a19 */ /* 0x000fe4000001160b */
.L_x_924:
[----:B------:R-:W-:Y:S05]  /*f010*/  BSYNC B0 ;  /* 0x0000000000007941 */ /* 0x000fea0003800000 */
.L_x_922:
[----:B------:R-:W-:-:S05]  /*f020*/  IMAD R5, R5, c[0x0][0x32c], R10 ;  /* 0x0000cb0005057a24 */ /* 0x000fca00078e020a */
[----:B------:R-:W-:Y:S02]  /*f030*/  IADD3 R11, R5, c[0x0][0x32c], RZ ;  /* 0x0000cb00050b7a10 */ /* 0x000fe40007ffe0ff */
[----:B------:R-:W-:Y:S02]  /*f040*/  IMNMX R3, R3, R5, !PT ;  /* 0x0000000503037217 */ /* 0x000fe40007800200 */
[----:B------:R-:W-:Y:S02]  /*f050*/  IMNMX R4, R4, R11, PT ;  /* 0x0000000b04047217 */ /* 0x000fe40003800200 */
.L_x_921:
        /* <DEDUP_REMOVED lines=47> */
[----:B------:R-:W-:Y:S02]  /*f350*/  ISETP.GE.AND P6, PT, R76, 0x2a, PT ;  /* 0x0000002a4c00780c */ /* 0x000fe40003fc6270 */
        /* <DEDUP_REMOVED lines=63> */
.L_x_927:
[----:B------:R-:W-:-:S04]  /*f750*/  MOV R23, c[0x0][0x32c] ;  /* 0x0000cb0000177a02 */ /* 0x000fc80000000f00 */
[----:B------:R-:W-:-:S13]  /*f760*/  ISETP.NE.AND P0, PT, R23, 0x1, PT ;  /* 0x000000011700780c */ /* 0x000fda0003f05270 */
[----:B------:R-:W-:-:S05]  /*f770*/  @P0 IMAD.HI.U32 R23, R5, c[0x0][0x330], RZ ;  /* 0x0000cc0005170a27 */ /* 0x000fca00078e00ff */
[----:B------:R-:W-:Y:S02]  /*f780*/  @P0 SHF.R.U32.HI R5, RZ, c[0x0][0x334], R23 ;  /* 0x0000cd00ff050a19 */ /* 0x000fe40000011617 */
.L_x_928:
[----:B------:R-:W-:Y:S05]  /*f790*/  BSYNC B0 ;  /* 0x0000000000007941 */ /* 0x000fea0003800000 */
.L_x_926:
[----:B------:R-:W-:-:S05]  /*f7a0*/  IMAD R5, R5, c[0x0][0x32c], R10 ;  /* 0x0000cb0005057a24 */ /* 0x000fca00078e020a */
[----:B------:R-:W-:Y:S02]  /*f7b0*/  IADD3 R23, R5, c[0x0][0x32c], RZ ;  /* 0x0000cb0005177a10 */ /* 0x000fe40007ffe0ff */
[----:B------:R-:W-:Y:S02]  /*f7c0*/  IMNMX R0, R0, R5, !PT ;  /* 0x0000000500007217 */ /* 0x000fe40007800200 */
[----:B------:R-:W-:Y:S02]  /*f7d0*/  IMNMX R2, R2, R23, PT ;  /* 0x0000001702027217 */ /* 0x000fe40003800200 */
.L_x_925:
        /* <DEDUP_REMOVED lines=166> */
.L_x_931:
[----:B------:R-:W-:-:S04]  /*10240*/  MOV R4, c[0x0][0x32c] ;  /* 0x0000cb0000047a02 */ /* 0x000fc80000000f00 */
[----:B------:R-:W-:-:S13]  /*10250*/  ISETP.NE.AND P0, PT, R4, 0x1, PT ;  /* 0x000000010400780c */ /* 0x000fda0003f05270 */
[----:B------:R-:W-:-:S05]  /*10260*/  @P0 IMAD.HI.U32 R4, R3, c[0x0][0x330], RZ ;  /* 0x0000cc0003040a27 */ /* 0x000fca00078e00ff */
[----:B------:R-:W-:Y:S02]  /*10270*/  @P0 SHF.R.U32.HI R3, RZ, c[0x0][0x334], R4 ;  /* 0x0000cd00ff030a19 */ /* 0x000fe40000011604 */
.L_x_932:
[----:B------:R-:W-:Y:S05]  /*10280*/  BSYNC B0 ;  /* 0x0000000000007941 */ /* 0x000fea0003800000 */
.L_x_930:
[----:B------:R-:W-:-:S05]  /*10290*/  IMAD R3, R3, c[0x0][0x32c], R10 ;  /* 0x0000cb0003037a24 */ /* 0x000fca00078e020a */
[----:B------:R-:W-:Y:S02]  /*102a0*/  IADD3 R4, R3, c[0x0][0x32c], RZ ;  /* 0x0000cb0003047a10 */ /* 0x000fe40007ffe0ff */
[----:B------:R-:W-:Y:S02]  /*102b0*/  IMNMX R0, R0, R3, !PT ;  /* 0x0000000300007217 */ /* 0x000fe40007800200 */
[----:B------:R-:W-:Y:S02]  /*102c0*/  IMNMX R2, R2, R4, PT ;  /* 0x0000000402027217 */ /* 0x000fe40003800200 */
.L_x_929:
[----:B------:R-:W-:Y:S01]  /*102d0*/  ISETP.NE.AND P0, PT, R21, RZ, PT ;  /* 0x000000ff1500720c */ /* 0x000fe20003f05270 */
[----:B------:R-:W-:Y:S01]  /*102e0*/  LDSM.16.MT88.4 R68, [R205] ;  /* 0x00000000cd44783b */ /* 0x000fe20000004200 */
[----:B------:R-:W-:Y:S02]  /*102f0*/  FMNMX.FTZ R3, R28, R30, !PT ;  /* 0x0000001e1c037209 */ /* 0x000fe40007810000 */
[----:B------:R-:W-:Y:S01]  /*10300*/  ISETP.GT.AND P0, PT, R0, 0x8, !P0 ;  /* 0x000000080000780c */ /* 0x000fe20004704270 */
[----:B------:R-:W-:Y:S01]  /*10310*/  LDSM.16.MT88.4 R72, [R209] ;  /* 0x00000000d148783b */ /* 0x000fe20000004200 */
[----:B------:R-:W-:-:S02]  /*10320*/  FMNMX.FTZ R3, R31, R3, !PT ;  /* 0x000000031f037209 */ /* 0x000fc40007810000 */
[----:B------:R-:W-:Y:S01]  /*10330*/  ISETP.LT.OR P0, PT, R2, 0x9, P0 ;  /* 0x000000090200780c */ /* 0x000fe20000701670 */
[----:B------:R-:W-:Y:S01]  /*10340*/  LDSM.16.MT88.4 R80, [R208] ;  /* 0x00000000d050783b */ /* 0x000fe20000004200 */
[----:B------:R-:W-:Y:S02]  /*10350*/  FMNMX.FTZ R3, R32, R3, !PT ;  /* 0x0000000320037209 */ /* 0x000fe40007810000 */
[----:B------:R-:W-:Y:S01]  /*10360*/  FSEL R113, R126, -INF , !P0 ;  /* 0xff8000007e717808 */ /* 0x000fe20004000000 */
[----:B------:R-:W-:Y:S01]  /*10370*/  LDSM.16.MT88.4 R76, [R206] ;  /* 0x00000000ce4c783b */ /* 0x000fe20000004200 */
[----:B------:R-:W-:Y:S02]  /*10380*/  ISETP.NE.AND P0, PT, R20, RZ, PT ;  /* 0x000000ff1400720c */ /* 0x000fe40003f05270 */
        /* <DEDUP_REMOVED lines=8> */
[----:B------:R-:W-:Y:S01]  /*10410*/  FSEL R114, R127, -INF , !P0 ;  /* 0xff8000007f727808 */ /* 0x000fe20004000000 */
[----:B------:R-:W-:Y:S01]  /*10420*/  IMAD.MOV.U32 R127, RZ, RZ, R189 ;  /* 0x000000ffff7f7224 */ /* 0x000fe200078e00bd */
[----:B------:R-:W-:Y:S01]  /*10430*/  ISETP.NE.AND P0, PT, R19, RZ, PT ;  /* 0x000000ff1300720c */ /* 0x000fe20003f05270 */
[----:B------:R-:W-:Y:S01]  /*10440*/  LDSM.16.MT88.4 R168, [R208+0x1000] ;  /* 0x00100000d0a8783b */ /* 0x000fe20000004200 */
[----:B------:R-:W-:-:S02]  /*10450*/  FMNMX.FTZ R3, R37, R3, !PT ;  /* 0x0000000325037209 */ /* 0x000fc40007810000 */
[----:B------:R-:W-:Y:S01]  /*10460*/  ISETP.GT.AND P0, PT, R0, 0x10, !P0 ;  /* 0x000000100000780c */ /* 0x000fe20004704270 */
[----:B------:R-:W-:Y:S01]  /*10470*/  LDSM.16.MT88.4 R156, [R205+0x1800] ;  /* 0x00180000cd9c783b */ /* 0x000fe20000004200 */
[----:B------:R-:W-:Y:S02]  /*10480*/  FMNMX.FTZ R3, R48, R3, !PT ;  /* 0x0000000330037209 */ /* 0x000fe40007810000 */
[----:B------:R-:W-:Y:S01]  /*10490*/  ISETP.LT.OR P0, PT, R2, 0x11, P0 ;  /* 0x000000110200780c */ /* 0x000fe20000701670 */
[----:B------:R-:W-:Y:S01]  /*104a0*/  LDSM.16.MT88.4 R152, [R209+0x1800] ;  /* 0x00180000d198783b */ /* 0x000fe20000004200 */
        /* <DEDUP_REMOVED lines=25> */
[----:B------:R-:W-:-:S03]  /*10640*/  ISETP.GT.AND P0, PT, R0, 0x20, !P0 ;  /* 0x000000200000780c */ /* 0x000fc60004704270 */
[----:B------:R-:W1:Y:S01]  /*10650*/  SHFL.BFLY PT, R4, R3, 0x2, 0x1f ;  /* 0x0c401f0003047f89 */ /* 0x000e6200000e0000 */
[----:B------:R-:W-:-:S04]  /*10660*/  ISETP.LT.OR P0, PT, R2, 0x21, P0 ;  /* 0x000000210200780c */ /* 0x000fc80000701670 */
[----:B------:R-:W-:Y:S02]  /*10670*/  FSEL R123, R106, -INF , !P0 ;  /* 0xff8000006a7b7808 */ /* 0x000fe40004000000 */
[----:B------:R-:W-:-:S04]  /*10680*/  ISETP.NE.AND P0, PT, R14, RZ, PT ;  /* 0x000000ff0e00720c */ /* 0x000fc80003f05270 */
[----:B------:R-:W-:-:S04]  /*10690*/  ISETP.GT.AND P0, PT, R0, 0x21, !P0 ;  /* 0x000000210000780c */ /* 0x000fc80004704270 */
[----:B------:R-:W-:-:S04]  /*106a0*/  ISETP.LT.OR P0, PT, R2, 0x22, P0 ;  /* 0x000000220200780c */ /* 0x000fc80000701670 */
[----:B------:R-:W-:Y:S02]  /*106b0*/  FSEL R176, R107, -INF , !P0 ;  /* 0xff8000006bb07808 */ /* 0x000fe40004000000 */
[----:B------:R-:W-:Y:S01]  /*106c0*/  ISETP.NE.AND P0, PT, R13, RZ, PT ;  /* 0x000000ff0d00720c */ /* 0x000fe20003f05270 */
[----:B------:R-:W-:Y:S01]  /*106d0*/  LDSM.16.MT88.4 R104, [R208+0x800] ;  /* 0x00080000d068783b */ /* 0x000fe20000004200 */
        /* <DEDUP_REMOVED lines=9> */
[----:B------:R-:W-:Y:S01]  /*10770*/  ISETP.GT.AND P0, PT, R0, 0x30, !P5 ;  /* 0x000000300000780c */ /* 0x000fe20006f04270 */
[----:B------:R-:W-:Y:S01]  /*10780*/  LDSM.16.MT88.4 R92, [R206+0x800] ;  /* 0x00080000ce5c783b */ /* 0x000fe20000004200 */
[----:B------:R-:W-:Y:S02]  /*10790*/  ISETP.NE.AND P5, PT, R12, RZ, PT ;  /* 0x000000ff0c00720c */ /* 0x000fe40003fa5270 */
[----:B------:R-:W-:Y:S02]  /*107a0*/  ISETP.LT.OR P0, PT, R2, 0x31, P0 ;  /* 0x000000310200780c */ /* 0x000fe40000701670 */
[----:B-1----:R-:W-:Y:S02]  /*107b0*/  FMNMX.FTZ R110, R3, R4, !PT ;  /* 0x00000004036e7209 */ /* 0x002fe40007810000 */
[----:B------:R-:W-:-:S02]  /*107c0*/  FSEL R187, R102, -INF , !P0 ;  /* 0xff80000066bb7808 */ /* 0x000fc40004000000 */
[----:B------:R-:W-:Y:S01]  /*107d0*/  ISETP.GT.AND P0, PT, R0, 0x31, !P4 ;  /* 0x000000310000780c */ /* 0x000fe20006704270 */
[----:B------:R-:W-:-:S03]  /*107e0*/  FMUL.FTZ R3, R110, c[0x0][0x2d0] ;  /* 0x0000b4006e037a20 */ /* 0x000fc60000410000 */
[----:B------:R-:W-:-:S04]  /*107f0*/  ISETP.LT.OR P0, PT, R2, 0x32, P0 ;  /* 0x000000320200780c */ /* 0x000fc80000701670 */
[----:B------:R-:W-:Y:S02]  /*10800*/  FSEL R188, R103, -INF , !P0 ;  /* 0xff80000067bc7808 */ /* 0x000fe40004000000 */
[----:B------:R-:W-:Y:S01]  /*10810*/  ISETP.GT.AND P0, PT, R0, 0x38, !P3 ;  /* 0x000000380000780c */ /* 0x000fe20005f04270 */
[----:B------:R-:W-:Y:S03]  /*10820*/  LDSM.16.MT88.4 R100, [R205+0x800] ;  /* 0x00080000cd64783b */ /* 0x000fe60000004200 */
[----:B------:R-:W-:-:S04]  /*10830*/  ISETP.LT.OR P0, PT, R2, 0x39, P0 ;  /* 0x000000390200780c */ /* 0x000fc80000701670 */
[----:B------:R-:W-:Y:S02]  /*10840*/  FSEL R189, R86, -INF , !P0 ;  /* 0xff80000056bd7808 */ /* 0x000fe40004000000 */
[C---:B------:R-:W-:Y:S02]  /*10850*/  ISETP.GT.AND P0, PT, R0.reuse, 0x39, !P2 ;  /* 0x000000390000780c */ /* 0x040fe40005704270 */
[----:B------:R-:W-:Y:S02]  /*10860*/  ISETP.GT.AND P2, PT, R0, 0x40, !P5 ;  /* 0x000000400000780c */ /* 0x000fe40006f44270 */
[----:B------:R-:W-:Y:S02]  /*10870*/  ISETP.LT.OR P0, PT, R2, 0x3a, P0 ;  /* 0x0000003a0200780c */ /* 0x000fe40000701670 */
[----:B------:R-:W-:Y:S02]  /*10880*/  ISETP.NE.AND P5, PT, R26, RZ, PT ;  /* 0x000000ff1a00720c */ /* 0x000fe40003fa5270 */
[----:B------:R-:W-:-:S02]  /*10890*/  FSEL R190, R87, -INF , !P0 ;  /* 0xff80000057be7808 */ /* 0x000fc40004000000 */
[----:B------:R-:W-:Y:S01]  /*108a0*/  ISETP.GT.AND P0, PT, R0, 0x1, !P6 ;  /* 0x000000010000780c */ /* 0x000fe20007704270 */
[----:B------:R-:W-:Y:S01]  /*108b0*/  LDSM.16.MT88.4 R84, [R209+0x800] ;  /* 0x00080000d154783b */ /* 0x000fe20000004200 */
[----:B------:R-:W-:Y:S02]  /*108c0*/  ISETP.NE.AND P6, PT, R11, RZ, PT ;  /* 0x000000ff0b00720c */ /* 0x000fe40003fc5270 */
[C---:B------:R-:W-:Y:S02]  /*108d0*/  ISETP.LT.OR P0, PT, R2.reuse, 0x2, P0 ;  /* 0x000000020200780c */ /* 0x040fe40000701670 */
[----:B------:R-:W-:Y:S02]  /*108e0*/  ISETP.LT.OR P4, PT, R2, 0x41, P2 ;  /* 0x000000410200780c */ /* 0x000fe40001781670 */
[----:B------:R-:W-:Y:S02]  /*108f0*/  FSEL R91, R131, -INF , !P0 ;  /* 0xff800000835b7808 */ /* 0x000fe40004000000 */
[----:B------:R-:W-:-:S02]  /*10900*/  ISETP.GT.AND P0, PT, R0, RZ, !P1 ;  /* 0x000000ff0000720c */ /* 0x000fc40004f04270 */
[----:B------:R-:W-:Y:S02]  /*10910*/  ISETP.GT.AND P1, PT, R0, 0x41, !P6 ;  /* 0x000000410000780c */ /* 0x000fe40007724270 */
[----:B------:R-:W-:Y:S02]  /*10920*/  ISETP.LT.OR P0, PT, R2, 0x1, P0 ;  /* 0x000000010200780c */ /* 0x000fe40000701670 */
[----:B------:R-:W-:Y:S02]  /*10930*/  ISETP.NE.AND P6, PT, R25, RZ, PT ;  /* 0x000000ff1900720c */ /* 0x000fe40003fc5270 */
[----:B------:R-:W-:Y:S02]  /*10940*/  FSEL R89, R130, -INF , !P0 ;  /* 0xff80000082597808 */ /* 0x000fe40004000000 */
[----:B------:R-:W-:Y:S02]  /*10950*/  FSETP.NEU.FTZ.AND P0, PT, R110, -INF , PT ;  /* 0xff8000006e00780b */ /* 0x000fe40003f1d000 */
[----:B------:R-:W-:-:S02]  /*10960*/  FMNMX.FTZ R7, R89, R91, !PT ;  /* 0x0000005b59077209 */ /* 0x000fc40007810000 */
[----:B------:R-:W-:Y:S02]  /*10970*/  FSEL R5, R3, RZ, P0 ;  /* 0x000000ff03057208 */ /* 0x000fe40000000000 */
[----:B------:R-:W-:Y:S02]  /*10980*/  FMNMX.FTZ R3, R23, R24, !PT ;  /* 0x0000001817037209 */ /* 0x000fe40007810000 */
[----:B------:R-:W-:Y:S02]  /*10990*/  ISETP.GT.AND P3, PT, R0, 0x49, !P6 ;  /* 0x000000490000780c */ /* 0x000fe40007764270 */
[----:B------:R-:W-:Y:S02]  /*109a0*/  FMNMX.FTZ R3, R27, R3, !PT ;  /* 0x000000031b037209 */ /* 0x000fe40007810000 */
[----:B------:R-:W-:Y:S02]  /*109b0*/  ISETP.LT.OR P2, PT, R2, 0x42, P1 ;  /* 0x000000420200780c */ /* 0x000fe40000f41670 */
[----:B------:R-:W-:-:S02]  /*109c0*/  FMNMX.FTZ R3, R29, R3, !PT ;  /* 0x000000031d037209 */ /* 0x000fc40007810000 */
[----:B------:R-:W-:Y:S02]  /*109d0*/  FSEL R172, R174, -INF , !P4 ;  /* 0xff800000aeac7808 */ /* 0x000fe40006000000 */
[----:B------:R-:W-:Y:S02]  /*109e0*/  FMNMX.FTZ R3, R36, R3, !PT ;  /* 0x0000000324037209 */ /* 0x000fe40007810000 */
[----:B------:R-:W-:Y:S02]  /*109f0*/  FSEL R175, R175, -INF , !P2 ;  /* 0xff800000afaf7808 */ /* 0x000fe40005000000 */
        /* <DEDUP_REMOVED lines=18> */
[----:B-1----:R-:W-:-:S04]  /*10b20*/  FMNMX.FTZ R109, R3, R4, !PT ;  /* 0x00000004036d7209 */ /* 0x002fc80007810000 */
[C---:B------:R-:W-:Y:S01]  /*10b30*/  FSETP.NEU.FTZ.AND P0, PT, R109.reuse, -INF , PT ;  /* 0xff8000006d00780b */ /* 0x040fe20003f1d000 */
[----:B------:R-:W-:-:S05]  /*10b40*/  FMUL.FTZ R3, R109, c[0x0][0x2d0] ;  /* 0x0000b4006d037a20 */ /* 0x000fca0000410000 */
[----:B------:R-:W-:Y:S01]  /*10b50*/  FSEL R4, R3, RZ, P0 ;  /* 0x000000ff03047208 */ /* 0x000fe20000000000 */
[--C-:B------:R-:W-:Y:S01]  /*10b60*/  FFMA.FTZ R3, R28, c[0x0][0x2d0], -R5.reuse ;  /* 0x0000b4001c037a23 */ /* 0x100fe20000010805 */
[----:B------:R-:W-:Y:S01]  /*10b70*/  ISETP.GT.AND P0, PT, R0, 0x48, !P5 ;  /* 0x000000480000780c */ /* 0x000fe20006f04270 */
[----:B------:R-:W-:Y:S02]  /*10b80*/  FFMA.FTZ R0, R64, c[0x0][0x2d0], -R5 ;  /* 0x0000b40040007a23 */ /* 0x000fe40000010805 */
[----:B------:R1:W-:Y:S01]  /*10b90*/  MUFU.EX2 R252, R3 ;  /* 0x0000000300fc7308 */ /* 0x0003e20000000800 */
[--C-:B------:R-:W-:Y:S01]  /*10ba0*/  FFMA.FTZ R6, R36, c[0x0][0x2d0], -R4.reuse ;  /* 0x0000b40024067a23 */ /* 0x100fe20000010804 */
[C---:B------:R-:W-:Y:S02]  /*10bb0*/  ISETP.LT.OR P1, PT, R2.reuse, 0x49, P0 ;  /* 0x000000490200780c */ /* 0x040fe40000721670 */
[----:B------:R-:W-:Y:S01]  /*10bc0*/  ISETP.LT.OR P0, PT, R2, 0x4a, P3 ;  /* 0x0000004a0200780c */ /* 0x000fe20001f01670 */
[----:B------:R-:W-:Y:S01]  /*10bd0*/  FFMA.FTZ R2, R62, c[0x0][0x2d0], -R4 ;  /* 0x0000b4003e027a23 */ /* 0x000fe20000010804 */
[----:B------:R-:W-:-:S02]  /*10be0*/  FSEL R174, R134, -INF , !P1 ;  /* 0xff80000086ae7808 */ /* 0x000fc40004800000 */
[----:B------:R2:W-:Y:S01]  /*10bf0*/  MUFU.EX2 R245, R6 ;  /* 0x0000000600f57308 */ /* 0x0005e20000000800 */
[----:B------:R-:W-:Y:S01]  /*10c00*/  FSEL R173, R135, -INF , !P0 ;  /* 0xff80000087ad7808 */ /* 0x000fe20004000000 */
[----:B-1----:R-:W-:-:S06]  /*10c10*/  FFMA.FTZ R3, R30, c[0x0][0x2d0], -R5 ;  /* 0x0000b4001e037a23 */ /* 0x002fcc0000010805 */
[----:B------:R-:W-:Y:S01]  /*10c20*/  MUFU.EX2 R238, R0 ;  /* 0x0000000000ee7308 */ /* 0x000fe20000000800 */
[----:B--2---:R-:W-:-:S07]  /*10c30*/  FFMA.FTZ R6, R38, c[0x0][0x2d0], -R4 ;  /* 0x0000b40026067a23 */ /* 0x004fce0000010804 */
[----:B------:R1:W2:Y:S08]  /*10c40*/  MUFU.EX2 R247, R3 ;  /* 0x0000000300f77308 */ /* 0x0002b00000000800 */
[----:B------:R3:W4:Y:S01]  /*10c50*/  MUFU.EX2 R244, R6 ;  /* 0x0000000600f47308 */ /* 0x0007220000000800 */
[----:B-1----:R-:W-:Y:S01]  /*10c60*/  FFMA.FTZ R3, R31, c[0x0][0x2d0], -R5 ;  /* 0x0000b4001f037a23 */ /* 0x002fe20000010805 */
[----:B--2---:R-:W-:-:S06]  /*10c70*/  F2FP.BF16.PACK_AB R12, R247, R252 ;  /* 0x000000fcf70c723e */ /* 0x004fcc00000010ff */
[----:B------:R-:W-:Y:S01]  /*10c80*/  MUFU.EX2 R235, R2 ;  /* 0x0000000200eb7308 */ /* 0x000fe20000000800 */
[----:B---3--:R-:W-:Y:S01]  /*10c90*/  FFMA.FTZ R6, R39, c[0x0][0x2d0], -R4 ;  /* 0x0000b40027067a23 */ /* 0x008fe20000010804 */
[----:B----4-:R-:W-:-:S06]  /*10ca0*/  F2FP.BF16.PACK_AB R9, R244, R245 ;  /* 0x000000f5f409723e */ /* 0x010fcc00000010ff */
[----:B------:R1:W-:Y:S08]  /*10cb0*/  MUFU.EX2 R250, R3 ;  /* 0x0000000300fa7308 */ /* 0x0003f00000000800 */
[----:B------:R2:W-:Y:S01]  /*10cc0*/  MUFU.EX2 R251, R6 ;  /* 0x0000000600fb7308 */ /* 0x0005e20000000800 */
[----:B-1----:R-:W-:-:S07]  /*10cd0*/  FFMA.FTZ R3, R32, c[0x0][0x2d0], -R5 ;  /* 0x0000b40020037a23 */ /* 0x002fce0000010805 */
[----:B------:R1:W3:Y:S01]  /*10ce0*/  MUFU.EX2 R132, R3 ;  /* 0x0000000300847308 */ /* 0x0002e20000000800 */
[----:B--2---:R-:W-:-:S07]  /*10cf0*/  FFMA.FTZ R6, R40, c[0x0][0x2d0], -R4 ;  /* 0x0000b40028067a23 */ /* 0x004fce0000010804 */
[----:B------:R2:W4:Y:S01]  /*10d00*/  MUFU.EX2 R108, R6 ;  /* 0x00000006006c7308 */ /* 0x0005220000000800 */
[----:B-1----:R-:W-:Y:S01]  /*10d10*/  FFMA.FTZ R3, R33, c[0x0][0x2d0], -R5 ;  /* 0x0000b40021037a23 */ /* 0x002fe20000010805 */
[----:B---3--:R-:W-:-:S06]  /*10d20*/  F2FP.BF16.PACK_AB R14, R132, R250 ;  /* 0x000000fa840e723e */ /* 0x008fcc00000010ff */
[----:B------:R1:W-:Y:S01]  /*10d30*/  MUFU.EX2 R129, R3 ;  /* 0x0000000300817308 */ /* 0x0003e20000000800 */
[----:B--2---:R-:W-:Y:S01]  /*10d40*/  FMNMX.FTZ R6, R113, R7, !PT ;  /* 0x0000000771067209 */ /* 0x004fe20007810000 */
[----:B------:R-:W-:Y:S01]  /*10d50*/  FFMA.FTZ R7, R48, c[0x0][0x2d0], -R5 ;  /* 0x0000b40030077a23 */ /* 0x000fe20000010805 */
[----:B----4-:R-:W-:Y:S02]  /*10d60*/  F2FP.BF16.PACK_AB R11, R108, R251 ;  /* 0x000000fb6c0b723e */ /* 0x010fe400000010ff */
[----:B------:R-:W-:-:S03]  /*10d70*/  FMNMX.FTZ R6, R114, R6, !PT ;  /* 0x0000000672067209 */ /* 0x000fc60007810000 */
[----:B------:R2:W-:Y:S01]  /*10d80*/  MUFU.EX2 R249, R7 ;  /* 0x0000000700f97308 */ /* 0x0005e20000000800 */
[----:B-1----:R-:W-:-:S07]  /*10d90*/  FFMA.FTZ R3, R23, c[0x0][0x2d0], -R4 ;  /* 0x0000b40017037a23 */ /* 0x002fce0000010804 */
[----:B------:R1:W-:Y:S01]  /*10da0*/  MUFU.EX2 R241, R3 ;  /* 0x0000000300f17308 */ /* 0x0003e20000000800 */
[----:B--2---:R-:W-:Y:S01]  /*10db0*/  FMNMX.FTZ R7, R115, R6, !PT ;  /* 0x0000000673077209 */ /* 0x004fe20007810000 */
[----:B------:R-:W-:-:S03]  /*10dc0*/  FFMA.FTZ R6, R49, c[0x0][0x2d0], -R5 ;  /* 0x0000b40031067a23 */ /* 0x000fc60000010805 */
[----:B------:R-:W-:-:S03]  /*10dd0*/  FMNMX.FTZ R7, R120, R7, !PT ;  /* 0x0000000778077209 */ /* 0x000fc60007810000 */
[----:B------:R-:W-:Y:S01]  /*10de0*/  MUFU.EX2 R116, R6 ;  /* 0x0000000600747308 */ /* 0x000fe20000000800 */
[----:B-1----:R-:W-:-:S07]  /*10df0*/  FFMA.FTZ R3, R24, c[0x0][0x2d0], -R4 ;  /* 0x0000b40018037a23 */ /* 0x002fce0000010804 */
        /* <DEDUP_REMOVED lines=11> */
[----:B-1----:R-:W-:Y:S01]  /*10eb0*/  FFMA.FTZ R3, R35, c[0x0][0x2d0], -R5 ;  /* 0x0000b40023037a23 */ /* 0x002fe20000010805 */
[----:B--2---:R-:W-:-:S03]  /*10ec0*/  F2FP.BF16.PACK_AB R8, R128, R129 ;  /* 0x000000818008723e */ /* 0x004fc600000010ff */
[----:B------:R1:W-:Y:S03]  /*10ed0*/  MUFU.EX2 R126, R3 ;  /* 0x00000003007e7308 */ /* 0x0003e60000000800 */
[C---:B------:R-:W-:Y:S08]  /*10ee0*/  HMMA.16816.F32.BF16 R32, R12.reuse, R80, RZ ;  /* 0x000000500c20723c */ /* 0x040ff000000418ff */
[----:B------:R-:W-:Y:S01]  /*10ef0*/  HMMA.16816.F32.BF16 R24, R12, R70, RZ ;  /* 0x000000460c18723c */ /* 0x000fe200000418ff */
[----:B-1----:R-:W-:-:S07]  /*10f00*/  FFMA.FTZ R3, R37, c[0x0][0x2d0], -R5 ;  /* 0x0000b40025037a23 */ /* 0x002fce0000010805 */
[C---:B------:R-:W-:Y:S01]  /*10f10*/  HMMA.16816.F32.BF16 R28, R12.reuse, R76, RZ ;  /* 0x0000004c0c1c723c */ /* 0x040fe200000418ff */
[----:B------:R1:W2:Y:S07]  /*10f20*/  MUFU.EX2 R117, R3 ;  /* 0x0000000300757308 */ /* 0x0002ae0000000800 */
[C---:B------:R-:W-:Y:S08]  /*10f30*/  HMMA.16816.F32.BF16 R36, R12.reuse, R74, RZ ;  /* 0x0000004a0c24723c */ /* 0x040ff000000418ff */
[----:B------:R-:W-:Y:S01]  /*10f40*/  HMMA.16816.F32.BF16 R48, R12, R78, RZ ;  /* 0x0000004e0c30723c */ /* 0x000fe200000418ff */
[----:B-1----:R-:W-:-:S02]  /*10f50*/  FMNMX.FTZ R3, R59, R67, !PT ;  /* 0x000000433b037209 */ /* 0x002fc40007810000 */
[----:B--2---:R-:W-:Y:S02]  /*10f60*/  F2FP.BF16.PACK_AB R10, R117, R126 ;  /* 0x0000007e750a723e */ /* 0x004fe400000010ff */
[----:B------:R-:W-:-:S03]  /*10f70*/  FMNMX.FTZ R3, R97, R3, !PT ;  /* 0x0000000361037209 */ /* 0x000fc60007810000 */
[----:B------:R-:W-:Y:S01]  /*10f80*/  HMMA.16816.F32.BF16 R44, R12, R82, RZ ;  /* 0x000000520c2c723c */ /* 0x000fe200000418ff */
[----:B------:R-:W-:-:S04]  /*10f90*/  FMNMX.FTZ R3, R99, R3, !PT ;  /* 0x0000000363037209 */ /* 0x000fc80007810000 */
[----:B------:R-:W-:-:S03]  /*10fa0*/  FMNMX.FTZ R3, R111, R3, !PT ;  /* 0x000000036f037209 */ /* 0x000fc60007810000 */
[----:B------:R-:W-:Y:S01]  /*10fb0*/  HMMA.16816.F32.BF16 R52, R8, R100, R16 ;  /* 0x000000640834723c */ /* 0x000fe20000041810 */
        /* <DEDUP_REMOVED lines=12> */
[----:B------:R-:W-:Y:S01]  /*11080*/  FMNMX.FTZ R6, R195, R3, !PT ;  /* 0x00000003c3067209 */ /* 0x000fe20007810000 */
[----:B------:R-:W-:-:S04]  /*11090*/  FFMA.FTZ R3, R60, c[0x0][0x2d0], -R5 ;  /* 0x0000b4003c037a23 */ /* 0x000fc80000010805 */
[----:B------:R1:W-:Y:S02]  /*110a0*/  MUFU.EX2 R248, R3 ;  /* 0x0000000300f87308 */ /* 0x0003e40000000800 */
[C---:B------:R-:W-:Y:S08]  /*110b0*/  HMMA.16816.F32.BF16 R36, R8.reuse, R86, R36 ;  /* 0x000000560824723c */ /* 0x040ff00000041824 */
[----:B------:R-:W-:Y:S01]  /*110c0*/  HMMA.16816.F32.BF16 R24, R8, R94, R48 ;  /* 0x0000005e0818723c */ /* 0x000fe20000041830 */
[----:B-1----:R-:W-:-:S07]  /*110d0*/  FMNMX.FTZ R3, R194, R6, !PT ;  /* 0x00000006c2037209 */ /* 0x002fce0007810000 */
[----:B------:R-:W-:Y:S01]  /*110e0*/  HMMA.16816.F32.BF16 R32, R8, R106, R44 ;  /* 0x0000006a0820723c */ /* 0x000fe2000004182c */
[----:B------:R-:W-:Y:S01]  /*110f0*/  FMNMX.FTZ R6, R121, R7, !PT ;  /* 0x0000000779067209 */ /* 0x000fe20007810000 */
[----:B------:R-:W-:Y:S01]  /*11100*/  FFMA.FTZ R7, R61, c[0x0][0x2d0], -R5 ;  /* 0x0000b4003d077a23 */ /* 0x000fe20000010805 */
[----:B------:R-:W-:Y:S02]  /*11110*/  FMNMX.FTZ R3, R193, R3, !PT ;  /* 0x00000003c1037209 */ /* 0x000fe40007810000 */
[----:B------:R-:W-:Y:S01]  /*11120*/  FMNMX.FTZ R6, R122, R6, !PT ;  /* 0x000000067a067209 */ /* 0x000fe20007810000 */
[----:B------:R1:W2:Y:S01]  /*11130*/  MUFU.EX2 R242, R7 ;  /* 0x0000000700f27308 */ /* 0x0002a20000000800 */
[----:B------:R-:W-:Y:S02]  /*11140*/  FMNMX.FTZ R3, R192, R3, !PT ;  /* 0x00000003c0037209 */ /* 0x000fe40007810000 */
[----:B------:R-:W-:Y:S02]  /*11150*/  FMNMX.FTZ R6, R123, R6, !PT ;  /* 0x000000067b067209 */ /* 0x000fe40007810000 */
[----:B------:R-:W-:-:S02]  /*11160*/  FMNMX.FTZ R3, R191, R3, !PT ;  /* 0x00000003bf037209 */ /* 0x000fc40007810000 */
[----:B------:R-:W-:Y:S02]  /*11170*/  FMNMX.FTZ R6, R176, R6, !PT ;  /* 0x00000006b0067209 */ /* 0x000fe40007810000 */
[----:B------:R-:W-:Y:S01]  /*11180*/  FMNMX.FTZ R0, R198, R3, !PT ;  /* 0x00000003c6007209 */ /* 0x000fe20007810000 */
[----:B------:R-:W-:Y:S01]  /*11190*/  FFMA.FTZ R3, R56, c[0x0][0x2d0], -R4 ;  /* 0x0000b40038037a23 */ /* 0x000fe20000010804 */
[----:B------:R-:W-:Y:S02]  /*111a0*/  FMNMX.FTZ R6, R177, R6, !PT ;  /* 0x00000006b1067209 */ /* 0x000fe40007810000 */
[----:B------:R-:W-:Y:S01]  /*111b0*/  FMNMX.FTZ R0, R197, R0, !PT ;  /* 0x00000000c5007209 */ /* 0x000fe20007810000 */
[----:B------:R3:W-:Y:S01]  /*111c0*/  MUFU.EX2 R237, R3 ;  /* 0x0000000300ed7308 */ /* 0x0007e20000000800 */
[----:B------:R-:W-:Y:S02]  /*111d0*/  FMNMX.FTZ R6, R178, R6, !PT ;  /* 0x00000006b2067209 */ /* 0x000fe40007810000 */
[----:B------:R-:W-:Y:S01]  /*111e0*/  F2FP.BF16.PACK_AB R8, R116, R249 ;  /* 0x000000f97408723e */ /* 0x000fe200000010ff */
[----:B-1----:R-:W1:Y:S01]  /*111f0*/  SHFL.BFLY PT, R7, R0, 0x2, 0x1f ;  /* 0x0c401f0000077f89 */ /* 0x002e6200000e0000 */
[----:B------:R-:W-:-:S02]  /*11200*/  FMNMX.FTZ R6, R187, R6, !PT ;  /* 0x00000006bb067209 */ /* 0x000fc40007810000 */
[----:B--2---:R-:W-:Y:S01]  /*11210*/  F2FP.BF16.PACK_AB R10, R242, R248 ;  /* 0x000000f8f20a723e */ /* 0x004fe200000010ff */
[----:B---3--:R-:W-:-:S04]  /*11220*/  FFMA.FTZ R3, R57, c[0x0][0x2d0], -R4 ;  /* 0x0000b40039037a23 */ /* 0x008fc80000010804 */
[----:B------:R2:W3:Y:S01]  /*11230*/  MUFU.EX2 R236, R3 ;  /* 0x0000000300ec7308 */ /* 0x0004e20000000800 */
[----:B-1----:R-:W-:-:S05]  /*11240*/  FMNMX.FTZ R0, R0, R7, !PT ;  /* 0x0000000700007209 */ /* 0x002fca0007810000 */
[----:B------:R-:W1:Y:S01]  /*11250*/  SHFL.BFLY PT, R7, R0, 0x1, 0x1f ;  /* 0x0c201f0000077f89 */ /* 0x000e6200000e0000 */
[----:B--2---:R-:W-:Y:S02]  /*11260*/  FMNMX.FTZ R3, R188, R6, !PT ;  /* 0x00000006bc037209 */ /* 0x004fe40007810000 */
[----:B---3--:R-:W-:Y:S02]  /*11270*/  F2FP.BF16.PACK_AB R9, R236, R237 ;  /* 0x000000edec09723e */ /* 0x008fe400000010ff */
[----:B------:R-:W-:-:S04]  /*11280*/  FMNMX.FTZ R3, R189, R3, !PT ;  /* 0x00000003bd037209 */ /* 0x000fc80007810000 */
[----:B------:R-:W-:Y:S01]  /*11290*/  FMNMX.FTZ R2, R190, R3, !PT ;  /* 0x00000003be027209 */ /* 0x000fe20007810000 */
[----:B------:R-:W-:Y:S02]  /*112a0*/  FFMA.FTZ R3, R63, c[0x0][0x2d0], -R4 ;  /* 0x0000b4003f037a23 */ /* 0x000fe40000010804 */
[----:B------:R-:W-:Y:S01]  /*112b0*/  LDSM.16.MT88.4 R60, [R208+0x1800] ;  /* 0x00180000d03c783b */ /* 0x000fe20000004200 */
[----:B------:R-:W-:Y:S01]  /*112c0*/  FMNMX.FTZ R2, R172, R2, !PT ;  /* 0x00000002ac027209 */ /* 0x000fe20007810000 */
[----:B------:R2:W3:Y:S03]  /*112d0*/  MUFU.EX2 R234, R3 ;  /* 0x0000000300ea7308 */ /* 0x0004e60000000800 */
[----:B--2---:R-:W-:Y:S01]  /*112e0*/  FMNMX.FTZ R3, R175, R2, !PT ;  /* 0x00000002af037209 */ /* 0x004fe20007810000 */
[----:B------:R-:W-:Y:S01]  /*112f0*/  FFMA.FTZ R2, R88, c[0x0][0x2d0], -R5 ;  /* 0x0000b40058027a23 */ /* 0x000fe20000010805 */
[----:B---3--:R-:W-:Y:S01]  /*11300*/  F2FP.BF16.PACK_AB R11, R234, R235 ;  /* 0x000000ebea0b723e */ /* 0x008fe200000010ff */
[----:B------:R-:W-:Y:S01]  /*11310*/  IMAD.MOV.U32 R88, RZ, RZ, R128 ;  /* 0x000000ffff587224 */ /* 0x000fe200078e0080 */
[----:B------:R-:W-:Y:S01]  /*11320*/  FMNMX.FTZ R3, R174, R3, !PT ;  /* 0x00000003ae037209 */ /* 0x000fe20007810000 */
[----:B------:R2:W3:Y:S03]  /*11330*/  MUFU.EX2 R233, R2 ;  /* 0x0000000200e97308 */ /* 0x0004e60000000800 */
[----:B------:R-:W-:Y:S01]  /*11340*/  FMNMX.FTZ R3, R173, R3, !PT ;  /* 0x00000003ad037209 */ /* 0x000fe20007810000 */
[C---:B------:R-:W-:Y:S04]  /*11350*/  HMMA.16816.F32.BF16 R48, R8.reuse, R136, R52 ;  /* 0x000000880830723c */ /* 0x040fe80000041834 */
[----:B------:R-:W4:Y:S03]  /*11360*/  SHFL.BFLY PT, R6, R3, 0x2, 0x1f ;  /* 0x0c401f0003067f89 */ /* 0x000f2600000e0000 */
[----:B------:R-:W-:Y:S01]  /*11370*/  IMAD.MOV.U32 R52, RZ, RZ, R108 ;  /* 0x000000ffff347224 */ /* 0x000fe200078e006c */
[----:B-1----:R-:W-:Y:S01]  /*11380*/  FMNMX.FTZ R108, R0, R7, !PT ;  /* 0x00000007006c7209 */ /* 0x002fe20007810000 */
[----:B------:R-:W-:Y:S01]  /*11390*/  FFMA.FTZ R0, R66, c[0x0][0x2d0], -R4 ;  /* 0x0000b40042007a23 */ /* 0x000fe20000010804 */
[----:B------:R-:W-:Y:S01]  /*113a0*/  HMMA.16816.F32.BF16 R44, R8, R160, R40 ;  /* 0x000000a0082c723c */ /* 0x000fe20000041828 */
[----:B------:R-:W-:Y:S01]  /*113b0*/  IMAD.MOV.U32 R53, RZ, RZ, R117 ;  /* 0x000000ffff357224 */ /* 0x000fe200078e0075 */
[----:B------:R-:W-:Y:S01]  /*113c0*/  FSETP.NEU.FTZ.AND P0, PT, R108, -INF , PT ;  /* 0xff8000006c00780b */ /* 0x000fe20003f1d000 */
[----:B--2---:R-:W-:Y:S01]  /*113d0*/  FFMA.FTZ R2, R96, c[0x0][0x2d0], -R5 ;  /* 0x0000b40060027a23 */ /* 0x004fe20000010805 */
[----:B------:R1:W-:Y:S01]  /*113e0*/  MUFU.EX2 R228, R0 ;  /* 0x0000000000e47308 */ /* 0x0003e20000000800 */
[----:B------:R-:W-:-:S03]  /*113f0*/  IMAD.MOV.U32 R7, RZ, RZ, R116 ;  /* 0x000000ffff077224 */ /* 0x000fc600078e0074 */
[C---:B------:R-:W-:Y:S04]  /*11400*/  HMMA.16816.F32.BF16 R40, R8.reuse, R164, R12 ;  /* 0x000000a40828723c */ /* 0x040fe8000004180c */
[----:B------:R2:W-:Y:S04]  /*11410*/  MUFU.EX2 R231, R2 ;  /* 0x0000000200e77308 */ /* 0x0005e80000000800 */
[----:B------:R-:W-:Y:S01]  /*11420*/  HMMA.16816.F32.BF16 R28, R8, R168, R20 ;  /* 0x000000a8081c723c */ /* 0x000fe20000041814 */
[----:B----4-:R-:W-:Y:S01]  /*11430*/  FMNMX.FTZ R3, R3, R6, !PT ;  /* 0x0000000603037209 */ /* 0x010fe20007810000 */
[----:B-1----:R-:W-:-:S04]  /*11440*/  FFMA.FTZ R0, R90, c[0x0][0x2d0], -R4 ;  /* 0x0000b4005a007a23 */ /* 0x002fc80000010804 */
[----:B------:R-:W1:Y:S01]  /*11450*/  SHFL.BFLY PT, R6, R3, 0x1, 0x1f ;  /* 0x0c201f0003067f89 */ /* 0x000e6200000e0000 */
[----:B------:R-:W-:Y:S01]  /*11460*/  MUFU.EX2 R227, R0 ;  /* 0x0000000000e37308 */ /* 0x000fe20000000800 */
[----:B------:R-:W-:Y:S01]  /*11470*/  HMMA.16816.F32.BF16 R16, R8, R138, R16 ;  /* 0x0000008a0810723c */ /* 0x000fe20000041810 */
[----:B--2---:R-:W-:-:S06]  /*11480*/  FFMA.FTZ R2, R98, c[0x0][0x2d0], -R5 ;  /* 0x0000b40062027a23 */ /* 0x004fcc0000010805 */
[----:B------:R2:W4:Y:S01]  /*11490*/  MUFU.EX2 R232, R2 ;  /* 0x0000000200e87308 */ /* 0x0005220000000800 */
[C---:B------:R-:W-:Y:S08]  /*114a0*/  HMMA.16816.F32.BF16 R20, R8.reuse, R162, R36 ;  /* 0x000000a20814723c */ /* 0x040ff00000041824 */
[----:B------:R-:W-:Y:S01]  /*114b0*/  HMMA.16816.F32.BF16 R24, R8, R166, R24 ;  /* 0x000000a60818723c */ /* 0x000fe20000041818 */
[----:B-1----:R-:W-:Y:S01]  /*114c0*/  FMNMX.FTZ R3, R3, R6, !PT ;  /* 0x0000000603037209 */ /* 0x002fe20007810000 */
[----:B--2---:R-:W-:-:S06]  /*114d0*/  FFMA.FTZ R2, R58, c[0x0][0x2d0], -R4 ;  /* 0x0000b4003a027a23 */ /* 0x004fcc0000010804 */
[----:B------:R-:W-:Y:S01]  /*114e0*/  HMMA.16816.F32.BF16 R12, R8, R170, R32 ;  /* 0x000000aa080c723c */ /* 0x000fe20000041820 */
[----:B------:R1:W-:Y:S06]  /*114f0*/  MUFU.EX2 R230, R2 ;  /* 0x0000000200e67308 */ /* 0x0003ec0000000800 */
[----:B---3--:R-:W-:Y:S02]  /*11500*/  F2FP.BF16.PACK_AB R8, R233, R238 ;  /* 0x000000eee908723e */ /* 0x008fe400000010ff */
[----:B----4-:R-:W-:Y:S02]  /*11510*/  F2FP.BF16.PACK_AB R10, R232, R231 ;  /* 0x000000e7e80a723e */ /* 0x010fe400000010ff */
[----:B------:R-:W-:Y:S01]  /*11520*/  F2FP.BF16.PACK_AB R11, R227, R228 ;  /* 0x000000e4e30b723e */ /* 0x000fe200000010ff */
[----:B-1----:R-:W-:-:S04]  /*11530*/  FFMA.FTZ R2, R65, c[0x0][0x2d0], -R4 ;  /* 0x0000b40041027a23 */ /* 0x002fc80000010804 */
[----:B------:R1:W2:Y:S02]  /*11540*/  MUFU.EX2 R229, R2 ;  /* 0x0000000200e57308 */ /* 0x0002a40000000800 */
[----:B-1----:R-:W-:Y:S01]  /*11550*/  FMUL.FTZ R2, R108, c[0x0][0x2d0] ;  /* 0x0000b4006c027a20 */ /* 0x002fe20000410000 */
[----:B--2---:R-:W-:-:S04]  /*11560*/  F2FP.BF16.PACK_AB R9, R229, R230 ;  /* 0x000000e6e509723e */ /* 0x004fc800000010ff */
[----:B------:R-:W-:Y:S02]  /*11570*/  FSEL R2, R2, RZ, P0 ;  /* 0x000000ff02027208 */ /* 0x000fe40000000000 */
[----:B------:R-:W-:Y:S01]  /*11580*/  FSETP.NEU.FTZ.AND P0, PT, R3, -INF , PT ;  /* 0xff8000000300780b */ /* 0x000fe20003f1d000 */
[C---:B------:R-:W-:Y:S02]  /*11590*/  HMMA.16816.F32.BF16 R116, R8.reuse, R156, R48 ;  /* 0x0000009c0874723c */ /* 0x040fe40000041830 */
[--C-:B------:R-:W-:Y:S02]  /*115a0*/  FFMA.FTZ R0, R59, c[0x0][0x2d0], -R2.reuse ;  /* 0x0000b4003b007a23 */ /* 0x100fe40000010802 */
[----:B------:R-:W-:Y:S02]  /*115b0*/  FFMA.FTZ R6, R112, c[0x0][0x2d0], -R2 ;  /* 0x0000b40070067a23 */ /* 0x000fe40000010802 */
[----:B------:R1:W-:Y:S01]  /*115c0*/  MUFU.EX2 R225, R0 ;  /* 0x0000000000e17308 */ /* 0x0003e20000000800 */
[----:B------:R-:W-:Y:S01]  /*115d0*/  IMAD.MOV.U32 R51, RZ, RZ, R132 ;  /* 0x000000ffff337224 */ /* 0x000fe200078e0084 */
[----:B------:R-:W-:Y:S01]  /*115e0*/  HMMA.16816.F32.BF16 R144, R8, R154, R20 ;  /* 0x0000009a0890723c */ /* 0x000fe20000041814 */
[----:B------:R-:W-:-:S05]  /*115f0*/  IMAD.MOV.U32 R50, RZ, RZ, R129 ;  /* 0x000000ffff327224 */ /* 0x000fca00078e0081 */
[----:B------:R-:W-:Y:S02]  /*11600*/  MUFU.EX2 R220, R6 ;  /* 0x0000000600dc7308 */ /* 0x000fe40000000800 */
[C---:B------:R-:W-:Y:S01]  /*11610*/  HMMA.16816.F32.BF16 R132, R8.reuse, R152, R44 ;  /* 0x000000980884723c */ /* 0x040fe2000004182c */
[--C-:B-1----:R-:W-:Y:S02]  /*11620*/  FFMA.FTZ R0, R67, c[0x0][0x2d0], -R2.reuse ;  /* 0x0000b40043007a23 */ /* 0x102fe40000010802 */
[----:B------:R-:W1:Y:S05]  /*11630*/  LDSM.16.MT88.4 R64, [R206+0x1800] ;  /* 0x00180000ce40783b */ /* 0x000e6a0000004200 */
[C---:B------:R-:W-:Y:S01]  /*11640*/  HMMA.16816.F32.BF16 R128, R8.reuse, R158, R16 ;  /* 0x0000009e0880723c */ /* 0x040fe20000041810 */
[----:B------:R2:W3:Y:S07]  /*11650*/  MUFU.EX2 R223, R0 ;  /* 0x0000000000df7308 */ /* 0x0004ee0000000800 */
[C---:B------:R-:W-:Y:S08]  /*11660*/  HMMA.16816.F32.BF16 R148, R8.reuse, R60, R28 ;  /* 0x0000003c0894723c */ /* 0x040ff0000004181c */
[----:B------:R-:W-:Y:S01]  /*11670*/  HMMA.16816.F32.BF16 R44, R8, R62, R12 ;  /* 0x0000003e082c723c */ /* 0x000fe2000004180c */
[----:B--2---:R-:W-:-:S04]  /*11680*/  FFMA.FTZ R0, R97, c[0x0][0x2d0], -R2 ;  /* 0x0000b40061007a23 */ /* 0x004fc80000010802 */
[----:B------:R2:W-:Y:S02]  /*11690*/  MUFU.EX2 R224, R0 ;  /* 0x0000000000e07308 */ /* 0x0005e40000000800 */
[--C-:B--2---:R-:W-:Y:S01]  /*116a0*/  FFMA.FTZ R0, R99, c[0x0][0x2d0], -R2.reuse ;  /* 0x0000b40063007a23 */ /* 0x104fe20000010802 */
[C---:B-1----:R-:W-:Y:S05]  /*116b0*/  HMMA.16816.F32.BF16 R56, R8.reuse, R64, R40 ;  /* 0x000000400838723c */ /* 0x042fea0000041828 */
[----:B------:R1:W2:Y:S03]  /*116c0*/  MUFU.EX2 R203, R0 ;  /* 0x0000000000cb7308 */ /* 0x0002a60000000800 */
[----:B------:R-:W-:Y:S07]  /*116d0*/  HMMA.16816.F32.BF16 R96, R8, R66, R24 ;  /* 0x000000420860723c */ /* 0x000fee0000041818 */
[----:B---3--:R-:W-:Y:S01]  /*116e0*/  F2FP.BF16.PACK_AB R8, R223, R225 ;  /* 0x000000e1df08723e */ /* 0x008fe200000010ff */
[----:B-1----:R-:W-:Y:S01]  /*116f0*/  FFMA.FTZ R0, R111, c[0x0][0x2d0], -R2 ;  /* 0x0000b4006f007a23 */ /* 0x002fe20000010802 */
[----:B--2---:R-:W-:-:S03]  /*11700*/  F2FP.BF16.PACK_AB R10, R203, R224 ;  /* 0x000000e0cb0a723e */ /* 0x004fc600000010ff */
[----:B------:R1:W-:Y:S02]  /*11710*/  MUFU.EX2 R222, R0 ;  /* 0x0000000000de7308 */ /* 0x0003e40000000800 */
[----:B-1----:R-:W-:-:S05]  /*11720*/  FMUL.FTZ R0, R3, c[0x0][0x2d0] ;  /* 0x0000b40003007a20 */ /* 0x002fca0000410000 */
[----:B------:R-:W-:-:S05]  /*11730*/  FSEL R0, R0, RZ, P0 ;  /* 0x000000ff00007208 */ /* 0x000fca0000000000 */
        /* <DEDUP_REMOVED lines=20> */
[----:B------:R-:W-:Y:S01]  /*11880*/  IMAD.MOV.U32 R115, RZ, RZ, R7 ;  /* 0x000000ffff737224 */ /* 0x000fe200078e0007 */
[----:B------:R1:W-:Y:S06]  /*11890*/  MUFU.EX2 R112, R6 ;  /* 0x0000000600707308 */ /* 0x0003ec0000000800 */
[C---:B------:R-:W-:Y:S08]  /*118a0*/  HMMA.16816.F32.BF16 R36, R8.reuse, R70, RZ ;  /* 0x000000460824723c */ /* 0x040ff000000418ff */
[----:B------:R-:W-:Y:S01]  /*118b0*/  HMMA.16816.F32.BF16 R16, R8, R72, RZ ;  /* 0x000000480810723c */ /* 0x000fe200000418ff */
[----:B-1----:R-:W-:-:S04]  /*118c0*/  FFMA.FTZ R6, R120, c[0x0][0x2d0], -R0 ;  /* 0x0000b40078067a23 */ /* 0x002fc80000010800 */
[----:B------:R1:W3:Y:S03]  /*118d0*/  MUFU.EX2 R111, R6 ;  /* 0x00000006006f7308 */ /* 0x0002e60000000800 */
[----:B------:R-:W-:Y:S07]  /*118e0*/  HMMA.16816.F32.BF16 R40, R8, R82, RZ ;  /* 0x000000520828723c */ /* 0x000fee00000418ff */
[----:B------:R-:W-:Y:S01]  /*118f0*/  F2FP.BF16.PACK_AB R8, R220, R222 ;  /* 0x000000dedc08723e */ /* 0x000fe200000010ff */
[----:B------:R-:W-:Y:S01]  /*11900*/  IMAD.MOV.U32 R83, RZ, RZ, R52 ;  /* 0x000000ffff537224 */ /* 0x000fe200078e0034 */
[----:B--2---:R-:W-:Y:S01]  /*11910*/  F2FP.BF16.PACK_AB R10, R201, R202 ;  /* 0x000000cac90a723e */ /* 0x004fe200000010ff */
[----:B------:R-:W-:-:S02]  /*11920*/  IMAD.MOV.U32 R82, RZ, RZ, R53 ;  /* 0x000000ffff527224 */ /* 0x000fc400078e0035 */
[----:B-1----:R-:W-:Y:S01]  /*11930*/  FFMA.FTZ R6, R121, c[0x0][0x2d0], -R0 ;  /* 0x0000b40079067a23 */ /* 0x002fe20000010800 */
[----:B---3--:R-:W-:-:S03]  /*11940*/  F2FP.BF16.PACK_AB R9, R111, R112 ;  /* 0x000000706f09723e */ /* 0x008fc600000010ff */
[----:B------:R1:W-:Y:S02]  /*11950*/  MUFU.EX2 R114, R6 ;  /* 0x0000000600727308 */ /* 0x0003e40000000800 */
[----:B-1----:R-:W-:-:S06]  /*11960*/  FFMA.FTZ R6, R122, c[0x0][0x2d0], -R0 ;  /* 0x0000b4007a067a23 */ /* 0x002fcc0000010800 */
[----:B------:R1:W2:Y:S02]  /*11970*/  MUFU.EX2 R113, R6 ;  /* 0x0000000600717308 */ /* 0x0002a40000000800 */
[----:B-1----:R-:W-:Y:S01]  /*11980*/  FFMA.FTZ R6, R186, c[0x0][0x2d0], -R5 ;  /* 0x0000b400ba067a23 */ /* 0x002fe20000010805 */
[----:B--2---:R-:W-:Y:S01]  /*11990*/  F2FP.BF16.PACK_AB R11, R113, R114 ;  /* 0x00000072710b723e */ /* 0x004fe200000010ff */
[----:B------:R-:W-:-:S04]  /*119a0*/  IMAD.MOV.U32 R186, RZ, RZ, R50 ;  /* 0x000000ffffba7224 */ /* 0x000fc800078e0032 */
[----:B------:R1:W-:Y:S02]  /*119b0*/  MUFU.EX2 R79, R6 ;  /* 0x00000006004f7308 */ /* 0x0003e40000000800 */
[C---:B------:R-:W-:Y:S07]  /*119c0*/  HMMA.16816.F32.BF16 R20, R8.reuse, R100, R20 ;  /* 0x000000640814723c */ /* 0x040fee0000041814 */
[----:B------:R-:W-:Y:S01]  /*119d0*/  IMAD.MOV.U32 R100, RZ, RZ, R88 ;  /* 0x000000ffff647224 */ /* 0x000fe200078e0058 */
[----:B------:R-:W-:Y:S01]  /*119e0*/  HMMA.16816.F32.BF16 R32, R8, R94, R32 ;  /* 0x0000005e0820723c */ /* 0x000fe20000041820 */
[----:B-1----:R-:W-:-:S02]  /*119f0*/  FFMA.FTZ R6, R185, c[0x0][0x2d0], -R5 ;  /* 0x0000b400b9067a23 */ /* 0x002fc40000010805 */
[----:B------:R-:W-:Y:S02]  /*11a00*/  IMAD.MOV.U32 R185, RZ, RZ, R51 ;  /* 0x000000ffffb97224 */ /* 0x000fe400078e0033 */
[----:B------:R1:W2:Y:S03]  /*11a10*/  MUFU.EX2 R80, R6 ;  /* 0x0000000600507308 */ /* 0x0002a60000000800 */
[C---:B------:R-:W-:Y:S01]  /*11a20*/  HMMA.16816.F32.BF16 R88, R8.reuse, R92, R12 ;  /* 0x0000005c0858723c */ /* 0x040fe2000004180c */
[----:B------:R-:W-:Y:S01]  /*11a30*/  IMAD.MOV.U32 R101, RZ, RZ, R126 ;  /* 0x000000ffff657224 */ /* 0x000fe200078e007e */
[----:B------:R-:W-:Y:S04]  /*11a40*/  LDSM.16.MT88.4 R92, [R206+0x2000] ;  /* 0x00200000ce5c783b */ /* 0x000fe80000004200 */
[----:B------:R-:W-:Y:S02]  /*11a50*/  LDSM.16.MT88.4 R48, [R208+0x2000] ;  /* 0x00200000d030783b */ /* 0x000fe40000004200 */
[----:B------:R-:W-:Y:S01]  /*11a60*/  HMMA.16816.F32.BF16 R24, R8, R104, R24 ;  /* 0x000000680818723c */ /* 0x000fe20000041818 */
[----:B-1----:R-:W-:-:S07]  /*11a70*/  FFMA.FTZ R6, R184, c[0x0][0x2d0], -R5 ;  /* 0x0000b400b8067a23 */ /* 0x002fce0000010805 */
[----:B------:R-:W-:Y:S01]  /*11a80*/  HMMA.16816.F32.BF16 R40, R8, R106, R40 ;  /* 0x0000006a0828723c */ /* 0x000fe20000041828 */
[----:B------:R-:W3:Y:S01]  /*11a90*/  LDL.LU R184, [R1] ;  /* 0x0000000001b87983 */ /* 0x000ee20000300800 */
[----:B------:R-:W-:-:S04]  /*11aa0*/  FFMA.FTZ R5, R183, c[0x0][0x2d0], -R5 ;  /* 0x0000b400b7057a23 */ /* 0x000fc80000010805 */
[----:B------:R1:W-:Y:S02]  /*11ab0*/  MUFU.EX2 R78, R5 ;  /* 0x00000005004e7308 */ /* 0x0003e40000000800 */
[----:B------:R-:W-:Y:S01]  /*11ac0*/  HMMA.16816.F32.BF16 R16, R8, R84, R16 ;  /* 0x000000540810723c */ /* 0x000fe20000041810 */
[----:B-1----:R-:W-:-:S05]  /*11ad0*/  FFMA.FTZ R5, R180, c[0x0][0x2d0], -R4 ;  /* 0x0000b400b4057a23 */ /* 0x002fca0000010804 */
[----:B------:R1:W-:Y:S02]  /*11ae0*/  MUFU.EX2 R75, R5 ;  /* 0x00000005004b7308 */ /* 0x0003e40000000800 */
[----:B-1----:R-:W-:-:S06]  /*11af0*/  FFMA.FTZ R5, R179, c[0x0][0x2d0], -R4 ;  /* 0x0000b400b3057a23 */ /* 0x002fcc0000010804 */
[----:B------:R1:W4:Y:S01]  /*11b00*/  MUFU.EX2 R76, R5 ;  /* 0x00000005004c7308 */ /* 0x0003220000000800 */
[----:B------:R-:W-:Y:S02]  /*11b10*/  IMAD.MOV.U32 R183, RZ, RZ, R127 ;  /* 0x000000ffffb77224 */ /* 0x000fe400078e007f */
[----:B------:R-:W5:Y:S01]  /*11b20*/  LDSM.16.MT88.4 R124, [R205+0x2000] ;  /* 0x00200000cd7c783b */ /* 0x000f620000004200 */
[--C-:B-1----:R-:W-:Y:S02]  /*11b30*/  FFMA.FTZ R5, R143, c[0x0][0x2d0], -R4.reuse ;  /* 0x0000b4008f057a23 */ /* 0x102fe40000010804 */
[----:B------:R-:W-:-:S04]  /*11b40*/  FFMA.FTZ R4, R142, c[0x0][0x2d0], -R4 ;  /* 0x0000b4008e047a23 */ /* 0x000fc80000010804 */
[----:B------:R1:W-:Y:S02]  /*11b50*/  MUFU.EX2 R74, R4 ;  /* 0x00000004004a7308 */ /* 0x0003e40000000800 */
[----:B-1----:R-:W-:-:S06]  /*11b60*/  FFMA.FTZ R4, R140, c[0x0][0x2d0], -R2 ;  /* 0x0000b4008c047a23 */ /* 0x002fcc0000010802 */
[----:B------:R1:W-:Y:S02]  /*11b70*/  MUFU.EX2 R73, R4 ;  /* 0x0000000400497308 */ /* 0x0003e40000000800 */
[--C-:B-1----:R-:W-:Y:S02]  /*11b80*/  FFMA.FTZ R4, R141, c[0x0][0x2d0], -R2.reuse ;  /* 0x0000b4008d047a23 */ /* 0x102fe40000010802 */
[----:B------:R-:W1:Y:S04]  /*11b90*/  LDSM.16.MT88.4 R140, [R209+0x2000] ;  /* 0x00200000d18c783b */ /* 0x000e680000004200 */
[----:B------:R-:W2:Y:S08]  /*11ba0*/  MUFU.EX2 R81, R6 ;  /* 0x0000000600517308 */ /* 0x000eb00000000800 */
[----:B------:R2:W-:Y:S08]  /*11bb0*/  MUFU.EX2 R72, R4 ;  /* 0x0000000400487308 */ /* 0x0005f00000000800 */
[----:B------:R-:W1:Y:S01]  /*11bc0*/  MUFU.EX2 R77, R5 ;  /* 0x00000005004d7308 */ /* 0x000e620000000800 */
[----:B--2---:R-:W-:-:S07]  /*11bd0*/  FFMA.FTZ R4, R182, c[0x0][0x2d0], -R2 ;  /* 0x0000b400b6047a23 */ /* 0x004fce0000010802 */
[----:B------:R2:W-:Y:S01]  /*11be0*/  MUFU.EX2 R70, R4 ;  /* 0x0000000400467308 */ /* 0x0005e20000000800 */
[----:B------:R-:W-:Y:S02]  /*11bf0*/  F2FP.BF16.PACK_AB R104, R80, R79 ;  /* 0x0000004f5068723e */ /* 0x000fe400000010ff */
[----:B----4-:R-:W-:Y:S02]  /*11c00*/  F2FP.BF16.PACK_AB R105, R76, R75 ;  /* 0x0000004b4c69723e */ /* 0x010fe400000010ff */
[----:B------:R-:W-:Y:S01]  /*11c10*/  F2FP.BF16.PACK_AB R106, R78, R81 ;  /* 0x000000514e6a723e */ /* 0x000fe200000010ff */
[----:B--2---:R-:W-:-:S04]  /*11c20*/  FFMA.FTZ R4, R181, c[0x0][0x2d0], -R2 ;  /* 0x0000b400b5047a23 */ /* 0x004fc80000010802 */
[----:B------:R2:W4:Y:S01]  /*11c30*/  MUFU.EX2 R71, R4 ;  /* 0x0000000400477308 */ /* 0x0005220000000800 */
[----:B-1----:R-:W-:Y:S01]  /*11c40*/  F2FP.BF16.PACK_AB R107, R74, R77 ;  /* 0x0000004d4a6b723e */ /* 0x002fe200000010ff */
[----:B------:R-:W-:Y:S01]  /*11c50*/  HMMA.16816.F32.BF16 R36, R8, R102, R36 ;  /* 0x000000660824723c */ /* 0x000fe20000041824 */
[----:B--2---:R-:W-:-:S05]  /*11c60*/  FFMA.FTZ R4, R123, c[0x0][0x2d0], -R0 ;  /* 0x0000b4007b047a23 */ /* 0x004fca0000010800 */
[----:B------:R1:W-:Y:S02]  /*11c70*/  MUFU.EX2 R68, R4 ;  /* 0x0000000400447308 */ /* 0x0003e40000000800 */
[----:B------:R-:W-:Y:S07]  /*11c80*/  HMMA.16816.F32.BF16 R28, R8, R86, R28 ;  /* 0x00000056081c723c */ /* 0x000fee000004181c */
[----:B------:R-:W-:Y:S02]  /*11c90*/  FFMA.FTZ R8, R196, c[0x0][0x2d0], -R2 ;  /* 0x0000b400c4087a23 */ /* 0x000fe40000010802 */
[----:B-1----:R-:W-:-:S04]  /*11ca0*/  FFMA.FTZ R4, R176, c[0x0][0x2d0], -R0 ;  /* 0x0000b400b0047a23 */ /* 0x002fc80000010800 */
[----:B------:R1:W2:Y:S01]  /*11cb0*/  MUFU.EX2 R69, R4 ;  /* 0x0000000400457308 */ /* 0x0002a20000000800 */
[C---:B-----5:R-:W-:Y:S08]  /*11cc0*/  HMMA.16816.F32.BF16 R116, R104.reuse, R124, R116 ;  /* 0x0000007c6874723c */ /* 0x060ff00000041874 */
[----:B------:R-:W-:Y:S01]  /*11cd0*/  HMMA.16816.F32.BF16 R128, R104, R126, R128 ;  /* 0x0000007e6880723c */ /* 0x000fe20000041880 */
[----:B-1----:R-:W-:-:S07]  /*11ce0*/  FFMA.FTZ R4, R177, c[0x0][0x2d0], -R0 ;  /* 0x0000b400b1047a23 */ /* 0x002fce0000010800 */
[C---:B------:R-:W-:Y:S01]  /*11cf0*/  HMMA.16816.F32.BF16 R132, R104.reuse, R140, R132 ;  /* 0x0000008c6884723c */ /* 0x040fe20000041884 */
[----:B------:R1:W-:Y:S07]  /*11d00*/  MUFU.EX2 R52, R4 ;  /* 0x0000000400347308 */ /* 0x0003ee0000000800 */
[C---:B------:R-:W-:Y:S08]  /*11d10*/  HMMA.16816.F32.BF16 R144, R104.reuse, R142, R144 ;  /* 0x0000008e6890723c */ /* 0x040ff00000041890 */
[----:B------:R-:W-:Y:S01]  /*11d20*/  HMMA.16816.F32.BF16 R84, R104, R92, R56 ;  /* 0x0000005c6854723c */ /* 0x000fe20000041838 */
[----:B-1----:R-:W-:-:S07]  /*11d30*/  FFMA.FTZ R4, R178, c[0x0][0x2d0], -R0 ;  /* 0x0000b400b2047a23 */ /* 0x002fce0000010800 */
[C---:B------:R-:W-:Y:S01]  /*11d40*/  HMMA.16816.F32.BF16 R96, R104.reuse, R94, R96 ;  /* 0x0000005e6860723c */ /* 0x040fe20000041860 */
[----:B------:R-:W1:Y:S07]  /*11d50*/  MUFU.EX2 R53, R4 ;  /* 0x0000000400357308 */ /* 0x000e6e0000000800 */
[C---:B------:R-:W-:Y:S08]  /*11d60*/  HMMA.16816.F32.BF16 R148, R104.reuse, R48, R148 ;  /* 0x000000306894723c */ /* 0x040ff00000041894 */
[----:B------:R-:W-:Y:S01]  /*11d70*/  HMMA.16816.F32.BF16 R104, R104, R50, R44 ;  /* 0x000000326868723c */ /* 0x000fe2000004182c */
[----:B------:R5:W-:Y:S02]  /*11d80*/  MUFU.EX2 R45, R8 ;  /* 0x00000008002d7308 */ /* 0x000be40000000800 */
[----:B-----5:R-:W-:-:S06]  /*11d90*/  FFMA.FTZ R8, R195, c[0x0][0x2d0], -R2 ;  /* 0x0000b400c3087a23 */ /* 0x020fcc0000010802 */
[----:B------:R5:W1:Y:S01]  /*11da0*/  MUFU.EX2 R46, R8 ;  /* 0x00000008002e7308 */ /* 0x000a620000000800 */
[----:B------:R-:W-:Y:S01]  /*11db0*/  F2FP.BF16.PACK_AB R4, R72, R73 ;  /* 0x000000494804723e */ /* 0x000fe200000010ff */
[----:B-----5:R-:W-:-:S06]  /*11dc0*/  FFMA.FTZ R8, R194, c[0x0][0x2d0], -R2 ;  /* 0x0000b400c2087a23 */ /* 0x020fcc0000010802 */
[----:B------:R5:W-:Y:S01]  /*11dd0*/  MUFU.EX2 R47, R8 ;  /* 0x00000008002f7308 */ /* 0x000be20000000800 */
[----:B----4-:R-:W-:Y:S02]  /*11de0*/  F2FP.BF16.PACK_AB R6, R71, R70 ;  /* 0x000000464706723e */ /* 0x010fe400000010ff */
[----:B--2---:R-:W-:Y:S02]  /*11df0*/  F2FP.BF16.PACK_AB R5, R69, R68 ;  /* 0x000000444505723e */ /* 0x004fe400000010ff */
[----:B-1----:R-:W-:Y:S01]  /*11e00*/  F2FP.BF16.PACK_AB R7, R53, R52 ;  /* 0x000000343507723e */ /* 0x002fe200000010ff */
[----:B-----5:R-:W-:-:S04]  /*11e10*/  FFMA.FTZ R8, R193, c[0x0][0x2d0], -R2 ;  /* 0x0000b400c1087a23 */ /* 0x020fc80000010802 */
[----:B------:R1:W2:Y:S02]  /*11e20*/  MUFU.EX2 R56, R8 ;  /* 0x0000000800387308 */ /* 0x0002a40000000800 */
[----:B------:R-:W-:Y:S01]  /*11e30*/  HMMA.16816.F32.BF16 R120, R4, R136, R20 ;  /* 0x000000880478723c */ /* 0x000fe20000041814 */
[----:B-1----:R-:W-:-:S05]  /*11e40*/  FFMA.FTZ R8, R192, c[0x0][0x2d0], -R2 ;  /* 0x0000b400c0087a23 */ /* 0x002fca0000010802 */
[----:B------:R1:W-:Y:S02]  /*11e50*/  MUFU.EX2 R57, R8 ;  /* 0x0000000800397308 */ /* 0x0003e40000000800 */
[C---:B------:R-:W-:Y:S08]  /*11e60*/  HMMA.16816.F32.BF16 R12, R4.reuse, R138, R36 ;  /* 0x0000008a040c723c */ /* 0x040ff00000041824 */
[----:B------:R-:W-:Y:S01]  /*11e70*/  HMMA.16816.F32.BF16 R136, R4, R160, R16 ;  /* 0x000000a00488723c */ /* 0x000fe20000041810 */
[----:B-1----:R-:W-:-:S04]  /*11e80*/  FFMA.FTZ R8, R191, c[0x0][0x2d0], -R2 ;  /* 0x0000b400bf087a23 */ /* 0x002fc80000010802 */
[----:B------:R1:W-:Y:S03]  /*11e90*/  MUFU.EX2 R58, R8 ;  /* 0x00000008003a7308 */ /* 0x0003e60000000800 */
[----:B------:R-:W-:Y:S01]  /*11ea0*/  HMMA.16816.F32.BF16 R16, R4, R162, R28 ;  /* 0x000000a20410723c */ /* 0x000fe2000004181c */
[----:B-1----:R-:W-:-:S04]  /*11eb0*/  FFMA.FTZ R8, R187, c[0x0][0x2d0], -R0 ;  /* 0x0000b400bb087a23 */ /* 0x002fc80000010800 */
[----:B------:R1:W-:Y:S02]  /*11ec0*/  MUFU.EX2 R28, R8 ;  /* 0x00000008001c7308 */ /* 0x0003e40000000800 */
[----:B-1----:R-:W-:-:S06]  /*11ed0*/  FFMA.FTZ R8, R188, c[0x0][0x2d0], -R0 ;  /* 0x0000b400bc087a23 */ /* 0x002fcc0000010800 */
[----:B------:R1:W4:Y:S01]  /*11ee0*/  MUFU.EX2 R29, R8 ;  /* 0x00000008001d7308 */ /* 0x0003220000000800 */
[----:B------:R-:W-:Y:S01]  /*11ef0*/  HMMA.16816.F32.BF16 R88, R4, R164, R88 ;  /* 0x000000a40458723c */ /* 0x000fe20000041858 */
[----:B-1----:R-:W-:-:S06]  /*11f00*/  FFMA.FTZ R8, R189, c[0x0][0x2d0], -R0 ;  /* 0x0000b400bd087a23 */ /* 0x002fcc0000010800 */
[----:B------:R1:W-:Y:S01]  /*11f10*/  MUFU.EX2 R31, R8 ;  /* 0x00000008001f7308 */ /* 0x0003e20000000800 */
[----:B------:R-:W-:Y:S01]  /*11f20*/  HMMA.16816.F32.BF16 R32, R4, R166, R32 ;  /* 0x000000a60420723c */ /* 0x000fe20000041820 */
[----:B------:R-:W-:Y:S02]  /*11f30*/  IMAD.MOV.U32 R180, RZ, RZ, c[0x0][0x2c4] ;  /* 0x0000b100ffb47624 */ /* 0x000fe400078e00ff */
[----:B-1----:R-:W-:-:S04]  /*11f40*/  FFMA.FTZ R8, R190, c[0x0][0x2d0], -R0 ;  /* 0x0000b400be087a23 */ /* 0x002fc80000010800 */
[----:B------:R1:W5:Y:S01]  /*11f50*/  MUFU.EX2 R30, R8 ;  /* 0x00000008001e7308 */ /* 0x0003620000000800 */
[----:B------:R-:W-:Y:S01]  /*11f60*/  HMMA.16816.F32.BF16 R20, R4, R168, R24 ;  /* 0x000000a80414723c */ /* 0x000fe20000041818 */
[----:B------:R-:W-:Y:S01]  /*11f70*/  ISETP.NE.AND P6, PT, R180, 0x1, PT ;  /* 0x00000001b400780c */ /* 0x000fe20003fc5270 */
[--C-:B-1----:R-:W-:Y:S02]  /*11f80*/  FFMA.FTZ R8, R198, c[0x0][0x2d0], -R2.reuse ;  /* 0x0000b400c6087a23 */ /* 0x102fe40000010802 */
[----:B------:R-:W-:-:S03]  /*11f90*/  FFMA.FTZ R2, R197, c[0x0][0x2d0], -R2 ;  /* 0x0000b400c5027a23 */ /* 0x000fc60000010802 */
[----:B------:R1:W-:Y:S02]  /*11fa0*/  MUFU.EX2 R44, R8 ;  /* 0x00000008002c7308 */ /* 0x0003e40000000800 */
[----:B-1----:R-:W-:Y:S06]  /*11fb0*/  HMMA.16816.F32.BF16 R8, R4, R170, R40 ;  /* 0x000000aa0408723c */ /* 0x002fec0000041828 */
[----:B------:R1:W-:Y:S02]  /*11fc0*/  MUFU.EX2 R40, R2 ;  /* 0x0000000200287308 */ /* 0x0003e40000000800 */
[----:B-1----:R-:W-:-:S06]  /*11fd0*/  FFMA.FTZ R2, R172, c[0x0][0x2d0], -R0 ;  /* 0x0000b400ac027a23 */ /* 0x002fcc0000010800 */
[----:B------:R1:W1:Y:S01]  /*11fe0*/  MUFU.EX2 R27, R2 ;  /* 0x00000002001b7308 */ /* 0x0002620000000800 */
[----:B------:R-:W-:Y:S02]  /*11ff0*/  F2FP.BF16.PACK_AB R4, R46, R45 ;  /* 0x0000002d2e04723e */ /* 0x000fe400000010ff */
[----:B--2---:R-:W-:Y:S02]  /*12000*/  F2FP.BF16.PACK_AB R6, R56, R47 ;  /* 0x0000002f3806723e */ /* 0x004fe400000010ff */
[----:B----4-:R-:W-:Y:S02]  /*12010*/  F2FP.BF16.PACK_AB R5, R29, R28 ;  /* 0x0000001c1d05723e */ /* 0x010fe400000010ff */
[----:B-----5:R-:W-:Y:S01]  /*12020*/  F2FP.BF16.PACK_AB R7, R30, R31 ;  /* 0x0000001f1e07723e */ /* 0x020fe200000010ff */
[----:B-1----:R-:W-:-:S04]  /*12030*/  FFMA.FTZ R2, R175, c[0x0][0x2d0], -R0 ;  /* 0x0000b400af027a23 */ /* 0x002fc80000010800 */
[----:B------:R1:W2:Y:S02]  /*12040*/  MUFU.EX2 R26, R2 ;  /* 0x00000002001a7308 */ /* 0x0002a40000000800 */
[----:B------:R-:W-:Y:S01]  /*12050*/  HMMA.16816.F32.BF16 R120, R4, R156, R120 ;  /* 0x0000009c0478723c */ /* 0x000fe20000041878 */
[--C-:B-1----:R-:W-:Y:S02]  /*12060*/  FFMA.FTZ R2, R174, c[0x0][0x2d0], -R0.reuse ;  /* 0x0000b400ae027a23 */ /* 0x102fe40000010800 */
[----:B------:R-:W-:-:S03]  /*12070*/  FFMA.FTZ R0, R173, c[0x0][0x2d0], -R0 ;  /* 0x0000b400ad007a23 */ /* 0x000fc60000010800 */
[----:B------:R1:W4:Y:S02]  /*12080*/  MUFU.EX2 R25, R2 ;  /* 0x0000000200197308 */ /* 0x0003240000000800 */
[C---:B------:R-:W-:Y:S06]  /*12090*/  HMMA.16816.F32.BF16 R12, R4.reuse, R158, R12 ;  /* 0x0000009e040c723c */ /* 0x040fec000004180c */
[----:B------:R5:W2:Y:S02]  /*120a0*/  MUFU.EX2 R24, R0 ;  /* 0x0000000000187308 */ /* 0x000aa40000000800 */
[----:B------:R-:W-:Y:S01]  /*120b0*/  HMMA.16816.F32.BF16 R136, R4, R152, R136 ;  /* 0x000000980488723c */ /* 0x000fe20000041888 */
[----:B-1----:R-:W-:-:S07]  /*120c0*/  @P6 IMAD.HI.U32 R2, R183, c[0x0][0x2c8], RZ ;  /* 0x0000b200b7026a27 */ /* 0x002fce00078e00ff */
[----:B------:R-:W-:Y:S01]  /*120d0*/  HMMA.16816.F32.BF16 R16, R4, R154, R16 ;  /* 0x0000009a0410723c */ /* 0x000fe20000041810 */
[----:B-----5:R-:W-:-:S07]  /*120e0*/  IMAD.MOV.U32 R0, RZ, RZ, R183 ;  /* 0x000000ffff007224 */ /* 0x020fce00078e00b7 */
[----:B------:R-:W-:Y:S01]  /*120f0*/  HMMA.16816.F32.BF16 R88, R4, R64, R88 ;  /* 0x000000400458723c */ /* 0x000fe20000041858 */
[----:B------:R-:W-:-:S07]  /*12100*/  @P6 SHF.R.U32.HI R0, RZ, c[0x0][0x2cc], R2 ;  /* 0x0000b300ff006a19 */ /* 0x000fce0000011602 */
[----:B------:R-:W-:Y:S01]  /*12110*/  HMMA.16816.F32.BF16 R32, R4, R66, R32 ;  /* 0x000000420420723c */ /* 0x000fe20000041820 */
[----:B---3--:R-:W-:-:S07]  /*12120*/  IMAD.IADD R2, R184, 0x1, R0 ;  /* 0x00000001b8027824 */ /* 0x008fce00078e0200 */
[----:B------:R-:W-:Y:S01]  /*12130*/  HMMA.16816.F32.BF16 R20, R4, R60, R20 ;  /* 0x0000003c0414723c */ /* 0x000fe20000041814 */
[----:B------:R-:W-:-:S07]  /*12140*/  FADD.FTZ R0, R55, R54 ;  /* 0x0000003637007221 */ /* 0x000fce0000010000 */
[----:B------:R-:W-:Y:S07]  /*12150*/  HMMA.16816.F32.BF16 R36, R4, R62, R8 ;  /* 0x0000003e0424723c */ /* 0x000fee0000041808 */
        /* <DEDUP_REMOVED lines=66> */
[----:B--2---:R-:W-:Y:S02]  /*12580*/  FADD.FTZ R5, R26, R4 ;  /* 0x000000041a057221 */ /* 0x004fe40000010000 */
[----:B------:R-:W-:Y:S02]  /*12590*/  FADD.FTZ R0, R81, R0 ;  /* 0x0000000051007221 */ /* 0x000fe40000010000 */
[----:B------:R-:W-:-:S02]  /*125a0*/  FADD.FTZ R4, R77, R6 ;  /* 0x000000064d047221 */ /* 0x000fc40000010000 */
[----:B------:R-:W-:Y:S02]  /*125b0*/  FADD.FTZ R6, R44, R7 ;  /* 0x000000072c067221 */ /* 0x000fe40000010000 */
[----:B------:R-:W-:Y:S02]  /*125c0*/  FADD.FTZ R7, R78, R0 ;  /* 0x000000004e077221 */ /* 0x000fe40000010000 */
[----:B------:R-:W-:Y:S02]  /*125d0*/  FADD.FTZ R0, R74, R4 ;  /* 0x000000044a007221 */ /* 0x000fe40000010000 */
[----:B----4-:R-:W-:Y:S01]  /*125e0*/  FADD.FTZ R5, R25, R5 ;  /* 0x0000000519057221 */ /* 0x010fe20000010000 */
[----:B------:R-:W-:Y:S01]  /*125f0*/  STL [R1+0x8], R7 ;  /* 0x0000080701007387 */ /* 0x000fe20000100800 */
[----:B------:R-:W-:-:S03]  /*12600*/  FADD.FTZ R4, R40, R6 ;  /* 0x0000000628047221 */ /* 0x000fc60000010000 */
[----:B------:R1:W-:Y:S01]  /*12610*/  STL [R1+0x4], R0 ;  /* 0x0000040001007387 */ /* 0x0003e20000100800 */
[----:B------:R-:W-:-:S03]  /*12620*/  IMAD.MOV.U32 R115, RZ, RZ, c[0x0][0x32c] ;  /* 0x0000cb00ff737624 */ /* 0x000fc600078e00ff */
[----:B------:R2:W-:Y:S02]  /*12630*/  STL [R1+0xc], R4 ;  /* 0x00000c0401007387 */ /* 0x0005e40000100800 */
[----:B------:R-:W-:Y:S02]  /*12640*/  ISETP.GE.AND P6, PT, R115, 0x1, PT ;  /* 0x000000017300780c */ /* 0x000fe40003fc6270 */
[----:B------:R-:W-:Y:S02]  /*12650*/  F2FP.BF16.PACK_AB R152, R58, R57 ;  /* 0x000000393a98723e */ /* 0x000fe400000010ff */
[----:B------:R-:W-:Y:S02]  /*12660*/  F2FP.BF16.PACK_AB R154, R40, R44 ;  /* 0x0000002c289a723e */ /* 0x000fe400000010ff */
[----:B------:R-:W-:Y:S01]  /*12670*/  F2FP.BF16.PACK_AB R153, R26, R27 ;  /* 0x0000001b1a99723e */ /* 0x000fe200000010ff */
[----:B-1----:R-:W-:-:S05]  /*12680*/  FADD.FTZ R0, R24, R5 ;  /* 0x0000000518007221 */ /* 0x002fca0000010000 */
[----:B------:R1:W-:Y:S01]  /*12690*/  STL [R1+0x10], R0 ;  /* 0x0000100001007387 */ /* 0x0003e20000100800 */
[----:B------:R-:W-:Y:S02]  /*126a0*/  F2FP.BF16.PACK_AB R155, R24, R25 ;  /* 0x00000019189b723e */ /* 0x000fe400000010ff */
[----:B------:R-:W-:-:S05]  /*126b0*/  IADD3 R200, R226, -0x2, RZ ;  /* 0xfffffffee2c87810 */ /* 0x000fca0007ffe0ff */
[----:B------:R-:W-:Y:S01]  /*126c0*/  HMMA.16816.F32.BF16 R120, R152, R124, R120 ;  /* 0x0000007c9878723c */ /* 0x000fe20000041878 */
[----:B--2---:R-:W-:-:S07]  /*126d0*/  IADD3 R4, R2, c[0x0][0x328], RZ ;  /* 0x0000ca0002047a10 */ /* 0x004fce0007ffe0ff */
[C---:B------:R-:W-:Y:S08]  /*126e0*/  HMMA.16816.F32.BF16 R136, R152.reuse, R140, R136 ;  /* 0x0000008c9888723c */ /* 0x040ff00000041888 */
[C---:B------:R-:W-:Y:S08]  /*126f0*/  HMMA.16816.F32.BF16 R88, R152.reuse, R92, R88 ;  /* 0x0000005c9858723c */ /* 0x040ff00000041858 */
[C---:B------:R-:W-:Y:S08]  /*12700*/  HMMA.16816.F32.BF16 R124, R152.reuse, R126, R12 ;  /* 0x0000007e987c723c */ /* 0x040ff0000004180c */
[C---:B------:R-:W-:Y:S08]  /*12710*/  HMMA.16816.F32.BF16 R140, R152.reuse, R142, R16 ;  /* 0x0000008e988c723c */ /* 0x040ff00000041810 */
[C---:B------:R-:W-:Y:S08]  /*12720*/  HMMA.16816.F32.BF16 R92, R152.reuse, R94, R32 ;  /* 0x0000005e985c723c */ /* 0x040ff00000041820 */
[C---:B------:R-:W-:Y:S08]  /*12730*/  HMMA.16816.F32.BF16 R100, R152.reuse, R48, R20 ;  /* 0x000000309864723c */ /* 0x040ff00000041814 */
[----:B------:R-:W-:Y:S01]  /*12740*/  HMMA.16816.F32.BF16 R152, R152, R50, R36 ;  /* 0x000000329898723c */ /* 0x000fe20000041824 */
[----:B------:R-:W-:Y:S07]  /*12750*/  @!P6 BRA `(.L_x_933) ;  /* 0x000001100000e947 */ /* 0x000fee0003800000 */
[C---:B-1----:R-:W-:Y:S01]  /*12760*/  ISETP.GT.AND P0, PT, R2.reuse, RZ, PT ;  /* 0x000000ff0200720c */ /* 0x042fe20003f04270 */
        /* <DEDUP_REMOVED lines=10> */
.L_x_935:
[----:B------:R-:W-:-:S13]  /*12810*/  ISETP.NE.AND P0, PT, R5, 0x1, PT ;  /* 0x000000010500780c */ /* 0x000fda0003f05270 */
[----:B------:R-:W-:-:S05]  /*12820*/  @P0 IMAD.HI.U32 R2, R0, c[0x0][0x330], RZ ;  /* 0x0000cc0000020a27 */ /* 0x000fca00078e00ff */
[----:B------:R-:W-:Y:S02]  /*12830*/  @P0 SHF.R.U32.HI R0, RZ, c[0x0][0x334], R2 ;  /* 0x0000cd00ff000a19 */ /* 0x000fe40000011602 */
.L_x_936:
[----:B------:R-:W-:Y:S05]  /*12840*/  BSYNC B0 ;  /* 0x0000000000007941 */ /* 0x000fea0003800000 */
.L_x_934:
[----:B------:R-:W-:-:S05]  /*12850*/  IMAD R0, R0, R5, c[0x0][0x32c] ;  /* 0x0000cb0000007624 */ /* 0x000fca00078e0205 */
[----:B------:R-:W-:-:S05]  /*12860*/  IMNMX R4, R4, R0, PT ;  /* 0x0000000004047217 */ /* 0x000fca0003800200 */
.L_x_933:
[----:B-1----:R-:W-:-:S05]  /*12870*/  IMAD.HI R0, R4, 0x66666667, RZ ;  /* 0x6666666704007827 */ /* 0x002fca00078e02ff */
[----:B------:R-:W-:-:S04]  /*12880*/  SHF.R.U32.HI R2, RZ, 0x1f, R0 ;  /* 0x0000001fff027819 */ /* 0x000fc80000011600 */
[----:B------:R-:W-:-:S04]  /*12890*/  LEA.HI.SX32 R0, R0, R2, 0x1b ;  /* 0x0000000200007211 */ /* 0x000fc800078fdaff */
[----:B------:R-:W-:-:S04]  /*128a0*/  IMNMX R5, R240, R0, !PT ;  /* 0x00000000f0057217 */ /* 0x000fc80007800200 */
[----:B------:R-:W-:Y:S01]  /*128b0*/  ISETP.GE.AND P0, PT, R200, R5, PT ;  /* 0x00000005c800720c */ /* 0x000fe20003f06270 */
[----:B------:R1:W-:-:S12]  /*128c0*/  STL [R1+0x20], R5 ;  /* 0x0000200501007387 */ /* 0x0003d80000100800 */
[----:B------:R-:W-:Y:S05]  /*128d0*/  @!P0 BRA `(.L_x_937) ;  /* 0x00004df000008947 */ /* 0x000fea0003800000 */
[----:B------:R-:W-:Y:S01]  /*128e0*/  MOV R112, R109 ;  /* 0x0000006d00707202 */ /* 0x000fe20000000f00 */
[----:B------:R-:W-:Y:S01]  /*128f0*/  IMAD.MOV.U32 R114, RZ, RZ, R3 ;  /* 0x000000ffff727224 */ /* 0x000fe200078e0003 */
[----:B------:R-:W-:Y:S01]  /*12900*/  MOV R111, R110 ;  /* 0x0000006e006f7202 */ /* 0x000fe20000000f00 */
[----:B------:R-:W-:Y:S01]  /*12910*/  IMAD.MOV.U32 R220, RZ, RZ, R200 ;  /* 0x000000ffffdc7224 */ /* 0x000fe200078e00c8 */
[----:B------:R-:W-:Y:S02]  /*12920*/  MOV R113, R108 ;  /* 0x0000006c00717202 */ /* 0x000fe40000000f00 */
.L_x_954:
[----:B------:R-:W2:Y:S01]  /*12930*/  LDL R0, [R1+0x40] ;  /* 0x0000400001007983 */ /* 0x000ea20000100800 */
[----:B------:R-:W-:Y:S04]  /*12940*/  DEPBAR.LE SB0, 0x0 ;  /* 0x000080000000791a */ /* 0x000fe80000000000 */
[----:B------:R-:W-:Y:S01]  /*12950*/  WARPSYNC 0xffffffff ;  /* 0xffffffff00007948 */ /* 0x000fe20003800000 */
[----:B------:R-:W3:Y:S01]  /*12960*/  LDL R110, [R1+0x38] ;  /* 0x00003800016e7983 */ /* 0x000ee20000100800 */
[----:B------:R-:W-:Y:S01]  /*12970*/  ISETP.GT.AND P0, PT, R240, R220, PT ;  /* 0x000000dcf000720c */ /* 0x000fe20003f04270 */
[----:B------:R-:W-:Y:S02]  /*12980*/  ULDC UR4, c[0x0][0x324] ;  /* 0x0000c90000047ab9 */ /* 0x000fe40000000800 */
[----:B------:R-:W-:Y:S02]  /*12990*/  ULOP3.LUT UR4, URZ, UR4, URZ, 0x33, !UPT ;  /* 0x000000043f047292 */ /* 0x000fe4000f8e333f */
[----:B------:R-:W3:Y:S06]  /*129a0*/  LDL.64 R2, [R1+0x28] ;  /* 0x0000280001027983 */ /* 0x000eec0000100a00 */
[----:B------:R-:W-:Y:S02]  /*129b0*/  BAR.SYNC.DEFER_BLOCKING 0x0 ;  /* 0x0000000000007b1d */ /* 0x000fe40000010000 */
[----:B------:R-:W-:Y:S04]  /*129c0*/  @!P0 IMAD.WIDE.U32 R108, R220, c[0x0][0x208], RZ ;  /* 0x00008200dc6c8a25 */ /* 0x000fe800078e00ff */
[----:B------:R-:W-:Y:S06]  /*129d0*/  LDSM.16.M88.4 R80, [R211] ;  /* 0x00000000d350783b */ /* 0x000fec0000000200 */
[----:B------:R-:W4:Y:S06]  /*129e0*/  LDSM.16.M88.4 R16, [R204] ;  /* 0x00000000cc10783b */ /* 0x000f2c0000000200 */
[----:B------:R-:W5:Y:S06]  /*129f0*/  LDSM.16.M88.4 R76, [R211+0x2000] ;  /* 0x00200000d34c783b */ /* 0x000f6c0000000200 */
[----:B------:R-:W1:Y:S06]  /*12a00*/  LDSM.16.M88.4 R32, [R204+0x800] ;  /* 0x00080000cc20783b */ /* 0x000e6c0000000200 */
[----:B------:R-:W3:Y:S06]  /*12a10*/  LDL R115, [R1+0x3c] ;  /* 0x00003c0001737983 */ /* 0x000eec0000100800 */
[----:B------:R-:W1:Y:S06]  /*12a20*/  LDSM.16.M88.4 R48, [R204+0x1000] ;  /* 0x00100000cc30783b */ /* 0x000e6c0000000200 */
[----:B------:R-:W3:Y:S06]  /*12a30*/  LDL.64 R224, [R1+0x30] ;  /* 0x0000300001e07983 */ /* 0x000eec0000100a00 */
[----:B------:R-:W1:Y:S02]  /*12a40*/  LDSM.16.M88.4 R64, [R204+0x1800] ;  /* 0x00180000cc40783b */ /* 0x000e640000000200 */
[-C--:B-1--4-:R-:W-:Y:S04]  /*12a50*/  HMMA.16816.F32.BF16 R4, R80, R16.reuse, RZ ;  /* 0x000000105004723c */ /* 0x092fe800000418ff */
[----:B------:R-:W4:Y:S04]  /*12a60*/  LDL R223, [R1+0x44] ;  /* 0x0000440001df7983 */ /* 0x000f280000100800 */
[C---:B-----5:R-:W-:Y:S02]  /*12a70*/  HMMA.16816.F32.BF16 R8, R76.reuse, R16, RZ ;  /* 0x000000104c08723c */ /* 0x060fe400000418ff */
[----:B------:R-:W1:Y:S06]  /*12a80*/  LDSM.16.M88.4 R156, [R204+0x2000] ;  /* 0x00200000cc9c783b */ /* 0x000e6c0000000200 */
[----:B------:R-:W4:Y:S01]  /*12a90*/  LDL R222, [R1+0x58] ;  /* 0x0000580001de7983 */ /* 0x000f220000100800 */
[-C--:B------:R-:W-:Y:S05]  /*12aa0*/  HMMA.16816.F32.BF16 R12, R76, R18.reuse, RZ ;  /* 0x000000124c0c723c */ /* 0x080fea00000418ff */
[----:B------:R-:W-:Y:S03]  /*12ab0*/  LDSM.16.M88.4 R160, [R214] ;  /* 0x00000000d6a0783b */ /* 0x000fe60000000200 */
[C---:B------:R-:W-:Y:S03]  /*12ac0*/  HMMA.16816.F32.BF16 R16, R80.reuse, R18, RZ ;  /* 0x000000125010723c */ /* 0x040fe600000418ff */
[----:B------:R-:W5:Y:S05]  /*12ad0*/  LDSM.16.M88.4 R164, [R215] ;  /* 0x00000000d7a4783b */ /* 0x000f6a0000000200 */
[-C--:B------:R-:W-:Y:S01]  /*12ae0*/  HMMA.16816.F32.BF16 R20, R80, R32.reuse, RZ ;  /* 0x000000205014723c */ /* 0x080fe200000418ff */
[----:B------:R-:W1:Y:S06]  /*12af0*/  LDSM.16.M88.4 R168, [R214+0x2000] ;  /* 0x00200000d6a8783b */ /* 0x000e6c0000000200 */
[----:B------:R-:W1:Y:S01]  /*12b00*/  LDSM.16.M88.4 R172, [R219] ;  /* 0x00000000dbac783b */ /* 0x000e620000000200 */
        /* <DEDUP_REMOVED lines=16> */
[-C--:B-----5:R-:W-:Y:S08]  /*12c10*/  HMMA.16816.F32.BF16 R4, R160, R164.reuse, R4 ;  /* 0x000000a4a004723c */ /* 0x0a0ff00000041804 */
[C---:B------:R-:W-:Y:S08]  /*12c20*/  HMMA.16816.F32.BF16 R8, R168.reuse, R164, R8 ;  /* 0x000000a4a808723c */ /* 0x040ff00000041808 */
[-C--:B------:R-:W-:Y:S08]  /*12c30*/  HMMA.16816.F32.BF16 R12, R168, R166.reuse, R12 ;  /* 0x000000a6a80c723c */ /* 0x080ff0000004180c */
[C---:B------:R-:W-:Y:S01]  /*12c40*/  HMMA.16816.F32.BF16 R16, R160.reuse, R166, R16 ;  /* 0x000000a6a010723c */ /* 0x040fe20000041810 */
[----:B------:R-:W5:Y:S07]  /*12c50*/  LDSM.16.M88.4 R164, [R217] ;  /* 0x00000000d9a4783b */ /* 0x000f6e0000000200 */
[-C--:B------:R-:W-:Y:S08]  /*12c60*/  HMMA.16816.F32.BF16 R20, R160, R172.reuse, R20 ;  /* 0x000000aca014723c */ /* 0x080ff00000041814 */
[C---:B------:R-:W-:Y:S08]  /*12c70*/  HMMA.16816.F32.BF16 R24, R168.reuse, R172, R24 ;  /* 0x000000aca818723c */ /* 0x040ff00000041818 */
[-C--:B------:R-:W-:Y:S03]  /*12c80*/  HMMA.16816.F32.BF16 R28, R168, R174.reuse, R28 ;  /* 0x000000aea81c723c */ /* 0x080fe6000004181c */
[----:B--2---:R-:W-:Y:S02]  /*12c90*/  LOP3.LUT P3, RZ, R0, 0x80, RZ, 0xc0, !PT ;  /* 0x0000008000ff7812 */ /* 0x004fe4000786c0ff */
[----:B------:R-:W-:Y:S03]  /*12ca0*/  @!P0 SHF.R.S32.HI R0, RZ, 0x1f, R220 ;  /* 0x0000001fff008819 */ /* 0x000fe600000114dc */
[C---:B------:R-:W-:Y:S01]  /*12cb0*/  HMMA.16816.F32.BF16 R32, R160.reuse, R174, R32 ;  /* 0x000000aea020723c */ /* 0x040fe20000041820 */
[----:B------:R-:W2:Y:S03]  /*12cc0*/  LDSM.16.M88.4 R172, [R216] ;  /* 0x00000000d8ac783b */ /* 0x000ea60000000200 */
[----:B------:R-:W-:Y:S04]  /*12cd0*/  @!P0 IMAD R0, R0, c[0x0][0x208], RZ ;  /* 0x0000820000008a24 */ /* 0x000fe800078e02ff */
[-C--:B-1----:R-:W-:Y:S04]  /*12ce0*/  HMMA.16816.F32.BF16 R36, R160, R156.reuse, R36 ;  /* 0x0000009ca024723c */ /* 0x082fe80000041824 */
[----:B------:R-:W-:Y:S02]  /*12cf0*/  @!P0 IMAD R0, R220, c[0x0][0x20c], R0 ;  /* 0x00008300dc008a24 */ /* 0x000fe400078e0200 */
[----:B---3--:R-:W-:Y:S02]  /*12d00*/  @!P0 IMAD.MOV.U32 R3, RZ, RZ, R110 ;  /* 0x000000ffff038224 */ /* 0x008fe400078e006e */
[C---:B------:R-:W-:Y:S04]  /*12d10*/  HMMA.16816.F32.BF16 R40, R168.reuse, R156, R40 ;  /* 0x0000009ca828723c */ /* 0x040fe80000041828 */
[----:B------:R-:W-:Y:S01]  /*12d20*/  @!P0 IMAD.IADD R0, R109, 0x1, R0 ;  /* 0x000000016d008824 */ /* 0x000fe200078e0200 */
[----:B------:R-:W-:Y:S01]  /*12d30*/  @!P0 MOV R109, 0x5 ;  /* 0x00000005006d8802 */ /* 0x000fe20000000f00 */
[----:B------:R-:W-:Y:S02]  /*12d40*/  @!P0 IMAD.WIDE.U32 R2, R108, 0x50, R2 ;  /* 0x000000506c028825 */ /* 0x000fe400078e0002 */
[-C--:B------:R-:W-:Y:S04]  /*12d50*/  HMMA.16816.F32.BF16 R44, R168, R158.reuse, R44 ;  /* 0x0000009ea82c723c */ /* 0x080fe8000004182c */
[----:B------:R-:W-:Y:S01]  /*12d60*/  @!P0 IMAD R0, R0, 0x50, RZ ;  /* 0x0000005000008824 */ /* 0x000fe200078e02ff */
[----:B------:R-:W-:Y:S01]  /*12d70*/  @!P0 LEA R178, P1, R2, c[0x0][0x1f8], 0x1 ;  /* 0x00007e0002b28a11 */ /* 0x000fe200078208ff */
[----:B------:R-:W-:Y:S02]  /*12d80*/  @!P0 IMAD.MOV.U32 R108, RZ, RZ, c[0x0][0x208] ;  /* 0x00008200ff6c8624 */ /* 0x000fe400078e00ff */
[C---:B------:R-:W-:Y:S04]  /*12d90*/  HMMA.16816.F32.BF16 R48, R160.reuse, R158, R48 ;  /* 0x0000009ea030723c */ /* 0x040fe80000041830 */
[----:B------:R-:W-:Y:S01]  /*12da0*/  @!P0 IMAD.IADD R3, R3, 0x1, R0 ;  /* 0x0000000103038824 */ /* 0x000fe200078e0200 */
[C---:B------:R-:W-:Y:S01]  /*12db0*/  @!P0 SHF.L.U64.HI R0, R108.reuse, R109, c[0x0][0x20c] ;  /* 0x000083006c008619 */ /* 0x040fe2000001026d */
[----:B------:R-:W-:Y:S02]  /*12dc0*/  @!P0 IMAD.SHL.U32 R110, R108, 0x20, RZ ;  /* 0x000000206c6e8824 */ /* 0x000fe400078e00ff */
[-C--:B-----5:R-:W-:Y:S04]  /*12dd0*/  HMMA.16816.F32.BF16 R52, R160, R164.reuse, R52 ;  /* 0x000000a4a034723c */ /* 0x0a0fe80000041834 */
        /* <DEDUP_REMOVED lines=8> */
[----:B------:R-:W-:Y:S03]  /*12e60*/  @!P0 IADD3 R108, P1, R176, R110, RZ ;  /* 0x0000006eb06c8210 */ /* 0x000fe60007f3e0ff */
[-C--:B------:R-:W-:Y:S01]  /*12e70*/  HMMA.16816.F32.BF16 R60, R168, R166.reuse, R60 ;  /* 0x000000a6a83c723c */ /* 0x080fe2000004183c */
[----:B------:R1:W-:Y:S03]  /*12e80*/  @!P0 LDGSTS.E.BYPASS.LTC128B.128 [R221+0x900], [R176.64], !P3 ;  /* 0x00900000b0dd8fae */ /* 0x0003e6000d901d48 */
[----:B------:R-:W-:Y:S02]  /*12e90*/  @!P0 IADD3.X R109, R177, R0, RZ, P1, !PT ;  /* 0x00000000b16d8210 */ /* 0x000fe40000ffe4ff */
[-C--:B------:R-:W-:Y:S02]  /*12ea0*/  @!P0 IADD3 R2, P2, R108, R110.reuse, RZ ;  /* 0x0000006e6c028210 */ /* 0x080fe40007f5e0ff */
[C---:B------:R-:W-:Y:S01]  /*12eb0*/  HMMA.16816.F32.BF16 R64, R160.reuse, R166, R64 ;  /* 0x000000a6a040723c */ /* 0x040fe20000041840 */
[----:B------:R3:W-:Y:S03]  /*12ec0*/  @!P0 LDGSTS.E.BYPASS.LTC128B.128 [R221+0x1100], [R108.64], !P3 ;  /* 0x011000006cdd8fae */ /* 0x0007e6000d901d48 */
[--C-:B------:R-:W-:Y:S01]  /*12ed0*/  @!P0 IMAD.X R3, R109, 0x1, R0.reuse, P2 ;  /* 0x000000016d038824 */ /* 0x100fe200010e0600 */
[----:B------:R-:W-:Y:S03]  /*12ee0*/  @!P0 IADD3 R180, P1, R2, R110, RZ ;  /* 0x0000006e02b48210 */ /* 0x000fe60007f3e0ff */
[-C--:B--2---:R-:W-:Y:S01]  /*12ef0*/  HMMA.16816.F32.BF16 R68, R160, R172.reuse, R68 ;  /* 0x000000aca044723c */ /* 0x084fe20000041844 */
[----:B------:R2:W-:Y:S03]  /*12f00*/  @!P0 LDGSTS.E.BYPASS.LTC128B.128 [R221+0x1900], [R2.64], !P3 ;  /* 0x0190000002dd8fae */ /* 0x0005e6000d901d48 */
[----:B------:R-:W-:Y:S04]  /*12f10*/  @!P0 IMAD.X R181, R3, 0x1, R0, P1 ;  /* 0x0000000103b58824 */ /* 0x000fe800008e0600 */
[C---:B------:R-:W-:Y:S01]  /*12f20*/  HMMA.16816.F32.BF16 R72, R168.reuse, R172, R72 ;  /* 0x000000aca848723c */ /* 0x040fe20000041848 */
[----:B------:R5:W-:Y:S03]  /*12f30*/  @!P0 LDGSTS.E.BYPASS.LTC128B.128 [R221+0x2100], [R180.64], !P3 ;  /* 0x02100000b4dd8fae */ /* 0x000be6000d901d48 */
[C---:B------:R-:W-:Y:S03]  /*12f40*/  ISETP.GT.AND P0, PT, R220.reuse, R240, PT ;  /* 0x000000f0dc00720c */ /* 0x040fe60003f04270 */
[----:B-1----:R-:W-:Y:S01]  /*12f50*/  LDSM.16.M88.4 R176, [R212] ;  /* 0x00000000d4b0783b */ /* 0x002fe20000000200 */
[-C--:B------:R-:W-:Y:S05]  /*12f60*/  HMMA.16816.F32.BF16 R76, R168, R174.reuse, R76 ;  /* 0x000000aea84c723c */ /* 0x080fea000004184c */
[----:B------:R-:W-:Y:S03]  /*12f70*/  LDSM.16.M88.4 R156, [R212+0x2000] ;  /* 0x00200000d49c783b */ /* 0x000fe60000000200 */
[----:B------:R-:W-:Y:S01]  /*12f80*/  HMMA.16816.F32.BF16 R80, R160, R174, R80 ;  /* 0x000000aea050723c */ /* 0x000fe20000041850 */
[----:B------:R-:W-:Y:S02]  /*12f90*/  @P0 IMAD.MOV.U32 R110, RZ, RZ, c[0x0][0x1e0] ;  /* 0x00007800ff6e0624 */ /* 0x000fe400078e00ff */
[----:B------:R-:W-:Y:S01]  /*12fa0*/  LDSM.16.M88.4 R184, [R210+0x800] ;  /* 0x00080000d2b8783b */ /* 0x000fe20000000200 */
[----:B--2---:R-:W-:Y:S02]  /*12fb0*/  @P0 MOV R3, R115 ;  /* 0x0000007300030202 */ /* 0x004fe40000000f00 */
[----:B------:R-:W-:Y:S02]  /*12fc0*/  @P0 IADD3 R0, R220, -0x1, RZ ;  /* 0xffffffffdc000810 */ /* 0x000fe40007ffe0ff */
[----:B------:R-:W-:Y:S01]  /*12fd0*/  MOV R115, c[0x0][0x2c4] ;  /* 0x0000b10000737a02 */ /* 0x000fe20000000f00 */
[----:B------:R-:W-:Y:S03]  /*12fe0*/  LDSM.16.M88.4 R164, [R210+0x1000] ;  /* 0x00100000d2a4783b */ /* 0x000fe60000000200 */
[----:B---3--:R-:W-:Y:S01]  /*12ff0*/  @P0 IMAD.WIDE.U32 R108, R0, c[0x0][0x1e0], RZ ;  /* 0x00007800006c0a25 */ /* 0x008fe200078e00ff */
[----:B------:R-:W-:Y:S02]  /*13000*/  ISETP.NE.AND P4, PT, R115, 0x1, PT ;  /* 0x000000017300780c */ /* 0x000fe40003f85270 */
[----:B-----5:R-:W1:Y:S01]  /*13010*/  LDSM.16.M88.4 R180, [R210] ;  /* 0x00000000d2b4783b */ /* 0x020e620000000200 */
[----:B------:R-:W-:Y:S05]  /*13020*/  @P0 SHF.R.S32.HI R2, RZ, 0x1f, R0 ;  /* 0x0000001fff020819 */ /* 0x000fea0000011400 */
[----:B------:R-:W0:Y:S01]  /*13030*/  LDGDEPBAR ;  /* 0x00000000000079af */ /* 0x000e220000000000 */
[----:B------:R-:W-:Y:S04]  /*13040*/  @P0 IMAD R2, R2, c[0x0][0x1e0], RZ ;  /* 0x0000780002020a24 */ /* 0x000fe800078e02ff */
[----:B------:R-:W-:Y:S01]  /*13050*/  @P0 IMAD R0, R0, c[0x0][0x1e4], R2 ;  /* 0x0000790000000a24 */ /* 0x000fe200078e0202 */
[----:B------:R-:W2:Y:S01]  /*13060*/  LDSM.16.M88.4 R160, [R210+0x1800] ;  /* 0x00180000d2a0783b */ /* 0x000ea20000000200 */
[----:B------:R-:W-:Y:S02]  /*13070*/  @P0 IMAD.MOV.U32 R2, RZ, RZ, R224 ;  /* 0x000000ffff020224 */ /* 0x000fe400078e00e0 */
[----:B------:R-:W-:Y:S02]  /*13080*/  @P0 IMAD.IADD R0, R109, 0x1, R0 ;  /* 0x000000016d000824 */ /* 0x000fe400078e0200 */
[----:B------:R-:W-:Y:S01]  /*13090*/  @P0 IMAD.WIDE.U32 R2, R108, 0x50, R2 ;  /* 0x000000506c020825 */ /* 0x000fe200078e0002 */
[----:B------:R-:W3:Y:S03]  /*130a0*/  LDSM.16.M88.4 R168, [R210+0x2000] ;  /* 0x00200000d2a8783b */ /* 0x000ee60000000200 */
[----:B------:R-:W-:Y:S02]  /*130b0*/  @P0 IMAD R108, R0, 0x50, RZ ;  /* 0x00000050006c0824 */ /* 0x000fe400078e02ff */
[----:B------:R-:W-:Y:S01]  /*130c0*/  @P0 IMAD.MOV.U32 R109, RZ, RZ, 0x5 ;  /* 0x00000005ff6d0424 */ /* 0x000fe200078e00ff */
[----:B------:R-:W-:Y:S02]  /*130d0*/  LDSM.16.M88.4 R172, [R213] ;  /* 0x00000000d5ac783b */ /* 0x000fe40000000200 */
[----:B------:R-:W-:Y:S02]  /*130e0*/  @P0 IADD3 R3, R3, R108, RZ ;  /* 0x0000006c03030210 */ /* 0x000fe40007ffe0ff */
[C---:B------:R-:W-:Y:S01]  /*130f0*/  @P0 SHF.L.U64.HI R0, R110.reuse, R109, c[0x0][0x1e4] ;  /* 0x000079006e000619 */ /* 0x040fe2000001026d */
[----:B------:R-:W-:Y:S01]  /*13100*/  @P0 IMAD.SHL.U32 R110, R110, 0x20, RZ ;  /* 0x000000206e6e0824 */ /* 0x000fe200078e00ff */
[----:B------:R-:W5:Y:S06]  /*13110*/  LDSM.16.M88.4 R188, [R207] ;  /* 0x00000000cfbc783b */ /* 0x000f6c0000000200 */
[----:B------:R-:W2:Y:S01]  /*13120*/  LDSM.16.M88.4 R192, [R213+0x2000] ;  /* 0x00200000d5c0783b */ /* 0x000ea20000000200 */
[-C--:B-1----:R-:W-:Y:S05]  /*13130*/  HMMA.16816.F32.BF16 R4, R176, R180.reuse, R4 ;  /* 0x000000b4b004723c */ /* 0x082fea0000041804 */
[----:B------:R-:W1:Y:S03]  /*13140*/  LDSM.16.M88.4 R196, [R207+0x800] ;  /* 0x00080000cfc4783b */ /* 0x000e660000000200 */
[C---:B------:R-:W-:Y:S03]  /*13150*/  HMMA.16816.F32.BF16 R8, R156.reuse, R180, R8 ;  /* 0x000000b49c08723c */ /* 0x040fe60000041808 */
[----:B------:R-:W1:Y:S05]  /*13160*/  LDSM.16.M88.4 R200, [R207+0x1000] ;  /* 0x00100000cfc8783b */ /* 0x000e6a0000000200 */
        /* <DEDUP_REMOVED lines=9> */
[C---:B------:R-:W-:Y:S01]  /*13200*/  HMMA.16816.F32.BF16 R48, R176.reuse, R166, R48 ;  /* 0x000000a6b030723c */ /* 0x040fe20000041830 */
[----:B------:R-:W1:Y:S07]  /*13210*/  LDSM.16.M88.4 R164, [R207+0x1800] ;  /* 0x00180000cfa4783b */ /* 0x000e6e0000000200 */
[-C--:B--2---:R-:W-:Y:S08]  /*13220*/  HMMA.16816.F32.BF16 R52, R176, R160.reuse, R52 ;  /* 0x000000a0b034723c */ /* 0x084ff00000041834 */
[C---:B------:R-:W-:Y:S07]  /*13230*/  HMMA.16816.F32.BF16 R56, R156.reuse, R160, R56 ;  /* 0x000000a09c38723c */ /* 0x040fee0000041838 */
[----:B----4-:R-:W-:Y:S01]  /*13240*/  IMAD.IADD R160, R222, 0x1, R223 ;  /* 0x00000001dea07824 */ /* 0x010fe200078e02df */
[-C--:B------:R-:W-:Y:S04]  /*13250*/  HMMA.16816.F32.BF16 R60, R156, R162.reuse, R60 ;  /* 0x000000a29c3c723c */ /* 0x080fe8000004183c */
[----:B------:R-:W-:Y:S04]  /*13260*/  @P4 IMAD.HI.U32 R109, R160, c[0x0][0x2c8], RZ ;  /* 0x0000b200a06d4a27 */ /* 0x000fe800078e00ff */
[C---:B------:R-:W-:Y:S04]  /*13270*/  HMMA.16816.F32.BF16 R64, R176.reuse, R162, R64 ;  /* 0x000000a2b040723c */ /* 0x040fe80000041840 */
[----:B------:R-:W-:Y:S04]  /*13280*/  @P4 SHF.R.U32.HI R160, RZ, c[0x0][0x2cc], R109 ;  /* 0x0000b300ffa04a19 */ /* 0x000fe8000001166d */
[-C--:B---3--:R-:W-:Y:S08]  /*13290*/  HMMA.16816.F32.BF16 R68, R176, R168.reuse, R68 ;  /* 0x000000a8b044723c */ /* 0x088ff00000041844 */
[C---:B------:R-:W-:Y:S08]  /*132a0*/  HMMA.16816.F32.BF16 R72, R156.reuse, R168, R72 ;  /* 0x000000a89c48723c */ /* 0x040ff00000041848 */
[-C--:B------:R-:W-:Y:S01]  /*132b0*/  HMMA.16816.F32.BF16 R76, R156, R170.reuse, R76 ;  /* 0x000000aa9c4c723c */ /* 0x080fe2000004184c */
[----:B------:R-:W2:Y:S01]  /*132c0*/  LDSM.16.M88.4 R156, [R207+0x2000] ;  /* 0x00200000cf9c783b */ /* 0x000ea20000000200 */
[----:B------:R-:W-:Y:S05]  /*132d0*/  DEPBAR.LE SB0, 0x0 ;  /* 0x000080000000791a */ /* 0x000fea0000000000 */
[----:B------:R-:W-:Y:S01]  /*132e0*/  BAR.SYNC.DEFER_BLOCKING 0x0 ;  /* 0x0000000000007b1d */ /* 0x000fe20000010000 */
[----:B------:R-:W-:Y:S08]  /*132f0*/  HMMA.16816.F32.BF16 R80, R176, R170, R80 ;  /* 0x000000aab050723c */ /* 0x000ff00000041850 */
[-C--:B-----5:R-:W-:Y:S08]  /*13300*/  HMMA.16816.F32.BF16 R4, R172, R188.reuse, R4 ;  /* 0x000000bcac04723c */ /* 0x0a0ff00000041804 */
[C---:B------:R-:W-:Y:S08]  /*13310*/  HMMA.16816.F32.BF16 R8, R192.reuse, R188, R8 ;  /* 0x000000bcc008723c */ /* 0x040ff00000041808 */
[-C--:B------:R-:W-:Y:S08]  /*13320*/  HMMA.16816.F32.BF16 R12, R192, R190.reuse, R12 ;  /* 0x000000bec00c723c */ /* 0x080ff0000004180c */
[C---:B------:R-:W-:Y:S08]  /*13330*/  HMMA.16816.F32.BF16 R16, R172.reuse, R190, R16 ;  /* 0x000000beac10723c */ /* 0x040ff00000041810 */
[-C--:B-1----:R-:W-:Y:S08]  /*13340*/  HMMA.16816.F32.BF16 R20, R172, R196.reuse, R20 ;  /* 0x000000c4ac14723c */ /* 0x082ff00000041814 */
[C---:B------:R-:W-:Y:S01]  /*13350*/  HMMA.16816.F32.BF16 R24, R192.reuse, R196, R24 ;  /* 0x000000c4c018723c */ /* 0x040fe20000041818 */
[----:B------:R-:W3:Y:S07]  /*13360*/  LDL R196, [R1+0x1c] ;  /* 0x00001c0001c47983 */ /* 0x000eee0000100800 */
[-C--:B------:R-:W-:Y:S08]  /*13370*/  HMMA.16816.F32.BF16 R28, R192, R198.reuse, R28 ;  /* 0x000000c6c01c723c */ /* 0x080ff0000004181c */
[C---:B------:R-:W-:Y:S01]  /*13380*/  HMMA.16816.F32.BF16 R32, R172.reuse, R198, R32 ;  /* 0x000000c6ac20723c */ /* 0x040fe20000041820 */
[----:B------:R-:W4:Y:S06]  /*13390*/  LDL R199, [R1+0x18] ;  /* 0x0000180001c77983 */ /* 0x000f2c0000100800 */
[----:B------:R-:W4:Y:S01]  /*133a0*/  LDL R198, [R1+0x14] ;  /* 0x0000140001c67983 */ /* 0x000f220000100800 */
[-C--:B------:R-:W-:Y:S08]  /*133b0*/  HMMA.16816.F32.BF16 R36, R172, R200.reuse, R36 ;  /* 0x000000c8ac24723c */ /* 0x080ff00000041824 */
[C---:B------:R-:W-:Y:S07]  /*133c0*/  HMMA.16816.F32.BF16 R40, R192.reuse, R200, R40 ;  /* 0x000000c8c028723c */ /* 0x040fee0000041828 */
[----:B------:R-:W-:Y:S01]  /*133d0*/  IMAD.MOV.U32 R200, RZ, RZ, c[0x0][0x32c] ;  /* 0x0000cb00ffc87624 */ /* 0x000fe200078e00ff */
        /* <DEDUP_REMOVED lines=12> */
[----:B------:R1:W-:Y:S03]  /*134a0*/  @P0 LDGSTS.E.BYPASS.LTC128B.128 [R221+0x2900], [R164.64], !P3 ;  /* 0x02900000a4dd0fae */ /* 0x0003e6000d901d48 */
[--C-:B------:R-:W-:Y:S01]  /*134b0*/  @P0 IMAD.X R109, R165, 0x1, R0.reuse, P2 ;  /* 0x00000001a56d0824 */ /* 0x100fe200010e0600 */
[-C--:B------:R-:W-:Y:S03]  /*134c0*/  @P0 IADD3 R162, P1, R108, R110.reuse, RZ ;  /* 0x0000006e6ca20210 */ /* 0x080fe60007f3e0ff */
[-C--:B--2---:R-:W-:Y:S01]  /*134d0*/  HMMA.16816.F32.BF16 R68, R172, R156.reuse, R68 ;  /* 0x0000009cac44723c */ /* 0x084fe20000041844 */
[----:B------:R2:W-:Y:S03]  /*134e0*/  @P0 LDGSTS.E.BYPASS.LTC128B.128 [R221+0x3100], [R108.64], !P3 ;  /* 0x031000006cdd0fae */ /* 0x0005e6000d901d48 */
[--C-:B------:R-:W-:Y:S01]  /*134f0*/  @P0 IMAD.X R163, R109, 0x1, R0.reuse, P1 ;  /* 0x000000016da30824 */ /* 0x100fe200008e0600 */
[----:B------:R-:W-:Y:S03]  /*13500*/  @P0 IADD3 R2, P2, R162, R110, RZ ;  /* 0x0000006ea2020210 */ /* 0x000fe60007f5e0ff */
[C---:B------:R-:W-:Y:S01]  /*13510*/  HMMA.16816.F32.BF16 R72, R192.reuse, R156, R72 ;  /* 0x0000009cc048723c */ /* 0x040fe20000041848 */
[----:B------:R1:W-:Y:S03]  /*13520*/  @P0 LDGSTS.E.BYPASS.LTC128B.128 [R221+0x3900], [R162.64], !P3 ;  /* 0x03900000a2dd0fae */ /* 0x0003e6000d901d48 */
[----:B------:R-:W-:Y:S03]  /*13530*/  @P0 IADD3.X R3, R163, R0, RZ, P2, !PT ;  /* 0x00000000a3030210 */ /* 0x000fe600017fe4ff */
[----:B------:R-:W-:Y:S01]  /*13540*/  @P0 IADD3 R156, P1, R2, R110, RZ ;  /* 0x0000006e029c0210 */ /* 0x000fe20007f3e0ff */
[-C--:B------:R-:W-:Y:S01]  /*13550*/  HMMA.16816.F32.BF16 R76, R192, R158.reuse, R76 ;  /* 0x0000009ec04c723c */ /* 0x080fe2000004184c */
[----:B------:R5:W-:Y:S03]  /*13560*/  @P0 LDGSTS.E.BYPASS.LTC128B.128 [R221+0x4100], [R2.64], !P3 ;  /* 0x0410000002dd0fae */ /* 0x000be6000d901d48 */
[----:B------:R-:W-:Y:S04]  /*13570*/  @P0 IMAD.X R157, R3, 0x1, R0, P1 ;  /* 0x00000001039d0824 */ /* 0x000fe800008e0600 */
[----:B------:R-:W-:Y:S01]  /*13580*/  HMMA.16816.F32.BF16 R80, R172, R158, R80 ;  /* 0x0000009eac50723c */ /* 0x000fe20000041850 */
[----:B------:R1:W-:Y:S03]  /*13590*/  @P0 LDGSTS.E.BYPASS.LTC128B.128 [R221+0x4900], [R156.64], !P3 ;  /* 0x049000009cdd0fae */ /* 0x0003e6000d901d48 */
[----:B------:R-:W-:Y:S03]  /*135a0*/  ISETP.GE.AND P3, PT, R200, 0x1, PT ;  /* 0x00000001c800780c */ /* 0x000fe60003f66270 */
[----:B--2---:R-:W2:Y:S06]  /*135b0*/  SHFL.IDX PT, R108, R160, RZ, 0x1c1f ;  /* 0x001c1fffa06c7589 */ /* 0x004eac00000e0000 */
[----:B------:R-:W0:Y:S01]  /*135c0*/  LDGDEPBAR ;  /* 0x00000000000079af */ /* 0x000e220000000000 */
[----:B-----5:R-:W-:Y:S05]  /*135d0*/  IMAD R3, R220, -0x50, RZ ;  /* 0xffffffb0dc037824 */ /* 0x020fea00078e02ff */
[----:B---3--:R-:W-:Y:S04]  /*135e0*/  IADD3 R0, -R196, 0x1, R3 ;  /* 0x00000001c4007810 */ /* 0x008fe80007ffe103 */
[----:B----4-:R-:W-:Y:S04]  /*135f0*/  IADD3 R0, -R198, R0, R199 ;  /* 0x00000000c6007210 */ /* 0x010fe80007ffe1c7 */
[C---:B------:R-:W-:Y:S02]  /*13600*/  IADD3 R158, R0.reuse, UR4, RZ ;  /* 0x00000004009e7c10 */ /* 0x040fe4000fffe0ff */
[----:B-1----:R-:W-:Y:S03]  /*13610*/  IADD3 R157, R0, c[0x0][0x328], RZ ;  /* 0x0000ca00009d7a10 */ /* 0x002fe60007ffe0ff */
[----:B--2---:R-:W-:Y:S01]  /*13620*/  IMAD.IADD R0, R108, 0x1, R158 ;  /* 0x000000016c007824 */ /* 0x004fe200078e029e */
        /* <DEDUP_REMOVED lines=15> */
.L_x_940:
[----:B------:R-:W-:Y:S04]  /*13720*/  MOV R108, c[0x0][0x32c] ;  /* 0x0000cb00006c7a02 */ /* 0x000fe80000000f00 */
[----:B------:R-:W-:Y:S11]  /*13730*/  ISETP.NE.AND P0, PT, R108, 0x1, PT ;  /* 0x000000016c00780c */ /* 0x000ff60003f05270 */
[----:B------:R-:W-:Y:S02]  /*13740*/  @!UPT UIADD3 URZ, URZ, URZ, URZ ;  /* 0x0000003f3f3ff290 */ /* 0x000fe4000fffe03f */
[----:B------:R-:W-:Y:S05]  /*13750*/  @P0 IMAD.HI.U32 R108, R2, c[0x0][0x330], RZ ;  /* 0x0000cc00026c0a27 */ /* 0x000fea00078e00ff */
[----:B------:R-:W-:Y:S02]  /*13760*/  @P0 SHF.R.U32.HI R2, RZ, c[0x0][0x334], R108 ;  /* 0x0000cd00ff020a19 */ /* 0x000fe4000001166c */
.L_x_941:
[----:B------:R-:W-:Y:S05]  /*13770*/  BSYNC B0 ;  /* 0x0000000000007941 */ /* 0x000fea0003800000 */
.L_x_939:
[----:B------:R-:W-:Y:S04]  /*13780*/  IMAD.IADD R108, R3, 0x1, -R196 ;  /* 0x00000001036c7824 */ /* 0x000fe800078e0ac4 */
[----:B------:R-:W-:Y:S05]  /*13790*/  IMAD R2, R2, c[0x0][0x32c], R108 ;  /* 0x0000cb0002027a24 */ /* 0x000fea00078e026c */
[----:B------:R-:W-:Y:S02]  /*137a0*/  IADD3 R108, R2, c[0x0][0x32c], RZ ;  /* 0x0000cb00026c7a10 */ /* 0x000fe40007ffe0ff */
[----:B------:R-:W-:Y:S02]  /*137b0*/  IMNMX R0, R0, R2, !PT ;  /* 0x0000000200007217 */ /* 0x000fe40007800200 */
[----:B------:R-:W-:Y:S02]  /*137c0*/  IMNMX R115, R115, R108, PT ;  /* 0x0000006c73737217 */ /* 0x000fe40003800200 */
.L_x_938:
        /* <DEDUP_REMOVED lines=17> */
.L_x_944:
[----:B------:R-:W-:Y:S04]  /*138e0*/  MOV R109, c[0x0][0x32c] ;  /* 0x0000cb00006d7a02 */ /* 0x000fe80000000f00 */
[----:B------:R-:W-:Y:S11]  /*138f0*/  ISETP.NE.AND P0, PT, R109, 0x1, PT ;  /* 0x000000016d00780c */ /* 0x000ff60003f05270 */
[----:B------:R-:W-:Y:S02]  /*13900*/  @!UPT UIADD3 URZ, URZ, URZ, URZ ;  /* 0x0000003f3f3ff290 */ /* 0x000fe4000fffe03f */
[----:B------:R-:W-:Y:S05]  /*13910*/  @P0 IMAD.HI.U32 R109, R2, c[0x0][0x330], RZ ;  /* 0x0000cc00026d0a27 */ /* 0x000fea00078e00ff */
[----:B------:R-:W-:Y:S02]  /*13920*/  @P0 SHF.R.U32.HI R2, RZ, c[0x0][0x334], R109 ;  /* 0x0000cd00ff020a19 */ /* 0x000fe4000001166d */
.L_x_945:
[----:B------:R-:W-:Y:S05]  /*13930*/  BSYNC B0 ;  /* 0x0000000000007941 */ /* 0x000fea0003800000 */
.L_x_943:
[----:B------:R-:W-:Y:S04]  /*13940*/  IMAD.IADD R109, R3, 0x1, -R196 ;  /* 0x00000001036d7824 */ /* 0x000fe800078e0ac4 */
[----:B------:R-:W-:Y:S05]  /*13950*/  IMAD R2, R2, c[0x0][0x32c], R109 ;  /* 0x0000cb0002027a24 */ /* 0x000fea00078e026d */
[----:B------:R-:W-:Y:S02]  /*13960*/  IADD3 R109, R2, c[0x0][0x32c], RZ ;  /* 0x0000cb00026d7a10 */ /* 0x000fe40007ffe0ff */
[----:B------:R-:W-:Y:S02]  /*13970*/  IMNMX R108, R108, R2, !PT ;  /* 0x000000026c6c7217 */ /* 0x000fe40007800200 */
[----:B------:R-:W-:Y:S02]  /*13980*/  IMNMX R110, R110, R109, PT ;  /* 0x0000006d6e6e7217 */ /* 0x000fe40003800200 */
.L_x_942:
        /* <DEDUP_REMOVED lines=17> */
.L_x_948:
[----:B------:R-:W-:Y:S04]  /*13aa0*/  MOV R159, c[0x0][0x32c] ;  /* 0x0000cb00009f7a02 */ /* 0x000fe80000000f00 */
[----:B------:R-:W-:Y:S11]  /*13ab0*/  ISETP.NE.AND P0, PT, R159, 0x1, PT ;  /* 0x000000019f00780c */ /* 0x000ff60003f05270 */
[----:B------:R-:W-:Y:S02]  /*13ac0*/  @!UPT UIADD3 URZ, URZ, URZ, URZ ;  /* 0x0000003f3f3ff290 */ /* 0x000fe4000fffe03f */
[----:B------:R-:W-:Y:S05]  /*13ad0*/  @P0 IMAD.HI.U32 R159, R156, c[0x0][0x330], RZ ;  /* 0x0000cc009c9f0a27 */ /* 0x000fea00078e00ff */
[----:B------:R-:W-:Y:S02]  /*13ae0*/  @P0 SHF.R.U32.HI R156, RZ, c[0x0][0x334], R159 ;  /* 0x0000cd00ff9c0a19 */ /* 0x000fe4000001169f */
.L_x_949:
[----:B------:R-:W-:Y:S05]  /*13af0*/  BSYNC B0 ;  /* 0x0000000000007941 */ /* 0x000fea0003800000 */
.L_x_947:
[----:B------:R-:W-:Y:S04]  /*13b00*/  IMAD.IADD R159, R3, 0x1, -R196 ;  /* 0x00000001039f7824 */ /* 0x000fe800078e0ac4 */
[----:B------:R-:W-:Y:S05]  /*13b10*/  IMAD R156, R156, c[0x0][0x32c], R159 ;  /* 0x0000cb009c9c7a24 */ /* 0x000fea00078e029f */
[----:B------:R-:W-:Y:S02]  /*13b20*/  IADD3 R159, R156, c[0x0][0x32c], RZ ;  /* 0x0000cb009c9f7a10 */ /* 0x000fe40007ffe0ff */
[----:B------:R-:W-:Y:S02]  /*13b30*/  IMNMX R2, R2, R156, !PT ;  /* 0x0000009c02027217 */ /* 0x000fe40007800200 */
[----:B------:R-:W-:Y:S02]  /*13b40*/  IMNMX R109, R109, R159, PT ;  /* 0x0000009f6d6d7217 */ /* 0x000fe40003800200 */
.L_x_946:
        /* <DEDUP_REMOVED lines=131> */
[C---:B------:R-:W-:Y:S04]  /*14380*/  ISETP.LT.OR P0, PT, R115.reuse, 0x1, P0 ;  /* 0x000000017300780c */ /* 0x040fe80000701670 */
        /* <DEDUP_REMOVED lines=117> */
.L_x_952:
[----:B------:R-:W-:Y:S04]  /*14ae0*/  MOV R6, c[0x0][0x32c] ;  /* 0x0000cb0000067a02 */ /* 0x000fe80000000f00 */
[----:B------:R-:W-:Y:S11]  /*14af0*/  ISETP.NE.AND P0, PT, R6, 0x1, PT ;  /* 0x000000010600780c */ /* 0x000ff60003f05270 */
[----:B------:R-:W-:Y:S02]  /*14b00*/  @!UPT UIADD3 URZ, URZ, URZ, URZ ;  /* 0x0000003f3f3ff290 */ /* 0x000fe4000fffe03f */
[----:B------:R-:W-:Y:S05]  /*14b10*/  @P0 IMAD.HI.U32 R6, R4, c[0x0][0x330], RZ ;  /* 0x0000cc0004060a27 */ /* 0x000fea00078e00ff */
[----:B------:R-:W-:Y:S02]  /*14b20*/  @P0 SHF.R.U32.HI R4, RZ, c[0x0][0x334], R6 ;  /* 0x0000cd00ff040a19 */ /* 0x000fe40000011606 */
.L_x_953:
[----:B------:R-:W-:Y:S05]  /*14b30*/  BSYNC B0 ;  /* 0x0000000000007941 */ /* 0x000fea0003800000 */
.L_x_951:
[----:B------:R-:W-:Y:S04]  /*14b40*/  IMAD.IADD R3, R3, 0x1, -R196 ;  /* 0x0000000103037824 */ /* 0x000fe800078e0ac4 */
[----:B------:R-:W-:Y:S05]  /*14b50*/  IMAD R3, R4, c[0x0][0x32c], R3 ;  /* 0x0000cb0004037a24 */ /* 0x000fea00078e0203 */
[----:B------:R-:W-:Y:S02]  /*14b60*/  IADD3 R4, R3, c[0x0][0x32c], RZ ;  /* 0x0000cb0003047a10 */ /* 0x000fe40007ffe0ff */
[----:B------:R-:W-:Y:S02]  /*14b70*/  IMNMX R0, R0, R3, !PT ;  /* 0x0000000300007217 */ /* 0x000fe40007800200 */
[----:B------:R-:W-:Y:S02]  /*14b80*/  IMNMX R2, R2, R4, PT ;  /* 0x0000000402027217 */ /* 0x000fe40003800200 */
.L_x_950:
[----:B------:R-:W-:Y:S01]  /*14b90*/  ISETP.GT.AND P0, PT, R0, RZ, !P2 ;  /* 0x000000ff0000720c */ /* 0x000fe20005704270 */
[----:B------:R-:W-:Y:S01]  /*14ba0*/  LDSM.16.MT88.4 R52, [R206] ;  /* 0x00000000ce34783b */ /* 0x000fe20000004200 */
[----:B------:R-:W-:Y:S02]  /*14bb0*/  ISETP.NE.AND P2, PT, R162, RZ, PT ;  /* 0x000000ffa200720c */ /* 0x000fe40003f45270 */
[----:B------:R-:W-:Y:S02]  /*14bc0*/  ISETP.LT.OR P0, PT, R2, 0x1, P0 ;  /* 0x000000010200780c */ /* 0x000fe40000701670 */
[----:B------:R-:W-:Y:S02]  /*14bd0*/  FMNMX.FTZ R3, R32, R111, !PT ;  /* 0x0000006f20037209 */ /* 0x000fe40007810000 */
[----:B------:R-:W-:Y:S01]  /*14be0*/  FSEL R10, R10, -INF , !P0 ;  /* 0xff8000000a0a7808 */ /* 0x000fe20004000000 */
[----:B------:R-:W-:Y:S01]  /*14bf0*/  LDSM.16.MT88.4 R80, [R205+0x800] ;  /* 0x00080000cd50783b */ /* 0x000fe20000004200 */
        /* <DEDUP_REMOVED lines=51> */
[----:B------:R-:W1:Y:S01]  /*14f30*/  SHFL.BFLY PT, R6, R3, 0x2, 0x1f ;  /* 0x0c401f0003067f89 */ /* 0x000e6200000e0000 */
        /* <DEDUP_REMOVED lines=29> */
[----:B-1----:R-:W-:Y:S02]  /*15110*/  FMNMX.FTZ R3, R3, R6, !PT ;  /* 0x0000000603037209 */ /* 0x002fe40007810000 */
[----:B------:R-:W-:Y:S02]  /*15120*/  ISETP.LT.OR P0, PT, R2, 0x32, P0 ;  /* 0x000000320200780c */ /* 0x000fe40000701670 */
[----:B------:R-:W-:Y:S01]  /*15130*/  FMNMX.FTZ R4, R184, R4, !PT ;  /* 0x00000004b8047209 */ /* 0x000fe20007810000 */
[----:B------:R-:W1:Y:S01]  /*15140*/  SHFL.BFLY PT, R7, R3, 0x1, 0x1f ;  /* 0x0c201f0003077f89 */ /* 0x000e6200000e0000 */
        /* <DEDUP_REMOVED lines=16> */
[----:B------:R-:W-:Y:S01]  /*15250*/  FMUL.FTZ R3, R110, c[0x0][0x2d0] ;  /* 0x0000b4006e037a20 */ /* 0x000fe20000410000 */
[----:B------:R-:W-:Y:S02]  /*15260*/  FMNMX.FTZ R5, R24, R5, !PT ;  /* 0x0000000518057209 */ /* 0x000fe40007810000 */
[----:B------:R-:W-:Y:S02]  /*15270*/  FSETP.NEU.FTZ.AND P2, PT, R110, -INF , PT ;  /* 0xff8000006e00780b */ /* 0x000fe40003f5d000 */
[----:B------:R-:W-:Y:S02]  /*15280*/  FMNMX.FTZ R5, R25, R5, !PT ;  /* 0x0000000519057209 */ /* 0x000fe40007810000 */
[----:B------:R-:W-:Y:S02]  /*15290*/  FMNMX.FTZ R4, R224, R4, !PT ;  /* 0x00000004e0047209 */ /* 0x000fe40007810000 */
[----:B------:R-:W-:Y:S02]  /*152a0*/  FMNMX.FTZ R5, R28, R5, !PT ;  /* 0x000000051c057209 */ /* 0x000fe40007810000 */
[----:B------:R-:W-:Y:S02]  /*152b0*/  FSEL R71, R3, RZ, P2 ;  /* 0x000000ff03477208 */ /* 0x000fe40001000000 */
[----:B------:R-:W-:Y:S02]  /*152c0*/  FMNMX.FTZ R5, R29, R5, !PT ;  /* 0x000000051d057209 */ /* 0x000fe40007810000 */
[----:B------:R-:W-:Y:S01]  /*152d0*/  FMNMX.FTZ R4, R227, R4, !PT ;  /* 0x00000004e3047209 */ /* 0x000fe20007810000 */
[--C-:B------:R-:W-:Y:S01]  /*152e0*/  FFMA.FTZ R3, R32, c[0x0][0x2d0], -R71.reuse ;  /* 0x0000b40020037a23 */ /* 0x100fe20000010847 */
[----:B------:R-:W-:Y:S01]  /*152f0*/  FMNMX.FTZ R5, R180, R5, !PT ;  /* 0x00000005b4057209 */ /* 0x000fe20007810000 */
[--C-:B------:R-:W-:Y:S01]  /*15300*/  FFMA.FTZ R44, R49, c[0x0][0x2d0], -R71.reuse ;  /* 0x0000b400312c7a23 */ /* 0x100fe20000010847 */
[----:B------:R-:W-:Y:S01]  /*15310*/  FMNMX.FTZ R4, R229, R4, !PT ;  /* 0x00000004e5047209 */ /* 0x000fe20007810000 */
[----:B------:R1:W2:Y:S01]  /*15320*/  MUFU.EX2 R41, R3 ;  /* 0x0000000300297308 */ /* 0x0002a20000000800 */
[----:B------:R-:W-:Y:S02]  /*15330*/  FMNMX.FTZ R5, R181, R5, !PT ;  /* 0x00000005b5057209 */ /* 0x000fe40007810000 */
[----:B------:R-:W-:Y:S01]  /*15340*/  ISETP.LT.OR P0, PT, R2, 0x3a, P0 ;  /* 0x0000003a0200780c */ /* 0x000fe20000701670 */
[----:B------:R-:W3:Y:S01]  /*15350*/  SHFL.BFLY PT, R6, R4, 0x2, 0x1f ;  /* 0x0c401f0004067f89 */ /* 0x000ee200000e0000 */
[----:B------:R-:W-:Y:S02]  /*15360*/  FMNMX.FTZ R5, R182, R5, !PT ;  /* 0x00000005b6057209 */ /* 0x000fe40007810000 */
[----:B------:R-:W-:Y:S02]  /*15370*/  FSEL R202, R63, -INF , !P0 ;  /* 0xff8000003fca7808 */ /* 0x000fe40004000000 */
[----:B------:R-:W-:Y:S01]  /*15380*/  FMNMX.FTZ R5, R183, R5, !PT ;  /* 0x00000005b7057209 */ /* 0x000fe20007810000 */
[----:B------:R-:W-:Y:S01]  /*15390*/  MUFU.EX2 R237, R44 ;  /* 0x0000002c00ed7308 */ /* 0x000fe20000000800 */
[----:B------:R-:W-:Y:S02]  /*153a0*/  ISETP.GT.AND P0, PT, R0, 0x40, !P4 ;  /* 0x000000400000780c */ /* 0x000fe40006704270 */
[----:B------:R-:W-:Y:S02]  /*153b0*/  FMNMX.FTZ R5, R192, R5, !PT ;  /* 0x00000005c0057209 */ /* 0x000fe40007810000 */
[----:B------:R-:W-:Y:S02]  /*153c0*/  ISETP.LT.OR P0, PT, R2, 0x41, P0 ;  /* 0x000000410200780c */ /* 0x000fe40000701670 */
[----:B------:R-:W-:Y:S02]  /*153d0*/  FMNMX.FTZ R5, R193, R5, !PT ;  /* 0x00000005c1057209 */ /* 0x000fe40007810000 */
[----:B------:R-:W-:Y:S02]  /*153e0*/  FSEL R199, R74, -INF , !P0 ;  /* 0xff8000004ac77808 */ /* 0x000fe40004000000 */
[----:B------:R-:W-:Y:S02]  /*153f0*/  FMNMX.FTZ R5, R194, R5, !PT ;  /* 0x00000005c2057209 */ /* 0x000fe40007810000 */
[----:B------:R-:W-:Y:S01]  /*15400*/  ISETP.GT.AND P0, PT, R0, 0x41, !P5 ;  /* 0x000000410000780c */ /* 0x000fe20006f04270 */
[--C-:B-1----:R-:W-:Y:S01]  /*15410*/  FFMA.FTZ R3, R33, c[0x0][0x2d0], -R71.reuse ;  /* 0x0000b40021037a23 */ /* 0x102fe20000010847 */
[----:B------:R-:W-:Y:S02]  /*15420*/  FMNMX.FTZ R5, R197, R5, !PT ;  /* 0x00000005c5057209 */ /* 0x000fe40007810000 */
[----:B------:R-:W-:Y:S01]  /*15430*/  ISETP.LT.OR P0, PT, R2, 0x42, P0 ;  /* 0x000000420200780c */ /* 0x000fe20000701670 */
[----:B------:R1:W-:Y:S01]  /*15440*/  MUFU.EX2 R39, R3 ;  /* 0x0000000300277308 */ /* 0x0003e20000000800 */
[----:B------:R-:W-:Y:S02]  /*15450*/  FMNMX.FTZ R5, R228, R5, !PT ;  /* 0x00000005e4057209 */ /* 0x000fe40007810000 */
[----:B---3--:R-:W-:Y:S02]  /*15460*/  FMNMX.FTZ R4, R4, R6, !PT ;  /* 0x0000000604047209 */ /* 0x008fe40007810000 */
[----:B------:R-:W-:Y:S02]  /*15470*/  FMNMX.FTZ R5, R230, R5, !PT ;  /* 0x00000005e6057209 */ /* 0x000fe40007810000 */
[----:B------:R-:W-:Y:S01]  /*15480*/  FSEL R198, R75, -INF , !P0 ;  /* 0xff8000004bc67808 */ /* 0x000fe20004000000 */
[----:B------:R-:W3:Y:S01]  /*15490*/  SHFL.BFLY PT, R7, R4, 0x1, 0x1f ;  /* 0x0c201f0004077f89 */ /* 0x000ee200000e0000 */
[----:B------:R-:W-:Y:S02]  /*154a0*/  FMNMX.FTZ R5, R231, R5, !PT ;  /* 0x00000005e7057209 */ /* 0x000fe40007810000 */
[----:B------:R-:W-:Y:S02]  /*154b0*/  ISETP.GT.AND P0, PT, R0, 0x48, !P3 ;  /* 0x000000480000780c */ /* 0x000fe40005f04270 */
[----:B------:R-:W-:Y:S02]  /*154c0*/  FMNMX.FTZ R5, R232, R5, !PT ;  /* 0x00000005e8057209 */ /* 0x000fe40007810000 */
[----:B------:R-:W-:Y:S02]  /*154d0*/  ISETP.LT.OR P0, PT, R2, 0x49, P0 ;  /* 0x000000490200780c */ /* 0x000fe40000701670 */
[----:B------:R-:W-:Y:S01]  /*154e0*/  ISETP.GT.AND P3, PT, R0, 0x49, !P6 ;  /* 0x000000490000780c */ /* 0x000fe20007764270 */
[----:B------:R-:W1:Y:S01]  /*154f0*/  SHFL.BFLY PT, R6, R5, 0x2, 0x1f ;  /* 0x0c401f0005067f89 */ /* 0x000e6200000e0000 */
[----:B------:R-:W-:Y:S02]  /*15500*/  FSEL R162, R78, -INF , !P0 ;  /* 0xff8000004ea27808 */ /* 0x000fe40004000000 */
[----:B------:R-:W-:Y:S04]  /*15510*/  ISETP.LT.OR P3, PT, R2, 0x4a, P3 ;  /* 0x0000004a0200780c */ /* 0x000fe80001f61670 */
[----:B------:R-:W-:Y:S02]  /*15520*/  FSEL R70, R79, -INF , !P3 ;  /* 0xff8000004f467808 */ /* 0x000fe40005800000 */
[----:B------:R-:W-:Y:S01]  /*15530*/  LDSM.16.MT88.4 R76, [R208] ;  /* 0x00000000d04c783b */ /* 0x000fe20000004200 */
[----:B---3--:R-:W-:Y:S04]  /*15540*/  FMNMX.FTZ R109, R4, R7, !PT ;  /* 0x00000007046d7209 */ /* 0x008fe80007810000 */
[C---:B------:R-:W-:Y:S01]  /*15550*/  FSETP.NEU.FTZ.AND P1, PT, R109.reuse, -INF , PT ;  /* 0xff8000006d00780b */ /* 0x040fe20003f3d000 */
[----:B------:R-:W-:Y:S01]  /*15560*/  FMUL.FTZ R4, R109, c[0x0][0x2d0] ;  /* 0x0000b4006d047a20 */ /* 0x000fe20000410000 */
[----:B-1----:R-:W-:Y:S01]  /*15570*/  FMNMX.FTZ R3, R5, R6, !PT ;  /* 0x0000000605037209 */ /* 0x002fe20007810000 */
[--C-:B------:R-:W-:Y:S03]  /*15580*/  FFMA.FTZ R5, R164, c[0x0][0x2d0], -R71.reuse ;  /* 0x0000b400a4057a23 */ /* 0x100fe60000010847 */
[----:B------:R-:W-:Y:S02]  /*15590*/  FSEL R115, R4, RZ, P1 ;  /* 0x000000ff04737208 */ /* 0x000fe40000800000 */
[----:B------:R-:W-:Y:S01]  /*155a0*/  FMNMX.FTZ R6, R10, R114, !PT ;  /* 0x000000720a067209 */ /* 0x000fe20007810000 */
[----:B------:R1:W-:Y:S01]  /*155b0*/  MUFU.EX2 R37, R5 ;  /* 0x0000000500257308 */ /* 0x0003e20000000800 */
[----:B------:R-:W3:Y:S02]  /*155c0*/  SHFL.BFLY PT, R7, R3, 0x1, 0x1f ;  /* 0x0c201f0003077f89 */ /* 0x000ee400000e0000 */
[----:B------:R-:W-:Y:S04]  /*155d0*/  FMNMX.FTZ R4, R11, R6, !PT ;  /* 0x000000060b047209 */ /* 0x000fe80007810000 */
[----:B------:R-:W-:Y:S01]  /*155e0*/  FMNMX.FTZ R4, R14, R4, !PT ;  /* 0x000000040e047209 */ /* 0x000fe20007810000 */
[----:B-1----:R-:W-:Y:S01]  /*155f0*/  FFMA.FTZ R5, R165, c[0x0][0x2d0], -R71 ;  /* 0x0000b400a5057a23 */ /* 0x002fe20000010847 */
[----:B---3--:R-:W-:Y:S01]  /*15600*/  FMNMX.FTZ R108, R3, R7, !PT ;  /* 0x00000007036c7209 */ /* 0x008fe20007810000 */
[--C-:B------:R-:W-:Y:S01]  /*15610*/  FFMA.FTZ R3, R166, c[0x0][0x2d0], -R115.reuse ;  /* 0x0000b400a6037a23 */ /* 0x100fe20000010873 */
[----:B--2---:R-:W-:Y:S01]  /*15620*/  MOV R166, R41 ;  /* 0x0000002900a67202 */ /* 0x004fe20000000f00 */
[----:B------:R1:W-:Y:S01]  /*15630*/  MUFU.EX2 R35, R5 ;  /* 0x0000000500237308 */ /* 0x0003e20000000800 */
[----:B------:R-:W-:Y:S09]  /*15640*/  FSETP.NEU.FTZ.AND P0, PT, R108, -INF , PT ;  /* 0xff8000006c00780b */ /* 0x000ff20003f1d000 */
[----:B------:R2:W-:Y:S01]  /*15650*/  MUFU.EX2 R17, R3 ;  /* 0x0000000300117308 */ /* 0x0005e20000000800 */
[--C-:B-1----:R-:W-:Y:S09]  /*15660*/  FFMA.FTZ R5, R34, c[0x0][0x2d0], -R115.reuse ;  /* 0x0000b40022057a23 */ /* 0x102ff20000010873 */
[----:B------:R1:W3:Y:S01]  /*15670*/  MUFU.EX2 R40, R5 ;  /* 0x0000000500287308 */ /* 0x0002e20000000800 */
[----:B--2---:R-:W-:Y:S05]  /*15680*/  FMUL.FTZ R3, R108, c[0x0][0x2d0] ;  /* 0x0000b4006c037a20 */ /* 0x004fea0000410000 */
[----:B------:R-:W-:Y:S05]  /*15690*/  FSEL R156, R3, RZ, P0 ;  /* 0x000000ff039c7208 */ /* 0x000fea0000000000 */
[--C-:B------:R-:W-:Y:S04]  /*156a0*/  FFMA.FTZ R2, R13, c[0x0][0x2d0], -R156.reuse ;  /* 0x0000b4000d027a23 */ /* 0x100fe8000001089c */
[----:B------:R2:W-:Y:S01]  /*156b0*/  MUFU.EX2 R6, R2 ;  /* 0x0000000200067308 */ /* 0x0005e20000000800 */
[----:B-1----:R-:W-:Y:S01]  /*156c0*/  FMNMX.FTZ R5, R15, R4, !PT ;  /* 0x000000040f057209 */ /* 0x002fe20007810000 */
[----:B------:R-:W-:Y:S03]  /*156d0*/  FFMA.FTZ R4, R36, c[0x0][0x2d0], -R115 ;  /* 0x0000b40024047a23 */ /* 0x000fe60000010873 */
[----:B------:R-:W-:Y:S05]  /*156e0*/  FMNMX.FTZ R5, R56, R5, !PT ;  /* 0x0000000538057209 */ /* 0x000fea0007810000 */
[----:B------:R1:W-:Y:S01]  /*156f0*/  MUFU.EX2 R38, R4 ;  /* 0x0000000400267308 */ /* 0x0003e20000000800 */
[----:B------:R-:W-:Y:S04]  /*15700*/  FMNMX.FTZ R5, R57, R5, !PT ;  /* 0x0000000539057209 */ /* 0x000fe80007810000 */
[----:B------:R-:W-:Y:S04]  /*15710*/  FMNMX.FTZ R5, R60, R5, !PT ;  /* 0x000000053c057209 */ /* 0x000fe80007810000 */
[----:B------:R-:W-:Y:S04]  /*15720*/  FMNMX.FTZ R5, R157, R5, !PT ;  /* 0x000000059d057209 */ /* 0x000fe80007810000 */
[----:B------:R-:W-:Y:S01]  /*15730*/  FMNMX.FTZ R5, R158, R5, !PT ;  /* 0x000000059e057209 */ /* 0x000fe20007810000 */
[----:B--2---:R-:W-:Y:S03]  /*15740*/  FFMA.FTZ R2, R168, c[0x0][0x2d0], -R71 ;  /* 0x0000b400a8027a23 */ /* 0x004fe60000010847 */
[----:B------:R-:W-:Y:S01]  /*15750*/  FMNMX.FTZ R3, R159, R5, !PT ;  /* 0x000000059f037209 */ /* 0x000fe20007810000 */
[----:B------:R-:W-:Y:S03]  /*15760*/  MUFU.EX2 R251, R2 ;  /* 0x0000000200fb7308 */ /* 0x000fe60000000800 */
[----:B------:R-:W-:Y:S01]  /*15770*/  FMNMX.FTZ R3, R160, R3, !PT ;  /* 0x00000003a0037209 */ /* 0x000fe20007810000 */
[----:B-1----:R-:W-:Y:S01]  /*15780*/  FFMA.FTZ R4, R167, c[0x0][0x2d0], -R115 ;  /* 0x0000b400a7047a23 */ /* 0x002fe20000010873 */
[----:B---3--:R-:W-:Y:S01]  /*15790*/  MOV R167, R40 ;  /* 0x0000002800a77202 */ /* 0x008fe20000000f00 */
[----:B------:R-:W-:Y:S02]  /*157a0*/  FFMA.FTZ R40, R48, c[0x0][0x2d0], -R71 ;  /* 0x0000b40030287a23 */ /* 0x000fe40000010847 */
[----:B------:R-:W-:Y:S02]  /*157b0*/  FFMA.FTZ R48, R50, c[0x0][0x2d0], -R115 ;  /* 0x0000b40032307a23 */ /* 0x000fe40000010873 */
[----:B------:R1:W-:Y:S10]  /*157c0*/  MUFU.EX2 R7, R4 ;  /* 0x0000000400077308 */ /* 0x0003f40000000800 */
[----:B------:R-:W-:Y:S10]  /*157d0*/  MUFU.EX2 R238, R40 ;  /* 0x0000002800ee7308 */ /* 0x000ff40000000800 */
[----:B------:R-:W-:Y:S01]  /*157e0*/  MUFU.EX2 R236, R48 ;  /* 0x0000003000ec7308 */ /* 0x000fe20000000800 */
[--C-:B-1----:R-:W-:Y:S02]  /*157f0*/  FFMA.FTZ R4, R8, c[0x0][0x2d0], -R156.reuse ;  /* 0x0000b40008047a23 */ /* 0x102fe4000001089c */
[--C-:B------:R-:W-:Y:S02]  /*15800*/  FFMA.FTZ R8, R24, c[0x0][0x2d0], -R156.reuse ;  /* 0x0000b40018087a23 */ /* 0x100fe4000001089c */
[--C-:B------:R-:W-:Y:S05]  /*15810*/  FFMA.FTZ R24, R176, c[0x0][0x2d0], -R71.reuse ;  /* 0x0000b400b0187a23 */ /* 0x100fea0000010847 */
[----:B------:R1:W2:Y:S10]  /*15820*/  MUFU.EX2 R19, R4 ;  /* 0x0000000400137308 */ /* 0x0002b40000000800 */
[----:B------:R-:W-:Y:S10]  /*15830*/  MUFU.EX2 R247, R8 ;  /* 0x0000000800f77308 */ /* 0x000ff40000000800 */
[----:B------:R-:W-:Y:S01]  /*15840*/  MUFU.EX2 R243, R24 ;  /* 0x0000001800f37308 */ /* 0x000fe20000000800 */
[----:B-1----:R-:W-:Y:S01]  /*15850*/  FMNMX.FTZ R4, R161, R3, !PT ;  /* 0x00000003a1047209 */ /* 0x002fe20007810000 */
[--C-:B------:R-:W-:Y:S01]  /*15860*/  FFMA.FTZ R3, R9, c[0x0][0x2d0], -R156.reuse ;  /* 0x0000b40009037a23 */ /* 0x100fe2000001089c */
[----:B--2---:R-:W-:Y:S02]  /*15870*/  MOV R168, R19 ;  /* 0x0000001300a87202 */ /* 0x004fe40000000f00 */
[----:B------:R-:W-:Y:S05]  /*15880*/  FMNMX.FTZ R4, R196, R4, !PT ;  /* 0x00000004c4047209 */ /* 0x000fea0007810000 */
[----:B------:R1:W2:Y:S02]  /*15890*/  MUFU.EX2 R18, R3 ;  /* 0x0000000300127308 */ /* 0x0002a40000000800 */
[----:B-1----:R-:W-:Y:S04]  /*158a0*/  FMNMX.FTZ R3, R200, R4, !PT ;  /* 0x00000004c8037209 */ /* 0x002fe80007810000 */
[----:B------:R-:W-:Y:S01]  /*158b0*/  FMNMX.FTZ R4, R201, R3, !PT ;  /* 0x00000003c9047209 */ /* 0x000fe20007810000 */
[--C-:B------:R-:W-:Y:S02]  /*158c0*/  FFMA.FTZ R3, R12, c[0x0][0x2d0], -R156.reuse ;  /* 0x0000b4000c037a23 */ /* 0x100fe4000001089c */
[--C-:B------:R-:W-:Y:S01]  /*158d0*/  FFMA.FTZ R12, R25, c[0x0][0x2d0], -R156.reuse ;  /* 0x0000b400190c7a23 */ /* 0x100fe2000001089c */
[----:B------:R-:W-:Y:S01]  /*158e0*/  FMNMX.FTZ R4, R202, R4, !PT ;  /* 0x00000004ca047209 */ /* 0x000fe20007810000 */
[----:B------:R1:W3:Y:S03]  /*158f0*/  MUFU.EX2 R16, R3 ;  /* 0x0000000300107308 */ /* 0x0002e60000000800 */
[----:B------:R-:W-:Y:S01]  /*15900*/  FMNMX.FTZ R0, R199, R4, !PT ;  /* 0x00000004c7007209 */ /* 0x000fe20007810000 */
[----:B------:R-:W-:Y:S02]  /*15910*/  FFMA.FTZ R4, R171, c[0x0][0x2d0], -R71 ;  /* 0x0000b400ab047a23 */ /* 0x000fe40000010847 */
[----:B------:R-:W-:Y:S01]  /*15920*/  IMAD.MOV.U32 R171, RZ, RZ, R17 ;  /* 0x000000ffffab7224 */ /* 0x000fe200078e0011 */
[----:B------:R-:W-:Y:S03]  /*15930*/  FMNMX.FTZ R0, R198, R0, !PT ;  /* 0x00000000c6007209 */ /* 0x000fe60007810000 */
[----:B------:R-:W-:Y:S01]  /*15940*/  MUFU.EX2 R32, R4 ;  /* 0x0000000400207308 */ /* 0x000fe20000000800 */
[----:B------:R-:W-:Y:S04]  /*15950*/  FMNMX.FTZ R0, R162, R0, !PT ;  /* 0x00000000a2007209 */ /* 0x000fe80007810000 */
[----:B------:R-:W-:Y:S05]  /*15960*/  FMNMX.FTZ R0, R70, R0, !PT ;  /* 0x0000000046007209 */ /* 0x000fea0007810000 */
[----:B------:R-:W-:Y:S01]  /*15970*/  MUFU.EX2 R246, R12 ;  /* 0x0000000c00f67308 */ /* 0x000fe20000000800 */
[----:B------:R-:W4:Y:S01]  /*15980*/  SHFL.BFLY PT, R2, R0, 0x2, 0x1f ;  /* 0x0c401f0000027f89 */ /* 0x000f2200000e0000 */
[----:B-1----:R-:W-:Y:S02]  /*15990*/  FFMA.FTZ R3, R173, c[0x0][0x2d0], -R71 ;  /* 0x0000b400ad037a23 */ /* 0x002fe40000010847 */
[----:B------:R-:W-:Y:S06]  /*159a0*/  IMAD.MOV.U32 R173, RZ, RZ, R39 ;  /* 0x000000ffffad7224 */ /* 0x000fec00078e0027 */
[----:B------:R1:W-:Y:S01]  /*159b0*/  MUFU.EX2 R31, R3 ;  /* 0x00000003001f7308 */ /* 0x0003e20000000800 */
[----:B------:R-:W-:Y:S01]  /*159c0*/  F2FP.BF16.PACK_AB R72, R173, R166 ;  /* 0x000000a6ad48723e */ /* 0x000fe200000010ff */
[--C-:B-1----:R-:W-:Y:S01]  /*159d0*/  FFMA.FTZ R3, R170, c[0x0][0x2d0], -R115.reuse ;  /* 0x0000b400aa037a23 */ /* 0x102fe20000010873 */
[----:B------:R-:W-:Y:S07]  /*159e0*/  MOV R170, R38 ;  /* 0x0000002600aa7202 */ /* 0x000fee0000000f00 */
[----:B------:R1:W-:Y:S01]  /*159f0*/  MUFU.EX2 R252, R3 ;  /* 0x0000000300fc7308 */ /* 0x0003e20000000800 */
[----:B------:R-:W-:Y:S01]  /*15a00*/  F2FP.BF16.PACK_AB R73, R170, R167 ;  /* 0x000000a7aa49723e */ /* 0x000fe200000010ff */
[----:B-1----:R-:W-:Y:S01]  /*15a10*/  FFMA.FTZ R3, R169, c[0x0][0x2d0], -R115 ;  /* 0x0000b400a9037a23 */ /* 0x002fe20000010873 */
[----:B--2---:R-:W-:Y:S07]  /*15a20*/  MOV R169, R18 ;  /* 0x0000001200a97202 */ /* 0x004fee0000000f00 */
[----:B------:R1:W-:Y:S01]  /*15a30*/  MUFU.EX2 R30, R3 ;  /* 0x00000003001e7308 */ /* 0x0003e20000000800 */
[----:B------:R-:W-:Y:S01]  /*15a40*/  F2FP.BF16.PACK_AB R64, R169, R168 ;  /* 0x000000a8a940723e */ /* 0x000fe200000010ff */
[----:B-1----:R-:W-:Y:S01]  /*15a50*/  FFMA.FTZ R3, R172, c[0x0][0x2d0], -R71 ;  /* 0x0000b400ac037a23 */ /* 0x002fe20000010847 */
[----:B------:R-:W-:Y:S02]  /*15a60*/  MOV R172, R37 ;  /* 0x0000002500ac7202 */ /* 0x000fe40000000f00 */
[----:B------:R-:W-:Y:S05]  /*15a70*/  LDSM.16.MT88.4 R36, [R209] ;  /* 0x00000000d124783b */ /* 0x000fea0000004200 */
[----:B------:R4:W-:Y:S02]  /*15a80*/  MUFU.EX2 R27, R3 ;  /* 0x00000003001b7308 */ /* 0x0009e40000000800 */
[----:B----4-:R-:W-:Y:S01]  /*15a90*/  FMNMX.FTZ R3, R0, R2, !PT ;  /* 0x0000000200037209 */ /* 0x010fe20007810000 */
[----:B------:R-:W-:Y:S01]  /*15aa0*/  FFMA.FTZ R2, R174, c[0x0][0x2d0], -R115 ;  /* 0x0000b400ae027a23 */ /* 0x000fe20000010873 */
[----:B------:R-:W-:Y:S02]  /*15ab0*/  FSEL R0, R110, RZ, P2 ;  /* 0x000000ff6e007208 */ /* 0x000fe40001000000 */
[----:B---3--:R-:W-:Y:S04]  /*15ac0*/  MOV R174, R16 ;  /* 0x0000001000ae7202 */ /* 0x008fe80000000f00 */
[----:B------:R1:W-:Y:S01]  /*15ad0*/  MUFU.EX2 R250, R2 ;  /* 0x0000000200fa7308 */ /* 0x0003e20000000800 */
[----:B------:R-:W2:Y:S01]  /*15ae0*/  SHFL.BFLY PT, R4, R3, 0x1, 0x1f ;  /* 0x0c201f0003047f89 */ /* 0x000ea200000e0000 */
[----:B------:R-:W-:Y:S02]  /*15af0*/  FADD.FTZ R0, -R0, R111 ;  /* 0x0000006f00007221 */ /* 0x000fe40000010100 */
[----:B------:R-:W-:Y:S02]  /*15b00*/  FFMA.FTZ R16, R28, c[0x0][0x2d0], -R156 ;  /* 0x0000b4001c107a23 */ /* 0x000fe4000001089c */
[----:B------:R-:W-:Y:S02]  /*15b10*/  FMUL.FTZ R0, R0, c[0x0][0x2d0] ;  /* 0x0000b40000007a20 */ /* 0x000fe40000410000 */
[----:B------:R-:W-:Y:S02]  /*15b20*/  FFMA.FTZ R28, R177, c[0x0][0x2d0], -R71 ;  /* 0x0000b400b11c7a23 */ /* 0x000fe40000010847 */
[----:B------:R3:W4:Y:S10]  /*15b30*/  MUFU.EX2 R69, R0 ;  /* 0x0000000000457308 */ /* 0x0007340000000800 */
[----:B------:R5:W-:Y:S01]  /*15b40*/  MUFU.EX2 R245, R16 ;  /* 0x0000001000f57308 */ /* 0x000be20000000800 */
[----:B-1----:R-:W-:Y:S02]  /*15b50*/  FSEL R2, R109, RZ, P1 ;  /* 0x000000ff6d027208 */ /* 0x002fe40000800000 */
[----:B--2---:R-:W-:Y:S03]  /*15b60*/  FMNMX.FTZ R3, R3, R4, !PT ;  /* 0x0000000403037209 */ /* 0x004fe60007810000 */
[----:B------:R-:W-:Y:S01]  /*15b70*/  FADD.FTZ R2, -R2, R112 ;  /* 0x0000007002027221 */ /* 0x000fe20000010100 */
[----:B------:R-:W-:Y:S01]  /*15b80*/  MOV R112, R35 ;  /* 0x0000002300707202 */ /* 0x000fe20000000f00 */
[----:B------:R-:W-:Y:S02]  /*15b90*/  FMUL.FTZ R4, R3, c[0x0][0x2d0] ;  /* 0x0000b40003047a20 */ /* 0x000fe40000410000 */
[----:B------:R-:W-:Y:S01]  /*15ba0*/  MUFU.EX2 R242, R28 ;  /* 0x0000001c00f27308 */ /* 0x000fe20000000800 */
[----:B------:R-:W-:Y:S01]  /*15bb0*/  FMUL.FTZ R2, R2, c[0x0][0x2d0] ;  /* 0x0000b40002027a20 */ /* 0x000fe20000410000 */
[----:B---3--:R-:W-:Y:S01]  /*15bc0*/  FSEL R0, R108, RZ, P0 ;  /* 0x000000ff6c007208 */ /* 0x008fe20000000000 */
[----:B----4-:R-:W-:Y:S01]  /*15bd0*/  FMUL.FTZ R17, R69, R129 ;  /* 0x0000008145117220 */ /* 0x010fe20000410000 */
[----:B------:R-:W-:Y:S01]  /*15be0*/  FSETP.NEU.FTZ.AND P0, PT, R3, -INF , PT ;  /* 0xff8000000300780b */ /* 0x000fe20003f1d000 */
[C---:B------:R-:W-:Y:S01]  /*15bf0*/  FMUL.FTZ R33, R69.reuse, R145 ;  /* 0x0000009145217220 */ /* 0x040fe20000410000 */
[----:B------:R-:W-:Y:S01]  /*15c00*/  F2FP.BF16.PACK_AB R74, R112, R172 ;  /* 0x000000ac704a723e */ /* 0x000fe200000010ff */
[----:B------:R-:W-:Y:S01]  /*15c10*/  FADD.FTZ R0, -R0, R113 ;  /* 0x0000007100007221 */ /* 0x000fe20000010100 */
[----:B------:R-:W-:Y:S01]  /*15c20*/  FSEL R111, R4, RZ, P0 ;  /* 0x000000ff046f7208 */ /* 0x000fe20000000000 */
[----:B------:R-:W-:Y:S01]  /*15c30*/  FMUL.FTZ R48, R69, R96 ;  /* 0x0000006045307220 */ /* 0x000fe20000410000 */
[----:B------:R-:W1:Y:S01]  /*15c40*/  MUFU.EX2 R68, R2 ;  /* 0x0000000200447308 */ /* 0x000e620000000800 */
[----:B------:R-:W-:Y:S01]  /*15c50*/  FMUL.FTZ R0, R0, c[0x0][0x2d0] ;  /* 0x0000b40000007a20 */ /* 0x000fe20000410000 */
[----:B------:R-:W-:Y:S01]  /*15c60*/  MOV R113, R7 ;  /* 0x0000000700717202 */ /* 0x000fe20000000f00 */
[--C-:B------:R-:W-:Y:S02]  /*15c70*/  FFMA.FTZ R4, R15, c[0x0][0x2d0], -R111.reuse ;  /* 0x0000b4000f047a23 */ /* 0x100fe4000001086f */
[--C-:B------:R-:W-:Y:S01]  /*15c80*/  FFMA.FTZ R5, R14, c[0x0][0x2d0], -R111.reuse ;  /* 0x0000b4000e057a23 */ /* 0x100fe2000001086f */
[----:B------:R-:W-:Y:S01]  /*15c90*/  F2FP.BF16.PACK_AB R75, R113, R171 ;  /* 0x000000ab714b723e */ /* 0x000fe200000010ff */
[----:B-----5:R-:W-:Y:S02]  /*15ca0*/  FMUL.FTZ R16, R69, R128 ;  /* 0x0000008045107220 */ /* 0x020fe40000410000 */
[--C-:B------:R-:W-:Y:S01]  /*15cb0*/  FFMA.FTZ R58, R57, c[0x0][0x2d0], -R111.reuse ;  /* 0x0000b400393a7a23 */ /* 0x100fe2000001086f */
[----:B------:R2:W3:Y:S01]  /*15cc0*/  MUFU.EX2 R2, R0 ;  /* 0x0000000000027308 */ /* 0x0004e20000000800 */
[----:B------:R-:W-:Y:S02]  /*15cd0*/  FMUL.FTZ R49, R69, R97 ;  /* 0x0000006145317220 */ /* 0x000fe40000410000 */
[--C-:B------:R-:W-:Y:S07]  /*15ce0*/  FFMA.FTZ R62, R60, c[0x0][0x2d0], -R111.reuse ;  /* 0x0000b4003c3e7a23 */ /* 0x100fee000001086f */
[----:B------:R4:W-:Y:S01]  /*15cf0*/  MUFU.EX2 R165, R4 ;  /* 0x0000000400a57308 */ /* 0x0009e20000000800 */
[C---:B-1----:R-:W-:Y:S02]  /*15d00*/  FMUL.FTZ R7, R68.reuse, R119 ;  /* 0x0000007744077220 */ /* 0x042fe40000410000 */
[C---:B------:R-:W-:Y:S02]  /*15d10*/  FMUL.FTZ R18, R68.reuse, R130 ;  /* 0x0000008244127220 */ /* 0x040fe40000410000 */
[C---:B------:R-:W-:Y:S05]  /*15d20*/  FMUL.FTZ R19, R68.reuse, R131 ;  /* 0x0000008344137220 */ /* 0x040fea0000410000 */
        /* <DEDUP_REMOVED lines=8> */
[C---:B------:R-:W-:Y:S02]  /*15db0*/  FMUL.FTZ R12, R2.reuse, R124 ;  /* 0x0000007c020c7220 */ /* 0x040fe40000410000 */
[C---:B------:R-:W-:Y:S02]  /*15dc0*/  FMUL.FTZ R13, R2.reuse, R125 ;  /* 0x0000007d020d7220 */ /* 0x040fe40000410000 */
[----:B----4-:R-:W-:Y:S01]  /*15dd0*/  FFMA.FTZ R4, R175, c[0x0][0x2d0], -R115 ;  /* 0x0000b400af047a23 */ /* 0x010fe20000010873 */
[----:B------:R-:W-:Y:S01]  /*15de0*/  MOV R175, R31 ;  /* 0x0000001f00af7202 */ /* 0x000fe20000000f00 */
[C---:B------:R-:W-:Y:S02]  /*15df0*/  FMUL.FTZ R24, R2.reuse, R136 ;  /* 0x0000008802187220 */ /* 0x040fe40000410000 */
[C---:B------:R-:W-:Y:S01]  /*15e00*/  FMUL.FTZ R25, R2.reuse, R137 ;  /* 0x0000008902197220 */ /* 0x040fe20000410000 */
[----:B------:R3:W-:Y:S01]  /*15e10*/  MUFU.EX2 R249, R4 ;  /* 0x0000000400f97308 */ /* 0x0007e20000000800 */
[C---:B------:R-:W-:Y:S01]  /*15e20*/  FMUL.FTZ R28, R2.reuse, R140 ;  /* 0x0000008c021c7220 */ /* 0x040fe20000410000 */
[----:B------:R-:W-:Y:S01]  /*15e30*/  MOV R137, R167 ;  /* 0x000000a700897202 */ /* 0x000fe20000000f00 */
[C---:B------:R-:W-:Y:S01]  /*15e40*/  FMUL.FTZ R41, R2.reuse, R89 ;  /* 0x0000005902297220 */ /* 0x040fe20000410000 */
[----:B-1----:R-:W-:Y:S01]  /*15e50*/  F2FP.BF16.PACK_AB R67, R165, R248 ;  /* 0x000000f8a543723e */ /* 0x002fe200000010ff */
[----:B------:R-:W-:Y:S02]  /*15e60*/  FMUL.FTZ R5, R69, R117 ;  /* 0x0000007545057220 */ /* 0x000fe40000410000 */
[----:B------:R-:W-:Y:S02]  /*15e70*/  IMAD.MOV.U32 R117, RZ, RZ, R27 ;  /* 0x000000ffff757224 */ /* 0x000fe400078e001b */
[C---:B------:R-:W-:Y:S02]  /*15e80*/  FMUL.FTZ R40, R2.reuse, R88 ;  /* 0x0000005802287220 */ /* 0x040fe40000410000 */
[C---:B------:R-:W-:Y:S02]  /*15e90*/  FMUL.FTZ R44, R2.reuse, R92 ;  /* 0x0000005c022c7220 */ /* 0x040fe40000410000 */
[----:B------:R-:W-:Y:S02]  /*15ea0*/  FMUL.FTZ R45, R2, R93 ;  /* 0x0000005d022d7220 */ /* 0x000fe40000410000 */
[----:B--2---:R-:W-:Y:S01]  /*15eb0*/  FFMA.FTZ R0, R11, c[0x0][0x2d0], -R111 ;  /* 0x0000b4000b007a23 */ /* 0x004fe2000001086f */
[----:B------:R-:W-:Y:S01]  /*15ec0*/  MUFU.EX2 R93, R62 ;  /* 0x0000003e005d7308 */ /* 0x000fe20000000800 */
[C---:B------:R-:W-:Y:S02]  /*15ed0*/  FMUL.FTZ R50, R68.reuse, R98 ;  /* 0x0000006244327220 */ /* 0x040fe40000410000 */
[----:B------:R-:W-:Y:S02]  /*15ee0*/  FMUL.FTZ R51, R68, R99 ;  /* 0x0000006344337220 */ /* 0x000fe40000410000 */
[C---:B------:R-:W-:Y:S01]  /*15ef0*/  FMUL.FTZ R57, R2.reuse, R101 ;  /* 0x0000006502397220 */ /* 0x040fe20000410000 */
[----:B------:R-:W-:Y:S01]  /*15f00*/  LDSM.16.MT88.4 R96, [R206+0x2000] ;  /* 0x00200000ce60783b */ /* 0x000fe20000004200 */
[C---:B------:R-:W-:Y:S02]  /*15f10*/  FMUL.FTZ R60, R2.reuse, R152 ;  /* 0x00000098023c7220 */ /* 0x040fe40000410000 */
[----:B---3--:R-:W-:Y:S01]  /*15f20*/  FMUL.FTZ R4, R69, R116 ;  /* 0x0000007445047220 */ /* 0x008fe20000410000 */
[----:B------:R1:W2:Y:S01]  /*15f30*/  MUFU.EX2 R164, R0 ;  /* 0x0000000000a47308 */ /* 0x0002a20000000800 */
[----:B------:R-:W-:Y:S01]  /*15f40*/  MOV R116, R30 ;  /* 0x0000001e00747202 */ /* 0x000fe20000000f00 */
[----:B------:R-:W-:Y:S02]  /*15f50*/  FMUL.FTZ R61, R2, R153 ;  /* 0x00000099023d7220 */ /* 0x000fe40000410000 */
[----:B------:R-:W-:Y:S02]  /*15f60*/  FFMA.FTZ R88, R181, c[0x0][0x2d0], -R156 ;  /* 0x0000b400b5587a23 */ /* 0x000fe4000001089c */
[----:B------:R-:W-:Y:S04]  /*15f70*/  IMAD.MOV.U32 R140, RZ, RZ, R171 ;  /* 0x000000ffff8c7224 */ /* 0x000fe800078e00ab */
[----:B------:R-:W-:Y:S01]  /*15f80*/  MUFU.EX2 R233, R88 ;  /* 0x0000005800e97308 */ /* 0x000fe20000000800 */
[----:B-1----:R-:W-:Y:S02]  /*15f90*/  FSEL R0, R3, RZ, P0 ;  /* 0x000000ff03007208 */ /* 0x002fe40000000000 */
[----:B--2---:R-:W-:Y:S03]  /*15fa0*/  F2FP.BF16.PACK_AB R65, R164, R163 ;  /* 0x000000a3a441723e */ /* 0x004fe600000010ff */
[----:B------:R-:W-:Y:S02]  /*15fb0*/  FADD.FTZ R0, -R0, R114 ;  /* 0x0000007200007221 */ /* 0x000fe40000010100 */
[----:B------:R-:W-:Y:S02]  /*15fc0*/  IMAD.MOV.U32 R114, RZ, RZ, R6 ;  /* 0x000000ffff727224 */ /* 0x000fe400078e0006 */
[----:B------:R-:W-:Y:S02]  /*15fd0*/  FMUL.FTZ R0, R0, c[0x0][0x2d0] ;  /* 0x0000b40000007a20 */ /* 0x000fe40000410000 */
[----:B------:R-:W-:Y:S01]  /*15fe0*/  FMUL.FTZ R6, R68, R118 ;  /* 0x0000007644067220 */ /* 0x000fe20000410000 */
[----:B------:R-:W-:Y:S03]  /*15ff0*/  F2FP.BF16.PACK_AB R66, R114, R174 ;  /* 0x000000ae7242723e */ /* 0x000fe600000010ff */
[----:B------:R-:W1:Y:S03]  /*16000*/  MUFU.EX2 R0, R0 ;  /* 0x0000000000007308 */ /* 0x000e660000000800 */
[-C--:B------:R-:W-:Y:S01]  /*16010*/  HMMA.16816.F32.BF16 R4, R72, R20.reuse, R4 ;  /* 0x000000144804723c */ /* 0x080fe20000041804 */
[C---:B-1----:R-:W-:Y:S02]  /*16020*/  FMUL.FTZ R10, R0.reuse, R122 ;  /* 0x0000007a000a7220 */ /* 0x042fe40000410000 */
[C---:B------:R-:W-:Y:S02]  /*16030*/  FMUL.FTZ R11, R0.reuse, R123 ;  /* 0x0000007b000b7220 */ /* 0x040fe40000410000 */
[C---:B------:R-:W-:Y:S02]  /*16040*/  FMUL.FTZ R27, R0.reuse, R139 ;  /* 0x0000008b001b7220 */ /* 0x040fe40000410000 */
[C---:B------:R-:W-:Y:S02]  /*16050*/  FMUL.FTZ R42, R0.reuse, R90 ;  /* 0x0000005a002a7220 */ /* 0x040fe40000410000 */
[C---:B------:R-:W-:Y:S01]  /*16060*/  FMUL.FTZ R43, R0.reuse, R91 ;  /* 0x0000005b002b7220 */ /* 0x040fe20000410000 */
[C---:B------:R-:W-:Y:S02]  /*16070*/  HMMA.16816.F32.BF16 R8, R64.reuse, R20, R8 ;  /* 0x000000144008723c */ /* 0x040fe40000041808 */
[C---:B------:R-:W-:Y:S01]  /*16080*/  FMUL.FTZ R14, R0.reuse, R126 ;  /* 0x0000007e000e7220 */ /* 0x040fe20000410000 */
[----:B------:R-:W-:Y:S01]  /*16090*/  LDSM.16.MT88.4 R88, [R206+0x800] ;  /* 0x00080000ce58783b */ /* 0x000fe20000004200 */
[C---:B------:R-:W-:Y:S02]  /*160a0*/  FMUL.FTZ R15, R0.reuse, R127 ;  /* 0x0000007f000f7220 */ /* 0x040fe40000410000 */
[----:B------:R-:W-:Y:S01]  /*160b0*/  FMUL.FTZ R26, R0, R138 ;  /* 0x0000008a001a7220 */ /* 0x000fe20000410000 */
[----:B------:R-:W-:Y:S01]  /*160c0*/  MOV R138, R32 ;  /* 0x00000020008a7202 */ /* 0x000fe20000000f00 */
[--C-:B------:R-:W-:Y:S04]  /*160d0*/  FFMA.FTZ R20, R29, c[0x0][0x2d0], -R156.reuse ;  /* 0x0000b4001d147a23 */ /* 0x100fe8000001089c */
[--C-:B------:R-:W-:Y:S01]  /*160e0*/  FFMA.FTZ R32, R178, c[0x0][0x2d0], -R115.reuse ;  /* 0x0000b400b2207a23 */ /* 0x100fe20000010873 */
[-C--:B------:R-:W-:Y:S01]  /*160f0*/  HMMA.16816.F32.BF16 R12, R64, R22.reuse, R12 ;  /* 0x00000016400c723c */ /* 0x080fe2000004180c */
[----:B------:R1:W-:Y:S01]  /*16100*/  MUFU.EX2 R244, R20 ;  /* 0x0000001400f47308 */ /* 0x0003e20000000800 */
[C---:B------:R-:W-:Y:S01]  /*16110*/  FMUL.FTZ R30, R0.reuse, R142 ;  /* 0x0000008e001e7220 */ /* 0x040fe20000410000 */
[----:B------:R-:W-:Y:S01]  /*16120*/  MOV R142, R169 ;  /* 0x000000a9008e7202 */ /* 0x000fe20000000f00 */
[C---:B------:R-:W-:Y:S01]  /*16130*/  FMUL.FTZ R31, R0.reuse, R143 ;  /* 0x0000008f001f7220 */ /* 0x040fe20000410000 */
[----:B------:R-:W-:Y:S01]  /*16140*/  MOV R143, R170 ;  /* 0x000000aa008f7202 */ /* 0x000fe20000000f00 */
[----:B------:R-:W-:Y:S02]  /*16150*/  FMUL.FTZ R47, R0, R95 ;  /* 0x0000005f002f7220 */ /* 0x000fe40000410000 */
[C---:B------:R-:W-:Y:S01]  /*16160*/  HMMA.16816.F32.BF16 R16, R72.reuse, R22, R16 ;  /* 0x000000164810723c */ /* 0x040fe20000041810 */
[C---:B------:R-:W-:Y:S02]  /*16170*/  FMUL.FTZ R21, R69.reuse, R133 ;  /* 0x0000008545157220 */ /* 0x040fe40000410000 */
[----:B------:R2:W-:Y:S01]  /*16180*/  MUFU.EX2 R241, R32 ;  /* 0x0000002000f17308 */ /* 0x0005e20000000800 */
[----:B------:R-:W-:Y:S01]  /*16190*/  FMUL.FTZ R29, R2, R141 ;  /* 0x0000008d021d7220 */ /* 0x000fe20000410000 */
[----:B------:R-:W-:Y:S01]  /*161a0*/  MOV R141, R172 ;  /* 0x000000ac008d7202 */ /* 0x000fe20000000f00 */
[----:B------:R-:W-:Y:S02]  /*161b0*/  FMUL.FTZ R46, R0, R94 ;  /* 0x0000005e002e7220 */ /* 0x000fe40000410000 */
[C---:B------:R-:W-:Y:S04]  /*161c0*/  FMUL.FTZ R22, R68.reuse, R134 ;  /* 0x0000008644167220 */ /* 0x040fe80000410000 */
[----:B------:R-:W-:Y:S01]  /*161d0*/  FMUL.FTZ R23, R68, R135 ;  /* 0x0000008744177220 */ /* 0x000fe20000410000 */
[----:B------:R3:W-:Y:S01]  /*161e0*/  MUFU.EX2 R94, R58 ;  /* 0x0000003a005e7308 */ /* 0x0007e20000000800 */
[C---:B------:R-:W-:Y:S02]  /*161f0*/  FMUL.FTZ R59, R0.reuse, R103 ;  /* 0x00000067003b7220 */ /* 0x040fe40000410000 */
[C---:B------:R-:W-:Y:S02]  /*16200*/  FMUL.FTZ R62, R0.reuse, R154 ;  /* 0x0000009a003e7220 */ /* 0x040fe40000410000 */
[C---:B-1----:R-:W-:Y:S02]  /*16210*/  FMUL.FTZ R20, R69.reuse, R132 ;  /* 0x0000008445147220 */ /* 0x042fe40000410000 */
[C---:B------:R-:W-:Y:S05]  /*16220*/  FMUL.FTZ R63, R0.reuse, R155 ;  /* 0x0000009b003f7220 */ /* 0x040fea0000410000 */
[-C--:B------:R-:W-:Y:S01]  /*16230*/  HMMA.16816.F32.BF16 R20, R72, R36.reuse, R20 ;  /* 0x000000244814723c */ /* 0x080fe20000041814 */
[----:B--2---:R-:W-:Y:S02]  /*16240*/  FMUL.FTZ R32, R69, R144 ;  /* 0x0000009045207220 */ /* 0x004fe40000410000 */
[----:B------:R-:W-:Y:S05]  /*16250*/  LDSM.16.MT88.4 R144, [R209+0x2000] ;  /* 0x00200000d190783b */ /* 0x000fea0000004200 */
[C---:B------:R-:W-:Y:S01]  /*16260*/  HMMA.16816.F32.BF16 R24, R64.reuse, R36, R24 ;  /* 0x000000244018723c */ /* 0x040fe20000041818 */
[----:B---3--:R-:W-:Y:S06]  /*16270*/  FMUL.FTZ R58, R0, R102 ;  /* 0x00000066003a7220 */ /* 0x008fec0000410000 */
[----:B------:R-:W-:Y:S01]  /*16280*/  FFMA.FTZ R36, R179, c[0x0][0x2d0], -R115 ;  /* 0x0000b400b3247a23 */ /* 0x000fe20000010873 */
[-C--:B------:R-:W-:Y:S01]  /*16290*/  HMMA.16816.F32.BF16 R28, R64, R38.reuse, R28 ;  /* 0x00000026401c723c */ /* 0x080fe2000004181c */
[C---:B------:R-:W-:Y:S02]  /*162a0*/  FMUL.FTZ R37, R69.reuse, R85 ;  /* 0x0000005545257220 */ /* 0x040fe40000410000 */
[----:B------:R1:W-:Y:S05]  /*162b0*/  MUFU.EX2 R239, R36 ;  /* 0x0000002400ef7308 */ /* 0x0003ea0000000800 */
[C---:B------:R-:W-:Y:S07]  /*162c0*/  HMMA.16816.F32.BF16 R32, R72.reuse, R38, R32 ;  /* 0x000000264820723c */ /* 0x040fee0000041820 */
[C---:B------:R-:W-:Y:S02]  /*162d0*/  FMUL.FTZ R38, R68.reuse, R86 ;  /* 0x0000005644267220 */ /* 0x040fe40000410000 */
[----:B------:R-:W-:Y:S03]  /*162e0*/  FMUL.FTZ R39, R68, R87 ;  /* 0x0000005744277220 */ /* 0x000fe60000410000 */
[C---:B-1----:R-:W-:Y:S02]  /*162f0*/  FMUL.FTZ R36, R69.reuse, R84 ;  /* 0x0000005445247220 */ /* 0x042fe40000410000 */
[----:B------:R-:W1:Y:S05]  /*16300*/  LDSM.16.MT88.4 R84, [R209+0x800] ;  /* 0x00080000d154783b */ /* 0x000e6a0000004200 */
[-C--:B------:R-:W-:Y:S08]  /*16310*/  HMMA.16816.F32.BF16 R36, R72, R52.reuse, R36 ;  /* 0x000000344824723c */ /* 0x080ff00000041824 */
[C---:B------:R-:W-:Y:S07]  /*16320*/  HMMA.16816.F32.BF16 R40, R64.reuse, R52, R40 ;  /* 0x000000344028723c */ /* 0x040fee0000041828 */
[--C-:B------:R-:W-:Y:S01]  /*16330*/  FFMA.FTZ R52, R56, c[0x0][0x2d0], -R111.reuse ;  /* 0x0000b40038347a23 */ /* 0x100fe2000001086f */
[-C--:B------:R-:W-:Y:S01]  /*16340*/  HMMA.16816.F32.BF16 R44, R64, R54.reuse, R44 ;  /* 0x00000036402c723c */ /* 0x080fe2000004182c */
[C---:B------:R-:W-:Y:S02]  /*16350*/  FMUL.FTZ R53, R69.reuse, R149 ;  /* 0x0000009545357220 */ /* 0x040fe40000410000 */
[----:B------:R2:W3:Y:S01]  /*16360*/  MUFU.EX2 R95, R52 ;  /* 0x00000034005f7308 */ /* 0x0004e20000000800 */
[----:B------:R-:W-:Y:S04]  /*16370*/  FMUL.FTZ R56, R2, R100 ;  /* 0x0000006402387220 */ /* 0x000fe80000410000 */
[C---:B------:R-:W-:Y:S07]  /*16380*/  HMMA.16816.F32.BF16 R48, R72.reuse, R54, R48 ;  /* 0x000000364830723c */ /* 0x040fee0000041830 */
[C---:B------:R-:W-:Y:S02]  /*16390*/  FMUL.FTZ R54, R68.reuse, R150 ;  /* 0x0000009644367220 */ /* 0x040fe40000410000 */
[----:B------:R-:W-:Y:S03]  /*163a0*/  FMUL.FTZ R55, R68, R151 ;  /* 0x0000009744377220 */ /* 0x000fe60000410000 */
[----:B--2---:R-:W-:Y:S07]  /*163b0*/  FMUL.FTZ R52, R69, R148 ;  /* 0x0000009445347220 */ /* 0x004fee0000410000 */
[-C--:B------:R-:W-:Y:S08]  /*163c0*/  HMMA.16816.F32.BF16 R52, R72, R76.reuse, R52 ;  /* 0x0000004c4834723c */ /* 0x080ff00000041834 */
[C---:B------:R-:W-:Y:S07]  /*163d0*/  HMMA.16816.F32.BF16 R56, R64.reuse, R76, R56 ;  /* 0x0000004c4038723c */ /* 0x040fee0000041838 */
[----:B------:R-:W-:Y:S01]  /*163e0*/  FFMA.FTZ R76, R157, c[0x0][0x2d0], -R111 ;  /* 0x0000b4009d4c7a23 */ /* 0x000fe2000001086f */
[-C--:B------:R-:W-:Y:S01]  /*163f0*/  HMMA.16816.F32.BF16 R60, R64, R78.reuse, R60 ;  /* 0x0000004e403c723c */ /* 0x080fe2000004183c */
[----:B---3--:R-:W-:Y:S02]  /*16400*/  F2FP.BF16.PACK_AB R77, R94, R95 ;  /* 0x0000005f5e4d723e */ /* 0x008fe400000010ff */
[----:B------:R2:W3:Y:S04]  /*16410*/  MUFU.EX2 R234, R76 ;  /* 0x0000004c00ea7308 */ /* 0x0004e80000000800 */
[C---:B------:R-:W-:Y:S02]  /*16420*/  FMUL.FTZ R64, R69.reuse, R104 ;  /* 0x0000006845407220 */ /* 0x040fe40000410000 */
[----:B------:R-:W-:Y:S03]  /*16430*/  FMUL.FTZ R65, R69, R105 ;  /* 0x0000006945417220 */ /* 0x000fe60000410000 */
[C---:B------:R-:W-:Y:S02]  /*16440*/  FMUL.FTZ R66, R68.reuse, R106 ;  /* 0x0000006a44427220 */ /* 0x040fe40000410000 */
[----:B------:R-:W-:Y:S07]  /*16450*/  FMUL.FTZ R67, R68, R107 ;  /* 0x0000006b44437220 */ /* 0x000fee0000410000 */
[----:B------:R-:W-:Y:S01]  /*16460*/  HMMA.16816.F32.BF16 R64, R72, R78, R64 ;  /* 0x0000004e4840723c */ /* 0x000fe20000041840 */
[--C-:B--2---:R-:W-:Y:S06]  /*16470*/  FFMA.FTZ R76, R184, c[0x0][0x2d0], -R115.reuse ;  /* 0x0000b400b84c7a23 */ /* 0x104fec0000010873 */
[----:B------:R-:W-:Y:S02]  /*16480*/  F2FP.BF16.PACK_AB R72, R175, R251 ;  /* 0x000000fbaf48723e */ /* 0x000fe400000010ff */
[----:B------:R-:W-:Y:S01]  /*16490*/  F2FP.BF16.PACK_AB R73, R116, R252 ;  /* 0x000000fc7449723e */ /* 0x000fe200000010ff */
[----:B------:R2:W-:Y:S02]  /*164a0*/  MUFU.EX2 R235, R76 ;  /* 0x0000004c00eb7308 */ /* 0x0005e40000000800 */
[----:B------:R-:W-:Y:S02]  /*164b0*/  F2FP.BF16.PACK_AB R74, R138, R117 ;  /* 0x000000758a4a723e */ /* 0x000fe400000010ff */
[----:B------:R-:W-:Y:S02]  /*164c0*/  F2FP.BF16.PACK_AB R75, R249, R250 ;  /* 0x000000faf94b723e */ /* 0x000fe400000010ff */
[----:B------:R-:W-:Y:S02]  /*164d0*/  F2FP.BF16.PACK_AB R78, R244, R245 ;  /* 0x000000f5f44e723e */ /* 0x000fe400000010ff */
[----:B---3--:R-:W-:Y:S03]  /*164e0*/  F2FP.BF16.PACK_AB R79, R234, R93 ;  /* 0x0000005dea4f723e */ /* 0x008fe600000010ff */
[-C--:B------:R-:W-:Y:S01]  /*164f0*/  HMMA.16816.F32.BF16 R4, R72, R80.reuse, R4 ;  /* 0x000000504804723c */ /* 0x080fe20000041804 */
[--C-:B--2---:R-:W-:Y:S04]  /*16500*/  FFMA.FTZ R76, R180, c[0x0][0x2d0], -R156.reuse ;  /* 0x0000b400b44c7a23 */ /* 0x104fe8000001089c */
        /* <DEDUP_REMOVED lines=8> */
[C---:B------:R-:W-:Y:S01]  /*16590*/  HMMA.16816.F32.BF16 R24, R76.reuse, R84, R24 ;  /* 0x000000544c18723c */ /* 0x040fe20000041818 */
[----:B--2---:R-:W-:Y:S06]  /*165a0*/  FFMA.FTZ R80, R183, c[0x0][0x2d0], -R156 ;  /* 0x0000b400b7507a23 */ /* 0x004fec000001089c */
[----:B------:R-:W-:Y:S01]  /*165b0*/  FFMA.FTZ R84, R188, c[0x0][0x2d0], -R115 ;  /* 0x0000b400bc547a23 */ /* 0x000fe20000010873 */
[-C--:B------:R-:W-:Y:S01]  /*165c0*/  HMMA.16816.F32.BF16 R28, R76, R86.reuse, R28 ;  /* 0x000000564c1c723c */ /* 0x080fe2000004181c */
[----:B------:R1:W2:Y:S03]  /*165d0*/  MUFU.EX2 R183, R80 ;  /* 0x0000005000b77308 */ /* 0x0002a60000000800 */
[----:B------:R-:W-:Y:S04]  /*165e0*/  MOV R188, R175 ;  /* 0x000000af00bc7202 */ /* 0x000fe80000000f00 */
[C---:B------:R-:W-:Y:S03]  /*165f0*/  HMMA.16816.F32.BF16 R32, R72.reuse, R86, R32 ;  /* 0x000000564820723c */ /* 0x040fe60000041820 */
[----:B------:R3:W-:Y:S05]  /*16600*/  MUFU.EX2 R180, R84 ;  /* 0x0000005400b47308 */ /* 0x0007ea0000000800 */
[-C--:B------:R-:W-:Y:S08]  /*16610*/  HMMA.16816.F32.BF16 R36, R72, R88.reuse, R36 ;  /* 0x000000584824723c */ /* 0x080ff00000041824 */
[C---:B------:R-:W-:Y:S01]  /*16620*/  HMMA.16816.F32.BF16 R40, R76.reuse, R88, R40 ;  /* 0x000000584c28723c */ /* 0x040fe20000041828 */
[----:B-1----:R-:W-:Y:S03]  /*16630*/  FFMA.FTZ R80, R185, c[0x0][0x2d0], -R71 ;  /* 0x0000b400b9507a23 */ /* 0x002fe60000010847 */
[----:B------:R-:W-:Y:S01]  /*16640*/  MOV R185, R166 ;  /* 0x000000a600b97202 */ /* 0x000fe20000000f00 */
[----:B------:R1:W-:Y:S02]  /*16650*/  MUFU.EX2 R181, R80 ;  /* 0x0000005000b57308 */ /* 0x0003e40000000800 */
[----:B------:R-:W-:Y:S01]  /*16660*/  FFMA.FTZ R88, R159, c[0x0][0x2d0], -R111 ;  /* 0x0000b4009f587a23 */ /* 0x000fe2000001086f */
[-C--:B------:R-:W-:Y:S01]  /*16670*/  HMMA.16816.F32.BF16 R44, R76, R90.reuse, R44 ;  /* 0x0000005a4c2c723c */ /* 0x080fe2000004182c */
[--C-:B---3--:R-:W-:Y:S03]  /*16680*/  FFMA.FTZ R84, R189, c[0x0][0x2d0], -R71.reuse ;  /* 0x0000b400bd547a23 */ /* 0x108fe60000010847 */
[----:B------:R-:W-:Y:S03]  /*16690*/  IMAD.MOV.U32 R189, RZ, RZ, R114 ;  /* 0x000000ffffbd7224 */ /* 0x000fe600078e0072 */
[----:B------:R3:W-:Y:S01]  /*166a0*/  MUFU.EX2 R149, R88 ;  /* 0x0000005800957308 */ /* 0x0007e20000000800 */
[C---:B------:R-:W-:Y:S09]  /*166b0*/  HMMA.16816.F32.BF16 R48, R72.reuse, R90, R48 ;  /* 0x0000005a4830723c */ /* 0x040ff20000041830 */
[----:B------:R4:W-:Y:S03]  /*166c0*/  MUFU.EX2 R178, R84 ;  /* 0x0000005400b27308 */ /* 0x0009e60000000800 */
[----:B-1----:R-:W-:Y:S01]  /*166d0*/  FFMA.FTZ R80, R186, c[0x0][0x2d0], -R71 ;  /* 0x0000b400ba507a23 */ /* 0x002fe20000010847 */
[----:B------:R-:W-:Y:S06]  /*166e0*/  MOV R186, R117 ;  /* 0x0000007500ba7202 */ /* 0x000fec0000000f00 */
[----:B------:R1:W-:Y:S01]  /*166f0*/  MUFU.EX2 R182, R80 ;  /* 0x0000005000b67308 */ /* 0x0003e20000000800 */
[----:B---3--:R-:W-:Y:S09]  /*16700*/  FFMA.FTZ R88, R160, c[0x0][0x2d0], -R111 ;  /* 0x0000b400a0587a23 */ /* 0x008ff2000001086f */
[----:B------:R3:W-:Y:S01]  /*16710*/  MUFU.EX2 R148, R88 ;  /* 0x0000005800947308 */ /* 0x0007e20000000800 */
[----:B----4-:R-:W-:Y:S01]  /*16720*/  FFMA.FTZ R84, R190, c[0x0][0x2d0], -R71 ;  /* 0x0000b400be547a23 */ /* 0x010fe20000010847 */
[----:B------:R-:W-:Y:S08]  /*16730*/  MOV R190, R113 ;  /* 0x0000007100be7202 */ /* 0x000ff00000000f00 */
[----:B------:R4:W-:Y:S01]  /*16740*/  MUFU.EX2 R179, R84 ;  /* 0x0000005400b37308 */ /* 0x0009e20000000800 */
[----:B-1----:R-:W-:Y:S01]  /*16750*/  FFMA.FTZ R80, R187, c[0x0][0x2d0], -R115 ;  /* 0x0000b400bb507a23 */ /* 0x002fe20000010873 */
[----:B------:R-:W-:Y:S08]  /*16760*/  MOV R187, R116 ;  /* 0x0000007400bb7202 */ /* 0x000ff00000000f00 */
[----:B------:R1:W-:Y:S01]  /*16770*/  MUFU.EX2 R151, R80 ;  /* 0x0000005000977308 */ /* 0x0003e20000000800 */
[--C-:B---3--:R-:W-:Y:S02]  /*16780*/  FFMA.FTZ R88, R193, c[0x0][0x2d0], -R156.reuse ;  /* 0x0000b400c1587a23 */ /* 0x108fe4000001089c */
[----:B------:R-:W-:Y:S07]  /*16790*/  IMAD.MOV.U32 R193, RZ, RZ, R173 ;  /* 0x000000ffffc17224 */ /* 0x000fee00078e00ad */
[----:B------:R3:W-:Y:S01]  /*167a0*/  MUFU.EX2 R102, R88 ;  /* 0x0000005800667308 */ /* 0x0007e20000000800 */
[----:B----4-:R-:W-:Y:S01]  /*167b0*/  FFMA.FTZ R84, R191, c[0x0][0x2d0], -R115 ;  /* 0x0000b400bf547a23 */ /* 0x010fe20000010873 */
[----:B------:R-:W-:Y:S08]  /*167c0*/  MOV R191, R112 ;  /* 0x0000007000bf7202 */ /* 0x000ff00000000f00 */
[----:B------:R4:W-:Y:S01]  /*167d0*/  MUFU.EX2 R177, R84 ;  /* 0x0000005400b17308 */ /* 0x0009e20000000800 */
[----:B-1----:R-:W1:Y:S08]  /*167e0*/  LDSM.16.MT88.4 R80, [R208+0x800] ;  /* 0x00080000d050783b */ /* 0x002e700000004200 */
[----:B---3--:R-:W-:Y:S01]  /*167f0*/  LDSM.16.MT88.4 R88, [R206+0x1000] ;  /* 0x00100000ce58783b */ /* 0x008fe20000004200 */
[--C-:B----4-:R-:W-:Y:S04]  /*16800*/  FFMA.FTZ R84, R158, c[0x0][0x2d0], -R111.reuse ;  /* 0x0000b4009e547a23 */ /* 0x110fe8000001086f */
[----:B------:R3:W4:Y:S01]  /*16810*/  MUFU.EX2 R150, R84 ;  /* 0x0000005400967308 */ /* 0x0007220000000800 */
[-C--:B-1----:R-:W-:Y:S08]  /*16820*/  HMMA.16816.F32.BF16 R52, R72, R80.reuse, R52 ;  /* 0x000000504834723c */ /* 0x082ff00000041834 */
[C---:B------:R-:W-:Y:S01]  /*16830*/  HMMA.16816.F32.BF16 R56, R76.reuse, R80, R56 ;  /* 0x000000504c38723c */ /* 0x040fe20000041838 */
[----:B---3--:R-:W1:Y:S06]  /*16840*/  LDSM.16.MT88.4 R84, [R205+0x1000] ;  /* 0x00100000cd54783b */ /* 0x008e6c0000004200 */
[----:B------:R-:W-:Y:S01]  /*16850*/  FFMA.FTZ R80, R161, c[0x0][0x2d0], -R111 ;  /* 0x0000b400a1507a23 */ /* 0x000fe2000001086f */
[-C--:B------:R-:W-:Y:S03]  /*16860*/  HMMA.16816.F32.BF16 R60, R76, R82.reuse, R60 ;  /* 0x000000524c3c723c */ /* 0x080fe6000004183c */
[----:B------:R3:W5:Y:S04]  /*16870*/  MUFU.EX2 R103, R80 ;  /* 0x0000005000677308 */ /* 0x0007680000000800 */
[--C-:B------:R-:W-:Y:S01]  /*16880*/  FFMA.FTZ R76, R195, c[0x0][0x2d0], -R115.reuse ;  /* 0x0000b400c34c7a23 */ /* 0x100fe20000010873 */
[----:B------:R-:W-:Y:S01]  /*16890*/  HMMA.16816.F32.BF16 R64, R72, R82, R64 ;  /* 0x000000524840723c */ /* 0x000fe20000041840 */
[----:B--2---:R-:W-:Y:S01]  /*168a0*/  F2FP.BF16.PACK_AB R78, R183, R184 ;  /* 0x000000b8b74e723e */ /* 0x004fe200000010ff */
[----:B------:R-:W2:Y:S02]  /*168b0*/  LDL.LU R195, [R1+0x10] ;  /* 0x0000100001c37983 */ /* 0x000ea40000300800 */
[----:B----4-:R-:W-:Y:S01]  /*168c0*/  F2FP.BF16.PACK_AB R77, R149, R150 ;  /* 0x00000096954d723e */ /* 0x010fe200000010ff */
[----:B------:R4:W-:Y:S02]  /*168d0*/  MUFU.EX2 R176, R76 ;  /* 0x0000004c00b07308 */ /* 0x0009e40000000800 */
[----:B------:R-:W-:Y:S02]  /*168e0*/  F2FP.BF16.PACK_AB R72, R242, R243 ;  /* 0x000000f3f248723e */ /* 0x000fe400000010ff */
[----:B------:R-:W-:Y:S03]  /*168f0*/  F2FP.BF16.PACK_AB R73, R239, R241 ;  /* 0x000000f1ef49723e */ /* 0x000fe600000010ff */
[----:B------:R-:W-:Y:S02]  /*16900*/  F2FP.BF16.PACK_AB R74, R237, R238 ;  /* 0x000000eeed4a723e */ /* 0x000fe400000010ff */
[----:B------:R-:W-:Y:S01]  /*16910*/  F2FP.BF16.PACK_AB R75, R235, R236 ;  /* 0x000000eceb4b723e */ /* 0x000fe200000010ff */
[----:B---3--:R-:W3:Y:S01]  /*16920*/  LDSM.16.MT88.4 R80, [R209+0x1000] ;  /* 0x00100000d150783b */ /* 0x008ee20000004200 */
[----:B-----5:R-:W-:Y:S05]  /*16930*/  F2FP.BF16.PACK_AB R79, R103, R148 ;  /* 0x00000094674f723e */ /* 0x020fea00000010ff */
[-C--:B-1----:R-:W-:Y:S01]  /*16940*/  HMMA.16816.F32.BF16 R4, R72, R84.reuse, R4 ;  /* 0x000000544804723c */ /* 0x082fe20000041804 */
[--C-:B----4-:R-:W-:Y:S01]  /*16950*/  FFMA.FTZ R76, R192, c[0x0][0x2d0], -R156.reuse ;  /* 0x0000b400c04c7a23 */ /* 0x110fe2000001089c */
[----:B------:R-:W-:Y:S03]  /*16960*/  MOV R192, R174 ;  /* 0x000000ae00c07202 */ /* 0x000fe60000000f00 */
[----:B------:R1:W-:Y:S02]  /*16970*/  MUFU.EX2 R101, R76 ;  /* 0x0000004c00657308 */ /* 0x0003e40000000800 */
[----:B-1----:R-:W-:Y:S07]  /*16980*/  F2FP.BF16.PACK_AB R76, R233, R92 ;  /* 0x0000005ce94c723e */ /* 0x002fee00000010ff */
[C---:B------:R-:W-:Y:S07]  /*16990*/  HMMA.16816.F32.BF16 R8, R76.reuse, R84, R8 ;  /* 0x000000544c08723c */ /* 0x040fee0000041808 */
[--C-:B------:R-:W-:Y:S01]  /*169a0*/  FFMA.FTZ R84, R194, c[0x0][0x2d0], -R156.reuse ;  /* 0x0000b400c2547a23 */ /* 0x100fe2000001089c */
[-C--:B------:R-:W-:Y:S01]  /*169b0*/  HMMA.16816.F32.BF16 R12, R76, R86.reuse, R12 ;  /* 0x000000564c0c723c */ /* 0x080fe2000004180c */
[----:B------:R-:W4:Y:S02]  /*169c0*/  LDL.LU R194, [R1+0xc] ;  /* 0x00000c0001c27983 */ /* 0x000f240000300800 */
[----:B------:R1:W-:Y:S02]  /*169d0*/  MUFU.EX2 R175, R84 ;  /* 0x0000005400af7308 */ /* 0x0003e40000000800 */
[----:B------:R-:W5:Y:S03]  /*169e0*/  LDL.LU R139, [R1+0x8] ;  /* 0x00000800018b7983 */ /* 0x000f660000300800 */
[C---:B------:R-:W-:Y:S01]  /*169f0*/  HMMA.16816.F32.BF16 R16, R72.reuse, R86, R16 ;  /* 0x000000564810723c */ /* 0x040fe20000041810 */
[----:B------:R-:W2:Y:S07]  /*16a00*/  LDL.LU R136, [R1+0x4] ;  /* 0x0000040001887983 */ /* 0x000eae0000300800 */
[-C--:B---3--:R-:W-:Y:S08]  /*16a10*/  HMMA.16816.F32.BF16 R20, R72, R80.reuse, R20 ;  /* 0x000000504814723c */ /* 0x088ff00000041814 */
[C---:B------:R-:W-:Y:S01]  /*16a20*/  HMMA.16816.F32.BF16 R24, R76.reuse, R80, R24 ;  /* 0x000000504c18723c */ /* 0x040fe20000041818 */
[--C-:B-1----:R-:W-:Y:S03]  /*16a30*/  FFMA.FTZ R84, R197, c[0x0][0x2d0], -R156.reuse ;  /* 0x0000b400c5547a23 */ /* 0x102fe6000001089c */
[----:B------:R-:W-:Y:S03]  /*16a40*/  MOV R197, R168 ;  /* 0x000000a800c57202 */ /* 0x000fe60000000f00 */
[----:B------:R-:W-:Y:S01]  /*16a50*/  FFMA.FTZ R80, R223, c[0x0][0x2d0], -R115 ;  /* 0x0000b400df507a23 */ /* 0x000fe20000010873 */
[-C--:B------:R-:W-:Y:S01]  /*16a60*/  HMMA.16816.F32.BF16 R28, R76, R82.reuse, R28 ;  /* 0x000000524c1c723c */ /* 0x080fe2000004181c */
[----:B------:R1:W-:Y:S07]  /*16a70*/  MUFU.EX2 R174, R84 ;  /* 0x0000005400ae7308 */ /* 0x0003ee0000000800 */
[C---:B------:R-:W-:Y:S03]  /*16a80*/  HMMA.16816.F32.BF16 R32, R72.reuse, R82, R32 ;  /* 0x000000524820723c */ /* 0x040fe60000041820 */
[----:B------:R3:W-:Y:S05]  /*16a90*/  MUFU.EX2 R171, R80 ;  /* 0x0000005000ab7308 */ /* 0x0007ea0000000800 */
[-C--:B------:R-:W-:Y:S08]  /*16aa0*/  HMMA.16816.F32.BF16 R36, R72, R88.reuse, R36 ;  /* 0x000000584824723c */ /* 0x080ff00000041824 */
[C---:B------:R-:W-:Y:S01]  /*16ab0*/  HMMA.16816.F32.BF16 R40, R76.reuse, R88, R40 ;  /* 0x000000584c28723c */ /* 0x040fe20000041828 */
[----:B-1----:R-:W-:Y:S04]  /*16ac0*/  FFMA.FTZ R84, R203, c[0x0][0x2d0], -R71 ;  /* 0x0000b400cb547a23 */ /* 0x002fe80000010847 */
[----:B------:R1:W-:Y:S03]  /*16ad0*/  MUFU.EX2 R172, R84 ;  /* 0x0000005400ac7308 */ /* 0x0003e60000000800 */
[-C--:B------:R-:W-:Y:S01]  /*16ae0*/  HMMA.16816.F32.BF16 R44, R76, R90.reuse, R44 ;  /* 0x0000005a4c2c723c */ /* 0x080fe2000004182c */
[----:B---3--:R-:W-:Y:S07]  /*16af0*/  FFMA.FTZ R80, R224, c[0x0][0x2d0], -R115 ;  /* 0x0000b400e0507a23 */ /* 0x008fee0000010873 */
[C---:B------:R-:W-:Y:S01]  /*16b00*/  HMMA.16816.F32.BF16 R48, R72.reuse, R90, R48 ;  /* 0x0000005a4830723c */ /* 0x040fe20000041830 */
[----:B------:R3:W3:Y:S01]  /*16b10*/  MUFU.EX2 R170, R80 ;  /* 0x0000005000aa7308 */ /* 0x0006e20000000800 */
[----:B------:R-:W-:Y:S02]  /*16b20*/  LDSM.16.MT88.4 R88, [R206+0x1800] ;  /* 0x00180000ce58783b */ /* 0x000fe40000004200 */
[--C-:B-1----:R-:W-:Y:S07]  /*16b30*/  FFMA.FTZ R84, R222, c[0x0][0x2d0], -R71.reuse ;  /* 0x0000b400de547a23 */ /* 0x102fee0000010847 */
[----:B------:R1:W1:Y:S01]  /*16b40*/  MUFU.EX2 R173, R84 ;  /* 0x0000005400ad7308 */ /* 0x0002620000000800 */
[--C-:B---3--:R-:W-:Y:S01]  /*16b50*/  FFMA.FTZ R80, R225, c[0x0][0x2d0], -R71.reuse ;  /* 0x0000b400e1507a23 */ /* 0x108fe20000010847 */
[----:B------:R-:W-:Y:S01]  /*16b60*/  F2FP.BF16.PACK_AB R105, R170, R171 ;  /* 0x000000abaa69723e */ /* 0x000fe200000010ff */
[----:B------:R-:W-:Y:S07]  /*16b70*/  FFMA.FTZ R71, R226, c[0x0][0x2d0], -R71 ;  /* 0x0000b400e2477a23 */ /* 0x000fee0000010847 */
[----:B------:R3:W-:Y:S10]  /*16b80*/  MUFU.EX2 R169, R80 ;  /* 0x0000005000a97308 */ /* 0x0007f40000000800 */
[----:B------:R3:W3:Y:S01]  /*16b90*/  MUFU.EX2 R168, R71 ;  /* 0x0000004700a87308 */ /* 0x0006e20000000800 */
[----:B-1----:R-:W1:Y:S01]  /*16ba0*/  LDSM.16.MT88.4 R84, [R208+0x1000] ;  /* 0x00100000d054783b */ /* 0x002e620000004200 */
[----:B------:R-:W-:Y:S07]  /*16bb0*/  F2FP.BF16.PACK_AB R104, R173, R172 ;  /* 0x000000acad68723e */ /* 0x000fee00000010ff */
[----:B---3--:R-:W3:Y:S01]  /*16bc0*/  LDSM.16.MT88.4 R80, [R205+0x1800] ;  /* 0x00180000cd50783b */ /* 0x008ee20000004200 */
[--C-:B------:R-:W-:Y:S01]  /*16bd0*/  FFMA.FTZ R71, R227, c[0x0][0x2d0], -R115.reuse ;  /* 0x0000b400e3477a23 */ /* 0x100fe20000010873 */
[----:B------:R-:W-:Y:S01]  /*16be0*/  F2FP.BF16.PACK_AB R106, R168, R169 ;  /* 0x000000a9a86a723e */ /* 0x000fe200000010ff */
[----:B------:R-:W-:Y:S02]  /*16bf0*/  FFMA.FTZ R115, R229, c[0x0][0x2d0], -R115 ;  /* 0x0000b400e5737a23 */ /* 0x000fe40000010873 */
[----:B------:R3:W-:Y:S10]  /*16c00*/  MUFU.EX2 R167, R71 ;  /* 0x0000004700a77308 */ /* 0x0007f40000000800 */
[----:B------:R-:W3:Y:S01]  /*16c10*/  MUFU.EX2 R166, R115 ;  /* 0x0000007300a67308 */ /* 0x000ee20000000800 */
[-C--:B-1----:R-:W-:Y:S08]  /*16c20*/  HMMA.16816.F32.BF16 R52, R72, R84.reuse, R52 ;  /* 0x000000544834723c */ /* 0x082ff00000041834 */
[C---:B------:R-:W-:Y:S01]  /*16c30*/  HMMA.16816.F32.BF16 R56, R76.reuse, R84, R56 ;  /* 0x000000544c38723c */ /* 0x040fe20000041838 */
[--C-:B---3--:R-:W-:Y:S07]  /*16c40*/  FFMA.FTZ R71, R196, c[0x0][0x2d0], -R111.reuse ;  /* 0x0000b400c4477a23 */ /* 0x108fee000001086f */
[-C--:B------:R-:W-:Y:S01]  /*16c50*/  HMMA.16816.F32.BF16 R60, R76, R86.reuse, R60 ;  /* 0x000000564c3c723c */ /* 0x080fe2000004183c */
[----:B------:R1:W-:Y:S03]  /*16c60*/  MUFU.EX2 R100, R71 ;  /* 0x0000004700647308 */ /* 0x0003e60000000800 */
[----:B------:R-:W-:Y:S03]  /*16c70*/  F2FP.BF16.PACK_AB R107, R166, R167 ;  /* 0x000000a7a66b723e */ /* 0x000fe600000010ff */
[----:B------:R-:W-:Y:S01]  /*16c80*/  F2FP.BF16.PACK_AB R76, R102, R101 ;  /* 0x00000065664c723e */ /* 0x000fe200000010ff */
[----:B------:R-:W-:Y:S01]  /*16c90*/  HMMA.16816.F32.BF16 R64, R72, R86, R64 ;  /* 0x000000564840723c */ /* 0x000fe20000041840 */
[----:B------:R-:W3:Y:S03]  /*16ca0*/  LDSM.16.MT88.4 R84, [R209+0x1800] ;  /* 0x00180000d154783b */ /* 0x000ee60000004200 */
[----:B------:R-:W-:Y:S03]  /*16cb0*/  F2FP.BF16.PACK_AB R78, R174, R175 ;  /* 0x000000afae4e723e */ /* 0x000fe600000010ff */
[----:B------:R-:W-:Y:S02]  /*16cc0*/  F2FP.BF16.PACK_AB R72, R182, R181 ;  /* 0x000000b5b648723e */ /* 0x000fe400000010ff */
[----:B------:R-:W-:Y:S03]  /*16cd0*/  F2FP.BF16.PACK_AB R73, R180, R151 ;  /* 0x00000097b449723e */ /* 0x000fe600000010ff */
[----:B------:R-:W-:Y:S02]  /*16ce0*/  F2FP.BF16.PACK_AB R74, R179, R178 ;  /* 0x000000b2b34a723e */ /* 0x000fe400000010ff */
[----:B------:R-:W-:Y:S01]  /*16cf0*/  F2FP.BF16.PACK_AB R75, R176, R177 ;  /* 0x000000b1b04b723e */ /* 0x000fe200000010ff */
[--C-:B-1----:R-:W-:Y:S01]  /*16d00*/  FFMA.FTZ R71, R200, c[0x0][0x2d0], -R111.reuse ;  /* 0x0000b400c8477a23 */ /* 0x102fe2000001086f */
[----:B------:R-:W-:Y:S05]  /*16d10*/  IADD3 R200, R220, -0x1, RZ ;  /* 0xffffffffdcc87810 */ /* 0x000fea0007ffe0ff */
[-C--:B------:R-:W-:Y:S01]  /*16d20*/  HMMA.16816.F32.BF16 R4, R72, R80.reuse, R4 ;  /* 0x000000504804723c */ /* 0x080fe20000041804 */
[----:B------:R1:W1:Y:S02]  /*16d30*/  MUFU.EX2 R158, R71 ;  /* 0x00000047009e7308 */ /* 0x0002640000000800 */
[--C-:B-1----:R-:W-:Y:S01]  /*16d40*/  FFMA.FTZ R71, R201, c[0x0][0x2d0], -R111.reuse ;  /* 0x0000b400c9477a23 */ /* 0x102fe2000001086f */
[----:B------:R-:W-:Y:S07]  /*16d50*/  F2FP.BF16.PACK_AB R77, R158, R100 ;  /* 0x000000649e4d723e */ /* 0x000fee00000010ff */
[----:B------:R1:W-:Y:S02]  /*16d60*/  MUFU.EX2 R157, R71 ;  /* 0x00000047009d7308 */ /* 0x0003e40000000800 */
[--C-:B-1----:R-:W-:Y:S08]  /*16d70*/  FFMA.FTZ R71, R202, c[0x0][0x2d0], -R111.reuse ;  /* 0x0000b400ca477a23 */ /* 0x102ff0000001086f */
[----:B------:R1:W1:Y:S02]  /*16d80*/  MUFU.EX2 R114, R71 ;  /* 0x0000004700727308 */ /* 0x0002640000000800 */
[--C-:B-1----:R-:W-:Y:S01]  /*16d90*/  FFMA.FTZ R71, R228, c[0x0][0x2d0], -R156.reuse ;  /* 0x0000b400e4477a23 */ /* 0x102fe2000001089c */
[----:B------:R-:W-:Y:S07]  /*16da0*/  F2FP.BF16.PACK_AB R79, R114, R157 ;  /* 0x0000009d724f723e */ /* 0x000fee00000010ff */
[----:B------:R1:W-:Y:S01]  /*16db0*/  MUFU.EX2 R161, R71 ;  /* 0x0000004700a17308 */ /* 0x0003e20000000800 */
[C---:B------:R-:W-:Y:S08]  /*16dc0*/  HMMA.16816.F32.BF16 R8, R76.reuse, R80, R8 ;  /* 0x000000504c08723c */ /* 0x040ff00000041808 */
[-C--:B------:R-:W-:Y:S08]  /*16dd0*/  HMMA.16816.F32.BF16 R12, R76, R82.reuse, R12 ;  /* 0x000000524c0c723c */ /* 0x080ff0000004180c */
[C---:B------:R-:W-:Y:S01]  /*16de0*/  HMMA.16816.F32.BF16 R16, R72.reuse, R82, R16 ;  /* 0x000000524810723c */ /* 0x040fe20000041810 */
[----:B------:R-:W2:Y:S03]  /*16df0*/  LDSM.16.MT88.4 R80, [R208+0x1800] ;  /* 0x00180000d050783b */ /* 0x000ea60000004200 */
[--C-:B-1----:R-:W-:Y:S04]  /*16e00*/  FFMA.FTZ R71, R230, c[0x0][0x2d0], -R156.reuse ;  /* 0x0000b400e6477a23 */ /* 0x102fe8000001089c */
[-C--:B---3--:R-:W-:Y:S01]  /*16e10*/  HMMA.16816.F32.BF16 R20, R72, R84.reuse, R20 ;  /* 0x000000544814723c */ /* 0x088fe20000041814 */
[----:B------:R1:W3:Y:S07]  /*16e20*/  MUFU.EX2 R159, R71 ;  /* 0x00000047009f7308 */ /* 0x0002ee0000000800 */
[C---:B------:R-:W-:Y:S08]  /*16e30*/  HMMA.16816.F32.BF16 R24, R76.reuse, R84, R24 ;  /* 0x000000544c18723c */ /* 0x040ff00000041818 */
[-C--:B------:R-:W-:Y:S08]  /*16e40*/  HMMA.16816.F32.BF16 R28, R76, R86.reuse, R28 ;  /* 0x000000564c1c723c */ /* 0x080ff0000004181c */
[C---:B------:R-:W-:Y:S01]  /*16e50*/  HMMA.16816.F32.BF16 R32, R72.reuse, R86, R32 ;  /* 0x000000564820723c */ /* 0x040fe20000041820 */
[--C-:B-1----:R-:W-:Y:S03]  /*16e60*/  FFMA.FTZ R71, R231, c[0x0][0x2d0], -R156.reuse ;  /* 0x0000b400e7477a23 */ /* 0x102fe6000001089c */
[----:B---3--:R-:W-:Y:S01]  /*16e70*/  F2FP.BF16.PACK_AB R152, R159, R161 ;  /* 0x000000a19f98723e */ /* 0x008fe200000010ff */
[----:B------:R1:W-:Y:S01]  /*16e80*/  MUFU.EX2 R160, R71 ;  /* 0x0000004700a07308 */ /* 0x0003e20000000800 */
[----:B------:R-:W-:Y:S02]  /*16e90*/  FFMA.FTZ R156, R232, c[0x0][0x2d0], -R156 ;  /* 0x0000b400e89c7a23 */ /* 0x000fe4000001089c */
[-C--:B------:R-:W-:Y:S07]  /*16ea0*/  HMMA.16816.F32.BF16 R36, R72, R88.reuse, R36 ;  /* 0x000000584824723c */ /* 0x080fee0000041824 */
[----:B------:R-:W3:Y:S01]  /*16eb0*/  MUFU.EX2 R115, R156 ;  /* 0x0000009c00737308 */ /* 0x000ee20000000800 */
[C---:B------:R-:W-:Y:S08]  /*16ec0*/  HMMA.16816.F32.BF16 R40, R76.reuse, R88, R40 ;  /* 0x000000584c28723c */ /* 0x040ff00000041828 */
[-C--:B------:R-:W-:Y:S01]  /*16ed0*/  HMMA.16816.F32.BF16 R44, R76, R90.reuse, R44 ;  /* 0x0000005a4c2c723c */ /* 0x080fe2000004182c */
[--C-:B-1----:R-:W-:Y:S07]  /*16ee0*/  FFMA.FTZ R71, R199, c[0x0][0x2d0], -R111.reuse ;  /* 0x0000b400c7477a23 */ /* 0x102fee000001086f */
[C---:B------:R-:W-:Y:S01]  /*16ef0*/  HMMA.16816.F32.BF16 R48, R72.reuse, R90, R48 ;  /* 0x0000005a4830723c */ /* 0x040fe20000041830 */
[----:B------:R1:W-:Y:S03]  /*16f00*/  MUFU.EX2 R113, R71 ;  /* 0x0000004700717308 */ /* 0x0003e60000000800 */
[----:B---3--:R-:W-:Y:S04]  /*16f10*/  F2FP.BF16.PACK_AB R154, R115, R160 ;  /* 0x000000a0739a723e */ /* 0x008fe800000010ff */
[-C--:B--2---:R-:W-:Y:S08]  /*16f20*/  HMMA.16816.F32.BF16 R52, R72, R80.reuse, R52 ;  /* 0x000000504834723c */ /* 0x084ff00000041834 */
[C---:B------:R-:W-:Y:S08]  /*16f30*/  HMMA.16816.F32.BF16 R56, R76.reuse, R80, R56 ;  /* 0x000000504c38723c */ /* 0x040ff00000041838 */
[-C--:B------:R-:W-:Y:S01]  /*16f40*/  HMMA.16816.F32.BF16 R60, R76, R82.reuse, R60 ;  /* 0x000000524c3c723c */ /* 0x080fe2000004183c */
[----:B-1----:R-:W-:Y:S04]  /*16f50*/  FFMA.FTZ R71, R198, c[0x0][0x2d0], -R111 ;  /* 0x0000b400c6477a23 */ /* 0x002fe8000001086f */
[----:B------:R-:W1:Y:S03]  /*16f60*/  MUFU.EX2 R112, R71 ;  /* 0x0000004700707308 */ /* 0x000e660000000800 */
[----:B------:R-:W-:Y:S08]  /*16f70*/  HMMA.16816.F32.BF16 R64, R72, R82, R64 ;  /* 0x000000524840723c */ /* 0x000ff00000041840 */
[-C--:B------:R-:W-:Y:S07]  /*16f80*/  HMMA.16816.F32.BF16 R116, R104, R128.reuse, R4 ;  /* 0x000000806874723c */ /* 0x080fee0000041804 */
[----:B-----5:R-:W-:Y:S01]  /*16f90*/  FFMA.FTZ R4, R69, R139, R185 ;  /* 0x0000008b45047223 */ /* 0x020fe200000100b9 */
[----:B------:R-:W-:Y:S01]  /*16fa0*/  MOV R185, R138 ;  /* 0x0000008a00b97202 */ /* 0x000fe20000000f00 */
[----:B------:R-:W-:Y:S03]  /*16fb0*/  FFMA.FTZ R6, R68, R136, R137 ;  /* 0x0000008844067223 */ /* 0x000fe60000010089 */
[----:B----4-:R-:W-:Y:S01]  /*16fc0*/  FFMA.FTZ R5, R2, R194, R197 ;  /* 0x000000c202057223 */ /* 0x010fe200000100c5 */
[----:B-1----:R-:W-:Y:S01]  /*16fd0*/  F2FP.BF16.PACK_AB R153, R112, R113 ;  /* 0x000000717099723e */ /* 0x002fe200000010ff */
[--C-:B------:R-:W-:Y:S02]  /*16fe0*/  FFMA.FTZ R71, R162, c[0x0][0x2d0], -R111.reuse ;  /* 0x0000b400a2477a23 */ /* 0x100fe4000001086f */
[----:B------:R-:W-:Y:S02]  /*16ff0*/  FFMA.FTZ R111, R70, c[0x0][0x2d0], -R111 ;  /* 0x0000b400466f7a23 */ /* 0x000fe4000001086f */
[----:B------:R-:W-:Y:S02]  /*17000*/  FADD.FTZ R4, R193, R4 ;  /* 0x00000004c1047221 */ /* 0x000fe40000010000 */
[----:B------:R-:W-:Y:S01]  /*17010*/  FADD.FTZ R2, R143, R6 ;  /* 0x000000068f027221 */ /* 0x000fe20000010000 */
[----:B------:R1:W-:Y:S01]  /*17020*/  MUFU.EX2 R70, R111 ;  /* 0x0000006f00467308 */ /* 0x0003e20000000800 */
[----:B------:R-:W-:Y:S02]  /*17030*/  FADD.FTZ R5, R142, R5 ;  /* 0x000000058e057221 */ /* 0x000fe40000010000 */
[----:B------:R-:W-:Y:S02]  /*17040*/  FADD.FTZ R7, R141, R4 ;  /* 0x000000048d077221 */ /* 0x000fe40000010000 */
[----:B------:R-:W-:Y:S02]  /*17050*/  FADD.FTZ R6, R140, R2 ;  /* 0x000000028c067221 */ /* 0x000fe40000010000 */
[----:B------:R-:W-:Y:S02]  /*17060*/  FADD.FTZ R4, R192, R5 ;  /* 0x00000005c0047221 */ /* 0x000fe40000010000 */
[----:B------:R-:W-:Y:S01]  /*17070*/  FFMA.FTZ R2, R0, R195, R163 ;  /* 0x000000c300027223 */ /* 0x000fe200000100a3 */
[----:B------:R-:W2:Y:S01]  /*17080*/  MUFU.EX2 R71, R71 ;  /* 0x0000004700477308 */ /* 0x000ea20000000800 */
[----:B------:R-:W-:Y:S01]  /*17090*/  FADD.FTZ R0, R191, R7 ;  /* 0x00000007bf007221 */ /* 0x000fe20000010000 */
[----:B-1----:R-:W-:Y:S02]  /*170a0*/  MOV R111, R110 ;  /* 0x0000006e006f7202 */ /* 0x002fe40000000f00 */
[----:B--2---:R-:W-:Y:S07]  /*170b0*/  F2FP.BF16.PACK_AB R155, R70, R71 ;  /* 0x00000047469b723e */ /* 0x004fee00000010ff */
[C---:B------:R-:W-:Y:S07]  /*170c0*/  HMMA.16816.F32.BF16 R120, R152.reuse, R128, R8 ;  /* 0x000000809878723c */ /* 0x040fee0000041808 */
[----:B------:R-:W-:Y:S01]  /*170d0*/  FADD.FTZ R10, R190, R6 ;  /* 0x00000006be0a7221 */ /* 0x000fe20000010000 */
[-C--:B------:R-:W-:Y:S01]  /*170e0*/  HMMA.16816.F32.BF16 R124, R152, R130.reuse, R12 ;  /* 0x00000082987c723c */ /* 0x080fe2000004180c */
[----:B------:R-:W-:Y:S01]  /*170f0*/  FADD.FTZ R8, R189, R4 ;  /* 0x00000004bd087221 */ /* 0x000fe20000010000 */
[----:B------:R-:W2:Y:S02]  /*17100*/  LDL R13, [R1+0x20] ;  /* 0x00002000010d7983 */ /* 0x000ea40000100800 */
[----:B------:R-:W-:Y:S02]  /*17110*/  FADD.FTZ R11, R164, R2 ;  /* 0x00000002a40b7221 */ /* 0x000fe40000010000 */
[----:B------:R-:W-:Y:S01]  /*17120*/  FADD.FTZ R9, R251, R0 ;  /* 0x00000000fb097221 */ /* 0x000fe20000010000 */
[----:B------:R-:W1:Y:S01]  /*17130*/  LDSM.16.MT88.4 R4, [R208+0x2000] ;  /* 0x00200000d004783b */ /* 0x000e620000004200 */
[----:B------:R-:W-:Y:S01]  /*17140*/  FADD.FTZ R2, R252, R10 ;  /* 0x0000000afc027221 */ /* 0x000fe20000010000 */
[C---:B------:R-:W-:Y:S03]  /*17150*/  HMMA.16816.F32.BF16 R128, R104.reuse, R130, R16 ;  /* 0x000000826880723c */ /* 0x040fe60000041810 */
[----:B------:R-:W-:Y:S02]  /*17160*/  FADD.FTZ R0, R247, R8 ;  /* 0x00000008f7007221 */ /* 0x000fe40000010000 */
[----:B------:R-:W-:Y:S02]  /*17170*/  FADD.FTZ R8, R248, R11 ;  /* 0x0000000bf8087221 */ /* 0x000fe40000010000 */
[----:B------:R-:W-:Y:S01]  /*17180*/  FADD.FTZ R9, R188, R9 ;  /* 0x00000009bc097221 */ /* 0x000fe20000010000 */
[-C--:B------:R-:W-:Y:S01]  /*17190*/  HMMA.16816.F32.BF16 R132, R104, R144.reuse, R20 ;  /* 0x000000906884723c */ /* 0x080fe20000041814 */
[----:B------:R-:W-:Y:S03]  /*171a0*/  FADD.FTZ R2, R187, R2 ;  /* 0x00000002bb027221 */ /* 0x000fe60000010000 */
[----:B------:R-:W-:Y:S02]  /*171b0*/  FADD.FTZ R0, R246, R0 ;  /* 0x00000000f6007221 */ /* 0x000fe40000010000 */
[----:B------:R-:W-:Y:S02]  /*171c0*/  FADD.FTZ R10, R165, R8 ;  /* 0x00000008a50a7221 */ /* 0x000fe40000010000 */
        /* <DEDUP_REMOVED lines=31> */
[----:B------:R-:W-:Y:S02]  /*173c0*/  FADD.FTZ R11, R151, R2 ;  /* 0x00000002970b7221 */ /* 0x000fe40000010000 */
[----:B------:R-:W-:Y:S02]  /*173d0*/  FADD.FTZ R8, R148, R8 ;  /* 0x0000000894087221 */ /* 0x000fe40000010000 */
[-C--:B-1----:R-:W-:Y:S01]  /*173e0*/  HMMA.16816.F32.BF16 R148, R104, R4.reuse, R52 ;  /* 0x000000046894723c */ /* 0x082fe20000041834 */
        /* <DEDUP_REMOVED lines=20> */
[----:B------:R-:W-:Y:S01]  /*17530*/  FADD.FTZ R4, R114, R4 ;  /* 0x0000000472047221 */ /* 0x000fe20000010000 */
[----:B------:R-:W-:Y:S01]  /*17540*/  MOV R114, R3 ;  /* 0x0000000300727202 */ /* 0x000fe20000000f00 */
[----:B------:R-:W-:Y:S03]  /*17550*/  FADD.FTZ R0, R161, R9 ;  /* 0x00000009a1007221 */ /* 0x000fe60000010000 */
        /* <DEDUP_REMOVED lines=10> */
[----:B------:R1:W-:Y:S01]  /*17600*/  STL [R1+0x8], R6 ;  /* 0x0000080601007387 */ /* 0x0003e20000100800 */
[----:B------:R-:W-:Y:S01]  /*17610*/  FADD.FTZ R4, R160, R4 ;  /* 0x00000004a0047221 */ /* 0x000fe20000010000 */
[----:B------:R-:W-:Y:S01]  /*17620*/  MOV R112, R109 ;  /* 0x0000006d00707202 */ /* 0x000fe20000000f00 */
[----:B------:R-:W-:Y:S01]  /*17630*/  FADD.FTZ R0, R71, R2 ;  /* 0x0000000247007221 */ /* 0x000fe20000010000 */
[----:B------:R1:W-:Y:S01]  /*17640*/  STL [R1+0x4], R5 ;  /* 0x0000040501007387 */ /* 0x0003e20000100800 */
[----:B------:R-:W-:Y:S02]  /*17650*/  FADD.FTZ R2, R115, R4 ;  /* 0x0000000473027221 */ /* 0x000fe40000010000 */
[----:B------:R-:W-:Y:S03]  /*17660*/  FADD.FTZ R0, R70, R0 ;  /* 0x0000000046007221 */ /* 0x000fe60000010000 */
[----:B------:R1:W-:Y:S04]  /*17670*/  STL [R1+0xc], R2 ;  /* 0x00000c0201007387 */ /* 0x0003e80000100800 */
[----:B------:R1:W-:Y:S01]  /*17680*/  STL [R1+0x10], R0 ;  /* 0x0000100001007387 */ /* 0x0003e20000100800 */
[----:B--2---:R-:W-:Y:S01]  /*17690*/  ISETP.GT.AND P0, PT, R220, R13, PT ;  /* 0x0000000ddc00720c */ /* 0x004fe20003f04270 */
[----:B------:R-:W-:Y:S11]  /*176a0*/  IMAD.MOV.U32 R220, RZ, RZ, R200 ;  /* 0x000000ffffdc7224 */ /* 0x000ff600078e00c8 */
[----:B------:R-:W-:Y:S01]  /*176b0*/  @!UPT UIADD3 URZ, URZ, URZ, URZ ;  /* 0x0000003f3f3ff290 */ /* 0x000fe2000fffe03f */
[----:B-1----:R-:W-:-:S05]  /*176c0*/  @P0 BRA `(.L_x_954) ;  /* 0xffffb26000000947 */ /* 0x002fca000383ffff */
.L_x_937:
[----:B-1----:R-:W2:Y:S04]  /*176d0*/  LDL R5, [R1+0x14] ;  /* 0x0000140001057983 */ /* 0x002ea80000100800 */
[----:B------:R-:W3:Y:S04]  /*176e0*/  LDL R0, [R1+0x44] ;  /* 0x0000440001007983 */ /* 0x000ee80000100800 */
[----:B------:R-:W4:Y:S01]  /*176f0*/  LDL R2, [R1+0x18] ;  /* 0x0000180001027983 */ /* 0x000f220000100800 */
[----:B------:R-:W-:-:S05]  /*17700*/  IMAD.MOV.U32 R4, RZ, RZ, c[0x0][0x2c4] ;  /* 0x0000b100ff047624 */ /* 0x000fca00078e00ff */
[----:B------:R-:W-:Y:S01]  /*17710*/  ISETP.NE.AND P1, PT, R4, 0x1, PT ;  /* 0x000000010400780c */ /* 0x000fe20003f25270 */
[----:B--2---:R-:W-:Y:S02]  /*17720*/  IMAD.MOV.U32 R6, RZ, RZ, R5 ;  /* 0x000000ffff067224 */ /* 0x004fe400078e0005 */
[----:B------:R-:W-:Y:S01]  /*17730*/  IMAD.MOV.U32 R5, RZ, RZ, c[0x0][0x32c] ;  /* 0x0000cb00ff057624 */ /* 0x000fe200078e00ff */
[----:B---3--:R-:W-:-:S04]  /*17740*/  IADD3 R0, R0, 0x7f, RZ ;  /* 0x0000007f00007810 */ /* 0x008fc80007ffe0ff */
[----:B------:R-:W-:-:S05]  /*17750*/  ISETP.GE.AND P0, PT, R5, 0x1, PT ;  /* 0x000000010500780c */ /* 0x000fca0003f06270 */
[----:B------:R-:W-:Y:S01]  /*17760*/  @P1 IMAD.HI.U32 R4, R0, c[0x0][0x2c8], RZ ;  /* 0x0000b20000041a27 */ /* 0x000fe200078e00ff */
[----:B----4-:R-:W-:-:S04]  /*17770*/  IADD3 R2, R2, 0x1, -R6 ;  /* 0x0000000102027810 */ /* 0x010fc80007ffe806 */
        /* <DEDUP_REMOVED lines=14> */
.L_x_957:
[----:B------:R-:W-:-:S04]  /*17860*/  MOV R4, c[0x0][0x32c] ;  /* 0x0000cb0000047a02 */ /* 0x000fc80000000f00 */
[----:B------:R-:W-:-:S13]  /*17870*/  ISETP.NE.AND P0, PT, R4, 0x1, PT ;  /* 0x000000010400780c */ /* 0x000fda0003f05270 */
[----:B------:R-:W-:-:S05]  /*17880*/  @P0 IMAD.HI.U32 R4, R0, c[0x0][0x330], RZ ;  /* 0x0000cc0000040a27 */ /* 0x000fca00078e00ff */
[----:B------:R-:W-:Y:S02]  /*17890*/  @P0 SHF.R.U32.HI R0, RZ, c[0x0][0x334], R4 ;  /* 0x0000cd00ff000a19 */ /* 0x000fe40000011604 */
.L_x_958:
[----:B------:R-:W-:Y:S05]  /*178a0*/  BSYNC B0 ;  /* 0x0000000000007941 */ /* 0x000fea0003800000 */
.L_x_956:
[----:B------:R-:W-:-:S05]  /*178b0*/  IMAD R0, R0, c[0x0][0x32c], RZ ;  /* 0x0000cb0000007a24 */ /* 0x000fca00078e02ff */
[----:B------:R-:W-:-:S04]  /*178c0*/  IMNMX R2, R2, R0, !PT ;  /* 0x0000000002027217 */ /* 0x000fc80007800200 */
.L_x_955:
        /* <DEDUP_REMOVED lines=12> */
.L_x_960:
[----:B------:R-:W2:Y:S01]  /*17990*/  LDL R2, [R1+0x40] ;  /* 0x0000400001027983 */ /* 0x000ea20000100800 */
[----:B------:R-:W-:Y:S04]  /*179a0*/  DEPBAR.LE SB0, 0x0 ;  /* 0x000080000000791a */ /* 0x000fe80000000000 */
[----:B------:R-:W3:Y:S01]  /*179b0*/  LDL.64 R70, [R1+0x28] ;  /* 0x0000280001467983 */ /* 0x000ee20000100a00 */
[----:B------:R-:W-:Y:S05]  /*179c0*/  WARPSYNC 0xffffffff ;  /* 0xffffffff00007948 */ /* 0x000fea0003800000 */
[----:B------:R-:W-:Y:S01]  /*179d0*/  BAR.SYNC.DEFER_BLOCKING 0x0 ;  /* 0x0000000000007b1d */ /* 0x000fe20000010000 */
[----:B------:R-:W-:Y:S02]  /*179e0*/  ISETP.GT.AND P0, PT, R240, R201, PT ;  /* 0x000000c9f000720c */ /* 0x000fe40003f04270 */
[C---:B------:R-:W-:Y:S11]  /*179f0*/  IADD3 R200, R201.reuse, -0x1, RZ ;  /* 0xffffffffc9c87810 */ /* 0x040ff60007ffe0ff */
[----:B------:R-:W-:Y:S01]  /*17a00*/  @!P0 IMAD.WIDE.U32 R68, R201, c[0x0][0x208], RZ ;  /* 0x00008200c9448a25 */ /* 0x000fe200078e00ff */
[----:B------:R-:W-:Y:S02]  /*17a10*/  @!P0 MOV R73, c[0x0][0x208] ;  /* 0x0000820000498a02 */ /* 0x000fe40000000f00 */
[----:B------:R-:W-:Y:S02]  /*17a20*/  @!P0 MOV R74, 0x5 ;  /* 0x00000005004a8802 */ /* 0x000fe40000000f00 */
[C---:B------:R-:W-:Y:S02]  /*17a30*/  @!P0 SHF.L.U32 R113, R73.reuse, 0x5, RZ ;  /* 0x0000000549718819 */ /* 0x040fe400000006ff */
[----:B------:R-:W-:Y:S01]  /*17a40*/  @!P0 SHF.L.U64.HI R110, R73, R74, c[0x0][0x20c] ;  /* 0x00008300496e8619 */ /* 0x000fe2000001024a */
[----:B------:R-:W-:Y:S08]  /*17a50*/  LDSM.16.M88.4 R80, [R211] ;  /* 0x00000000d350783b */ /* 0x000ff00000000200 */
[----:B------:R-:W4:Y:S04]  /*17a60*/  LDL R3, [R1+0x38] ;  /* 0x0000380001037983 */ /* 0x000f280000100800 */
[----:B------:R-:W1:Y:S08]  /*17a70*/  LDSM.16.M88.4 R16, [R204] ;  /* 0x00000000cc10783b */ /* 0x000e700000000200 */
[----:B------:R-:W5:Y:S08]  /*17a80*/  LDSM.16.M88.4 R76, [R211+0x2000] ;  /* 0x00200000d34c783b */ /* 0x000f700000000200 */
[----:B------:R-:W5:Y:S08]  /*17a90*/  LDSM.16.M88.4 R32, [R204+0x800] ;  /* 0x00080000cc20783b */ /* 0x000f700000000200 */
[----:B------:R-:W5:Y:S08]  /*17aa0*/  LDSM.16.M88.4 R48, [R204+0x1000] ;  /* 0x00100000cc30783b */ /* 0x000f700000000200 */
[----:B------:R-:W5:Y:S01]  /*17ab0*/  LDSM.16.M88.4 R64, [R204+0x1800] ;  /* 0x00180000cc40783b */ /* 0x000f620000000200 */
[-C--:B-1----:R-:W-:Y:S07]  /*17ac0*/  HMMA.16816.F32.BF16 R4, R80, R16.reuse, RZ ;  /* 0x000000105004723c */ /* 0x082fee00000418ff */
[----:B------:R-:W1:Y:S01]  /*17ad0*/  LDSM.16.M88.4 R156, [R204+0x2000] ;  /* 0x00200000cc9c783b */ /* 0x000e620000000200 */
[C---:B-----5:R-:W-:Y:S07]  /*17ae0*/  HMMA.16816.F32.BF16 R8, R76.reuse, R16, RZ ;  /* 0x000000104c08723c */ /* 0x060fee00000418ff */
[----:B------:R-:W-:Y:S01]  /*17af0*/  LDSM.16.M88.4 R160, [R214] ;  /* 0x00000000d6a0783b */ /* 0x000fe20000000200 */
[-C--:B------:R-:W-:Y:S07]  /*17b00*/  HMMA.16816.F32.BF16 R12, R76, R18.reuse, RZ ;  /* 0x000000124c0c723c */ /* 0x080fee00000418ff */
[----:B------:R-:W5:Y:S01]  /*17b10*/  LDSM.16.M88.4 R164, [R215] ;  /* 0x00000000d7a4783b */ /* 0x000f620000000200 */
[C---:B------:R-:W-:Y:S07]  /*17b20*/  HMMA.16816.F32.BF16 R16, R80.reuse, R18, RZ ;  /* 0x000000125010723c */ /* 0x040fee00000418ff */
[----:B------:R-:W1:Y:S01]  /*17b30*/  LDSM.16.M88.4 R168, [R214+0x2000] ;  /* 0x00200000d6a8783b */ /* 0x000e620000000200 */
[-C--:B------:R-:W-:Y:S07]  /*17b40*/  HMMA.16816.F32.BF16 R20, R80, R32.reuse, RZ ;  /* 0x000000205014723c */ /* 0x080fee00000418ff */
[----:B------:R-:W1:Y:S01]  /*17b50*/  LDSM.16.M88.4 R172, [R219] ;  /* 0x00000000dbac783b */ /* 0x000e620000000200 */
[C---:B------:R-:W-:Y:S07]  /*17b60*/  HMMA.16816.F32.BF16 R24, R76.reuse, R32, RZ ;  /* 0x000000204c18723c */ /* 0x040fee00000418ff */
[----:B------:R-:W1:Y:S01]  /*17b70*/  LDSM.16.M88.4 R176, [R218] ;  /* 0x00000000dab0783b */ /* 0x000e620000000200 */
[-C--:B------:R-:W-:Y:S07]  /*17b80*/  HMMA.16816.F32.BF16 R28, R76, R34.reuse, RZ ;  /* 0x000000224c1c723c */ /* 0x080fee00000418ff */
[----:B------:R-:W1:Y:S01]  /*17b90*/  LDSM.16.M88.4 R180, [R217] ;  /* 0x00000000d9b4783b */ /* 0x000e620000000200 */
[C---:B------:R-:W-:Y:S07]  /*17ba0*/  HMMA.16816.F32.BF16 R32, R80.reuse, R34, RZ ;  /* 0x000000225020723c */ /* 0x040fee00000418ff */
[----:B------:R-:W1:Y:S01]  /*17bb0*/  LDSM.16.M88.4 R184, [R216] ;  /* 0x00000000d8b8783b */ /* 0x000e620000000200 */
[-C--:B------:R-:W-:Y:S07]  /*17bc0*/  HMMA.16816.F32.BF16 R36, R80, R48.reuse, RZ ;  /* 0x000000305024723c */ /* 0x080fee00000418ff */
[----:B------:R-:W5:Y:S04]  /*17bd0*/  LDL R220, [R1+0x3c] ;  /* 0x00003c0001dc7983 */ /* 0x000f680000100800 */
[----:B------:R-:W5:Y:S01]  /*17be0*/  LDL.64 R202, [R1+0x30] ;  /* 0x0000300001ca7983 */ /* 0x000f620000100a00 */
[C---:B------:R-:W-:Y:S05]  /*17bf0*/  HMMA.16816.F32.BF16 R40, R76.reuse, R48, RZ ;  /* 0x000000304c28723c */ /* 0x040fea00000418ff */
[----:B------:R-:W5:Y:S04]  /*17c00*/  LDL.LU R245, [R1+0x8] ;  /* 0x0000080001f57983 */ /* 0x000f680000300800 */
[----:B------:R-:W5:Y:S01]  /*17c10*/  LDL.LU R244, [R1+0x4] ;  /* 0x0000040001f47983 */ /* 0x000f620000300800 */
[-C--:B------:R-:W-:Y:S03]  /*17c20*/  HMMA.16816.F32.BF16 R44, R76, R50.reuse, RZ ;  /* 0x000000324c2c723c */ /* 0x080fe600000418ff */
[----:B------:R-:W5:Y:S04]  /*17c30*/  LDL.LU R243, [R1+0xc] ;  /* 0x00000c0001f37983 */ /* 0x000f680000300800 */
[----:B------:R-:W5:Y:S01]  /*17c40*/  LDL.LU R242, [R1+0x10] ;  /* 0x0000100001f27983 */ /* 0x000f620000300800 */
[C---:B------:R-:W-:Y:S08]  /*17c50*/  HMMA.16816.F32.BF16 R48, R80.reuse, R50, RZ ;  /* 0x000000325030723c */ /* 0x040ff000000418ff */
[-C--:B------:R-:W-:Y:S08]  /*17c60*/  HMMA.16816.F32.BF16 R52, R80, R64.reuse, RZ ;  /* 0x000000405034723c */ /* 0x080ff000000418ff */
[C---:B------:R-:W-:Y:S08]  /*17c70*/  HMMA.16816.F32.BF16 R56, R76.reuse, R64, RZ ;  /* 0x000000404c38723c */ /* 0x040ff000000418ff */
[-C--:B------:R-:W-:Y:S08]  /*17c80*/  HMMA.16816.F32.BF16 R60, R76, R66.reuse, RZ ;  /* 0x000000424c3c723c */ /* 0x080ff000000418ff */
[C---:B------:R-:W-:Y:S02]  /*17c90*/  HMMA.16816.F32.BF16 R64, R80.reuse, R66, RZ ;  /* 0x000000425040723c */ /* 0x040fe400000418ff */
[----:B--2---:R-:W-:Y:S02]  /*17ca0*/  LOP3.LUT P4, RZ, R2, 0x80, RZ, 0xc0, !PT ;  /* 0x0000008002ff7812 */ /* 0x004fe4000788c0ff */
[----:B------:R-:W-:Y:S05]  /*17cb0*/  @!P0 SHF.R.S32.HI R2, RZ, 0x1f, R201 ;  /* 0x0000001fff028819 */ /* 0x000fea00000114c9 */
[----:B------:R-:W-:Y:S04]  /*17cc0*/  @!P0 IMAD R2, R2, c[0x0][0x208], RZ ;  /* 0x0000820002028a24 */ /* 0x000fe800078e02ff */
[----:B------:R-:W-:Y:S05]  /*17cd0*/  @!P0 IMAD R2, R201, c[0x0][0x20c], R2 ;  /* 0x00008300c9028a24 */ /* 0x000fea00078e0202 */
[----:B------:R-:W-:Y:S02]  /*17ce0*/  @!P0 IADD3 R69, R69, R2, RZ ;  /* 0x0000000245458210 */ /* 0x000fe40007ffe0ff */
[----:B---3--:R-:W-:Y:S03]  /*17cf0*/  @!P0 MOV R2, R70 ;  /* 0x0000004600028202 */ /* 0x008fe60000000f00 */
[----:B------:R-:W-:Y:S02]  /*17d00*/  @!P0 IMAD R72, R69, 0x50, RZ ;  /* 0x0000005045488824 */ /* 0x000fe400078e02ff */
[----:B----4-:R-:W-:Y:S02]  /*17d10*/  @!P0 IMAD.WIDE.U32 R2, R68, 0x50, R2 ;  /* 0x0000005044028825 */ /* 0x010fe400078e0002 */
[-C--:B-1----:R-:W-:Y:S03]  /*17d20*/  HMMA.16816.F32.BF16 R68, R80, R156.reuse, RZ ;  /* 0x0000009c5044723c */ /* 0x082fe600000418ff */
[----:B------:R-:W-:Y:S02]  /*17d30*/  @!P0 IADD3 R3, R3, R72, RZ ;  /* 0x0000004803038210 */ /* 0x000fe40007ffe0ff */
[C---:B------:R-:W-:Y:S03]  /*17d40*/  @!P0 LEA R108, P1, R2.reuse, c[0x0][0x1f8], 0x1 ;  /* 0x00007e00026c8a11 */ /* 0x040fe600078208ff */
[C---:B------:R-:W-:Y:S04]  /*17d50*/  HMMA.16816.F32.BF16 R72, R76.reuse, R156, RZ ;  /* 0x0000009c4c48723c */ /* 0x040fe800000418ff */
[----:B------:R-:W-:Y:S02]  /*17d60*/  @!P0 LEA.HI.X R109, R2, c[0x0][0x1fc], R3, 0x1, P1 ;  /* 0x00007f00026d8a11 */ /* 0x000fe400008f0c03 */
[-C--:B------:R-:W-:Y:S02]  /*17d70*/  @!P0 IADD3 R2, P1, R108, R113.reuse, RZ ;  /* 0x000000716c028210 */ /* 0x080fe40007f3e0ff */
[-C--:B------:R-:W-:Y:S01]  /*17d80*/  HMMA.16816.F32.BF16 R76, R76, R158.reuse, RZ ;  /* 0x0000009e4c4c723c */ /* 0x080fe200000418ff */
[----:B------:R-:W-:Y:S01]  /*17d90*/  @!PT LDS RZ, [RZ] ;  /* 0x00000000fffff984 */ /* 0x000fe20000000800 */
[----:B------:R-:W-:Y:S01]  /*17da0*/  @!PT LDS RZ, [RZ] ;  /* 0x00000000fffff984 */ /* 0x000fe20000000800 */
[----:B------:R-:W-:Y:S01]  /*17db0*/  @!PT LDS RZ, [RZ] ;  /* 0x00000000fffff984 */ /* 0x000fe20000000800 */
[----:B------:R1:W-:Y:S03]  /*17dc0*/  @!P0 LDGSTS.E.BYPASS.LTC128B.128 [R221+0x100], [R108.64], !P4 ;  /* 0x001000006cdd8fae */ /* 0x0003e6000e101d48 */
[-C--:B------:R-:W-:Y:S02]  /*17dd0*/  @!P0 IADD3.X R3, R109, R110.reuse, RZ, P1, !PT ;  /* 0x0000006e6d038210 */ /* 0x080fe40000ffe4ff */
[-C--:B------:R-:W-:Y:S02]  /*17de0*/  @!P0 IADD3 R156, P3, R2, R113.reuse, RZ ;  /* 0x00000071029c8210 */ /* 0x080fe40007f7e0ff */
[----:B------:R-:W-:Y:S01]  /*17df0*/  HMMA.16816.F32.BF16 R80, R80, R158, RZ ;  /* 0x0000009e5050723c */ /* 0x000fe200000418ff */
[----:B------:R2:W-:Y:S03]  /*17e00*/  @!P0 LDGSTS.E.BYPASS.LTC128B.128 [R221+0x900], [R2.64], !P4 ;  /* 0x0090000002dd8fae */ /* 0x0005e6000e101d48 */
[-C--:B------:R-:W-:Y:S02]  /*17e10*/  @!P0 IADD3.X R157, R3, R110.reuse, RZ, P3, !PT ;  /* 0x0000006e039d8210 */ /* 0x080fe40001ffe4ff */
[-C--:B------:R-:W-:Y:S02]  /*17e20*/  @!P0 IADD3 R112, P2, R156, R113.reuse, RZ ;  /* 0x000000719c708210 */ /* 0x080fe40007f5e0ff */
[-C--:B-----5:R-:W-:Y:S01]  /*17e30*/  HMMA.16816.F32.BF16 R4, R160, R164.reuse, R4 ;  /* 0x000000a4a004723c */ /* 0x0a0fe20000041804 */
[----:B------:R3:W-:Y:S07]  /*17e40*/  @!P0 LDGSTS.E.BYPASS.LTC128B.128 [R221+0x1100], [R156.64], !P4 ;  /* 0x011000009cdd8fae */ /* 0x0007ee000e101d48 */
[C---:B------:R-:W-:Y:S04]  /*17e50*/  HMMA.16816.F32.BF16 R8, R168.reuse, R164, R8 ;  /* 0x000000a4a808723c */ /* 0x040fe80000041808 */
[----:B-1----:R-:W-:Y:S02]  /*17e60*/  @!P0 IADD3 R108, P1, R112, R113, RZ ;  /* 0x00000071706c8210 */ /* 0x002fe40007f3e0ff */
[-C--:B------:R-:W-:Y:S02]  /*17e70*/  @!P0 IADD3.X R113, R157, R110.reuse, RZ, P2, !PT ;  /* 0x0000006e9d718210 */ /* 0x080fe400017fe4ff */
[-C--:B------:R-:W-:Y:S03]  /*17e80*/  HMMA.16816.F32.BF16 R12, R168, R166.reuse, R12 ;  /* 0x000000a6a80c723c */ /* 0x080fe6000004180c */
[----:B------:R1:W-:Y:S01]  /*17e90*/  @!P0 LDGSTS.E.BYPASS.LTC128B.128 [R221+0x1900], [R112.64], !P4 ;  /* 0x0190000070dd8fae */ /* 0x0003e2000e101d48 */
[----:B------:R-:W-:Y:S04]  /*17ea0*/  @!P0 IADD3.X R109, R113, R110, RZ, P1, !PT ;  /* 0x0000006e716d8210 */ /* 0x000fe80000ffe4ff */
[C---:B------:R-:W-:Y:S03]  /*17eb0*/  HMMA.16816.F32.BF16 R16, R160.reuse, R166, R16 ;  /* 0x000000a6a010723c */ /* 0x040fe60000041810 */
[----:B------:R4:W-:Y:S01]  /*17ec0*/  @!P0 LDGSTS.E.BYPASS.LTC128B.128 [R221+0x2100], [R108.64], !P4 ;  /* 0x021000006cdd8fae */ /* 0x0009e2000e101d48 */
[----:B------:R-:W-:Y:S04]  /*17ed0*/  ISETP.GT.AND P0, PT, R201, R240, PT ;  /* 0x000000f0c900720c */ /* 0x000fe80003f04270 */
[-C--:B------:R-:W-:Y:S03]  /*17ee0*/  HMMA.16816.F32.BF16 R20, R160, R172.reuse, R20 ;  /* 0x000000aca014723c */ /* 0x080fe60000041814 */
[----:B---3--:R-:W-:Y:S05]  /*17ef0*/  LDSM.16.M88.4 R156, [R212] ;  /* 0x00000000d49c783b */ /* 0x008fea0000000200 */
[C---:B------:R-:W-:Y:S03]  /*17f00*/  HMMA.16816.F32.BF16 R24, R168.reuse, R172, R24 ;  /* 0x000000aca818723c */ /* 0x040fe60000041818 */
[----:B------:R-:W0:Y:S05]  /*17f10*/  LDGDEPBAR ;  /* 0x00000000000079af */ /* 0x000e2a0000000000 */
[-C--:B------:R-:W-:Y:S03]  /*17f20*/  HMMA.16816.F32.BF16 R28, R168, R174.reuse, R28 ;  /* 0x000000aea81c723c */ /* 0x080fe6000004181c */
[----:B------:R-:W3:Y:S05]  /*17f30*/  LDSM.16.M88.4 R188, [R210] ;  /* 0x00000000d2bc783b */ /* 0x000eea0000000200 */
[C---:B------:R-:W-:Y:S03]  /*17f40*/  HMMA.16816.F32.BF16 R32, R160.reuse, R174, R32 ;  /* 0x000000aea020723c */ /* 0x040fe60000041820 */
[----:B------:R-:W5:Y:S05]  /*17f50*/  LDSM.16.M88.4 R192, [R212+0x2000] ;  /* 0x00200000d4c0783b */ /* 0x000f6a0000000200 */
[-C--:B------:R-:W-:Y:S03]  /*17f60*/  HMMA.16816.F32.BF16 R36, R160, R176.reuse, R36 ;  /* 0x000000b0a024723c */ /* 0x080fe60000041824 */
[----:B------:R-:W1:Y:S05]  /*17f70*/  LDSM.16.M88.4 R196, [R210+0x800] ;  /* 0x00080000d2c4783b */ /* 0x000e6a0000000200 */
[C---:B------:R-:W-:Y:S03]  /*17f80*/  HMMA.16816.F32.BF16 R40, R168.reuse, R176, R40 ;  /* 0x000000b0a828723c */ /* 0x040fe60000041828 */
[----:B------:R-:W1:Y:S05]  /*17f90*/  LDSM.16.M88.4 R164, [R210+0x1000] ;  /* 0x00100000d2a4783b */ /* 0x000e6a0000000200 */
[-C--:B------:R-:W-:Y:S03]  /*17fa0*/  HMMA.16816.F32.BF16 R44, R168, R178.reuse, R44 ;  /* 0x000000b2a82c723c */ /* 0x080fe6000004182c */
[----:B------:R-:W-:Y:S05]  /*17fb0*/  LDSM.16.M88.4 R172, [R213] ;  /* 0x00000000d5ac783b */ /* 0x000fea0000000200 */
[C---:B------:R-:W-:Y:S03]  /*17fc0*/  HMMA.16816.F32.BF16 R48, R160.reuse, R178, R48 ;  /* 0x000000b2a030723c */ /* 0x040fe60000041830 */
[----:B------:R-:W-:Y:S05]  /*17fd0*/  LDSM.16.M88.4 R176, [R207] ;  /* 0x00000000cfb0783b */ /* 0x000fea0000000200 */
        /* <DEDUP_REMOVED lines=11> */
[-C--:B---3--:R-:W-:Y:S01]  /*18090*/  HMMA.16816.F32.BF16 R4, R156, R188.reuse, R4 ;  /* 0x000000bc9c04723c */ /* 0x088fe20000041804 */
[----:B------:R-:W3:Y:S07]  /*180a0*/  LDSM.16.M88.4 R184, [R207+0x800] ;  /* 0x00080000cfb8783b */ /* 0x000eee0000000200 */
[C---:B-----5:R-:W-:Y:S08]  /*180b0*/  HMMA.16816.F32.BF16 R8, R192.reuse, R188, R8 ;  /* 0x000000bcc008723c */ /* 0x060ff00000041808 */
[-C--:B------:R-:W-:Y:S08]  /*180c0*/  HMMA.16816.F32.BF16 R12, R192, R190.reuse, R12 ;  /* 0x000000bec00c723c */ /* 0x080ff0000004180c */
[C---:B------:R-:W-:Y:S01]  /*180d0*/  HMMA.16816.F32.BF16 R16, R156.reuse, R190, R16 ;  /* 0x000000be9c10723c */ /* 0x040fe20000041810 */
[----:B------:R-:W5:Y:S07]  /*180e0*/  LDSM.16.M88.4 R188, [R207+0x1000] ;  /* 0x00100000cfbc783b */ /* 0x000f6e0000000200 */
        /* <DEDUP_REMOVED lines=26> */
[-C--:B---3--:R-:W-:Y:S04]  /*18290*/  HMMA.16816.F32.BF16 R20, R172, R184.reuse, R20 ;  /* 0x000000b8ac14723c */ /* 0x088fe80000041814 */
[----:B------:R-:W-:Y:S02]  /*182a0*/  FMNMX.FTZ R2, R5, R2, !PT ;  /* 0x0000000205027209 */ /* 0x000fe40007810000 */
[----:B------:R-:W-:Y:S02]  /*182b0*/  FMNMX.FTZ R3, R7, R3, !PT ;  /* 0x0000000307037209 */ /* 0x000fe40007810000 */
[C---:B------:R-:W-:Y:S04]  /*182c0*/  HMMA.16816.F32.BF16 R24, R180.reuse, R184, R24 ;  /* 0x000000b8b418723c */ /* 0x040fe80000041818 */
[----:B----4-:R-:W-:Y:S04]  /*182d0*/  FMNMX.FTZ R108, R8, R114, !PT ;  /* 0x00000072086c7209 */ /* 0x010fe80007810000 */
        /* <DEDUP_REMOVED lines=80> */
[----:B------:R-:W-:Y:S03]  /*187e0*/  SHFL.BFLY PT, R156, R2, 0x1, 0x1f ;  /* 0x0c201f00029c7f89 */ /* 0x000fe600000e0000 */
[----:B------:R-:W-:Y:S02]  /*187f0*/  FMNMX.FTZ R109, R42, R109, !PT ;  /* 0x0000006d2a6d7209 */ /* 0x000fe40007810000 */
[----:B--2---:R-:W-:Y:S03]  /*18800*/  FMNMX.FTZ R3, R3, R112, !PT ;  /* 0x0000007003037209 */ /* 0x004fe60007810000 */
[----:B------:R-:W1:Y:S01]  /*18810*/  SHFL.BFLY PT, R110, R108, 0x2, 0x1f ;  /* 0x0c401f006c6e7f89 */ /* 0x000e6200000e0000 */
[----:B------:R-:W-:Y:S04]  /*18820*/  FMNMX.FTZ R109, R43, R109, !PT ;  /* 0x0000006d2b6d7209 */ /* 0x000fe80007810000 */
[----:B------:R-:W-:Y:S03]  /*18830*/  FMNMX.FTZ R109, R46, R109, !PT ;  /* 0x0000006d2e6d7209 */ /* 0x000fe60007810000 */
[----:B------:R-:W2:Y:S01]  /*18840*/  SHFL.BFLY PT, R113, R3, 0x1, 0x1f ;  /* 0x0c201f0003717f89 */ /* 0x000ea200000e0000 */
[----:B------:R-:W-:Y:S04]  /*18850*/  FMNMX.FTZ R109, R47, R109, !PT ;  /* 0x0000006d2f6d7209 */ /* 0x000fe80007810000 */
[----:B------:R-:W-:Y:S04]  /*18860*/  FMNMX.FTZ R109, R58, R109, !PT ;  /* 0x0000006d3a6d7209 */ /* 0x000fe80007810000 */
[----:B------:R-:W-:Y:S04]  /*18870*/  FMNMX.FTZ R109, R59, R109, !PT ;  /* 0x0000006d3b6d7209 */ /* 0x000fe80007810000 */
[----:B------:R-:W-:Y:S02]  /*18880*/  FMNMX.FTZ R109, R62, R109, !PT ;  /* 0x0000006d3e6d7209 */ /* 0x000fe40007810000 */
[----:B-1----:R-:W-:Y:S02]  /*18890*/  FMNMX.FTZ R108, R108, R110, !PT ;  /* 0x0000006e6c6c7209 */ /* 0x002fe40007810000 */
[----:B------:R-:W-:Y:S02]  /*188a0*/  FMNMX.FTZ R110, R2, R156, !PT ;  /* 0x0000009c026e7209 */ /* 0x000fe40007810000 */
[----:B------:R-:W-:Y:S01]  /*188b0*/  FMNMX.FTZ R2, R63, R109, !PT ;  /* 0x0000006d3f027209 */ /* 0x000fe20007810000 */
[----:B------:R-:W1:Y:S02]  /*188c0*/  SHFL.BFLY PT, R157, R108, 0x1, 0x1f ;  /* 0x0c201f006c9d7f89 */ /* 0x000e6400000e0000 */
[----:B------:R-:W-:Y:S01]  /*188d0*/  FADD.FTZ R0, -R110, R0 ;  /* 0x000000006e007221 */ /* 0x000fe20000010100 */
[----:B------:R-:W-:Y:S01]  /*188e0*/  FMNMX.FTZ R112, R74, R2, !PT ;  /* 0x000000024a707209 */ /* 0x000fe20007810000 */
[----:B------:R-:W-:Y:S01]  /*188f0*/  FMUL.FTZ R160, R110, c[0x0][0x2d0] ;  /* 0x0000b4006ea07a20 */ /* 0x000fe20000410000 */
[----:B--2---:R-:W-:Y:S01]  /*18900*/  FMNMX.FTZ R109, R3, R113, !PT ;  /* 0x00000071036d7209 */ /* 0x004fe20007810000 */
[----:B------:R-:W-:Y:S01]  /*18910*/  FMUL.FTZ R2, R0, c[0x0][0x2d0] ;  /* 0x0000b40000027a20 */ /* 0x000fe20000410000 */
[----:B------:R-:W-:Y:S01]  /*18920*/  FMNMX.FTZ R0, R75, R112, !PT ;  /* 0x000000704b007209 */ /* 0x000fe20007810000 */
[--C-:B------:R-:W-:Y:S02]  /*18930*/  FFMA.FTZ R4, R4, c[0x0][0x2d0], -R160.reuse ;  /* 0x0000b40004047a23 */ /* 0x100fe400000108a0 */
[----:B------:R2:W3:Y:S01]  /*18940*/  MUFU.EX2 R113, R2 ;  /* 0x0000000200717308 */ /* 0x0004e20000000800 */
[----:B------:R-:W-:Y:S01]  /*18950*/  FMNMX.FTZ R0, R78, R0, !PT ;  /* 0x000000004e007209 */ /* 0x000fe20007810000 */
[----:B------:R-:W-:Y:S02]  /*18960*/  FMUL.FTZ R161, R109, c[0x0][0x2d0] ;  /* 0x0000b4006da17a20 */ /* 0x000fe40000410000 */
[----:B------:R-:W-:Y:S01]  /*18970*/  FFMA.FTZ R37, R37, c[0x0][0x2d0], -R160 ;  /* 0x0000b40025257a23 */ /* 0x000fe200000108a0 */
[----:B------:R-:W-:Y:S01]  /*18980*/  FMNMX.FTZ R0, R79, R0, !PT ;  /* 0x000000004f007209 */ /* 0x000fe20007810000 */
[--C-:B------:R-:W-:Y:S02]  /*18990*/  FFMA.FTZ R55, R55, c[0x0][0x2d0], -R161.reuse ;  /* 0x0000b40037377a23 */ /* 0x100fe400000108a1 */
[--C-:B------:R-:W-:Y:S02]  /*189a0*/  FFMA.FTZ R38, R38, c[0x0][0x2d0], -R161.reuse ;  /* 0x0000b40026267a23 */ /* 0x100fe400000108a1 */
[----:B------:R-:W-:Y:S01]  /*189b0*/  MUFU.EX2 R236, R4 ;  /* 0x0000000400ec7308 */ /* 0x000fe20000000800 */
[----:B------:R-:W4:Y:S01]  /*189c0*/  SHFL.BFLY PT, R3, R0, 0x2, 0x1f ;  /* 0x0c401f0000037f89 */ /* 0x000f2200000e0000 */
[--C-:B------:R-:W-:Y:S01]  /*189d0*/  FFMA.FTZ R39, R39, c[0x0][0x2d0], -R161.reuse ;  /* 0x0000b40027277a23 */ /* 0x100fe200000108a1 */
[----:B-1----:R-:W-:Y:S01]  /*189e0*/  FMNMX.FTZ R108, R108, R157, !PT ;  /* 0x0000009d6c6c7209 */ /* 0x002fe20007810000 */
[--C-:B------:R-:W-:Y:S02]  /*189f0*/  FFMA.FTZ R50, R50, c[0x0][0x2d0], -R161.reuse ;  /* 0x0000b40032327a23 */ /* 0x100fe400000108a1 */
[----:B------:R-:W-:Y:S02]  /*18a00*/  FFMA.FTZ R51, R51, c[0x0][0x2d0], -R161 ;  /* 0x0000b40033337a23 */ /* 0x000fe400000108a1 */
[----:B------:R-:W-:Y:S02]  /*18a10*/  FMUL.FTZ R162, R108, c[0x0][0x2d0] ;  /* 0x0000b4006ca27a20 */ /* 0x000fe40000410000 */
[----:B------:R1:W-:Y:S02]  /*18a20*/  MUFU.EX2 R195, R37 ;  /* 0x0000002500c37308 */ /* 0x0003e40000000800 */
[--C-:B------:R-:W-:Y:S02]  /*18a30*/  FFMA.FTZ R40, R40, c[0x0][0x2d0], -R162.reuse ;  /* 0x0000b40028287a23 */ /* 0x100fe400000108a2 */
[----:B--2---:R-:W-:Y:S02]  /*18a40*/  FADD.FTZ R2, -R109, R111 ;  /* 0x0000006f6d027221 */ /* 0x004fe40000010100 */
[----:B------:R-:W-:Y:S02]  /*18a50*/  FFMA.FTZ R41, R41, c[0x0][0x2d0], -R162 ;  /* 0x0000b40029297a23 */ /* 0x000fe400000108a2 */
[----:B------:R-:W-:Y:S02]  /*18a60*/  FMUL.FTZ R2, R2, c[0x0][0x2d0] ;  /* 0x0000b40002027a20 */ /* 0x000fe40000410000 */
[----:B------:R2:W-:Y:S01]  /*18a70*/  MUFU.EX2 R187, R40 ;  /* 0x0000002800bb7308 */ /* 0x0005e20000000800 */
[C---:B---3--:R-:W-:Y:S02]  /*18a80*/  FMUL.FTZ R84, R113.reuse, R84 ;  /* 0x0000005471547220 */ /* 0x048fe40000410000 */
[C---:B------:R-:W-:Y:S02]  /*18a90*/  FMUL.FTZ R85, R113.reuse, R85 ;  /* 0x0000005571557220 */ /* 0x040fe40000410000 */
[----:B------:R-:W-:Y:S01]  /*18aa0*/  FMUL.FTZ R96, R113, R96 ;  /* 0x0000006071607220 */ /* 0x000fe20000410000 */
[----:B----4-:R-:W-:Y:S01]  /*18ab0*/  FMNMX.FTZ R0, R0, R3, !PT ;  /* 0x0000000300007209 */ /* 0x010fe20007810000 */
[----:B------:R-:W-:Y:S02]  /*18ac0*/  FFMA.FTZ R3, R17, c[0x0][0x2d0], -R160 ;  /* 0x0000b40011037a23 */ /* 0x000fe400000108a0 */
[C---:B------:R-:W-:Y:S01]  /*18ad0*/  FMUL.FTZ R17, R113.reuse, R129 ;  /* 0x0000008171117220 */ /* 0x040fe20000410000 */
[----:B------:R3:W4:Y:S01]  /*18ae0*/  MUFU.EX2 R112, R2 ;  /* 0x0000000200707308 */ /* 0x0007220000000800 */
[C---:B------:R-:W-:Y:S02]  /*18af0*/  FMUL.FTZ R97, R113.reuse, R97 ;  /* 0x0000006171617220 */ /* 0x040fe40000410000 */
[C---:B------:R-:W-:Y:S02]  /*18b00*/  FMUL.FTZ R104, R113.reuse, R104 ;  /* 0x0000006871687220 */ /* 0x040fe40000410000 */
[C---:B-1----:R-:W-:Y:S02]  /*18b10*/  FMUL.FTZ R37, R113.reuse, R149 ;  /* 0x0000009571257220 */ /* 0x042fe40000410000 */
[----:B------:R-:W-:Y:S03]  /*18b20*/  FMUL.FTZ R105, R113, R105 ;  /* 0x0000006971697220 */ /* 0x000fe60000410000 */
[----:B------:R1:W-:Y:S01]  /*18b30*/  MUFU.EX2 R239, R3 ;  /* 0x0000000300ef7308 */ /* 0x0003e20000000800 */
[----:B--2---:R-:W-:Y:S02]  /*18b40*/  FFMA.FTZ R40, R44, c[0x0][0x2d0], -R162 ;  /* 0x0000b4002c287a23 */ /* 0x004fe400000108a2 */
[----:B------:R-:W-:Y:S02]  /*18b50*/  FFMA.FTZ R44, R52, c[0x0][0x2d0], -R160 ;  /* 0x0000b400342c7a23 */ /* 0x000fe400000108a0 */
[--C-:B------:R-:W-:Y:S05]  /*18b60*/  FFMA.FTZ R52, R66, c[0x0][0x2d0], -R161.reuse ;  /* 0x0000b40042347a23 */ /* 0x100fea00000108a1 */
[----:B------:R2:W-:Y:S01]  /*18b70*/  MUFU.EX2 R192, R38 ;  /* 0x0000002600c07308 */ /* 0x0005e20000000800 */
[----:B---3--:R-:W-:Y:S02]  /*18b80*/  FADD.FTZ R2, -R108, R114 ;  /* 0x000000726c027221 */ /* 0x008fe40000010100 */
[----:B----4-:R-:W-:Y:S02]  /*18b90*/  FMUL.FTZ R86, R112, R86 ;  /* 0x0000005670567220 */ /* 0x010fe40000410000 */
[----:B------:R-:W-:Y:S05]  /*18ba0*/  FMUL.FTZ R2, R2, c[0x0][0x2d0] ;  /* 0x0000b40002027a20 */ /* 0x000fea0000410000 */
[----:B------:R3:W-:Y:S01]  /*18bb0*/  MUFU.EX2 R191, R39 ;  /* 0x0000002700bf7308 */ /* 0x0007e20000000800 */
[C---:B------:R-:W-:Y:S02]  /*18bc0*/  FMUL.FTZ R87, R112.reuse, R87 ;  /* 0x0000005770577220 */ /* 0x040fe40000410000 */
[C---:B------:R-:W-:Y:S02]  /*18bd0*/  FMUL.FTZ R98, R112.reuse, R98 ;  /* 0x0000006270627220 */ /* 0x040fe40000410000 */
[C---:B------:R-:W-:Y:S02]  /*18be0*/  FMUL.FTZ R99, R112.reuse, R99 ;  /* 0x0000006370637220 */ /* 0x040fe40000410000 */
[C---:B------:R-:W-:Y:S02]  /*18bf0*/  FMUL.FTZ R106, R112.reuse, R106 ;  /* 0x0000006a706a7220 */ /* 0x040fe40000410000 */
[----:B------:R-:W-:Y:S01]  /*18c00*/  FMUL.FTZ R107, R112, R107 ;  /* 0x0000006b706b7220 */ /* 0x000fe20000410000 */
[----:B------:R4:W5:Y:S01]  /*18c10*/  MUFU.EX2 R111, R2 ;  /* 0x00000002006f7308 */ /* 0x0009620000000800 */
[--C-:B-1----:R-:W-:Y:S02]  /*18c20*/  FFMA.FTZ R3, R6, c[0x0][0x2d0], -R161.reuse ;  /* 0x0000b40006037a23 */ /* 0x102fe400000108a1 */
[C---:B--2---:R-:W-:Y:S07]  /*18c30*/  FMUL.FTZ R38, R112.reuse, R150 ;  /* 0x0000009670267220 */ /* 0x044fee0000410000 */
[----:B------:R1:W-:Y:S01]  /*18c40*/  MUFU.EX2 R232, R3 ;  /* 0x0000000300e87308 */ /* 0x0003e20000000800 */
[----:B---3--:R-:W-:Y:S09]  /*18c50*/  FMUL.FTZ R39, R112, R151 ;  /* 0x0000009770277220 */ /* 0x008ff20000410000 */
[----:B------:R-:W-:Y:S01]  /*18c60*/  MUFU.EX2 R190, R50 ;  /* 0x0000003200be7308 */ /* 0x000fe20000000800 */
[--C-:B----4-:R-:W-:Y:S02]  /*18c70*/  FFMA.FTZ R2, R5, c[0x0][0x2d0], -R160.reuse ;  /* 0x0000b40005027a23 */ /* 0x110fe400000108a0 */
[--C-:B------:R-:W-:Y:S02]  /*18c80*/  FFMA.FTZ R5, R20, c[0x0][0x2d0], -R160.reuse ;  /* 0x0000b40014057a23 */ /* 0x100fe400000108a0 */
[C---:B-----5:R-:W-:Y:S05]  /*18c90*/  FMUL.FTZ R88, R111.reuse, R88 ;  /* 0x000000586f587220 */ /* 0x060fea0000410000 */
[----:B------:R2:W-:Y:S01]  /*18ca0*/  MUFU.EX2 R238, R2 ;  /* 0x0000000200ee7308 */ /* 0x0005e20000000800 */
[C---:B------:R-:W-:Y:S02]  /*18cb0*/  FMUL.FTZ R89, R111.reuse, R89 ;  /* 0x000000596f597220 */ /* 0x040fe40000410000 */
[----:B------:R-:W-:Y:S02]  /*18cc0*/  FMUL.FTZ R92, R111, R92 ;  /* 0x0000005c6f5c7220 */ /* 0x000fe40000410000 */
[--C-:B-1----:R-:W-:Y:S02]  /*18cd0*/  FFMA.FTZ R3, R7, c[0x0][0x2d0], -R161.reuse ;  /* 0x0000b40007037a23 */ /* 0x102fe400000108a1 */
[C---:B------:R-:W-:Y:S02]  /*18ce0*/  FMUL.FTZ R93, R111.reuse, R93 ;  /* 0x0000005d6f5d7220 */ /* 0x040fe40000410000 */
[C---:B------:R-:W-:Y:S01]  /*18cf0*/  FMUL.FTZ R100, R111.reuse, R100 ;  /* 0x000000646f647220 */ /* 0x040fe20000410000 */
[----:B------:R1:W-:Y:S01]  /*18d00*/  MUFU.EX2 R233, R3 ;  /* 0x0000000300e97308 */ /* 0x0003e20000000800 */
[----:B------:R-:W-:Y:S02]  /*18d10*/  FMUL.FTZ R101, R111, R101 ;  /* 0x000000656f657220 */ /* 0x000fe40000410000 */
[----:B------:R-:W-:Y:S07]  /*18d20*/  @P0 IMAD.WIDE.U32 R6, R200, c[0x0][0x1e0], RZ ;  /* 0x00007800c8060a25 */ /* 0x000fee00078e00ff */
[----:B------:R3:W-:Y:S01]  /*18d30*/  MUFU.EX2 R229, R5 ;  /* 0x0000000500e57308 */ /* 0x0007e20000000800 */
[----:B--2---:R-:W-:Y:S09]  /*18d40*/  FFMA.FTZ R2, R16, c[0x0][0x2d0], -R160 ;  /* 0x0000b40010027a23 */ /* 0x004ff200000108a0 */
[----:B------:R2:W-:Y:S01]  /*18d50*/  MUFU.EX2 R237, R2 ;  /* 0x0000000200ed7308 */ /* 0x0005e20000000800 */
[--C-:B-1----:R-:W-:Y:S02]  /*18d60*/  FFMA.FTZ R3, R18, c[0x0][0x2d0], -R161.reuse ;  /* 0x0000b40012037a23 */ /* 0x102fe400000108a1 */
[----:B------:R-:W-:Y:S07]  /*18d70*/  FMUL.FTZ R18, R112, R130 ;  /* 0x0000008270127220 */ /* 0x000fee0000410000 */
[----:B------:R1:W-:Y:S01]  /*18d80*/  MUFU.EX2 R235, R3 ;  /* 0x0000000300eb7308 */ /* 0x0003e20000000800 */
[----:B---3--:R-:W-:Y:S09]  /*18d90*/  @P0 MOV R5, R220 ;  /* 0x000000dc00050202 */ /* 0x008ff20000000f00 */
[----:B------:R-:W-:Y:S01]  /*18da0*/  MUFU.EX2 R189, R51 ;  /* 0x0000003300bd7308 */ /* 0x000fe20000000800 */
[----:B--2---:R-:W1:Y:S09]  /*18db0*/  SHFL.BFLY PT, R2, R0, 0x1, 0x1f ;  /* 0x0c201f0000027f89 */ /* 0x004e7200000e0000 */
[----:B------:R2:W-:Y:S10]  /*18dc0*/  MUFU.EX2 R186, R40 ;  /* 0x0000002800ba7308 */ /* 0x0005f40000000800 */
[----:B------:R3:W-:Y:S01]  /*18dd0*/  MUFU.EX2 R182, R44 ;  /* 0x0000002c00b67308 */ /* 0x0007e20000000800 */
[----:B-1----:R-:W-:Y:S01]  /*18de0*/  FMNMX.FTZ R3, R0, R2, !PT ;  /* 0x0000000200037209 */ /* 0x002fe20007810000 */
[--C-:B------:R-:W-:Y:S08]  /*18df0*/  FFMA.FTZ R2, R8, c[0x0][0x2d0], -R162.reuse ;  /* 0x0000b40008027a23 */ /* 0x100ff000000108a2 */
[----:B------:R-:W-:Y:S01]  /*18e00*/  MUFU.EX2 R188, R41 ;  /* 0x0000002900bc7308 */ /* 0x000fe20000000800 */
[----:B------:R-:W-:Y:S02]  /*18e10*/  FFMA.FTZ R0, R19, c[0x0][0x2d0], -R161 ;  /* 0x0000b40013007a23 */ /* 0x000fe400000108a1 */
[----:B------:R-:W-:Y:S02]  /*18e20*/  FMUL.FTZ R19, R112, R131 ;  /* 0x0000008370137220 */ /* 0x000fe40000410000 */
[----:B--2---:R-:W-:Y:S05]  /*18e30*/  FFMA.FTZ R40, R45, c[0x0][0x2d0], -R162 ;  /* 0x0000b4002d287a23 */ /* 0x004fea00000108a2 */
[----:B------:R1:W-:Y:S01]  /*18e40*/  MUFU.EX2 R226, R2 ;  /* 0x0000000200e27308 */ /* 0x0003e20000000800 */
[----:B---3--:R-:W-:Y:S09]  /*18e50*/  FFMA.FTZ R44, R53, c[0x0][0x2d0], -R160 ;  /* 0x0000b400352c7a23 */ /* 0x008ff200000108a0 */
[----:B------:R2:W-:Y:S10]  /*18e60*/  MUFU.EX2 R234, R0 ;  /* 0x0000000000ea7308 */ /* 0x0005f40000000800 */
[----:B------:R-:W-:Y:S01]  /*18e70*/  MUFU.EX2 R185, R40 ;  /* 0x0000002800b97308 */ /* 0x000fe20000000800 */
[----:B-1----:R-:W-:Y:S02]  /*18e80*/  FFMA.FTZ R2, R9, c[0x0][0x2d0], -R162 ;  /* 0x0000b40009027a23 */ /* 0x002fe400000108a2 */
[----:B------:R-:W-:Y:S02]  /*18e90*/  FFMA.FTZ R9, R33, c[0x0][0x2d0], -R160 ;  /* 0x0000b40021097a23 */ /* 0x000fe400000108a0 */
[----:B------:R-:W-:Y:S05]  /*18ea0*/  FMUL.FTZ R33, R113, R145 ;  /* 0x0000009171217220 */ /* 0x000fea0000410000 */
[----:B------:R1:W-:Y:S01]  /*18eb0*/  MUFU.EX2 R227, R2 ;  /* 0x0000000200e37308 */ /* 0x0003e20000000800 */
[----:B--2---:R-:W-:Y:S04]  /*18ec0*/  FADD.FTZ R0, -R3, R115 ;  /* 0x0000007303007221 */ /* 0x004fe80000010100 */
[----:B------:R-:W-:Y:S05]  /*18ed0*/  FMUL.FTZ R0, R0, c[0x0][0x2d0] ;  /* 0x0000b40000007a20 */ /* 0x000fea0000410000 */
[----:B------:R-:W-:Y:S10]  /*18ee0*/  MUFU.EX2 R224, R9 ;  /* 0x0000000900e07308 */ /* 0x000ff40000000800 */
[----:B------:R-:W2:Y:S01]  /*18ef0*/  MUFU.EX2 R0, R0 ;  /* 0x0000000000007308 */ /* 0x000ea20000000800 */
[--C-:B-1----:R-:W-:Y:S09]  /*18f00*/  FFMA.FTZ R2, R12, c[0x0][0x2d0], -R162.reuse ;  /* 0x0000b4000c027a23 */ /* 0x102ff200000108a2 */
[----:B------:R1:W-:Y:S10]  /*18f10*/  MUFU.EX2 R230, R2 ;  /* 0x0000000200e67308 */ /* 0x0003f40000000800 */
[----:B------:R3:W-:Y:S01]  /*18f20*/  MUFU.EX2 R184, R44 ;  /* 0x0000002c00b87308 */ /* 0x0007e20000000800 */
[C---:B--2---:R-:W-:Y:S02]  /*18f30*/  FMUL.FTZ R90, R0.reuse, R90 ;  /* 0x0000005a005a7220 */ /* 0x044fe40000410000 */
[C---:B------:R-:W-:Y:S02]  /*18f40*/  FMUL.FTZ R91, R0.reuse, R91 ;  /* 0x0000005b005b7220 */ /* 0x040fe40000410000 */
[C---:B------:R-:W-:Y:S02]  /*18f50*/  FMUL.FTZ R94, R0.reuse, R94 ;  /* 0x0000005e005e7220 */ /* 0x040fe40000410000 */
[C---:B------:R-:W-:Y:S03]  /*18f60*/  FMUL.FTZ R95, R0.reuse, R95 ;  /* 0x0000005f005f7220 */ /* 0x040fe60000410000 */
[----:B------:R2:W-:Y:S01]  /*18f70*/  MUFU.EX2 R179, R52 ;  /* 0x0000003400b37308 */ /* 0x0005e20000000800 */
[C---:B------:R-:W-:Y:S02]  /*18f80*/  FMUL.FTZ R102, R0.reuse, R102 ;  /* 0x0000006600667220 */ /* 0x040fe40000410000 */
[----:B-1----:R-:W-:Y:S02]  /*18f90*/  FFMA.FTZ R2, R13, c[0x0][0x2d0], -R162 ;  /* 0x0000b4000d027a23 */ /* 0x002fe400000108a2 */
[C---:B------:R-:W-:Y:S02]  /*18fa0*/  FMUL.FTZ R103, R0.reuse, R103 ;  /* 0x0000006700677220 */ /* 0x040fe40000410000 */
[C---:B------:R-:W-:Y:S02]  /*18fb0*/  FMUL.FTZ R50, R0.reuse, R154 ;  /* 0x0000009a00327220 */ /* 0x040fe40000410000 */
[----:B------:R-:W-:Y:S01]  /*18fc0*/  FMUL.FTZ R51, R0, R155 ;  /* 0x0000009b00337220 */ /* 0x000fe20000410000 */
[----:B------:R1:W-:Y:S01]  /*18fd0*/  MUFU.EX2 R231, R2 ;  /* 0x0000000200e77308 */ /* 0x0003e20000000800 */
[----:B---3--:R-:W-:Y:S09]  /*18fe0*/  FFMA.FTZ R44, R64, c[0x0][0x2d0], -R160 ;  /* 0x0000b400402c7a23 */ /* 0x008ff200000108a0 */
[----:B------:R3:W-:Y:S01]  /*18ff0*/  MUFU.EX2 R183, R44 ;  /* 0x0000002c00b77308 */ /* 0x0007e20000000800 */
[----:B--2---:R-:W-:Y:S09]  /*19000*/  FFMA.FTZ R52, R57, c[0x0][0x2d0], -R162 ;  /* 0x0000b40039347a23 */ /* 0x004ff200000108a2 */
[----:B------:R-:W-:Y:S01]  /*19010*/  MUFU.EX2 R178, R55 ;  /* 0x0000003700b27308 */ /* 0x000fe20000000800 */
[----:B-1----:R-:W-:Y:S04]  /*19020*/  FMUL.FTZ R2, R3, c[0x0][0x2d0] ;  /* 0x0000b40003027a20 */ /* 0x002fe80000410000 */
[--C-:B------:R-:W-:Y:S02]  /*19030*/  FFMA.FTZ R4, R10, c[0x0][0x2d0], -R2.reuse ;  /* 0x0000b4000a047a23 */ /* 0x100fe40000010802 */
[--C-:B------:R-:W-:Y:S03]  /*19040*/  FFMA.FTZ R16, R26, c[0x0][0x2d0], -R2.reuse ;  /* 0x0000b4001a107a23 */ /* 0x100fe60000010802 */
[----:B------:R1:W-:Y:S01]  /*19050*/  MUFU.EX2 R174, R52 ;  /* 0x0000003400ae7308 */ /* 0x0003e20000000800 */
[--C-:B------:R-:W-:Y:S02]  /*19060*/  FFMA.FTZ R31, R31, c[0x0][0x2d0], -R2.reuse ;  /* 0x0000b4001f1f7a23 */ /* 0x100fe40000010802 */
[----:B------:R-:W-:Y:S02]  /*19070*/  FMUL.FTZ R26, R0, R138 ;  /* 0x0000008a001a7220 */ /* 0x000fe40000410000 */
[--C-:B------:R-:W-:Y:S02]  /*19080*/  FFMA.FTZ R40, R46, c[0x0][0x2d0], -R2.reuse ;  /* 0x0000b4002e287a23 */ /* 0x100fe40000010802 */
[--C-:B------:R-:W-:Y:S02]  /*19090*/  FFMA.FTZ R42, R42, c[0x0][0x2d0], -R2.reuse ;  /* 0x0000b4002a2a7a23 */ /* 0x100fe40000010802 */
[----:B------:R-:W-:Y:S01]  /*190a0*/  FFMA.FTZ R43, R43, c[0x0][0x2d0], -R2 ;  /* 0x0000b4002b2b7a23 */ /* 0x000fe20000010802 */
[----:B------:R2:W-:Y:S01]  /*190b0*/  MUFU.EX2 R167, R4 ;  /* 0x0000000400a77308 */ /* 0x0005e20000000800 */
[----:B---3--:R-:W-:Y:S09]  /*190c0*/  FFMA.FTZ R44, R65, c[0x0][0x2d0], -R160 ;  /* 0x0000b400412c7a23 */ /* 0x008ff200000108a0 */
[----:B------:R3:W-:Y:S01]  /*190d0*/  MUFU.EX2 R166, R16 ;  /* 0x0000001000a67308 */ /* 0x0007e20000000800 */
[----:B-1----:R-:W-:Y:S09]  /*190e0*/  F2FP.BF16.PACK_AB R52, R188, R187 ;  /* 0x000000bbbc34723e */ /* 0x002ff200000010ff */
[----:B------:R1:W-:Y:S01]  /*190f0*/  MUFU.EX2 R163, R31 ;  /* 0x0000001f00a37308 */ /* 0x0003e20000000800 */
[--C-:B--2---:R-:W-:Y:S09]  /*19100*/  FFMA.FTZ R4, R11, c[0x0][0x2d0], -R2.reuse ;  /* 0x0000b4000b047a23 */ /* 0x104ff20000010802 */
[----:B------:R2:W-:Y:S01]  /*19110*/  MUFU.EX2 R168, R4 ;  /* 0x0000000400a87308 */ /* 0x0005e20000000800 */
[----:B---3--:R-:W-:Y:S09]  /*19120*/  FMUL.FTZ R16, R113, R128 ;  /* 0x0000008071107220 */ /* 0x008ff20000410000 */
[----:B------:R3:W-:Y:S01]  /*19130*/  MUFU.EX2 R149, R40 ;  /* 0x0000002800957308 */ /* 0x0007e20000000800 */
[----:B-1----:R-:W-:Y:S09]  /*19140*/  FMUL.FTZ R31, R0, R143 ;  /* 0x0000008f001f7220 */ /* 0x002ff20000410000 */
[----:B------:R-:W-:Y:S01]  /*19150*/  MUFU.EX2 R151, R42 ;  /* 0x0000002a00977308 */ /* 0x000fe20000000800 */
[--C-:B--2---:R-:W-:Y:S02]  /*19160*/  FFMA.FTZ R4, R14, c[0x0][0x2d0], -R2.reuse ;  /* 0x0000b4000e047a23 */ /* 0x104fe40000010802 */
[C---:B------:R-:W-:Y:S07]  /*19170*/  FMUL.FTZ R14, R0.reuse, R126 ;  /* 0x0000007e000e7220 */ /* 0x040fee0000410000 */
[----:B------:R1:W-:Y:S01]  /*19180*/  MUFU.EX2 R169, R4 ;  /* 0x0000000400a97308 */ /* 0x0003e20000000800 */
[--C-:B---3--:R-:W-:Y:S09]  /*19190*/  FFMA.FTZ R40, R47, c[0x0][0x2d0], -R2.reuse ;  /* 0x0000b4002f287a23 */ /* 0x108ff20000010802 */
[----:B------:R-:W2:Y:S10]  /*191a0*/  MUFU.EX2 R150, R43 ;  /* 0x0000002b00967308 */ /* 0x000eb40000000800 */
[----:B------:R3:W-:Y:S01]  /*191b0*/  MUFU.EX2 R181, R44 ;  /* 0x0000002c00b57308 */ /* 0x0007e20000000800 */
[----:B-1----:R-:W-:Y:S02]  /*191c0*/  FFMA.FTZ R4, R15, c[0x0][0x2d0], -R2 ;  /* 0x0000b4000f047a23 */ /* 0x002fe40000010802 */
[----:B------:R-:W-:Y:S07]  /*191d0*/  FMUL.FTZ R15, R0, R127 ;  /* 0x0000007f000f7220 */ /* 0x000fee0000410000 */
[----:B------:R1:W4:Y:S01]  /*191e0*/  MUFU.EX2 R170, R4 ;  /* 0x0000000400aa7308 */ /* 0x0003220000000800 */
[----:B--2---:R-:W-:Y:S01]  /*191f0*/  F2FP.BF16.PACK_AB R53, R150, R151 ;  /* 0x000000979635723e */ /* 0x004fe200000010ff */
[----:B---3--:R-:W-:Y:S01]  /*19200*/  FFMA.FTZ R44, R54, c[0x0][0x2d0], -R161 ;  /* 0x0000b400362c7a23 */ /* 0x008fe200000108a1 */
[----:B------:R-:W-:Y:S07]  /*19210*/  F2FP.BF16.PACK_AB R54, R185, R186 ;  /* 0x000000bab936723e */ /* 0x000fee00000010ff */
[----:B------:R-:W-:Y:S01]  /*19220*/  MUFU.EX2 R180, R44 ;  /* 0x0000002c00b47308 */ /* 0x000fe20000000800 */
[----:B-1----:R-:W-:Y:S05]  /*19230*/  @P0 SHF.R.S32.HI R4, RZ, 0x1f, R200 ;  /* 0x0000001fff040819 */ /* 0x002fea00000114c8 */
[----:B------:R-:W-:Y:S02]  /*19240*/  @P0 IMAD R8, R4, c[0x0][0x1e0], RZ ;  /* 0x0000780004080a24 */ /* 0x000fe400078e02ff */
[----:B------:R-:W-:Y:S02]  /*19250*/  FFMA.FTZ R4, R21, c[0x0][0x2d0], -R160 ;  /* 0x0000b40015047a23 */ /* 0x000fe400000108a0 */
[----:B------:R-:W-:Y:S02]  /*19260*/  @P0 IMAD R8, R200, c[0x0][0x1e4], R8 ;  /* 0x00007900c8080a24 */ /* 0x000fe400078e0208 */
[----:B------:R1:W-:Y:S02]  /*19270*/  MUFU.EX2 R228, R4 ;  /* 0x0000000400e47308 */ /* 0x0003e40000000800 */
[----:B-1----:R-:W-:Y:S05]  /*19280*/  @P0 MOV R4, R202 ;  /* 0x000000ca00040202 */ /* 0x002fea0000000f00 */
[----:B------:R-:W-:Y:S01]  /*19290*/  @P0 IMAD.WIDE.U32 R4, R6, 0x50, R4 ;  /* 0x0000005006040825 */ /* 0x000fe200078e0004 */
[----:B------:R-:W-:Y:S02]  /*192a0*/  @P0 IADD3 R6, R7, R8, RZ ;  /* 0x0000000807060210 */ /* 0x000fe40007ffe0ff */
[----:B------:R-:W-:Y:S01]  /*192b0*/  @P0 MOV R7, c[0x0][0x1e0] ;  /* 0x0000780000070a02 */ /* 0x000fe20000000f00 */
[--C-:B------:R-:W-:Y:S01]  /*192c0*/  FFMA.FTZ R8, R32, c[0x0][0x2d0], -R160.reuse ;  /* 0x0000b40020087a23 */ /* 0x100fe200000108a0 */
[----:B------:R-:W-:Y:S01]  /*192d0*/  @P0 LEA R10, P1, R4, c[0x0][0x1c8], 0x1 ;  /* 0x00007200040a0a11 */ /* 0x000fe200078208ff */
[----:B------:R-:W-:Y:S01]  /*192e0*/  @P0 IMAD R6, R6, 0x50, RZ ;  /* 0x0000005006060824 */ /* 0x000fe200078e02ff */
[----:B------:R-:W-:Y:S01]  /*192f0*/  @P0 SHF.L.U32 R13, R7, 0x5, RZ ;  /* 0x00000005070d0819 */ /* 0x000fe200000006ff */
[----:B------:R1:W-:Y:S01]  /*19300*/  MUFU.EX2 R225, R8 ;  /* 0x0000000800e17308 */ /* 0x0003e20000000800 */
[--C-:B------:R-:W-:Y:S02]  /*19310*/  FFMA.FTZ R32, R36, c[0x0][0x2d0], -R160.reuse ;  /* 0x0000b40024207a23 */ /* 0x100fe400000108a0 */
[----:B------:R-:W-:Y:S01]  /*19320*/  @P0 IADD3 R6, R5, R6, RZ ;  /* 0x0000000605060210 */ /* 0x000fe20007ffe0ff */
[----:B------:R-:W-:Y:S01]  /*19330*/  FFMA.FTZ R36, R48, c[0x0][0x2d0], -R160 ;  /* 0x0000b40030247a23 */ /* 0x000fe200000108a0 */
[----:B------:R-:W-:Y:S01]  /*19340*/  @P0 MOV R5, 0x5 ;  /* 0x0000000500050802 */ /* 0x000fe20000000f00 */
[----:B------:R-:W-:Y:S01]  /*19350*/  FMUL.FTZ R48, R111, R152 ;  /* 0x000000986f307220 */ /* 0x000fe20000410000 */
[----:B------:R-:W-:Y:S02]  /*19360*/  @P0 LEA.HI.X R11, R4, c[0x0][0x1cc], R6, 0x1, P1 ;  /* 0x00007300040b0a11 */ /* 0x000fe400008f0c06 */
[----:B------:R-:W-:Y:S01]  /*19370*/  @P0 SHF.L.U64.HI R12, R7, R5, c[0x0][0x1e4] ;  /* 0x00007900070c0619 */ /* 0x000fe20000010205 */
[--C-:B------:R-:W-:Y:S01]  /*19380*/  FFMA.FTZ R5, R22, c[0x0][0x2d0], -R161.reuse ;  /* 0x0000b40016057a23 */ /* 0x100fe200000108a1 */
[----:B------:R2:W-:Y:S01]  /*19390*/  MUFU.EX2 R196, R32 ;  /* 0x0000002000c47308 */ /* 0x0005e20000000800 */
[----:B------:R3:W-:Y:S09]  /*193a0*/  @P0 LDGSTS.E.BYPASS.LTC128B.128 [R221+0x2900], [R10.64], !P4 ;  /* 0x029000000add0fae */ /* 0x0007f2000e101d48 */
[----:B------:R5:W-:Y:S01]  /*193b0*/  MUFU.EX2 R223, R5 ;  /* 0x0000000500df7308 */ /* 0x000be20000000800 */
[-C--:B-1----:R-:W-:Y:S04]  /*193c0*/  @P0 IADD3 R8, P3, R10, R13.reuse, RZ ;  /* 0x0000000d0a080210 */ /* 0x082fe80007f7e0ff */
[-C--:B------:R-:W-:Y:S02]  /*193d0*/  @P0 IADD3.X R9, R11, R12.reuse, RZ, P3, !PT ;  /* 0x0000000c0b090210 */ /* 0x080fe40001ffe4ff */
[-C--:B------:R-:W-:Y:S03]  /*193e0*/  @P0 IADD3 R6, P1, R8, R13.reuse, RZ ;  /* 0x0000000d08060210 */ /* 0x080fe60007f3e0ff */
[----:B------:R1:W-:Y:S01]  /*193f0*/  MUFU.EX2 R194, R36 ;  /* 0x0000002400c27308 */ /* 0x0003e20000000800 */
[----:B------:R4:W-:Y:S01]  /*19400*/  @P0 LDGSTS.E.BYPASS.LTC128B.128 [R221+0x3100], [R8.64], !P4 ;  /* 0x0310000008dd0fae */ /* 0x0009e2000e101d48 */
[----:B------:R-:W-:Y:S01]  /*19410*/  @P0 IADD3.X R7, R9, R12, RZ, P1, !PT ;  /* 0x0000000c09070210 */ /* 0x000fe20000ffe4ff */
[----:B--2---:R-:W-:Y:S01]  /*19420*/  FMUL.FTZ R32, R113, R144 ;  /* 0x0000009071207220 */ /* 0x004fe20000410000 */
[-C--:B------:R-:W-:Y:S01]  /*19430*/  @P0 IADD3 R4, P2, R6, R13.reuse, RZ ;  /* 0x0000000d06040210 */ /* 0x080fe20007f5e0ff */
[--C-:B---3--:R-:W-:Y:S03]  /*19440*/  FFMA.FTZ R11, R23, c[0x0][0x2d0], -R161.reuse ;  /* 0x0000b400170b7a23 */ /* 0x108fe600000108a1 */
[----:B------:R-:W-:Y:S01]  /*19450*/  @P0 IADD3 R10, P1, R4, R13, RZ ;  /* 0x0000000d040a0210 */ /* 0x000fe20007f3e0ff */
[----:B------:R2:W-:Y:S01]  /*19460*/  @P0 LDGSTS.E.BYPASS.LTC128B.128 [R221+0x3900], [R6.64], !P4 ;  /* 0x0390000006dd0fae */ /* 0x0005e2000e101d48 */
[----:B------:R-:W-:Y:S01]  /*19470*/  FMUL.FTZ R13, R111, R125 ;  /* 0x0000007d6f0d7220 */ /* 0x000fe20000410000 */
[----:B------:R3:W-:Y:S01]  /*19480*/  MUFU.EX2 R222, R11 ;  /* 0x0000000b00de7308 */ /* 0x0007e20000000800 */
[----:B-----5:R-:W-:Y:S05]  /*19490*/  @P0 IADD3.X R5, R7, R12, RZ, P2, !PT ;  /* 0x0000000c07050210 */ /* 0x020fea00017fe4ff */
[----:B------:R5:W-:Y:S01]  /*194a0*/  @P0 LDGSTS.E.BYPASS.LTC128B.128 [R221+0x4100], [R4.64], !P4 ;  /* 0x0410000004dd0fae */ /* 0x000be2000e101d48 */
[----:B-1----:R-:W-:Y:S02]  /*194b0*/  FFMA.FTZ R36, R49, c[0x0][0x2d0], -R160 ;  /* 0x0000b40031247a23 */ /* 0x002fe400000108a0 */
[C---:B------:R-:W-:Y:S02]  /*194c0*/  FMUL.FTZ R49, R111.reuse, R153 ;  /* 0x000000996f317220 */ /* 0x040fe40000410000 */
[----:B------:R1:W-:Y:S01]  /*194d0*/  MUFU.EX2 R193, R36 ;  /* 0x0000002400c17308 */ /* 0x0003e20000000800 */
[----:B----4-:R-:W-:Y:S01]  /*194e0*/  FMUL.FTZ R8, R111, R120 ;  /* 0x000000786f087220 */ /* 0x010fe20000410000 */
[----:B------:R-:W-:Y:S01]  /*194f0*/  F2FP.BF16.PACK_AB R120, R227, R226 ;  /* 0x000000e2e378723e */ /* 0x000fe200000010ff */
[----:B------:R-:W-:Y:S01]  /*19500*/  FMUL.FTZ R9, R111, R121 ;  /* 0x000000796f097220 */ /* 0x000fe20000410000 */
[----:B------:R-:W-:Y:S02]  /*19510*/  F2FP.BF16.PACK_AB R121, R168, R167 ;  /* 0x000000a7a879723e */ /* 0x000fe400000010ff */
[----:B---3--:R-:W-:Y:S01]  /*19520*/  @P0 IADD3.X R11, R5, R12, RZ, P1, !PT ;  /* 0x0000000c050b0210 */ /* 0x008fe20000ffe4ff */
[--C-:B--2---:R-:W-:Y:S02]  /*19530*/  FFMA.FTZ R6, R34, c[0x0][0x2d0], -R161.reuse ;  /* 0x0000b40022067a23 */ /* 0x104fe400000108a1 */
[--C-:B------:R-:W-:Y:S02]  /*19540*/  FFMA.FTZ R12, R29, c[0x0][0x2d0], -R162.reuse ;  /* 0x0000b4001d0c7a23 */ /* 0x100fe400000108a2 */
[----:B------:R2:W-:Y:S01]  /*19550*/  @P0 LDGSTS.E.BYPASS.LTC128B.128 [R221+0x4900], [R10.64], !P4 ;  /* 0x049000000add0fae */ /* 0x0005e2000e101d48 */
[----:B------:R3:W-:Y:S01]  /*19560*/  MUFU.EX2 R203, R6 ;  /* 0x0000000600cb7308 */ /* 0x0007e20000000800 */
[----:B------:R-:W-:Y:S01]  /*19570*/  FMUL.FTZ R7, R112, R119 ;  /* 0x0000007770077220 */ /* 0x000fe20000410000 */
[----:B------:R-:W-:Y:S01]  /*19580*/  F2FP.BF16.PACK_AB R119, R234, R235 ;  /* 0x000000ebea77723e */ /* 0x000fe200000010ff */
[----:B------:R-:W-:Y:S01]  /*19590*/  FMUL.FTZ R29, R111, R141 ;  /* 0x0000008d6f1d7220 */ /* 0x000fe20000410000 */
[----:B------:R-:W-:Y:S01]  /*195a0*/  ISETP.GT.AND P0, PT, R201, R241, PT ;  /* 0x000000f1c900720c */ /* 0x000fe20003f04270 */
[----:B-----5:R-:W-:Y:S01]  /*195b0*/  FFMA.FTZ R4, R35, c[0x0][0x2d0], -R161 ;  /* 0x0000b40023047a23 */ /* 0x020fe200000108a1 */
[----:B------:R-:W-:Y:S01]  /*195c0*/  MOV R201, R200 ;  /* 0x000000c800c97202 */ /* 0x000fe20000000f00 */
[----:B------:R-:W4:Y:S01]  /*195d0*/  LDSM.16.MT88.4 R20, [R205] ;  /* 0x00000000cd14783b */ /* 0x000f220000004200 */
[----:B------:R-:W-:Y:S01]  /*195e0*/  FMUL.FTZ R5, R113, R117 ;  /* 0x0000007571057220 */ /* 0x000fe20000410000 */
[----:B------:R-:W-:Y:S01]  /*195f0*/  F2FP.BF16.PACK_AB R117, R233, R232 ;  /* 0x000000e8e975723e */ /* 0x000fe200000010ff */
[----:B------:R5:W-:Y:S01]  /*19600*/  MUFU.EX2 R220, R4 ;  /* 0x0000000400dc7308 */ /* 0x000be20000000800 */
[C---:B------:R-:W-:Y:S02]  /*19610*/  FMUL.FTZ R34, R112.reuse, R146 ;  /* 0x0000009270227220 */ /* 0x040fe40000410000 */
[C---:B------:R-:W-:Y:S02]  /*19620*/  FMUL.FTZ R35, R112.reuse, R147 ;  /* 0x0000009370237220 */ /* 0x040fe40000410000 */
[----:B------:R-:W4:Y:S01]  /*19630*/  LDSM.16.MT88.4 R156, [R209] ;  /* 0x00000000d19c783b */ /* 0x000f220000004200 */
[----:B-1----:R-:W-:Y:S04]  /*19640*/  FMUL.FTZ R36, R113, R148 ;  /* 0x0000009471247220 */ /* 0x002fe80000410000 */
[----:B------:R1:W-:Y:S03]  /*19650*/  MUFU.EX2 R198, R12 ;  /* 0x0000000c00c67308 */ /* 0x0003e60000000800 */
[----:B------:R-:W-:Y:S01]  /*19660*/  LDSM.16.MT88.4 R128, [R208] ;  /* 0x00000000d080783b */ /* 0x000fe20000004200 */
[----:B---3--:R-:W-:Y:S01]  /*19670*/  FMUL.FTZ R6, R112, R118 ;  /* 0x0000007670067220 */ /* 0x008fe20000410000 */
[----:B------:R-:W-:Y:S01]  /*19680*/  F2FP.BF16.PACK_AB R118, R239, R237 ;  /* 0x000000edef76723e */ /* 0x000fe200000010ff */
[C---:B--2---:R-:W-:Y:S01]  /*19690*/  FMUL.FTZ R10, R0.reuse, R122 ;  /* 0x0000007a000a7220 */ /* 0x044fe20000410000 */
[----:B------:R-:W-:Y:S01]  /*196a0*/  F2FP.BF16.PACK_AB R122, R231, R230 ;  /* 0x000000e6e77a723e */ /* 0x000fe200000010ff */
[----:B------:R-:W-:Y:S01]  /*196b0*/  FMUL.FTZ R11, R0, R123 ;  /* 0x0000007b000b7220 */ /* 0x000fe20000410000 */
[----:B------:R-:W-:Y:S01]  /*196c0*/  F2FP.BF16.PACK_AB R123, R170, R169 ;  /* 0x000000a9aa7b723e */ /* 0x000fe200000010ff */
[----:B------:R-:W2:Y:S01]  /*196d0*/  MUFU.EX2 R148, R40 ;  /* 0x0000002800947308 */ /* 0x000ea20000000800 */
[----:B------:R-:W-:Y:S01]  /*196e0*/  LDSM.16.MT88.4 R44, [R205+0x1000] ;  /* 0x00100000cd2c783b */ /* 0x000fe20000004200 */
[----:B-----5:R-:W-:Y:S02]  /*196f0*/  FFMA.FTZ R4, R24, c[0x0][0x2d0], -R162 ;  /* 0x0000b40018047a23 */ /* 0x020fe400000108a2 */
[----:B------:R-:W-:Y:S02]  /*19700*/  FFMA.FTZ R24, R30, c[0x0][0x2d0], -R2 ;  /* 0x0000b4001e187a23 */ /* 0x000fe40000010802 */
[----:B------:R-:W-:Y:S03]  /*19710*/  FMUL.FTZ R30, R0, R142 ;  /* 0x0000008e001e7220 */ /* 0x000fe60000410000 */
[----:B------:R-:W-:Y:S01]  /*19720*/  LDSM.16.MT88.4 R144, [R209+0x2000] ;  /* 0x00200000d190783b */ /* 0x000fe20000004200 */
[----:B------:R3:W-:Y:S01]  /*19730*/  MUFU.EX2 R197, R4 ;  /* 0x0000000400c57308 */ /* 0x0007e20000000800 */
[----:B-1----:R-:W-:Y:S06]  /*19740*/  FMUL.FTZ R12, R111, R124 ;  /* 0x0000007c6f0c7220 */ /* 0x002fec0000410000 */
[----:B------:R-:W1:Y:S03]  /*19750*/  LDSM.16.MT88.4 R124, [R206] ;  /* 0x00000000ce7c783b */ /* 0x000e660000004200 */
[----:B------:R5:W-:Y:S01]  /*19760*/  MUFU.EX2 R164, R24 ;  /* 0x0000001800a47308 */ /* 0x000be20000000800 */
[----:B--2---:R-:W-:Y:S04]  /*19770*/  F2FP.BF16.PACK_AB R55, R148, R149 ;  /* 0x000000959437723e */ /* 0x004fe800000010ff */
[----:B------:R-:W-:Y:S08]  /*19780*/  LDSM.16.MT88.4 R40, [R208+0x800] ;  /* 0x00080000d028783b */ /* 0x000ff00000004200 */
[----:B------:R-:W0:Y:S01]  /*19790*/  LDGDEPBAR ;  /* 0x00000000000079af */ /* 0x000e220000000000 */
[--C-:B---3--:R-:W-:Y:S02]  /*197a0*/  FFMA.FTZ R4, R25, c[0x0][0x2d0], -R162.reuse ;  /* 0x0000b40019047a23 */ /* 0x108fe400000108a2 */
[C---:B------:R-:W-:Y:S02]  /*197b0*/  FMUL.FTZ R25, R111.reuse, R137 ;  /* 0x000000896f197220 */ /* 0x040fe40000410000 */
[----:B------:R2:W3:Y:S01]  /*197c0*/  MUFU.EX2 R199, R4 ;  /* 0x0000000400c77308 */ /* 0x0004e20000000800 */
[C---:B-----5:R-:W-:Y:S02]  /*197d0*/  FMUL.FTZ R24, R111.reuse, R136 ;  /* 0x000000886f187220 */ /* 0x060fe40000410000 */
[----:B--2---:R-:W-:Y:S02]  /*197e0*/  FFMA.FTZ R4, R28, c[0x0][0x2d0], -R162 ;  /* 0x0000b4001c047a23 */ /* 0x004fe400000108a2 */
[----:B------:R-:W-:Y:S05]  /*197f0*/  FMUL.FTZ R28, R111, R140 ;  /* 0x0000008c6f1c7220 */ /* 0x000fea0000410000 */
[----:B------:R2:W5:Y:S02]  /*19800*/  MUFU.EX2 R202, R4 ;  /* 0x0000000400ca7308 */ /* 0x0005640000000800 */
[----:B--2---:R-:W-:Y:S01]  /*19810*/  FMUL.FTZ R4, R113, R116 ;  /* 0x0000007471047220 */ /* 0x004fe20000410000 */
        /* <DEDUP_REMOVED lines=12> */
[----:B--2---:R-:W-:Y:S02]  /*198e0*/  FMUL.FTZ R20, R113, R132 ;  /* 0x0000008471147220 */ /* 0x004fe40000410000 */
[----:B------:R-:W-:Y:S05]  /*198f0*/  LDSM.16.MT88.4 R132, [R206+0x800] ;  /* 0x00080000ce84783b */ /* 0x000fea0000004200 */
[-C--:B------:R-:W-:Y:S08]  /*19900*/  HMMA.16816.F32.BF16 R20, R116, R156.reuse, R20 ;  /* 0x0000009c7414723c */ /* 0x080ff00000041814 */
[C---:B------:R-:W-:Y:S08]  /*19910*/  HMMA.16816.F32.BF16 R24, R120.reuse, R156, R24 ;  /* 0x0000009c7818723c */ /* 0x040ff00000041818 */
[-C--:B------:R-:W-:Y:S08]  /*19920*/  HMMA.16816.F32.BF16 R28, R120, R158.reuse, R28 ;  /* 0x0000009e781c723c */ /* 0x080ff0000004181c */
[C---:B------:R-:W-:Y:S08]  /*19930*/  HMMA.16816.F32.BF16 R32, R116.reuse, R158, R32 ;  /* 0x0000009e7420723c */ /* 0x040ff00000041820 */
[-C--:B-1----:R-:W-:Y:S08]  /*19940*/  HMMA.16816.F32.BF16 R84, R116, R124.reuse, R84 ;  /* 0x0000007c7454723c */ /* 0x082ff00000041854 */
[C---:B------:R-:W-:Y:S08]  /*19950*/  HMMA.16816.F32.BF16 R88, R120.reuse, R124, R88 ;  /* 0x0000007c7858723c */ /* 0x040ff00000041858 */
[-C--:B------:R-:W-:Y:S08]  /*19960*/  HMMA.16816.F32.BF16 R92, R120, R126.reuse, R92 ;  /* 0x0000007e785c723c */ /* 0x080ff0000004185c */
[C---:B------:R-:W-:Y:S01]  /*19970*/  HMMA.16816.F32.BF16 R96, R116.reuse, R126, R96 ;  /* 0x0000007e7460723c */ /* 0x040fe20000041860 */
[----:B------:R-:W1:Y:S07]  /*19980*/  LDSM.16.MT88.4 R124, [R205+0x800] ;  /* 0x00080000cd7c783b */ /* 0x000e6e0000004200 */
[-C--:B------:R-:W-:Y:S08]  /*19990*/  HMMA.16816.F32.BF16 R36, R116, R128.reuse, R36 ;  /* 0x000000807424723c */ /* 0x080ff00000041824 */
[C---:B------:R-:W-:Y:S08]  /*199a0*/  HMMA.16816.F32.BF16 R100, R120.reuse, R128, R100 ;  /* 0x000000807864723c */ /* 0x040ff00000041864 */
[-C--:B------:R-:W-:Y:S07]  /*199b0*/  HMMA.16816.F32.BF16 R48, R120, R130.reuse, R48 ;  /* 0x000000827830723c */ /* 0x080fee0000041830 */
[----:B---3--:R-:W-:Y:S01]  /*199c0*/  F2FP.BF16.PACK_AB R120, R199, R197 ;  /* 0x000000c5c778723e */ /* 0x008fe200000010ff */
[----:B------:R-:W-:Y:S01]  /*199d0*/  HMMA.16816.F32.BF16 R104, R116, R130, R104 ;  /* 0x000000827468723c */ /* 0x000fe20000041868 */
[----:B------:R-:W2:Y:S03]  /*199e0*/  LDSM.16.MT88.4 R128, [R209+0x800] ;  /* 0x00080000d180783b */ /* 0x000ea60000004200 */
[----:B-----5:R-:W-:Y:S02]  /*199f0*/  F2FP.BF16.PACK_AB R122, R198, R202 ;  /* 0x000000cac67a723e */ /* 0x020fe400000010ff */
[----:B----4-:R-:W-:Y:S02]  /*19a00*/  F2FP.BF16.PACK_AB R121, R165, R166 ;  /* 0x000000a6a579723e */ /* 0x010fe400000010ff */
[----:B------:R-:W-:Y:S04]  /*19a10*/  F2FP.BF16.PACK_AB R116, R228, R229 ;  /* 0x000000e5e474723e */ /* 0x000fe800000010ff */
[----:B------:R-:W-:Y:S02]  /*19a20*/  F2FP.BF16.PACK_AB R118, R224, R225 ;  /* 0x000000e1e076723e */ /* 0x000fe400000010ff */
[----:B------:R-:W-:Y:S02]  /*19a30*/  F2FP.BF16.PACK_AB R117, R222, R223 ;  /* 0x000000dfde75723e */ /* 0x000fe400000010ff */
[----:B------:R-:W-:Y:S02]  /*19a40*/  F2FP.BF16.PACK_AB R119, R220, R203 ;  /* 0x000000cbdc77723e */ /* 0x000fe400000010ff */
[----:B------:R-:W-:Y:S05]  /*19a50*/  F2FP.BF16.PACK_AB R123, R163, R164 ;  /* 0x000000a4a37b723e */ /* 0x000fea00000010ff */
[-C--:B-1----:R-:W-:Y:S08]  /*19a60*/  HMMA.16816.F32.BF16 R4, R116, R124.reuse, R4 ;  /* 0x0000007c7404723c */ /* 0x082ff00000041804 */
[C---:B------:R-:W-:Y:S08]  /*19a70*/  HMMA.16816.F32.BF16 R8, R120.reuse, R124, R8 ;  /* 0x0000007c7808723c */ /* 0x040ff00000041808 */
[-C--:B------:R-:W-:Y:S08]  /*19a80*/  HMMA.16816.F32.BF16 R12, R120, R126.reuse, R12 ;  /* 0x0000007e780c723c */ /* 0x080ff0000004180c */
[C---:B------:R-:W-:Y:S08]  /*19a90*/  HMMA.16816.F32.BF16 R16, R116.reuse, R126, R16 ;  /* 0x0000007e7410723c */ /* 0x040ff00000041810 */
[-C--:B--2---:R-:W-:Y:S08]  /*19aa0*/  HMMA.16816.F32.BF16 R20, R116, R128.reuse, R20 ;  /* 0x000000807414723c */ /* 0x084ff00000041814 */
[C---:B------:R-:W-:Y:S08]  /*19ab0*/  HMMA.16816.F32.BF16 R24, R120.reuse, R128, R24 ;  /* 0x000000807818723c */ /* 0x040ff00000041818 */
[-C--:B------:R-:W-:Y:S08]  /*19ac0*/  HMMA.16816.F32.BF16 R28, R120, R130.reuse, R28 ;  /* 0x00000082781c723c */ /* 0x080ff0000004181c */
[C---:B------:R-:W-:Y:S01]  /*19ad0*/  HMMA.16816.F32.BF16 R32, R116.reuse, R130, R32 ;  /* 0x000000827420723c */ /* 0x040fe20000041820 */
[----:B------:R-:W-:Y:S07]  /*19ae0*/  LDSM.16.MT88.4 R128, [R205+0x2000] ;  /* 0x00200000cd80783b */ /* 0x000fee0000004200 */
[-C--:B------:R-:W-:Y:S08]  /*19af0*/  HMMA.16816.F32.BF16 R84, R116, R132.reuse, R84 ;  /* 0x000000847454723c */ /* 0x080ff00000041854 */
[C---:B------:R-:W-:Y:S08]  /*19b00*/  HMMA.16816.F32.BF16 R88, R120.reuse, R132, R88 ;  /* 0x000000847858723c */ /* 0x040ff00000041858 */
[-C--:B------:R-:W-:Y:S08]  /*19b10*/  HMMA.16816.F32.BF16 R92, R120, R134.reuse, R92 ;  /* 0x00000086785c723c */ /* 0x080ff0000004185c */
[C---:B------:R-:W-:Y:S08]  /*19b20*/  HMMA.16816.F32.BF16 R96, R116.reuse, R134, R96 ;  /* 0x000000867460723c */ /* 0x040ff00000041860 */
[-C--:B------:R-:W-:Y:S08]  /*19b30*/  HMMA.16816.F32.BF16 R36, R116, R40.reuse, R36 ;  /* 0x000000287424723c */ /* 0x080ff00000041824 */
[C---:B------:R-:W-:Y:S07]  /*19b40*/  HMMA.16816.F32.BF16 R100, R120.reuse, R40, R100 ;  /* 0x000000287864723c */ /* 0x040fee0000041864 */
[--C-:B------:R-:W-:Y:S01]  /*19b50*/  FFMA.FTZ R40, R67, c[0x0][0x2d0], -R161.reuse ;  /* 0x0000b40043287a23 */ /* 0x100fe200000108a1 */
[-C--:B------:R-:W-:Y:S01]  /*19b60*/  HMMA.16816.F32.BF16 R48, R120, R42.reuse, R48 ;  /* 0x0000002a7830723c */ /* 0x080fe20000041830 */
[----:B------:R-:W1:Y:S02]  /*19b70*/  LDSM.16.MT88.4 R64, [R209+0x1000] ;  /* 0x00100000d140783b */ /* 0x000e640000004200 */
[----:B------:R2:W-:Y:S01]  /*19b80*/  MUFU.EX2 R177, R40 ;  /* 0x0000002800b17308 */ /* 0x0005e20000000800 */
[----:B------:R-:W-:Y:S04]  /*19b90*/  F2FP.BF16.PACK_AB R41, R191, R192 ;  /* 0x000000c0bf29723e */ /* 0x000fe800000010ff */
[----:B------:R-:W-:Y:S01]  /*19ba0*/  HMMA.16816.F32.BF16 R104, R116, R42, R104 ;  /* 0x0000002a7468723c */ /* 0x000fe20000041868 */
[----:B------:R-:W3:Y:S06]  /*19bb0*/  LDSM.16.MT88.4 R116, [R206+0x1000] ;  /* 0x00100000ce74783b */ /* 0x000eec0000004200 */
[----:B------:R-:W-:Y:S02]  /*19bc0*/  F2FP.BF16.PACK_AB R42, R193, R194 ;  /* 0x000000c2c12a723e */ /* 0x000fe400000010ff */
[----:B------:R-:W-:Y:S03]  /*19bd0*/  F2FP.BF16.PACK_AB R43, R189, R190 ;  /* 0x000000bebd2b723e */ /* 0x000fe600000010ff */
[--C-:B--2---:R-:W-:Y:S02]  /*19be0*/  FFMA.FTZ R40, R56, c[0x0][0x2d0], -R162.reuse ;  /* 0x0000b40038287a23 */ /* 0x104fe400000108a2 */
[----:B------:R-:W-:Y:S02]  /*19bf0*/  FFMA.FTZ R56, R60, c[0x0][0x2d0], -R162 ;  /* 0x0000b4003c387a23 */ /* 0x000fe400000108a2 */
[----:B------:R2:W-:Y:S01]  /*19c00*/  MUFU.EX2 R176, R40 ;  /* 0x0000002800b07308 */ /* 0x0005e20000000800 */
[--C-:B------:R-:W-:Y:S09]  /*19c10*/  FFMA.FTZ R60, R70, c[0x0][0x2d0], -R161.reuse ;  /* 0x0000b400463c7a23 */ /* 0x100ff200000108a1 */
[----:B------:R4:W-:Y:S01]  /*19c20*/  MUFU.EX2 R175, R56 ;  /* 0x0000003800af7308 */ /* 0x0009e20000000800 */
[----:B--2---:R-:W-:Y:S07]  /*19c30*/  F2FP.BF16.PACK_AB R40, R195, R196 ;  /* 0x000000c4c328723e */ /* 0x004fee00000010ff */
[-C--:B------:R-:W-:Y:S05]  /*19c40*/  HMMA.16816.F32.BF16 R4, R40, R44.reuse, R4 ;  /* 0x0000002c2804723c */ /* 0x080fea0000041804 */
[----:B----4-:R-:W-:Y:S03]  /*19c50*/  FFMA.FTZ R56, R63, c[0x0][0x2d0], -R2 ;  /* 0x0000b4003f387a23 */ /* 0x010fe60000010802 */
[C---:B------:R-:W-:Y:S01]  /*19c60*/  HMMA.16816.F32.BF16 R8, R52.reuse, R44, R8 ;  /* 0x0000002c3408723c */ /* 0x040fe20000041808 */
[----:B------:R2:W-:Y:S06]  /*19c70*/  MUFU.EX2 R115, R56 ;  /* 0x0000003800737308 */ /* 0x0005ec0000000800 */
[----:B------:R-:W-:Y:S01]  /*19c80*/  FFMA.FTZ R44, R61, c[0x0][0x2d0], -R162 ;  /* 0x0000b4003d2c7a23 */ /* 0x000fe200000108a2 */
[-C--:B------:R-:W-:Y:S03]  /*19c90*/  HMMA.16816.F32.BF16 R12, R52, R46.reuse, R12 ;  /* 0x0000002e340c723c */ /* 0x080fe6000004180c */
[----:B------:R4:W-:Y:S05]  /*19ca0*/  MUFU.EX2 R173, R44 ;  /* 0x0000002c00ad7308 */ /* 0x0009ea0000000800 */
[C---:B------:R-:W-:Y:S08]  /*19cb0*/  HMMA.16816.F32.BF16 R16, R40.reuse, R46, R16 ;  /* 0x0000002e2810723c */ /* 0x040ff00000041810 */
[-C--:B-1----:R-:W-:Y:S04]  /*19cc0*/  HMMA.16816.F32.BF16 R20, R40, R64.reuse, R20 ;  /* 0x000000402814723c */ /* 0x082fe80000041814 */
[----:B--2---:R-:W-:Y:S04]  /*19cd0*/  FFMA.FTZ R56, R68, c[0x0][0x2d0], -R160 ;  /* 0x0000b40044387a23 */ /* 0x004fe800000108a0 */
[C---:B------:R-:W-:Y:S01]  /*19ce0*/  HMMA.16816.F32.BF16 R24, R52.reuse, R64, R24 ;  /* 0x000000403418723c */ /* 0x040fe20000041818 */
[----:B------:R1:W-:Y:S03]  /*19cf0*/  MUFU.EX2 R172, R56 ;  /* 0x0000003800ac7308 */ /* 0x0003e60000000800 */
[--C-:B----4-:R-:W-:Y:S03]  /*19d00*/  FFMA.FTZ R44, R58, c[0x0][0x2d0], -R2.reuse ;  /* 0x0000b4003a2c7a23 */ /* 0x110fe60000010802 */
[----:B------:R-:W-:Y:S01]  /*19d10*/  FFMA.FTZ R64, R74, c[0x0][0x2d0], -R2 ;  /* 0x0000b4004a407a23 */ /* 0x000fe20000010802 */
[-C--:B------:R-:W-:Y:S03]  /*19d20*/  HMMA.16816.F32.BF16 R28, R52, R66.reuse, R28 ;  /* 0x00000042341c723c */ /* 0x080fe6000004181c */
[----:B------:R2:W-:Y:S05]  /*19d30*/  MUFU.EX2 R157, R44 ;  /* 0x0000002c009d7308 */ /* 0x0005ea0000000800 */
[C---:B------:R-:W-:Y:S05]  /*19d40*/  HMMA.16816.F32.BF16 R32, R40.reuse, R66, R32 ;  /* 0x000000422820723c */ /* 0x040fea0000041820 */
[----:B------:R-:W-:Y:S03]  /*19d50*/  MUFU.EX2 R65, R64 ;  /* 0x0000004000417308 */ /* 0x000fe60000000800 */
[-C--:B---3--:R-:W-:Y:S04]  /*19d60*/  HMMA.16816.F32.BF16 R84, R40, R116.reuse, R84 ;  /* 0x000000742854723c */ /* 0x088fe80000041854 */
[----:B-1----:R-:W-:Y:S04]  /*19d70*/  FFMA.FTZ R56, R69, c[0x0][0x2d0], -R160 ;  /* 0x0000b40045387a23 */ /* 0x002fe800000108a0 */
[C---:B------:R-:W-:Y:S01]  /*19d80*/  HMMA.16816.F32.BF16 R88, R52.reuse, R116, R88 ;  /* 0x000000743458723c */ /* 0x040fe20000041858 */
[----:B------:R1:W-:Y:S03]  /*19d90*/  MUFU.EX2 R159, R56 ;  /* 0x00000038009f7308 */ /* 0x0003e60000000800 */
[----:B--2---:R-:W-:Y:S04]  /*19da0*/  FFMA.FTZ R44, R59, c[0x0][0x2d0], -R2 ;  /* 0x0000b4003b2c7a23 */ /* 0x004fe80000010802 */
[-C--:B------:R-:W-:Y:S03]  /*19db0*/  HMMA.16816.F32.BF16 R92, R52, R118.reuse, R92 ;  /* 0x00000076345c723c */ /* 0x080fe6000004185c */
[----:B------:R2:W3:Y:S05]  /*19dc0*/  MUFU.EX2 R114, R44 ;  /* 0x0000002c00727308 */ /* 0x0004ea0000000800 */
[C---:B------:R-:W-:Y:S04]  /*19dd0*/  HMMA.16816.F32.BF16 R96, R40.reuse, R118, R96 ;  /* 0x000000762860723c */ /* 0x040fe80000041860 */
[----:B-1----:R-:W-:Y:S04]  /*19de0*/  FFMA.FTZ R56, R80, c[0x0][0x2d0], -R160 ;  /* 0x0000b40050387a23 */ /* 0x002fe800000108a0 */
[----:B------:R1:W-:Y:S01]  /*19df0*/  MUFU.EX2 R171, R56 ;  /* 0x0000003800ab7308 */ /* 0x0003e20000000800 */
[----:B--2---:R-:W-:Y:S09]  /*19e00*/  FFMA.FTZ R44, R62, c[0x0][0x2d0], -R2 ;  /* 0x0000b4003e2c7a23 */ /* 0x004ff20000010802 */
[----:B------:R2:W4:Y:S01]  /*19e10*/  MUFU.EX2 R156, R44 ;  /* 0x0000002c009c7308 */ /* 0x0005220000000800 */
[----:B-1----:R-:W-:Y:S09]  /*19e20*/  FFMA.FTZ R56, R81, c[0x0][0x2d0], -R160 ;  /* 0x0000b40051387a23 */ /* 0x002ff200000108a0 */
[----:B------:R1:W-:Y:S01]  /*19e30*/  MUFU.EX2 R81, R60 ;  /* 0x0000003c00517308 */ /* 0x0003e20000000800 */
[----:B--2---:R-:W2:Y:S09]  /*19e40*/  LDSM.16.MT88.4 R44, [R208+0x1000] ;  /* 0x00100000d02c783b */ /* 0x004eb20000004200 */
[----:B------:R5:W-:Y:S01]  /*19e50*/  MUFU.EX2 R158, R56 ;  /* 0x00000038009e7308 */ /* 0x000be20000000800 */
[--C-:B-1----:R-:W-:Y:S09]  /*19e60*/  FFMA.FTZ R60, R71, c[0x0][0x2d0], -R161.reuse ;  /* 0x0000b400473c7a23 */ /* 0x102ff200000108a1 */
[----:B------:R1:W-:Y:S01]  /*19e70*/  MUFU.EX2 R80, R60 ;  /* 0x0000003c00507308 */ /* 0x0003e20000000800 */
[----:B-----5:R-:W5:Y:S01]  /*19e80*/  LDSM.16.MT88.4 R56, [R205+0x1800] ;  /* 0x00180000cd38783b */ /* 0x020f620000004200 */
[-C--:B--2---:R-:W-:Y:S03]  /*19e90*/  HMMA.16816.F32.BF16 R36, R40, R44.reuse, R36 ;  /* 0x0000002c2824723c */ /* 0x084fe60000041824 */
[--C-:B-1----:R-:W-:Y:S05]  /*19ea0*/  FFMA.FTZ R60, R73, c[0x0][0x2d0], -R162.reuse ;  /* 0x0000b400493c7a23 */ /* 0x102fea00000108a2 */
[C---:B------:R-:W-:Y:S01]  /*19eb0*/  HMMA.16816.F32.BF16 R100, R52.reuse, R44, R100 ;  /* 0x0000002c3464723c */ /* 0x040fe20000041864 */
[----:B------:R1:W-:Y:S06]  /*19ec0*/  MUFU.EX2 R68, R60 ;  /* 0x0000003c00447308 */ /* 0x0003ec0000000800 */
[--C-:B------:R-:W-:Y:S01]  /*19ed0*/  FFMA.FTZ R44, R82, c[0x0][0x2d0], -R161.reuse ;  /* 0x0000b400522c7a23 */ /* 0x100fe200000108a1 */
[-C--:B------:R-:W-:Y:S01]  /*19ee0*/  HMMA.16816.F32.BF16 R48, R52, R46.reuse, R48 ;  /* 0x0000002e3430723c */ /* 0x080fe20000041830 */
[----:B------:R-:W2:Y:S02]  /*19ef0*/  LDSM.16.MT88.4 R52, [R209+0x1800] ;  /* 0x00180000d134783b */ /* 0x000ea40000004200 */
[----:B------:R5:W-:Y:S01]  /*19f00*/  MUFU.EX2 R71, R44 ;  /* 0x0000002c00477308 */ /* 0x000be20000000800 */
[----:B---3--:R-:W-:Y:S04]  /*19f10*/  F2FP.BF16.PACK_AB R45, R114, R157 ;  /* 0x0000009d722d723e */ /* 0x008fe800000010ff */
[----:B------:R-:W-:Y:S07]  /*19f20*/  HMMA.16816.F32.BF16 R104, R40, R46, R104 ;  /* 0x0000002e2868723c */ /* 0x000fee0000041868 */
[----:B------:R-:W-:Y:S02]  /*19f30*/  F2FP.BF16.PACK_AB R40, R184, R182 ;  /* 0x000000b6b828723e */ /* 0x000fe400000010ff */
[----:B------:R-:W-:Y:S01]  /*19f40*/  F2FP.BF16.PACK_AB R42, R181, R183 ;  /* 0x000000b7b52a723e */ /* 0x000fe200000010ff */
[----:B-1----:R-:W1:Y:S02]  /*19f50*/  LDSM.16.MT88.4 R60, [R206+0x1800] ;  /* 0x00180000ce3c783b */ /* 0x002e640000004200 */
[----:B------:R-:W-:Y:S02]  /*19f60*/  F2FP.BF16.PACK_AB R41, R178, R180 ;  /* 0x000000b4b229723e */ /* 0x000fe400000010ff */
[----:B------:R-:W-:Y:S02]  /*19f70*/  F2FP.BF16.PACK_AB R43, R177, R179 ;  /* 0x000000b3b12b723e */ /* 0x000fe400000010ff */
[----:B------:R-:W-:Y:S02]  /*19f80*/  F2FP.BF16.PACK_AB R46, R173, R175 ;  /* 0x000000afad2e723e */ /* 0x000fe400000010ff */
[----:B----4-:R-:W-:Y:S01]  /*19f90*/  F2FP.BF16.PACK_AB R47, R115, R156 ;  /* 0x0000009c732f723e */ /* 0x010fe200000010ff */
[----:B-----5:R-:W-:Y:S02]  /*19fa0*/  FFMA.FTZ R44, R83, c[0x0][0x2d0], -R161 ;  /* 0x0000b400532c7a23 */ /* 0x020fe400000108a1 */
[-C--:B------:R-:W-:Y:S02]  /*19fb0*/  HMMA.16816.F32.BF16 R4, R40, R56.reuse, R4 ;  /* 0x000000382804723c */ /* 0x080fe40000041804 */
[----:B------:R3:W-:Y:S02]  /*19fc0*/  MUFU.EX2 R70, R44 ;  /* 0x0000002c00467308 */ /* 0x0007e40000000800 */
[--C-:B---3--:R-:W-:Y:S08]  /*19fd0*/  FFMA.FTZ R44, R72, c[0x0][0x2d0], -R162.reuse ;  /* 0x0000b400482c7a23 */ /* 0x108ff000000108a2 */
[----:B------:R3:W4:Y:S02]  /*19fe0*/  MUFU.EX2 R69, R44 ;  /* 0x0000002c00457308 */ /* 0x0007240000000800 */
[----:B---3--:R-:W-:Y:S02]  /*19ff0*/  F2FP.BF16.PACK_AB R44, R174, R176 ;  /* 0x000000b0ae2c723e */ /* 0x008fe400000010ff */
[----:B----4-:R-:W-:Y:S05]  /*1a000*/  F2FP.BF16.PACK_AB R152, R68, R69 ;  /* 0x000000454498723e */ /* 0x010fea00000010ff */
[C---:B------:R-:W-:Y:S07]  /*1a010*/  HMMA.16816.F32.BF16 R8, R44.reuse, R56, R8 ;  /* 0x000000382c08723c */ /* 0x040fee0000041808 */
[--C-:B------:R-:W-:Y:S01]  /*1a020*/  FFMA.FTZ R56, R76, c[0x0][0x2d0], -R162.reuse ;  /* 0x0000b4004c387a23 */ /* 0x100fe200000108a2 */
[-C--:B------:R-:W-:Y:S03]  /*1a030*/  HMMA.16816.F32.BF16 R12, R44, R58.reuse, R12 ;  /* 0x0000003a2c0c723c */ /* 0x080fe6000004180c */
[----:B------:R3:W-:Y:S05]  /*1a040*/  MUFU.EX2 R67, R56 ;  /* 0x0000003800437308 */ /* 0x0007ea0000000800 */
[C---:B------:R-:W-:Y:S08]  /*1a050*/  HMMA.16816.F32.BF16 R16, R40.reuse, R58, R16 ;  /* 0x0000003a2810723c */ /* 0x040ff00000041810 */
[-C--:B--2---:R-:W-:Y:S08]  /*1a060*/  HMMA.16816.F32.BF16 R20, R40, R52.reuse, R20 ;  /* 0x000000342814723c */ /* 0x084ff00000041814 */
[C---:B------:R-:W-:Y:S04]  /*1a070*/  HMMA.16816.F32.BF16 R24, R44.reuse, R52, R24 ;  /* 0x000000342c18723c */ /* 0x040fe80000041818 */
[----:B---3--:R-:W-:Y:S03]  /*1a080*/  FFMA.FTZ R56, R77, c[0x0][0x2d0], -R162 ;  /* 0x0000b4004d387a23 */ /* 0x008fe600000108a2 */
[--C-:B------:R-:W-:Y:S01]  /*1a090*/  FFMA.FTZ R52, R75, c[0x0][0x2d0], -R2.reuse ;  /* 0x0000b4004b347a23 */ /* 0x100fe20000010802 */
[-C--:B------:R-:W-:Y:S01]  /*1a0a0*/  HMMA.16816.F32.BF16 R28, R44, R54.reuse, R28 ;  /* 0x000000362c1c723c */ /* 0x080fe2000004181c */
[----:B------:R2:W3:Y:S07]  /*1a0b0*/  MUFU.EX2 R66, R56 ;  /* 0x0000003800427308 */ /* 0x0004ee0000000800 */
[C---:B------:R-:W-:Y:S03]  /*1a0c0*/  HMMA.16816.F32.BF16 R32, R40.reuse, R54, R32 ;  /* 0x000000362820723c */ /* 0x040fe60000041820 */
[----:B------:R4:W5:Y:S05]  /*1a0d0*/  MUFU.EX2 R64, R52 ;  /* 0x0000003400407308 */ /* 0x00096a0000000800 */
[-C--:B-1----:R-:W-:Y:S08]  /*1a0e0*/  HMMA.16816.F32.BF16 R84, R40, R60.reuse, R84 ;  /* 0x0000003c2854723c */ /* 0x082ff00000041854 */
[C---:B------:R-:W-:Y:S01]  /*1a0f0*/  HMMA.16816.F32.BF16 R88, R44.reuse, R60, R88 ;  /* 0x0000003c2c58723c */ /* 0x040fe20000041858 */
[----:B--2---:R-:W1:Y:S03]  /*1a100*/  LDSM.16.MT88.4 R56, [R208+0x1800] ;  /* 0x00180000d038783b */ /* 0x004e660000004200 */
[----:B---3--:R-:W-:Y:S04]  /*1a110*/  F2FP.BF16.PACK_AB R154, R66, R67 ;  /* 0x00000043429a723e */ /* 0x008fe800000010ff */
[-C--:B------:R-:W-:Y:S04]  /*1a120*/  HMMA.16816.F32.BF16 R92, R44, R62.reuse, R92 ;  /* 0x0000003e2c5c723c */ /* 0x080fe8000004185c */
[--C-:B----4-:R-:W-:Y:S01]  /*1a130*/  FFMA.FTZ R52, R78, c[0x0][0x2d0], -R2.reuse ;  /* 0x0000b4004e347a23 */ /* 0x110fe20000010802 */
[----:B-----5:R-:W-:Y:S01]  /*1a140*/  F2FP.BF16.PACK_AB R153, R64, R65 ;  /* 0x000000414099723e */ /* 0x020fe200000010ff */
[----:B------:R-:W-:Y:S02]  /*1a150*/  FFMA.FTZ R2, R79, c[0x0][0x2d0], -R2 ;  /* 0x0000b4004f027a23 */ /* 0x000fe40000010802 */
[C---:B------:R-:W-:Y:S01]  /*1a160*/  HMMA.16816.F32.BF16 R96, R40.reuse, R62, R96 ;  /* 0x0000003e2860723c */ /* 0x040fe20000041860 */
[----:B------:R-:W-:Y:S10]  /*1a170*/  MUFU.EX2 R53, R52 ;  /* 0x0000003400357308 */ /* 0x000ff40000000800 */
[----:B------:R2:W3:Y:S01]  /*1a180*/  MUFU.EX2 R52, R2 ;  /* 0x0000000200347308 */ /* 0x0004e20000000800 */
[-C--:B-1----:R-:W-:Y:S08]  /*1a190*/  HMMA.16816.F32.BF16 R36, R40, R56.reuse, R36 ;  /* 0x000000382824723c */ /* 0x082ff00000041824 */
[C---:B------:R-:W-:Y:S04]  /*1a1a0*/  HMMA.16816.F32.BF16 R100, R44.reuse, R56, R100 ;  /* 0x000000382c64723c */ /* 0x040fe80000041864 */
[----:B--2---:R-:W-:Y:S01]  /*1a1b0*/  FFMA.FTZ R2, R111, R243, R226 ;  /* 0x000000f36f027223 */ /* 0x004fe200000100e2 */
[----:B---3--:R-:W-:Y:S02]  /*1a1c0*/  F2FP.BF16.PACK_AB R155, R52, R53 ;  /* 0x00000035349b723e */ /* 0x008fe400000010ff */
[----:B------:R-:W-:Y:S01]  /*1a1d0*/  MOV R111, R109 ;  /* 0x0000006d006f7202 */ /* 0x000fe20000000f00 */
[-C--:B------:R-:W-:Y:S01]  /*1a1e0*/  HMMA.16816.F32.BF16 R48, R44, R58.reuse, R48 ;  /* 0x0000003a2c30723c */ /* 0x080fe20000041830 */
[----:B------:R-:W1:Y:S07]  /*1a1f0*/  LDSM.16.MT88.4 R44, [R206+0x2000] ;  /* 0x00200000ce2c783b */ /* 0x000e6e0000004200 */
        /* <DEDUP_REMOVED lines=8> */
[----:B------:R-:W-:Y:S02]  /*1a280*/  FFMA.FTZ R4, R112, R244, R232 ;  /* 0x000000f470047223 */ /* 0x000fe400000100e8 */
        /* <DEDUP_REMOVED lines=10> */
[-C--:B------:R-:W-:Y:S01]  /*1a330*/  HMMA.16816.F32.BF16 R132, R40, R144.reuse, R20 ;  /* 0x000000902884723c */ /* 0x080fe20000041814 */
[----:B------:R-:W2:Y:S02]  /*1a340*/  LDSM.16.MT88.4 R4, [R208+0x2000] ;  /* 0x00200000d004783b */ /* 0x000ea40000004200 */
        /* <DEDUP_REMOVED lines=55> */
[----:B------:R-:W-:Y:S01]  /*1a6c0*/  FADD.FTZ R8, R114, R0 ;  /* 0x0000000072087221 */ /* 0x000fe20000010000 */
[----:B------:R-:W-:Y:S01]  /*1a6d0*/  MOV R114, R108 ;  /* 0x0000006c00727202 */ /* 0x000fe20000000f00 */
        /* <DEDUP_REMOVED lines=30> */
.L_x_959:
[----:B------:R-:W-:-:S13]  /*1a8c0*/  ISETP.GE.AND P0, PT, R200, R240, PT ;  /* 0x000000f0c800720c */ /* 0x000fda0003f06270 */
[----:B------:R-:W-:Y:S05]  /*1a8d0*/  @!P0 BRA `(.L_x_961) ;  /* 0x00004be000008947 */ /* 0x000fea0003800000 */
[----:B------:R-:W-:Y:S01]  /*1a8e0*/  IMAD.MOV.U32 R112, RZ, RZ, R109 ;  /* 0x000000ffff707224 */ /* 0x000fe200078e006d */
[----:B------:R-:W-:Y:S01]  /*1a8f0*/  MOV R114, R3 ;  /* 0x0000000300727202 */ /* 0x000fe20000000f00 */
[----:B------:R-:W-:Y:S01]  /*1a900*/  IMAD.MOV.U32 R111, RZ, RZ, R110 ;  /* 0x000000ffff6f7224 */ /* 0x000fe200078e006e */
[----:B------:R-:W-:Y:S02]  /*1a910*/  MOV R113, R108 ;  /* 0x0000006c00717202 */ /* 0x000fe40000000f00 */
.L_x_978:
[----:B--2---:R-:W2:Y:S01]  /*1a920*/  LDL R0, [R1+0x40] ;  /* 0x0000400001007983 */ /* 0x004ea20000100800 */
[----:B------:R-:W-:Y:S04]  /*1a930*/  DEPBAR.LE SB0, 0x0 ;  /* 0x000080000000791a */ /* 0x000fe80000000000 */
[----:B------:R-:W-:Y:S01]  /*1a940*/  WARPSYNC 0xffffffff ;  /* 0xffffffff00007948 */ /* 0x000fe20003800000 */
[----:B------:R-:W3:Y:S01]  /*1a950*/  LDL R54, [R1+0x38] ;  /* 0x0000380001367983 */ /* 0x000ee20000100800 */
[----:B------:R-:W-:Y:S01]  /*1a960*/  IMAD.WIDE.U32 R52, R200, c[0x0][0x208], RZ ;  /* 0x00008200c8347a25 */ /* 0x000fe200078e00ff */
        /* <DEDUP_REMOVED lines=15> */
[----:B------:R-:W2:Y:S01]  /*1aa60*/  LDSM.16.M88.4 R64, [R204+0x1800] ;  /* 0x00180000cc40783b */ /* 0x000ea20000000200 */
        /* <DEDUP_REMOVED lines=8> */
[----:B------:R-:W4:Y:S05]  /*1aaf0*/  LDL R225, [R1+0x18] ;  /* 0x0000180001e17983 */ /* 0x000f2a0000100800 */
[-C--:B-----5:R-:W-:Y:S01]  /*1ab00*/  HMMA.16816.F32.BF16 R20, R80, R32.reuse, RZ ;  /* 0x000000205014723c */ /* 0x0a0fe200000418ff */
[----:B------:R-:W5:Y:S06]  /*1ab10*/  LDSM.16.M88.4 R164, [R215] ;  /* 0x00000000d7a4783b */ /* 0x000f6c0000000200 */
[----:B------:R-:W4:Y:S01]  /*1ab20*/  LDL R224, [R1+0x14] ;  /* 0x0000140001e07983 */ /* 0x000f220000100800 */
[C---:B------:R-:W-:Y:S05]  /*1ab30*/  HMMA.16816.F32.BF16 R24, R76.reuse, R32, RZ ;  /* 0x000000204c18723c */ /* 0x040fea00000418ff */
[----:B------:R-:W1:Y:S03]  /*1ab40*/  LDSM.16.M88.4 R168, [R214+0x2000] ;  /* 0x00200000d6a8783b */ /* 0x000e660000000200 */
[-C--:B------:R-:W-:Y:S03]  /*1ab50*/  HMMA.16816.F32.BF16 R28, R76, R34.reuse, RZ ;  /* 0x000000224c1c723c */ /* 0x080fe600000418ff */
[----:B------:R-:W1:Y:S05]  /*1ab60*/  LDSM.16.M88.4 R172, [R219] ;  /* 0x00000000dbac783b */ /* 0x000e6a0000000200 */
[C---:B------:R-:W-:Y:S01]  /*1ab70*/  HMMA.16816.F32.BF16 R32, R80.reuse, R34, RZ ;  /* 0x000000225020723c */ /* 0x040fe200000418ff */
[----:B------:R-:W1:Y:S06]  /*1ab80*/  LDSM.16.M88.4 R176, [R218] ;  /* 0x00000000dab0783b */ /* 0x000e6c0000000200 */
[----:B------:R-:W1:Y:S01]  /*1ab90*/  LDSM.16.M88.4 R180, [R217] ;  /* 0x00000000d9b4783b */ /* 0x000e620000000200 */
[-C--:B------:R-:W-:Y:S05]  /*1aba0*/  HMMA.16816.F32.BF16 R36, R80, R48.reuse, RZ ;  /* 0x000000305024723c */ /* 0x080fea00000418ff */
[----:B------:R-:W1:Y:S03]  /*1abb0*/  LDSM.16.M88.4 R184, [R216] ;  /* 0x00000000d8b8783b */ /* 0x000e660000000200 */
[C---:B------:R-:W-:Y:S08]  /*1abc0*/  HMMA.16816.F32.BF16 R40, R76.reuse, R48, RZ ;  /* 0x000000304c28723c */ /* 0x040ff000000418ff */
[-C--:B------:R-:W-:Y:S08]  /*1abd0*/  HMMA.16816.F32.BF16 R44, R76, R50.reuse, RZ ;  /* 0x000000324c2c723c */ /* 0x080ff000000418ff */
[C---:B------:R-:W-:Y:S02]  /*1abe0*/  HMMA.16816.F32.BF16 R48, R80.reuse, R50, RZ ;  /* 0x000000325030723c */ /* 0x040fe400000418ff */
[----:B--2---:R-:W-:Y:S02]  /*1abf0*/  LOP3.LUT P3, RZ, R0, 0x80, RZ, 0xc0, !PT ;  /* 0x0000008000ff7812 */ /* 0x004fe4000786c0ff */
[----:B------:R-:W-:Y:S05]  /*1ac00*/  SHF.R.S32.HI R0, RZ, 0x1f, R200 ;  /* 0x0000001fff007819 */ /* 0x000fea00000114c8 */
[----:B------:R-:W-:Y:S04]  /*1ac10*/  IMAD R0, R0, c[0x0][0x208], RZ ;  /* 0x0000820000007a24 */ /* 0x000fe800078e02ff */
[----:B------:R-:W-:Y:S02]  /*1ac20*/  IMAD R0, R200, c[0x0][0x20c], R0 ;  /* 0x00008300c8007a24 */ /* 0x000fe400078e0200 */
[----:B---3--:R-:W-:Y:S02]  /*1ac30*/  IMAD.MOV.U32 R3, RZ, RZ, R54 ;  /* 0x000000ffff037224 */ /* 0x008fe400078e0036 */
[----:B------:R-:W-:Y:S02]  /*1ac40*/  IMAD.IADD R0, R53, 0x1, R0 ;  /* 0x0000000135007824 */ /* 0x000fe400078e0200 */
[----:B------:R-:W-:Y:S02]  /*1ac50*/  IMAD.WIDE.U32 R2, R52, 0x50, R2 ;  /* 0x0000005034027825 */ /* 0x000fe400078e0002 */
[-C--:B------:R-:W-:Y:S02]  /*1ac60*/  HMMA.16816.F32.BF16 R52, R80, R64.reuse, RZ ;  /* 0x000000405034723c */ /* 0x080fe400000418ff */
[----:B------:R-:W-:Y:S01]  /*1ac70*/  IMAD R0, R0, 0x50, RZ ;  /* 0x0000005000007824 */ /* 0x000fe200078e02ff */
[C---:B------:R-:W-:Y:S03]  /*1ac80*/  LEA R68, P0, R2.reuse, c[0x0][0x1f8], 0x1 ;  /* 0x00007e0002447a11 */ /* 0x040fe600078008ff */
[----:B------:R-:W-:Y:S01]  /*1ac90*/  IMAD.IADD R0, R3, 0x1, R0 ;  /* 0x0000000103007824 */ /* 0x000fe200078e0200 */
[----:B------:R-:W-:Y:S01]  /*1aca0*/  MOV R3, c[0x0][0x208] ;  /* 0x0000820000037a02 */ /* 0x000fe20000000f00 */
[C---:B------:R-:W-:Y:S04]  /*1acb0*/  HMMA.16816.F32.BF16 R56, R76.reuse, R64, RZ ;  /* 0x000000404c38723c */ /* 0x040fe800000418ff */
[C---:B------:R-:W-:Y:S01]  /*1acc0*/  IMAD.SHL.U32 R70, R3.reuse, 0x20, RZ ;  /* 0x0000002003467824 */ /* 0x040fe200078e00ff */
[----:B------:R-:W-:Y:S02]  /*1acd0*/  LEA.HI.X R69, R2, c[0x0][0x1fc], R0, 0x1, P0 ;  /* 0x00007f0002457a11 */ /* 0x000fe400000f0c00 */
[-C--:B------:R-:W-:Y:S01]  /*1ace0*/  SHF.L.U64.HI R0, R3, R115.reuse, c[0x0][0x20c] ;  /* 0x0000830003007619 */ /* 0x080fe20000010273 */
[-C--:B------:R-:W-:Y:S01]  /*1acf0*/  HMMA.16816.F32.BF16 R60, R76, R66.reuse, RZ ;  /* 0x000000424c3c723c */ /* 0x080fe200000418ff */
[-C--:B------:R-:W-:Y:S01]  /*1ad00*/  IADD3 R2, P0, R68, R70.reuse, RZ ;  /* 0x0000004644027210 */ /* 0x080fe20007f1e0ff */
[----:B------:R-:W-:Y:S01]  /*1ad10*/  @!PT LDS RZ, [RZ] ;  /* 0x00000000fffff984 */ /* 0x000fe20000000800 */
[----:B------:R-:W-:Y:S01]  /*1ad20*/  @!PT LDS RZ, [RZ] ;  /* 0x00000000fffff984 */ /* 0x000fe20000000800 */
[----:B------:R-:W-:Y:S01]  /*1ad30*/  @!PT LDS RZ, [RZ] ;  /* 0x00000000fffff984 */ /* 0x000fe20000000800 */
[----:B------:R1:W-:Y:S03]  /*1ad40*/  LDGSTS.E.BYPASS.LTC128B.128 [R221+0x100], [R68.64], !P3 ;  /* 0x0010000044dd7fae */ /* 0x0003e6000d901d48 */
[----:B------:R-:W-:Y:S01]  /*1ad50*/  IADD3 R74, P2, R2, R70, RZ ;  /* 0x00000046024a7210 */ /* 0x000fe20007f5e0ff */
[--C-:B------:R-:W-:Y:S02]  /*1ad60*/  IMAD.X R3, R69, 0x1, R0.reuse, P0 ;  /* 0x0000000145037824 */ /* 0x100fe400000e0600 */
[C---:B------:R-:W-:Y:S03]  /*1ad70*/  HMMA.16816.F32.BF16 R64, R80.reuse, R66, RZ ;  /* 0x000000425040723c */ /* 0x040fe600000418ff */
[----:B------:R2:W-:Y:S01]  /*1ad80*/  LDGSTS.E.BYPASS.LTC128B.128 [R221+0x900], [R2.64], !P3 ;  /* 0x0090000002dd7fae */ /* 0x0005e2000d901d48 */
[----:B------:R-:W-:Y:S02]  /*1ad90*/  IADD3.X R75, R3, R0, RZ, P2, !PT ;  /* 0x00000000034b7210 */ /* 0x000fe400017fe4ff */
[-C--:B------:R-:W-:Y:S03]  /*1ada0*/  IADD3 R72, P1, R74, R70.reuse, RZ ;  /* 0x000000464a487210 */ /* 0x080fe60007f3e0ff */
[----:B------:R3:W-:Y:S03]  /*1adb0*/  LDGSTS.E.BYPASS.LTC128B.128 [R221+0x1100], [R74.64], !P3 ;  /* 0x011000004add7fae */ /* 0x0007e6000d901d48 */
[--C-:B------:R-:W-:Y:S01]  /*1adc0*/  IMAD.X R73, R75, 0x1, R0.reuse, P1 ;  /* 0x000000014b497824 */ /* 0x100fe200008e0600 */
[----:B------:R-:W-:Y:S04]  /*1add0*/  IADD3 R108, P0, R72, R70, RZ ;  /* 0x00000046486c7210 */ /* 0x000fe80007f1e0ff */
[----:B------:R3:W-:Y:S01]  /*1ade0*/  LDGSTS.E.BYPASS.LTC128B.128 [R221+0x1900], [R72.64], !P3 ;  /* 0x0190000048dd7fae */ /* 0x0007e2000d901d48 */
[----:B------:R-:W-:Y:S01]  /*1adf0*/  IMAD.X R109, R73, 0x1, R0, P0 ;  /* 0x00000001496d7824 */ /* 0x000fe200000e0600 */
[C---:B------:R-:W-:Y:S01]  /*1ae00*/  ISETP.GT.AND P0, PT, R200.reuse, R240, PT ;  /* 0x000000f0c800720c */ /* 0x040fe20003f04270 */
[-C--:B-1----:R-:W-:Y:S03]  /*1ae10*/  HMMA.16816.F32.BF16 R68, R80, R156.reuse, RZ ;  /* 0x0000009c5044723c */ /* 0x082fe600000418ff */
[----:B------:R-:W4:Y:S06]  /*1ae20*/  LDL R223, [R1+0x1c] ;  /* 0x00001c0001df7983 */ /* 0x000f2c0000100800 */
[----:B------:R1:W-:Y:S03]  /*1ae30*/  LDGSTS.E.BYPASS.LTC128B.128 [R221+0x2100], [R108.64], !P3 ;  /* 0x021000006cdd7fae */ /* 0x0003e6000d901d48 */
[----:B------:R-:W-:Y:S03]  /*1ae40*/  @P0 IADD3 R0, R200, -0x1, RZ ;  /* 0xffffffffc8000810 */ /* 0x000fe60007ffe0ff */
[----:B------:R-:W-:Y:S01]  /*1ae50*/  LDSM.16.M88.4 R188, [R212] ;  /* 0x00000000d4bc783b */ /* 0x000fe20000000200 */
[----:B--2---:R-:W-:Y:S01]  /*1ae60*/  @P0 MOV R3, R110 ;  /* 0x0000006e00030202 */ /* 0x004fe20000000f00 */
[----:B------:R-:W-:Y:S01]  /*1ae70*/  @P0 IMAD.MOV.U32 R110, RZ, RZ, c[0x0][0x1e0] ;  /* 0x00007800ff6e0624 */ /* 0x000fe200078e00ff */
[----:B------:R-:W-:Y:S03]  /*1ae80*/  @P0 SHF.R.S32.HI R2, RZ, 0x1f, R0 ;  /* 0x0000001fff020819 */ /* 0x000fe60000011400 */
[----:B------:R-:W0:Y:S02]  /*1ae90*/  LDGDEPBAR ;  /* 0x00000000000079af */ /* 0x000e240000000000 */
[----:B------:R-:W-:Y:S01]  /*1aea0*/  @P0 IMAD R2, R2, c[0x0][0x1e0], RZ ;  /* 0x0000780002020a24 */ /* 0x000fe200078e02ff */
[C---:B---3--:R-:W-:Y:S03]  /*1aeb0*/  HMMA.16816.F32.BF16 R72, R76.reuse, R156, RZ ;  /* 0x0000009c4c48723c */ /* 0x048fe600000418ff */
[----:B------:R-:W2:Y:S05]  /*1aec0*/  LDSM.16.M88.4 R192, [R210] ;  /* 0x00000000d2c0783b */ /* 0x000eaa0000000200 */
[-C--:B------:R-:W-:Y:S01]  /*1aed0*/  HMMA.16816.F32.BF16 R76, R76, R158.reuse, RZ ;  /* 0x0000009e4c4c723c */ /* 0x080fe200000418ff */
[----:B------:R-:W3:Y:S03]  /*1aee0*/  LDSM.16.M88.4 R196, [R212+0x2000] ;  /* 0x00200000d4c4783b */ /* 0x000ee60000000200 */
[C---:B-1----:R-:W-:Y:S04]  /*1aef0*/  @P0 IMAD.WIDE.U32 R108, R0.reuse, c[0x0][0x1e0], RZ ;  /* 0x00007800006c0a25 */ /* 0x042fe800078e00ff */
[----:B------:R-:W-:Y:S01]  /*1af00*/  HMMA.16816.F32.BF16 R80, R80, R158, RZ ;  /* 0x0000009e5050723c */ /* 0x000fe200000418ff */
[----:B------:R-:W1:Y:S03]  /*1af10*/  LDSM.16.M88.4 R156, [R210+0x800] ;  /* 0x00080000d29c783b */ /* 0x000e660000000200 */
[----:B------:R-:W-:Y:S02]  /*1af20*/  @P0 IMAD R0, R0, c[0x0][0x1e4], R2 ;  /* 0x0000790000000a24 */ /* 0x000fe400078e0202 */
[----:B------:R-:W-:Y:S02]  /*1af30*/  @P0 IMAD.MOV.U32 R2, RZ, RZ, R222 ;  /* 0x000000ffff020224 */ /* 0x000fe400078e00de */
[-C--:B-----5:R-:W-:Y:S05]  /*1af40*/  HMMA.16816.F32.BF16 R4, R160, R164.reuse, R4 ;  /* 0x000000a4a004723c */ /* 0x0a0fea0000041804 */
[----:B------:R-:W-:Y:S03]  /*1af50*/  @P0 IMAD.WIDE.U32 R2, R108, 0x50, R2 ;  /* 0x000000506c020825 */ /* 0x000fe600078e0002 */
[C---:B------:R-:W-:Y:S04]  /*1af60*/  HMMA.16816.F32.BF16 R8, R168.reuse, R164, R8 ;  /* 0x000000a4a808723c */ /* 0x040fe80000041808 */
[----:B------:R-:W-:Y:S04]  /*1af70*/  @P0 IMAD.IADD R0, R109, 0x1, R0 ;  /* 0x000000016d000824 */ /* 0x000fe800078e0200 */
[-C--:B------:R-:W-:Y:S04]  /*1af80*/  HMMA.16816.F32.BF16 R12, R168, R166.reuse, R12 ;  /* 0x000000a6a80c723c */ /* 0x080fe8000004180c */
[----:B------:R-:W-:Y:S01]  /*1af90*/  @P0 IMAD R108, R0, 0x50, RZ ;  /* 0x00000050006c0824 */ /* 0x000fe200078e02ff */
[C---:B------:R-:W-:Y:S01]  /*1afa0*/  @P0 SHF.L.U64.HI R0, R110.reuse, R115, c[0x0][0x1e4] ;  /* 0x000079006e000619 */ /* 0x040fe20000010273 */
[----:B------:R-:W-:Y:S02]  /*1afb0*/  @P0 IMAD.SHL.U32 R110, R110, 0x20, RZ ;  /* 0x000000206e6e0824 */ /* 0x000fe400078e00ff */
[C---:B------:R-:W-:Y:S01]  /*1afc0*/  HMMA.16816.F32.BF16 R16, R160.reuse, R166, R16 ;  /* 0x000000a6a010723c */ /* 0x040fe20000041810 */
[----:B------:R-:W5:Y:S03]  /*1afd0*/  LDSM.16.M88.4 R164, [R210+0x1000] ;  /* 0x00100000d2a4783b */ /* 0x000f660000000200 */
[----:B------:R-:W-:Y:S04]  /*1afe0*/  @P0 IADD3 R3, R3, R108, RZ ;  /* 0x0000006c03030210 */ /* 0x000fe80007ffe0ff */
        /* <DEDUP_REMOVED lines=20> */
[----:B------:R-:W4:Y:S06]  /*1b130*/  LDSM.16.M88.4 R160, [R210+0x1800] ;  /* 0x00180000d2a0783b */ /* 0x000f2c0000000200 */
[----:B------:R-:W4:Y:S01]  /*1b140*/  LDSM.16.M88.4 R184, [R207+0x800] ;  /* 0x00080000cfb8783b */ /* 0x000f220000000200 */
[-C--:B--2---:R-:W-:Y:S08]  /*1b150*/  HMMA.16816.F32.BF16 R4, R188, R192.reuse, R4 ;  /* 0x000000c0bc04723c */ /* 0x084ff00000041804 */
[C---:B---3--:R-:W-:Y:S08]  /*1b160*/  HMMA.16816.F32.BF16 R8, R196.reuse, R192, R8 ;  /* 0x000000c0c408723c */ /* 0x048ff00000041808 */
        /* <DEDUP_REMOVED lines=8> */
[-C--:B-----5:R-:W-:Y:S08]  /*1b1f0*/  HMMA.16816.F32.BF16 R36, R188, R164.reuse, R36 ;  /* 0x000000a4bc24723c */ /* 0x0a0ff00000041824 */
[C---:B------:R-:W-:Y:S07]  /*1b200*/  HMMA.16816.F32.BF16 R40, R196.reuse, R164, R40 ;  /* 0x000000a4c428723c */ /* 0x040fee0000041828 */
[C---:B------:R-:W-:Y:S01]  /*1b210*/  @P0 LEA R164, P1, R2.reuse, c[0x0][0x1c8], 0x1 ;  /* 0x0000720002a40a11 */ /* 0x040fe200078208ff */
[-C--:B------:R-:W-:Y:S04]  /*1b220*/  HMMA.16816.F32.BF16 R44, R196, R166.reuse, R44 ;  /* 0x000000a6c42c723c */ /* 0x080fe8000004182c */
[----:B------:R-:W-:Y:S02]  /*1b230*/  @P0 LEA.HI.X R165, R2, c[0x0][0x1cc], R3, 0x1, P1 ;  /* 0x0000730002a50a11 */ /* 0x000fe400008f0c03 */
[-C--:B------:R-:W-:Y:S02]  /*1b240*/  @P0 IADD3 R108, P2, R164, R110.reuse, RZ ;  /* 0x0000006ea46c0210 */ /* 0x080fe40007f5e0ff */
        /* <DEDUP_REMOVED lines=8> */
[-C--:B------:R-:W-:Y:S08]  /*1b2d0*/  HMMA.16816.F32.BF16 R68, R188, R168.reuse, R68 ;  /* 0x000000a8bc44723c */ /* 0x080ff00000041844 */
[C---:B------:R-:W-:Y:S08]  /*1b2e0*/  HMMA.16816.F32.BF16 R72, R196.reuse, R168, R72 ;  /* 0x000000a8c448723c */ /* 0x040ff00000041848 */
[-C--:B------:R-:W-:Y:S08]  /*1b2f0*/  HMMA.16816.F32.BF16 R76, R196, R170.reuse, R76 ;  /* 0x000000aac44c723c */ /* 0x080ff0000004184c */
[----:B------:R-:W-:Y:S08]  /*1b300*/  HMMA.16816.F32.BF16 R80, R188, R170, R80 ;  /* 0x000000aabc50723c */ /* 0x000ff00000041850 */
[-C--:B------:R-:W-:Y:S08]  /*1b310*/  HMMA.16816.F32.BF16 R4, R172, R176.reuse, R4 ;  /* 0x000000b0ac04723c */ /* 0x080ff00000041804 */
[C---:B------:R-:W-:Y:S08]  /*1b320*/  HMMA.16816.F32.BF16 R8, R180.reuse, R176, R8 ;  /* 0x000000b0b408723c */ /* 0x040ff00000041808 */
[-C--:B------:R-:W-:Y:S08]  /*1b330*/  HMMA.16816.F32.BF16 R12, R180, R178.reuse, R12 ;  /* 0x000000b2b40c723c */ /* 0x080ff0000004180c */
[C---:B------:R-:W-:Y:S08]  /*1b340*/  HMMA.16816.F32.BF16 R16, R172.reuse, R178, R16 ;  /* 0x000000b2ac10723c */ /* 0x040ff00000041810 */
[-C--:B------:R-:W-:Y:S08]  /*1b350*/  HMMA.16816.F32.BF16 R20, R172, R184.reuse, R20 ;  /* 0x000000b8ac14723c */ /* 0x080ff00000041814 */
[C---:B------:R-:W-:Y:S08]  /*1b360*/  HMMA.16816.F32.BF16 R24, R180.reuse, R184, R24 ;  /* 0x000000b8b418723c */ /* 0x040ff00000041818 */
[-C--:B------:R-:W-:Y:S01]  /*1b370*/  HMMA.16816.F32.BF16 R28, R180, R186.reuse, R28 ;  /* 0x000000bab41c723c */ /* 0x080fe2000004181c */
[----:B------:R-:W-:Y:S01]  /*1b380*/  @!PT LDS RZ, [RZ] ;  /* 0x00000000fffff984 */ /* 0x000fe20000000800 */
[----:B------:R-:W-:Y:S01]  /*1b390*/  @!PT LDS RZ, [RZ] ;  /* 0x00000000fffff984 */ /* 0x000fe20000000800 */
[----:B------:R-:W-:Y:S01]  /*1b3a0*/  @!PT LDS RZ, [RZ] ;  /* 0x00000000fffff984 */ /* 0x000fe20000000800 */
[----:B------:R3:W-:Y:S07]  /*1b3b0*/  @P0 LDGSTS.E.BYPASS.LTC128B.128 [R221+0x2900], [R164.64], !P3 ;  /* 0x02900000a4dd0fae */ /* 0x0007ee000d901d48 */
[C---:B------:R-:W-:Y:S08]  /*1b3c0*/  HMMA.16816.F32.BF16 R32, R172.reuse, R186, R32 ;  /* 0x000000baac20723c */ /* 0x040ff00000041820 */
[-C--:B-1----:R-:W-:Y:S08]  /*1b3d0*/  HMMA.16816.F32.BF16 R36, R172, R156.reuse, R36 ;  /* 0x0000009cac24723c */ /* 0x082ff00000041824 */
[C---:B------:R-:W-:Y:S07]  /*1b3e0*/  HMMA.16816.F32.BF16 R40, R180.reuse, R156, R40 ;  /* 0x0000009cb428723c */ /* 0x040fee0000041828 */
[----:B------:R-:W-:Y:S01]  /*1b3f0*/  IMAD.IADD R157, R202, 0x1, R203 ;  /* 0x00000001ca9d7824 */ /* 0x000fe200078e02cb */
[-C--:B------:R-:W-:Y:S04]  /*1b400*/  HMMA.16816.F32.BF16 R44, R180, R158.reuse, R44 ;  /* 0x0000009eb42c723c */ /* 0x080fe8000004182c */
[----:B------:R-:W-:Y:S04]  /*1b410*/  @P4 IMAD.HI.U32 R109, R157, c[0x0][0x2c8], RZ ;  /* 0x0000b2009d6d4a27 */ /* 0x000fe800078e00ff */
[C---:B------:R-:W-:Y:S04]  /*1b420*/  HMMA.16816.F32.BF16 R48, R172.reuse, R158, R48 ;  /* 0x0000009eac30723c */ /* 0x040fe80000041830 */
[----:B------:R-:W-:Y:S01]  /*1b430*/  @P4 SHF.R.U32.HI R157, RZ, c[0x0][0x2cc], R109 ;  /* 0x0000b300ff9d4a19 */ /* 0x000fe2000001166d */
[--C-:B------:R-:W-:Y:S02]  /*1b440*/  @P0 IMAD.X R109, R165, 0x1, R0.reuse, P2 ;  /* 0x00000001a56d0824 */ /* 0x100fe400010e0600 */
[-C--:B------:R-:W-:Y:S01]  /*1b450*/  @P0 IADD3 R158, P1, R108, R110.reuse, RZ ;  /* 0x0000006e6c9e0210 */ /* 0x080fe20007f3e0ff */
[-C--:B------:R-:W-:Y:S02]  /*1b460*/  HMMA.16816.F32.BF16 R52, R172, R192.reuse, R52 ;  /* 0x000000c0ac34723c */ /* 0x080fe40000041834 */
[----:B------:R1:W-:Y:S02]  /*1b470*/  @P0 LDGSTS.E.BYPASS.LTC128B.128 [R221+0x3100], [R108.64], !P3 ;  /* 0x031000006cdd0fae */ /* 0x0003e4000d901d48 */
[--C-:B------:R-:W-:Y:S01]  /*1b480*/  @P0 IMAD.X R159, R109, 0x1, R0.reuse, P1 ;  /* 0x000000016d9f0824 */ /* 0x100fe200008e0600 */
[----:B------:R-:W-:Y:S03]  /*1b490*/  @P0 IADD3 R2, P2, R158, R110, RZ ;  /* 0x0000006e9e020210 */ /* 0x000fe60007f5e0ff */
[C---:B------:R-:W-:Y:S01]  /*1b4a0*/  HMMA.16816.F32.BF16 R56, R180.reuse, R192, R56 ;  /* 0x000000c0b438723c */ /* 0x040fe20000041838 */
[----:B------:R4:W-:Y:S03]  /*1b4b0*/  @P0 LDGSTS.E.BYPASS.LTC128B.128 [R221+0x3900], [R158.64], !P3 ;  /* 0x039000009edd0fae */ /* 0x0009e6000d901d48 */
[----:B------:R-:W-:Y:S04]  /*1b4c0*/  @P0 IADD3.X R3, R159, R0, RZ, P2, !PT ;  /* 0x000000009f030210 */ /* 0x000fe800017fe4ff */
[-C--:B------:R-:W-:Y:S01]  /*1b4d0*/  HMMA.16816.F32.BF16 R60, R180, R194.reuse, R60 ;  /* 0x000000c2b43c723c */ /* 0x080fe2000004183c */
[----:B------:R5:W-:Y:S07]  /*1b4e0*/  @P0 LDGSTS.E.BYPASS.LTC128B.128 [R221+0x4100], [R2.64], !P3 ;  /* 0x0410000002dd0fae */ /* 0x000bee000d901d48 */
[C---:B------:R-:W-:Y:S01]  /*1b4f0*/  HMMA.16816.F32.BF16 R64, R172.reuse, R194, R64 ;  /* 0x000000c2ac40723c */ /* 0x040fe20000041840 */
[----:B-1----:R-:W1:Y:S07]  /*1b500*/  SHFL.IDX PT, R108, R157, RZ, 0x1c1f ;  /* 0x001c1fff9d6c7589 */ /* 0x002e6e00000e0000 */
[-C--:B--2---:R-:W-:Y:S08]  /*1b510*/  HMMA.16816.F32.BF16 R68, R172, R160.reuse, R68 ;  /* 0x000000a0ac44723c */ /* 0x084ff00000041844 */
[C---:B------:R-:W-:Y:S07]  /*1b520*/  HMMA.16816.F32.BF16 R72, R180.reuse, R160, R72 ;  /* 0x000000a0b448723c */ /* 0x040fee0000041848 */
[----:B------:R-:W-:Y:S01]  /*1b530*/  @P0 IADD3 R160, P1, R2, R110, RZ ;  /* 0x0000006e02a00210 */ /* 0x000fe20007f3e0ff */
[-C--:B------:R-:W-:Y:S04]  /*1b540*/  HMMA.16816.F32.BF16 R76, R180, R162.reuse, R76 ;  /* 0x000000a2b44c723c */ /* 0x080fe8000004184c */
[----:B------:R-:W-:Y:S02]  /*1b550*/  @P0 IMAD.X R161, R3, 0x1, R0, P1 ;  /* 0x0000000103a10824 */ /* 0x000fe400008e0600 */
[----:B-----5:R-:W-:Y:S02]  /*1b560*/  IMAD R3, R200, -0x50, RZ ;  /* 0xffffffb0c8037824 */ /* 0x020fe400078e02ff */
[----:B------:R-:W-:Y:S01]  /*1b570*/  HMMA.16816.F32.BF16 R80, R172, R162, R80 ;  /* 0x000000a2ac50723c */ /* 0x000fe20000041850 */
[----:B------:R3:W-:Y:S03]  /*1b580*/  @P0 LDGSTS.E.BYPASS.LTC128B.128 [R221+0x4900], [R160.64], !P3 ;  /* 0x04900000a0dd0fae */ /* 0x0007e6000d901d48 */
[----:B------:R-:W-:Y:S02]  /*1b590*/  ISETP.GE.AND P3, PT, R226, 0x1, PT ;  /* 0x00000001e200780c */ /* 0x000fe40003f66270 */
[----:B------:R-:W-:Y:S01]  /*1b5a0*/  IADD3 R0, -R223, 0x1, R3 ;  /* 0x00000001df007810 */ /* 0x000fe20007ffe103 */
[----:B------:R-:W0:Y:S05]  /*1b5b0*/  LDGDEPBAR ;  /* 0x00000000000079af */ /* 0x000e2a0000000000 */
[----:B------:R-:W-:Y:S04]  /*1b5c0*/  IADD3 R0, -R224, R0, R225 ;  /* 0x00000000e0007210 */ /* 0x000fe80007ffe1e1 */
[C---:B----4-:R-:W-:Y:S02]  /*1b5d0*/  IADD3 R159, R0.reuse, UR4, RZ ;  /* 0x00000004009f7c10 */ /* 0x050fe4000fffe0ff */
[----:B------:R-:W-:Y:S03]  /*1b5e0*/  IADD3 R158, R0, c[0x0][0x328], RZ ;  /* 0x0000ca00009e7a10 */ /* 0x000fe60007ffe0ff */
[----:B-1----:R-:W-:Y:S01]  /*1b5f0*/  IMAD.IADD R0, R108, 0x1, R159 ;  /* 0x000000016c007824 */ /* 0x002fe200078e029f */
        /* <DEDUP_REMOVED lines=15> */
.L_x_964:
[----:B------:R-:W-:Y:S04]  /*1b6f0*/  MOV R108, c[0x0][0x32c] ;  /* 0x0000cb00006c7a02 */ /* 0x000fe80000000f00 */
[----:B------:R-:W-:Y:S11]  /*1b700*/  ISETP.NE.AND P0, PT, R108, 0x1, PT ;  /* 0x000000016c00780c */ /* 0x000ff60003f05270 */
[----:B------:R-:W-:Y:S02]  /*1b710*/  @!UPT UIADD3 URZ, URZ, URZ, URZ ;  /* 0x0000003f3f3ff290 */ /* 0x000fe4000fffe03f */
[----:B------:R-:W-:Y:S05]  /*1b720*/  @P0 IMAD.HI.U32 R108, R2, c[0x0][0x330], RZ ;  /* 0x0000cc00026c0a27 */ /* 0x000fea00078e00ff */
[----:B------:R-:W-:Y:S02]  /*1b730*/  @P0 SHF.R.U32.HI R2, RZ, c[0x0][0x334], R108 ;  /* 0x0000cd00ff020a19 */ /* 0x000fe4000001166c */
.L_x_965:
[----:B------:R-:W-:Y:S05]  /*1b740*/  BSYNC B0 ;  /* 0x0000000000007941 */ /* 0x000fea0003800000 */
.L_x_963:
[----:B------:R-:W-:Y:S04]  /*1b750*/  IMAD.IADD R108, R3, 0x1, -R223 ;  /* 0x00000001036c7824 */ /* 0x000fe800078e0adf */
[----:B------:R-:W-:Y:S05]  /*1b760*/  IMAD R2, R2, c[0x0][0x32c], R108 ;  /* 0x0000cb0002027a24 */ /* 0x000fea00078e026c */
[----:B------:R-:W-:Y:S02]  /*1b770*/  IADD3 R108, R2, c[0x0][0x32c], RZ ;  /* 0x0000cb00026c7a10 */ /* 0x000fe40007ffe0ff */
[----:B------:R-:W-:Y:S02]  /*1b780*/  IMNMX R0, R0, R2, !PT ;  /* 0x0000000200007217 */ /* 0x000fe40007800200 */
[----:B------:R-:W-:Y:S02]  /*1b790*/  IMNMX R115, R115, R108, PT ;  /* 0x0000006c73737217 */ /* 0x000fe40003800200 */
.L_x_962:
        /* <DEDUP_REMOVED lines=17> */
.L_x_968:
[----:B------:R-:W-:Y:S04]  /*1b8b0*/  MOV R109, c[0x0][0x32c] ;  /* 0x0000cb00006d7a02 */ /* 0x000fe80000000f00 */
[----:B------:R-:W-:Y:S11]  /*1b8c0*/  ISETP.NE.AND P0, PT, R109, 0x1, PT ;  /* 0x000000016d00780c */ /* 0x000ff60003f05270 */
[----:B------:R-:W-:Y:S02]  /*1b8d0*/  @!UPT UIADD3 URZ, URZ, URZ, URZ ;  /* 0x0000003f3f3ff290 */ /* 0x000fe4000fffe03f */
[----:B------:R-:W-:Y:S05]  /*1b8e0*/  @P0 IMAD.HI.U32 R109, R2, c[0x0][0x330], RZ ;  /* 0x0000cc00026d0a27 */ /* 0x000fea00078e00ff */
[----:B------:R-:W-:Y:S02]  /*1b8f0*/  @P0 SHF.R.U32.HI R2, RZ, c[0x0][0x334], R109 ;  /* 0x0000cd00ff020a19 */ /* 0x000fe4000001166d */
.L_x_969:
[----:B------:R-:W-:Y:S05]  /*1b900*/  BSYNC B0 ;  /* 0x0000000000007941 */ /* 0x000fea0003800000 */
.L_x_967:
[----:B------:R-:W-:Y:S04]  /*1b910*/  IMAD.IADD R109, R3, 0x1, -R223 ;  /* 0x00000001036d7824 */ /* 0x000fe800078e0adf */
[----:B------:R-:W-:Y:S05]  /*1b920*/  IMAD R2, R2, c[0x0][0x32c], R109 ;  /* 0x0000cb0002027a24 */ /* 0x000fea00078e026d */
[----:B------:R-:W-:Y:S02]  /*1b930*/  IADD3 R109, R2, c[0x0][0x32c], RZ ;  /* 0x0000cb00026d7a10 */ /* 0x000fe40007ffe0ff */
[----:B------:R-:W-:Y:S02]  /*1b940*/  IMNMX R108, R108, R2, !PT ;  /* 0x000000026c6c7217 */ /* 0x000fe40007800200 */
[----:B------:R-:W-:Y:S02]  /*1b950*/  IMNMX R110, R110, R109, PT ;  /* 0x0000006d6e6e7217 */ /* 0x000fe40003800200 */
.L_x_966:
        /* <DEDUP_REMOVED lines=10> */
[----:B---3--:R-:W-:Y:S05]  /*1ba00*/  IMAD.MOV.U32 R160, RZ, RZ, c[0x0][0x32c] ;  /* 0x0000cb00ffa07624 */ /* 0x008fea00078e00ff */
[----:B------:R-:W-:Y:S11]  /*1ba10*/  ISETP.NE.AND P0, PT, R160, 0x1, PT ;  /* 0x00000001a000780c */ /* 0x000ff60003f05270 */
[----:B------:R-:W-:Y:S02]  /*1ba20*/  @!UPT UIADD3 URZ, URZ, URZ, URZ ;  /* 0x0000003f3f3ff290 */ /* 0x000fe4000fffe03f */
[----:B------:R-:W-:Y:S05]  /*1ba30*/  @P0 IMAD.HI.U32 R160, R156, c[0x0][0x330], RZ ;  /* 0x0000cc009ca00a27 */ /* 0x000fea00078e00ff */
[----:B------:R-:W-:Y:S04]  /*1ba40*/  @P0 SHF.R.U32.HI R156, RZ, c[0x0][0x334], R160 ;  /* 0x0000cd00ff9c0a19 */ /* 0x000fe800000116a0 */
[----:B------:R-:W-:Y:S01]  /*1ba50*/  LOP3.LUT R156, RZ, R156, RZ, 0x33, !PT ;  /* 0x0000009cff9c7212 */ /* 0x000fe200078e33ff */
[----:B------:R-:W-:-:S05]  /*1ba60*/  BRA `(.L_x_973) ;  /* 0x0000005000007947 */ /* 0x000fca0003800000 */
.L_x_972:
[----:B---3--:R-:W-:Y:S04]  /*1ba70*/  MOV R160, c[0x0][0x32c] ;  /* 0x0000cb0000a07a02 */ /* 0x008fe80000000f00 */
[----:B------:R-:W-:Y:S11]  /*1ba80*/  ISETP.NE.AND P0, PT, R160, 0x1, PT ;  /* 0x00000001a000780c */ /* 0x000ff60003f05270 */
[----:B------:R-:W-:Y:S02]  /*1ba90*/  @!UPT UIADD3 URZ, URZ, URZ, URZ ;  /* 0x0000003f3f3ff290 */ /* 0x000fe4000fffe03f */
[----:B------:R-:W-:Y:S05]  /*1baa0*/  @P0 IMAD.HI.U32 R160, R156, c[0x0][0x330], RZ ;  /* 0x0000cc009ca00a27 */ /* 0x000fea00078e00ff */
[----:B------:R-:W-:Y:S02]  /*1bab0*/  @P0 SHF.R.U32.HI R156, RZ, c[0x0][0x334], R160 ;  /* 0x0000cd00ff9c0a19 */ /* 0x000fe400000116a0 */
.L_x_973:
[----:B------:R-:W-:Y:S05]  /*1bac0*/  BSYNC B0 ;  /* 0x0000000000007941 */ /* 0x000fea0003800000 */
.L_x_971:
[----:B------:R-:W-:Y:S04]  /*1bad0*/  IMAD.IADD R160, R3, 0x1, -R223 ;  /* 0x0000000103a07824 */ /* 0x000fe800078e0adf */
[----:B------:R-:W-:Y:S05]  /*1bae0*/  IMAD R156, R156, c[0x0][0x32c], R160 ;  /* 0x0000cb009c9c7a24 */ /* 0x000fea00078e02a0 */
[----:B------:R-:W-:Y:S02]  /*1baf0*/  IADD3 R160, R156, c[0x0][0x32c], RZ ;  /* 0x0000cb009ca07a10 */ /* 0x000fe40007ffe0ff */
[----:B------:R-:W-:Y:S02]  /*1bb00*/  IMNMX R2, R2, R156, !PT ;  /* 0x0000009c02027217 */ /* 0x000fe40007800200 */
[----:B------:R-:W-:Y:S02]  /*1bb10*/  IMNMX R109, R109, R160, PT ;  /* 0x000000a06d6d7217 */ /* 0x000fe40003800200 */
.L_x_970:
[C---:B------:R-:W-:Y:S02]  /*1bb20*/  ISETP.GE.AND P2, PT, R3.reuse, 0xa, PT ;  /* 0x0000000a0300780c */ /* 0x040fe40003f46270 */
[----:B------:R-:W-:Y:S02]  /*1bb30*/  ISETP.GE.AND P3, PT, R3, 0x9, PT ;  /* 0x000000090300780c */ /* 0x000fe40003f66270 */
[C---:B------:R-:W-:Y:S02]  /*1bb40*/  ISETP.GT.AND P0, PT, R0.reuse, 0x9, !P2 ;  /* 0x000000090000780c */ /* 0x040fe40005704270 */
[----:B------:R-:W-:Y:S02]  /*1bb50*/  ISETP.GT.AND P1, PT, R0, 0x8, !P3 ;  /* 0x000000080000780c */ /* 0x000fe40005f24270 */
[C---:B------:R-:W-:Y:S02]  /*1bb60*/  ISETP.LT.OR P0, PT, R115.reuse, 0xa, P0 ;  /* 0x0000000a7300780c */ /* 0x040fe40000701670 */
[----:B------:R-:W-:Y:S02]  /*1bb70*/  ISETP.LT.OR P1, PT, R115, 0x9, P1 ;  /* 0x000000097300780c */ /* 0x000fe40000f21670 */
[----:B---3--:R-:W-:Y:S02]  /*1bb80*/  FSEL R165, R17, -INF , !P0 ;  /* 0xff80000011a57808 */ /* 0x008fe40004000000 */
        /* <DEDUP_REMOVED lines=242> */
.L_x_976:
[----:B------:R-:W-:Y:S04]  /*1cab0*/  MOV R6, c[0x0][0x32c] ;  /* 0x0000cb0000067a02 */ /* 0x000fe80000000f00 */
[----:B------:R-:W-:Y:S11]  /*1cac0*/  ISETP.NE.AND P0, PT, R6, 0x1, PT ;  /* 0x000000010600780c */ /* 0x000ff60003f05270 */
[----:B------:R-:W-:Y:S02]  /*1cad0*/  @!UPT UIADD3 URZ, URZ, URZ, URZ ;  /* 0x0000003f3f3ff290 */ /* 0x000fe4000fffe03f */
[----:B------:R-:W-:Y:S05]  /*1cae0*/  @P0 IMAD.HI.U32 R6, R4, c[0x0][0x330], RZ ;  /* 0x0000cc0004060a27 */ /* 0x000fea00078e00ff */
[----:B------:R-:W-:Y:S02]  /*1caf0*/  @P0 SHF.R.U32.HI R4, RZ, c[0x0][0x334], R6 ;  /* 0x0000cd00ff040a19 */ /* 0x000fe40000011606 */
.L_x_977:
[----:B------:R-:W-:Y:S05]  /*1cb00*/  BSYNC B0 ;  /* 0x0000000000007941 */ /* 0x000fea0003800000 */
.L_x_975:
[----:B------:R-:W-:Y:S04]  /*1cb10*/  IMAD.IADD R3, R3, 0x1, -R223 ;  /* 0x0000000103037824 */ /* 0x000fe800078e0adf */
[----:B------:R-:W-:Y:S05]  /*1cb20*/  IMAD R3, R4, c[0x0][0x32c], R3 ;  /* 0x0000cb0004037a24 */ /* 0x000fea00078e0203 */
[----:B------:R-:W-:Y:S02]  /*1cb30*/  IADD3 R4, R3, c[0x0][0x32c], RZ ;  /* 0x0000cb0003047a10 */ /* 0x000fe40007ffe0ff */
[----:B------:R-:W-:Y:S02]  /*1cb40*/  IMNMX R0, R0, R3, !PT ;  /* 0x0000000300007217 */ /* 0x000fe40007800200 */
[----:B------:R-:W-:Y:S02]  /*1cb50*/  IMNMX R2, R2, R4, PT ;  /* 0x0000000402027217 */ /* 0x000fe40003800200 */
.L_x_974:
[----:B------:R-:W-:Y:S02]  /*1cb60*/  ISETP.GT.AND P0, PT, R0, RZ, !P2 ;  /* 0x000000ff0000720c */ /* 0x000fe40005704270 */
        /* <DEDUP_REMOVED lines=62> */
[----:B------:R-:W-:Y:S01]  /*1cf50*/  ISETP.NE.AND P0, PT, R20, RZ, PT ;  /* 0x000000ff1400720c */ /* 0x000fe20003f05270 */
[----:B------:R-:W-:Y:S01]  /*1cf60*/  LDSM.16.MT88.4 R40, [R206] ;  /* 0x00000000ce28783b */ /* 0x000fe20000004200 */
[----:B------:R-:W-:Y:S02]  /*1cf70*/  FMNMX.FTZ R4, R167, R4, !PT ;  /* 0x00000004a7047209 */ /* 0x000fe40007810000 */
[----:B------:R-:W-:Y:S02]  /*1cf80*/  ISETP.GT.AND P0, PT, R0, 0x28, !P0 ;  /* 0x000000280000780c */ /* 0x000fe40004704270 */
[----:B------:R-:W-:Y:S02]  /*1cf90*/  ISETP.NE.AND P2, PT, R16, RZ, PT ;  /* 0x000000ff1000720c */ /* 0x000fe40003f45270 */
[----:B------:R-:W-:Y:S01]  /*1cfa0*/  ISETP.LT.OR P0, PT, R2, 0x29, P0 ;  /* 0x000000290200780c */ /* 0x000fe20000701670 */
[----:B------:R-:W-:Y:S01]  /*1cfb0*/  LDSM.16.MT88.4 R20, [R205] ;  /* 0x00000000cd14783b */ /* 0x000fe20000004200 */
        /* <DEDUP_REMOVED lines=21> */
[----:B------:R-:W-:Y:S01]  /*1d110*/  ISETP.GT.AND P0, PT, R0, 0x38, !P2 ;  /* 0x000000380000780c */ /* 0x000fe20005704270 */
[----:B------:R-:W-:Y:S01]  /*1d120*/  LDSM.16.MT88.4 R56, [R208] ;  /* 0x00000000d038783b */ /* 0x000fe20000004200 */
        /* <DEDUP_REMOVED lines=17> */
[----:B------:R-:W-:Y:S02]  /*1d240*/  ISETP.LT.OR P0, PT, R2, 0x3a, P0 ;  /* 0x0000003a0200780c */ /* 0x000fe40000701670 */
[----:B------:R-:W-:Y:S02]  /*1d250*/  FMNMX.FTZ R5, R28, R5, !PT ;  /* 0x000000051c057209 */ /* 0x000fe40007810000 */
[----:B------:R-:W-:Y:S02]  /*1d260*/  FSEL R160, R63, -INF , !P0 ;  /* 0xff8000003fa07808 */ /* 0x000fe40004000000 */
[----:B-1----:R-:W-:Y:S02]  /*1d270*/  FMNMX.FTZ R3, R3, R6, !PT ;  /* 0x0000000603037209 */ /* 0x002fe40007810000 */
[----:B------:R-:W-:Y:S01]  /*1d280*/  FMNMX.FTZ R5, R29, R5, !PT ;  /* 0x000000051d057209 */ /* 0x000fe20007810000 */
[----:B------:R-:W1:Y:S01]  /*1d290*/  SHFL.BFLY PT, R6, R4, 0x2, 0x1f ;  /* 0x0c401f0004067f89 */ /* 0x000e6200000e0000 */
[----:B------:R-:W-:Y:S02]  /*1d2a0*/  ISETP.GT.AND P0, PT, R0, 0x40, !P4 ;  /* 0x000000400000780c */ /* 0x000fe40006704270 */
[----:B------:R-:W-:Y:S02]  /*1d2b0*/  FMNMX.FTZ R5, R66, R5, !PT ;  /* 0x0000000542057209 */ /* 0x000fe40007810000 */
[----:B------:R-:W-:Y:S02]  /*1d2c0*/  ISETP.LT.OR P0, PT, R2, 0x41, P0 ;  /* 0x000000410200780c */ /* 0x000fe40000701670 */
[----:B------:R-:W-:Y:S01]  /*1d2d0*/  FMNMX.FTZ R5, R67, R5, !PT ;  /* 0x0000000543057209 */ /* 0x000fe20007810000 */
[----:B------:R-:W2:Y:S01]  /*1d2e0*/  SHFL.BFLY PT, R7, R3, 0x1, 0x1f ;  /* 0x0c201f0003077f89 */ /* 0x000ea200000e0000 */
        /* <DEDUP_REMOVED lines=10> */
[----:B------:R-:W-:Y:S02]  /*1d390*/  ISETP.GT.AND P0, PT, R0, 0x48, !P3 ;  /* 0x000000480000780c */ /* 0x000fe40005f04270 */
[----:B------:R-:W-:Y:S02]  /*1d3a0*/  FMNMX.FTZ R5, R192, R5, !PT ;  /* 0x00000005c0057209 */ /* 0x000fe40007810000 */
[----:B--2---:R-:W-:Y:S02]  /*1d3b0*/  FMNMX.FTZ R110, R3, R7, !PT ;  /* 0x00000007036e7209 */ /* 0x004fe40007810000 */
[----:B------:R-:W-:Y:S01]  /*1d3c0*/  FMNMX.FTZ R5, R201, R5, !PT ;  /* 0x00000005c9057209 */ /* 0x000fe20007810000 */
[----:B------:R-:W1:Y:S01]  /*1d3d0*/  SHFL.BFLY PT, R7, R4, 0x1, 0x1f ;  /* 0x0c201f0004077f89 */ /* 0x000e6200000e0000 */
[C---:B------:R-:W-:Y:S01]  /*1d3e0*/  FSETP.NEU.FTZ.AND P2, PT, R110.reuse, -INF , PT ;  /* 0xff8000006e00780b */ /* 0x040fe20003f5d000 */
[----:B------:R-:W-:Y:S01]  /*1d3f0*/  FMUL.FTZ R3, R110, c[0x0][0x2d0] ;  /* 0x0000b4006e037a20 */ /* 0x000fe20000410000 */
[----:B------:R-:W-:Y:S02]  /*1d400*/  FMNMX.FTZ R5, R203, R5, !PT ;  /* 0x00000005cb057209 */ /* 0x000fe40007810000 */
[----:B------:R-:W-:Y:S02]  /*1d410*/  ISETP.LT.OR P0, PT, R2, 0x49, P0 ;  /* 0x000000490200780c */ /* 0x000fe40000701670 */
[----:B------:R-:W-:Y:S02]  /*1d420*/  FSEL R47, R3, RZ, P2 ;  /* 0x000000ff032f7208 */ /* 0x000fe40001000000 */
[----:B------:R-:W-:Y:S02]  /*1d430*/  FMNMX.FTZ R5, R220, R5, !PT ;  /* 0x00000005dc057209 */ /* 0x000fe40007810000 */
[----:B------:R-:W-:Y:S01]  /*1d440*/  FSEL R75, R78, -INF , !P0 ;  /* 0xff8000004e4b7808 */ /* 0x000fe20004000000 */
[--C-:B------:R-:W-:Y:S01]  /*1d450*/  FFMA.FTZ R3, R32, c[0x0][0x2d0], -R47.reuse ;  /* 0x0000b40020037a23 */ /* 0x100fe2000001082f */
[----:B------:R-:W-:Y:S02]  /*1d460*/  FMNMX.FTZ R5, R222, R5, !PT ;  /* 0x00000005de057209 */ /* 0x000fe40007810000 */
[----:B------:R-:W-:Y:S01]  /*1d470*/  ISETP.GT.AND P3, PT, R0, 0x49, !P6 ;  /* 0x000000490000780c */ /* 0x000fe20007764270 */
[----:B------:R2:W-:Y:S02]  /*1d480*/  MUFU.EX2 R162, R3 ;  /* 0x0000000300a27308 */ /* 0x0005e40000000800 */
[----:B------:R-:W3:Y:S01]  /*1d490*/  SHFL.BFLY PT, R6, R5, 0x2, 0x1f ;  /* 0x0c401f0005067f89 */ /* 0x000ee200000e0000 */
[----:B------:R-:W-:Y:S04]  /*1d4a0*/  ISETP.LT.OR P3, PT, R2, 0x4a, P3 ;  /* 0x0000004a0200780c */ /* 0x000fe80001f61670 */
[----:B------:R-:W-:Y:S02]  /*1d4b0*/  FSEL R46, R79, -INF , !P3 ;  /* 0xff8000004f2e7808 */ /* 0x000fe40005800000 */
[----:B-1----:R-:W-:Y:S04]  /*1d4c0*/  FMNMX.FTZ R109, R4, R7, !PT ;  /* 0x00000007046d7209 */ /* 0x002fe80007810000 */
[C---:B------:R-:W-:Y:S01]  /*1d4d0*/  FSETP.NEU.FTZ.AND P1, PT, R109.reuse, -INF , PT ;  /* 0xff8000006d00780b */ /* 0x040fe20003f3d000 */
[----:B------:R-:W-:Y:S05]  /*1d4e0*/  FMUL.FTZ R4, R109, c[0x0][0x2d0] ;  /* 0x0000b4006d047a20 */ /* 0x000fea0000410000 */
[----:B------:R-:W-:Y:S01]  /*1d4f0*/  FSEL R68, R4, RZ, P1 ;  /* 0x000000ff04447208 */ /* 0x000fe20000800000 */
[--C-:B--2---:R-:W-:Y:S04]  /*1d500*/  FFMA.FTZ R3, R33, c[0x0][0x2d0], -R47.reuse ;  /* 0x0000b40021037a23 */ /* 0x104fe8000001082f */
[--C-:B------:R-:W-:Y:S01]  /*1d510*/  FFMA.FTZ R32, R178, c[0x0][0x2d0], -R68.reuse ;  /* 0x0000b400b2207a23 */ /* 0x100fe20000010844 */
[----:B------:R3:W1:Y:S10]  /*1d520*/  MUFU.EX2 R163, R3 ;  /* 0x0000000300a37308 */ /* 0x0006740000000800 */
[----:B------:R-:W-:Y:S01]  /*1d530*/  MUFU.EX2 R228, R32 ;  /* 0x0000002000e47308 */ /* 0x000fe20000000800 */
[----:B---3--:R-:W-:Y:S01]  /*1d540*/  FMNMX.FTZ R3, R5, R6, !PT ;  /* 0x0000000605037209 */ /* 0x008fe20007810000 */
[--C-:B------:R-:W-:Y:S01]  /*1d550*/  FFMA.FTZ R5, R164, c[0x0][0x2d0], -R47.reuse ;  /* 0x0000b400a4057a23 */ /* 0x100fe2000001082f */
[----:B------:R-:W-:Y:S02]  /*1d560*/  FMNMX.FTZ R6, R10, R114, !PT ;  /* 0x000000720a067209 */ /* 0x000fe40007810000 */
[----:B-1----:R-:W-:Y:S05]  /*1d570*/  F2FP.BF16.PACK_AB R48, R163, R162 ;  /* 0x000000a2a330723e */ /* 0x002fea00000010ff */
[----:B------:R1:W-:Y:S01]  /*1d580*/  MUFU.EX2 R161, R5 ;  /* 0x0000000500a17308 */ /* 0x0003e20000000800 */
[----:B------:R-:W-:Y:S01]  /*1d590*/  FMNMX.FTZ R4, R11, R6, !PT ;  /* 0x000000060b047209 */ /* 0x000fe20007810000 */
[----:B------:R-:W2:Y:S03]  /*1d5a0*/  SHFL.BFLY PT, R7, R3, 0x1, 0x1f ;  /* 0x0c201f0003077f89 */ /* 0x000ea600000e0000 */
[----:B------:R-:W-:Y:S01]  /*1d5b0*/  FMNMX.FTZ R4, R14, R4, !PT ;  /* 0x000000040e047209 */ /* 0x000fe20007810000 */
[----:B-1----:R-:W-:Y:S01]  /*1d5c0*/  FFMA.FTZ R5, R165, c[0x0][0x2d0], -R47 ;  /* 0x0000b400a5057a23 */ /* 0x002fe2000001082f */
[----:B--2---:R-:W-:Y:S01]  /*1d5d0*/  FMNMX.FTZ R108, R3, R7, !PT ;  /* 0x00000007036c7209 */ /* 0x004fe20007810000 */
[--C-:B------:R-:W-:Y:S02]  /*1d5e0*/  FFMA.FTZ R3, R166, c[0x0][0x2d0], -R68.reuse ;  /* 0x0000b400a6037a23 */ /* 0x100fe40000010844 */
[----:B------:R1:W2:Y:S01]  /*1d5f0*/  MUFU.EX2 R74, R5 ;  /* 0x00000005004a7308 */ /* 0x0002a20000000800 */
[----:B------:R-:W-:Y:S09]  /*1d600*/  FSETP.NEU.FTZ.AND P0, PT, R108, -INF , PT ;  /* 0xff8000006c00780b */ /* 0x000ff20003f1d000 */
[----:B------:R3:W-:Y:S01]  /*1d610*/  MUFU.EX2 R250, R3 ;  /* 0x0000000300fa7308 */ /* 0x0007e20000000800 */
[--C-:B-1----:R-:W-:Y:S01]  /*1d620*/  FFMA.FTZ R5, R34, c[0x0][0x2d0], -R68.reuse ;  /* 0x0000b40022057a23 */ /* 0x102fe20000010844 */
[----:B--2---:R-:W-:Y:S08]  /*1d630*/  F2FP.BF16.PACK_AB R50, R74, R161 ;  /* 0x000000a14a32723e */ /* 0x004ff000000010ff */
[----:B------:R1:W-:Y:S01]  /*1d640*/  MUFU.EX2 R252, R5 ;  /* 0x0000000500fc7308 */ /* 0x0003e20000000800 */
[----:B---3--:R-:W-:Y:S05]  /*1d650*/  FMUL.FTZ R3, R108, c[0x0][0x2d0] ;  /* 0x0000b4006c037a20 */ /* 0x008fea0000410000 */
[----:B------:R-:W-:Y:S05]  /*1d660*/  FSEL R69, R3, RZ, P0 ;  /* 0x000000ff03457208 */ /* 0x000fea0000000000 */
[--C-:B------:R-:W-:Y:S02]  /*1d670*/  FFMA.FTZ R2, R13, c[0x0][0x2d0], -R69.reuse ;  /* 0x0000b4000d027a23 */ /* 0x100fe40000010845 */
[----:B------:R-:W-:Y:S02]  /*1d680*/  FFMA.FTZ R16, R28, c[0x0][0x2d0], -R69 ;  /* 0x0000b4001c107a23 */ /* 0x000fe40000010845 */
[----:B------:R2:W-:Y:S01]  /*1d690*/  MUFU.EX2 R241, R2 ;  /* 0x0000000200f17308 */ /* 0x0005e20000000800 */
[--C-:B------:R-:W-:Y:S01]  /*1d6a0*/  FFMA.FTZ R28, R177, c[0x0][0x2d0], -R47.reuse ;  /* 0x0000b400b11c7a23 */ /* 0x100fe2000001082f */
[----:B-1----:R-:W-:Y:S01]  /*1d6b0*/  FMNMX.FTZ R5, R15, R4, !PT ;  /* 0x000000040f057209 */ /* 0x002fe20007810000 */
[--C-:B------:R-:W-:Y:S02]  /*1d6c0*/  FFMA.FTZ R4, R36, c[0x0][0x2d0], -R68.reuse ;  /* 0x0000b40024047a23 */ /* 0x100fe40000010844 */
[----:B------:R-:W-:Y:S01]  /*1d6d0*/  LDSM.16.MT88.4 R36, [R209] ;  /* 0x00000000d124783b */ /* 0x000fe20000004200 */
[----:B------:R-:W-:Y:S04]  /*1d6e0*/  FMNMX.FTZ R5, R60, R5, !PT ;  /* 0x000000053c057209 */ /* 0x000fe80007810000 */
[----:B------:R1:W3:Y:S01]  /*1d6f0*/  MUFU.EX2 R251, R4 ;  /* 0x0000000400fb7308 */ /* 0x0002e20000000800 */
[----:B------:R-:W-:Y:S04]  /*1d700*/  FMNMX.FTZ R5, R61, R5, !PT ;  /* 0x000000053d057209 */ /* 0x000fe80007810000 */
[----:B------:R-:W-:Y:S05]  /*1d710*/  FMNMX.FTZ R5, R64, R5, !PT ;  /* 0x0000000540057209 */ /* 0x000fea0007810000 */
[----:B------:R-:W-:Y:S01]  /*1d720*/  MUFU.EX2 R232, R16 ;  /* 0x0000001000e87308 */ /* 0x000fe20000000800 */
[----:B------:R-:W-:Y:S01]  /*1d730*/  FMNMX.FTZ R5, R65, R5, !PT ;  /* 0x0000000541057209 */ /* 0x000fe20007810000 */
[----:B--2---:R-:W-:Y:S03]  /*1d740*/  FFMA.FTZ R2, R168, c[0x0][0x2d0], -R47 ;  /* 0x0000b400a8027a23 */ /* 0x004fe6000001082f */
[----:B------:R-:W-:Y:S04]  /*1d750*/  FMNMX.FTZ R5, R72, R5, !PT ;  /* 0x0000000548057209 */ /* 0x000fe80007810000 */
[----:B------:R-:W-:Y:S01]  /*1d760*/  FMNMX.FTZ R3, R73, R5, !PT ;  /* 0x0000000549037209 */ /* 0x000fe20007810000 */
[----:B------:R-:W-:Y:S03]  /*1d770*/  MUFU.EX2 R238, R2 ;  /* 0x0000000200ee7308 */ /* 0x000fe60000000800 */
[----:B------:R-:W-:Y:S01]  /*1d780*/  FMNMX.FTZ R3, R76, R3, !PT ;  /* 0x000000034c037209 */ /* 0x000fe20007810000 */
[--C-:B-1----:R-:W-:Y:S01]  /*1d790*/  FFMA.FTZ R4, R167, c[0x0][0x2d0], -R68.reuse ;  /* 0x0000b400a7047a23 */ /* 0x102fe20000010844 */
[----:B---3--:R-:W-:Y:S05]  /*1d7a0*/  F2FP.BF16.PACK_AB R49, R251, R252 ;  /* 0x000000fcfb31723e */ /* 0x008fea00000010ff */
[----:B------:R1:W2:Y:S10]  /*1d7b0*/  MUFU.EX2 R249, R4 ;  /* 0x0000000400f97308 */ /* 0x0002b40000000800 */
[----:B------:R-:W-:Y:S01]  /*1d7c0*/  MUFU.EX2 R229, R28 ;  /* 0x0000001c00e57308 */ /* 0x000fe20000000800 */
[--C-:B-1----:R-:W-:Y:S01]  /*1d7d0*/  FFMA.FTZ R4, R8, c[0x0][0x2d0], -R69.reuse ;  /* 0x0000b40008047a23 */ /* 0x102fe20000010845 */
[----:B--2---:R-:W-:Y:S01]  /*1d7e0*/  F2FP.BF16.PACK_AB R51, R249, R250 ;  /* 0x000000faf933723e */ /* 0x004fe200000010ff */
[----:B------:R-:W-:Y:S07]  /*1d7f0*/  FFMA.FTZ R8, R24, c[0x0][0x2d0], -R69 ;  /* 0x0000b40018087a23 */ /* 0x000fee0000010845 */
[----:B------:R1:W-:Y:S01]  /*1d800*/  MUFU.EX2 R248, R4 ;  /* 0x0000000400f87308 */ /* 0x0003e20000000800 */
[----:B------:R-:W-:Y:S09]  /*1d810*/  FFMA.FTZ R24, R176, c[0x0][0x2d0], -R47 ;  /* 0x0000b400b0187a23 */ /* 0x000ff2000001082f */
[----:B------:R-:W-:Y:S10]  /*1d820*/  MUFU.EX2 R234, R8 ;  /* 0x0000000800ea7308 */ /* 0x000ff40000000800 */
[----:B------:R-:W-:Y:S01]  /*1d830*/  MUFU.EX2 R230, R24 ;  /* 0x0000001800e67308 */ /* 0x000fe20000000800 */
[----:B-1----:R-:W-:Y:S01]  /*1d840*/  FMNMX.FTZ R4, R77, R3, !PT ;  /* 0x000000034d047209 */ /* 0x002fe20007810000 */
[--C-:B------:R-:W-:Y:S03]  /*1d850*/  FFMA.FTZ R3, R9, c[0x0][0x2d0], -R69.reuse ;  /* 0x0000b40009037a23 */ /* 0x100fe60000010845 */
[----:B------:R-:W-:Y:S05]  /*1d860*/  FMNMX.FTZ R4, R115, R4, !PT ;  /* 0x0000000473047209 */ /* 0x000fea0007810000 */
[----:B------:R1:W2:Y:S02]  /*1d870*/  MUFU.EX2 R247, R3 ;  /* 0x0000000300f77308 */ /* 0x0002a40000000800 */
[----:B-1----:R-:W-:Y:S02]  /*1d880*/  FMNMX.FTZ R3, R158, R4, !PT ;  /* 0x000000049e037209 */ /* 0x002fe40007810000 */
[----:B--2---:R-:W-:Y:S02]  /*1d890*/  F2FP.BF16.PACK_AB R52, R247, R248 ;  /* 0x000000f8f734723e */ /* 0x004fe400000010ff */
[----:B------:R-:W-:Y:S01]  /*1d8a0*/  FMNMX.FTZ R4, R159, R3, !PT ;  /* 0x000000039f047209 */ /* 0x000fe20007810000 */
[--C-:B------:R-:W-:Y:S02]  /*1d8b0*/  FFMA.FTZ R3, R12, c[0x0][0x2d0], -R69.reuse ;  /* 0x0000b4000c037a23 */ /* 0x100fe40000010845 */
[----:B------:R-:W-:Y:S01]  /*1d8c0*/  FFMA.FTZ R12, R25, c[0x0][0x2d0], -R69 ;  /* 0x0000b400190c7a23 */ /* 0x000fe20000010845 */
[----:B------:R-:W-:Y:S01]  /*1d8d0*/  FMNMX.FTZ R4, R160, R4, !PT ;  /* 0x00000004a0047209 */ /* 0x000fe20007810000 */
[----:B------:R1:W2:Y:S03]  /*1d8e0*/  MUFU.EX2 R245, R3 ;  /* 0x0000000300f57308 */ /* 0x0002a60000000800 */
[----:B------:R-:W-:Y:S01]  /*1d8f0*/  FMNMX.FTZ R0, R157, R4, !PT ;  /* 0x000000049d007209 */ /* 0x000fe20007810000 */
[--C-:B------:R-:W-:Y:S03]  /*1d900*/  FFMA.FTZ R4, R171, c[0x0][0x2d0], -R47.reuse ;  /* 0x0000b400ab047a23 */ /* 0x100fe6000001082f */
[----:B------:R-:W-:Y:S03]  /*1d910*/  FMNMX.FTZ R0, R156, R0, !PT ;  /* 0x000000009c007209 */ /* 0x000fe60007810000 */
[----:B------:R-:W-:Y:S01]  /*1d920*/  MUFU.EX2 R243, R4 ;  /* 0x0000000400f37308 */ /* 0x000fe20000000800 */
[----:B------:R-:W-:Y:S04]  /*1d930*/  FMNMX.FTZ R0, R75, R0, !PT ;  /* 0x000000004b007209 */ /* 0x000fe80007810000 */
[----:B------:R-:W-:Y:S05]  /*1d940*/  FMNMX.FTZ R0, R46, R0, !PT ;  /* 0x000000002e007209 */ /* 0x000fea0007810000 */
[----:B------:R-:W-:Y:S01]  /*1d950*/  MUFU.EX2 R233, R12 ;  /* 0x0000000c00e97308 */ /* 0x000fe20000000800 */
[----:B------:R-:W3:Y:S01]  /*1d960*/  SHFL.BFLY PT, R2, R0, 0x2, 0x1f ;  /* 0x0c401f0000027f89 */ /* 0x000ee200000e0000 */
[--C-:B-1----:R-:W-:Y:S01]  /*1d970*/  FFMA.FTZ R3, R173, c[0x0][0x2d0], -R47.reuse ;  /* 0x0000b400ad037a23 */ /* 0x102fe2000001082f */
[----:B--2---:R-:W-:Y:S07]  /*1d980*/  F2FP.BF16.PACK_AB R54, R241, R245 ;  /* 0x000000f5f136723e */ /* 0x004fee00000010ff */
[----:B------:R1:W-:Y:S02]  /*1d990*/  MUFU.EX2 R246, R3 ;  /* 0x0000000300f67308 */ /* 0x0003e40000000800 */
[--C-:B-1----:R-:W-:Y:S08]  /*1d9a0*/  FFMA.FTZ R3, R170, c[0x0][0x2d0], -R68.reuse ;  /* 0x0000b400aa037a23 */ /* 0x102ff00000010844 */
[----:B------:R1:W-:Y:S02]  /*1d9b0*/  MUFU.EX2 R239, R3 ;  /* 0x0000000300ef7308 */ /* 0x0003e40000000800 */
[--C-:B-1----:R-:W-:Y:S08]  /*1d9c0*/  FFMA.FTZ R3, R169, c[0x0][0x2d0], -R68.reuse ;  /* 0x0000b400a9037a23 */ /* 0x102ff00000010844 */
[----:B------:R1:W-:Y:S02]  /*1d9d0*/  MUFU.EX2 R242, R3 ;  /* 0x0000000300f27308 */ /* 0x0003e40000000800 */
[----:B-1----:R-:W-:Y:S08]  /*1d9e0*/  FFMA.FTZ R3, R172, c[0x0][0x2d0], -R47 ;  /* 0x0000b400ac037a23 */ /* 0x002ff0000001082f */
[----:B------:R3:W-:Y:S02]  /*1d9f0*/  MUFU.EX2 R244, R3 ;  /* 0x0000000300f47308 */ /* 0x0007e40000000800 */
[----:B---3--:R-:W-:Y:S01]  /*1da00*/  FMNMX.FTZ R3, R0, R2, !PT ;  /* 0x0000000200037209 */ /* 0x008fe20007810000 */
        /* <DEDUP_REMOVED lines=31> */
[C---:B------:R-:W-:Y:S02]  /*1dc00*/  FMUL.FTZ R7, R44.reuse, R119 ;  /* 0x000000772c077220 */ /* 0x040fe40000410000 */
[C---:B------:R-:W-:Y:S02]  /*1dc10*/  FMUL.FTZ R18, R44.reuse, R130 ;  /* 0x000000822c127220 */ /* 0x040fe40000410000 */
[C---:B------:R-:W-:Y:S01]  /*1dc20*/  FMUL.FTZ R19, R44.reuse, R131 ;  /* 0x000000832c137220 */ /* 0x040fe20000410000 */
        /* <DEDUP_REMOVED lines=9> */
[----:B------:R-:W-:Y:S01]  /*1dcc0*/  LDSM.16.MT88.4 R144, [R209+0x2000] ;  /* 0x00200000d190783b */ /* 0x000fe20000004200 */
[C---:B------:R-:W-:Y:S02]  /*1dcd0*/  FMUL.FTZ R13, R2.reuse, R125 ;  /* 0x0000007d020d7220 */ /* 0x040fe40000410000 */
[----:B----4-:R-:W-:Y:S02]  /*1dce0*/  FFMA.FTZ R4, R175, c[0x0][0x2d0], -R68 ;  /* 0x0000b400af047a23 */ /* 0x010fe40000010844 */
[C---:B------:R-:W-:Y:S02]  /*1dcf0*/  FMUL.FTZ R24, R2.reuse, R136 ;  /* 0x0000008802187220 */ /* 0x040fe40000410000 */
[C---:B------:R-:W-:Y:S01]  /*1dd00*/  FMUL.FTZ R25, R2.reuse, R137 ;  /* 0x0000008902197220 */ /* 0x040fe20000410000 */
[----:B------:R3:W-:Y:S01]  /*1dd10*/  MUFU.EX2 R236, R4 ;  /* 0x0000000400ec7308 */ /* 0x0007e20000000800 */
[----:B------:R-:W-:Y:S01]  /*1dd20*/  FMUL.FTZ R28, R2, R140 ;  /* 0x0000008c021c7220 */ /* 0x000fe20000410000 */
[----:B------:R-:W4:Y:S01]  /*1dd30*/  LDL.LU R137, [R1+0x8] ;  /* 0x0000080001897983 */ /* 0x000f220000300800 */
[C---:B------:R-:W-:Y:S01]  /*1dd40*/  FMUL.FTZ R86, R44.reuse, R86 ;  /* 0x000000562c567220 */ /* 0x040fe20000410000 */
[----:B-1----:R-:W-:Y:S01]  /*1dd50*/  F2FP.BF16.PACK_AB R55, R111, R235 ;  /* 0x000000eb6f37723e */ /* 0x002fe200000010ff */
[----:B------:R-:W-:Y:S01]  /*1dd60*/  FMUL.FTZ R5, R45, R117 ;  /* 0x000000752d057220 */ /* 0x000fe20000410000 */
[----:B------:R-:W5:Y:S01]  /*1dd70*/  LDL.LU R136, [R1+0x4] ;  /* 0x0000040001887983 */ /* 0x000f620000300800 */
[----:B------:R-:W-:Y:S01]  /*1dd80*/  FMUL.FTZ R87, R44, R87 ;  /* 0x000000572c577220 */ /* 0x000fe20000410000 */
[----:B------:R-:W-:Y:S01]  /*1dd90*/  MOV R140, R161 ;  /* 0x000000a1008c7202 */ /* 0x000fe20000000f00 */
[C---:B------:R-:W-:Y:S02]  /*1dda0*/  FMUL.FTZ R88, R2.reuse, R88 ;  /* 0x0000005802587220 */ /* 0x040fe40000410000 */
[C---:B------:R-:W-:Y:S02]  /*1ddb0*/  FMUL.FTZ R89, R2.reuse, R89 ;  /* 0x0000005902597220 */ /* 0x040fe40000410000 */
[C---:B------:R-:W-:Y:S02]  /*1ddc0*/  FMUL.FTZ R92, R2.reuse, R92 ;  /* 0x0000005c025c7220 */ /* 0x040fe40000410000 */
[----:B--2---:R-:W-:Y:S02]  /*1ddd0*/  FFMA.FTZ R0, R11, c[0x0][0x2d0], -R70 ;  /* 0x0000b4000b007a23 */ /* 0x004fe40000010846 */
[----:B------:R-:W-:Y:S02]  /*1dde0*/  FMUL.FTZ R93, R2, R93 ;  /* 0x0000005d025d7220 */ /* 0x000fe40000410000 */
[----:B------:R1:W2:Y:S01]  /*1ddf0*/  MUFU.EX2 R79, R0 ;  /* 0x00000000004f7308 */ /* 0x0002a20000000800 */
[C---:B------:R-:W-:Y:S02]  /*1de00*/  FMUL.FTZ R98, R44.reuse, R98 ;  /* 0x000000622c627220 */ /* 0x040fe40000410000 */
[----:B------:R-:W-:Y:S02]  /*1de10*/  FMUL.FTZ R99, R44, R99 ;  /* 0x000000632c637220 */ /* 0x000fe40000410000 */
[C---:B---3--:R-:W-:Y:S02]  /*1de20*/  FMUL.FTZ R4, R45.reuse, R116 ;  /* 0x000000742d047220 */ /* 0x048fe40000410000 */
[C---:B------:R-:W-:Y:S02]  /*1de30*/  FMUL.FTZ R100, R2.reuse, R100 ;  /* 0x0000006402647220 */ /* 0x040fe40000410000 */
[----:B------:R-:W-:Y:S02]  /*1de40*/  FMUL.FTZ R101, R2, R101 ;  /* 0x0000006502657220 */ /* 0x000fe40000410000 */
[C---:B------:R-:W-:Y:S01]  /*1de50*/  FMUL.FTZ R104, R45.reuse, R104 ;  /* 0x000000682d687220 */ /* 0x040fe20000410000 */
[-C--:B------:R-:W-:Y:S05]  /*1de60*/  HMMA.16816.F32.BF16 R4, R48, R20.reuse, R4 ;  /* 0x000000143004723c */ /* 0x080fea0000041804 */
[----:B------:R-:W-:Y:S02]  /*1de70*/  FMUL.FTZ R105, R45, R105 ;  /* 0x000000692d697220 */ /* 0x000fe40000410000 */
        /* <DEDUP_REMOVED lines=11> */
[----:B------:R-:W2:Y:S01]  /*1df30*/  LDL.LU R142, [R1+0xc] ;  /* 0x00000c00018e7983 */ /* 0x000ea20000300800 */
[C---:B------:R-:W-:Y:S02]  /*1df40*/  FMUL.FTZ R14, R0.reuse, R126 ;  /* 0x0000007e000e7220 */ /* 0x040fe40000410000 */
[C---:B------:R-:W-:Y:S04]  /*1df50*/  HMMA.16816.F32.BF16 R8, R52.reuse, R20, R8 ;  /* 0x000000143408723c */ /* 0x040fe80000041808 */
[C---:B------:R-:W-:Y:S02]  /*1df60*/  FMUL.FTZ R15, R0.reuse, R127 ;  /* 0x0000007f000f7220 */ /* 0x040fe40000410000 */
[C---:B------:R-:W-:Y:S01]  /*1df70*/  FMUL.FTZ R26, R0.reuse, R138 ;  /* 0x0000008a001a7220 */ /* 0x040fe20000410000 */
[----:B------:R-:W-:Y:S01]  /*1df80*/  MOV R138, R162 ;  /* 0x000000a2008a7202 */ /* 0x000fe20000000f00 */
[----:B------:R-:W-:Y:S03]  /*1df90*/  FFMA.FTZ R20, R29, c[0x0][0x2d0], -R69 ;  /* 0x0000b4001d147a23 */ /* 0x000fe60000010845 */
[-C--:B------:R-:W-:Y:S01]  /*1dfa0*/  HMMA.16816.F32.BF16 R12, R52, R22.reuse, R12 ;  /* 0x00000016340c723c */ /* 0x080fe2000004180c */
[----:B------:R1:W3:Y:S02]  /*1dfb0*/  MUFU.EX2 R231, R20 ;  /* 0x0000001400e77308 */ /* 0x0002e40000000800 */
[C---:B------:R-:W-:Y:S02]  /*1dfc0*/  FMUL.FTZ R27, R0.reuse, R139 ;  /* 0x0000008b001b7220 */ /* 0x040fe40000410000 */
[C---:B------:R-:W-:Y:S02]  /*1dfd0*/  FMUL.FTZ R31, R0.reuse, R143 ;  /* 0x0000008f001f7220 */ /* 0x040fe40000410000 */
[----:B------:R-:W-:Y:S01]  /*1dfe0*/  FMUL.FTZ R90, R0, R90 ;  /* 0x0000005a005a7220 */ /* 0x000fe20000410000 */
[C---:B------:R-:W-:Y:S04]  /*1dff0*/  HMMA.16816.F32.BF16 R16, R48.reuse, R22, R16 ;  /* 0x000000163010723c */ /* 0x040fe80000041810 */
[C---:B------:R-:W-:Y:S02]  /*1e000*/  FMUL.FTZ R21, R45.reuse, R133 ;  /* 0x000000852d157220 */ /* 0x040fe40000410000 */
[----:B------:R-:W-:Y:S01]  /*1e010*/  FMUL.FTZ R29, R2, R141 ;  /* 0x0000008d021d7220 */ /* 0x000fe20000410000 */
[----:B------:R-:W-:Y:S01]  /*1e020*/  MOV R141, R163 ;  /* 0x000000a3008d7202 */ /* 0x000fe20000000f00 */
[C---:B------:R-:W-:Y:S04]  /*1e030*/  FMUL.FTZ R22, R44.reuse, R134 ;  /* 0x000000862c167220 */ /* 0x040fe80000410000 */
[----:B------:R-:W-:Y:S02]  /*1e040*/  FMUL.FTZ R23, R44, R135 ;  /* 0x000000872c177220 */ /* 0x000fe40000410000 */
[C---:B------:R-:W-:Y:S02]  /*1e050*/  FMUL.FTZ R91, R0.reuse, R91 ;  /* 0x0000005b005b7220 */ /* 0x040fe40000410000 */
[C---:B------:R-:W-:Y:S02]  /*1e060*/  FMUL.FTZ R94, R0.reuse, R94 ;  /* 0x0000005e005e7220 */ /* 0x040fe40000410000 */
[----:B-1----:R-:W-:Y:S02]  /*1e070*/  FMUL.FTZ R20, R45, R132 ;  /* 0x000000842d147220 */ /* 0x002fe40000410000 */
[C---:B------:R-:W-:Y:S02]  /*1e080*/  FMUL.FTZ R95, R0.reuse, R95 ;  /* 0x0000005f005f7220 */ /* 0x040fe40000410000 */
[C---:B------:R-:W-:Y:S02]  /*1e090*/  FMUL.FTZ R102, R0.reuse, R102 ;  /* 0x0000006600667220 */ /* 0x040fe40000410000 */
[----:B------:R-:W-:Y:S01]  /*1e0a0*/  FMUL.FTZ R103, R0, R103 ;  /* 0x0000006700677220 */ /* 0x000fe20000410000 */
[-C--:B------:R-:W-:Y:S08]  /*1e0b0*/  HMMA.16816.F32.BF16 R20, R48, R36.reuse, R20 ;  /* 0x000000243014723c */ /* 0x080ff00000041814 */
[C---:B------:R-:W-:Y:S07]  /*1e0c0*/  HMMA.16816.F32.BF16 R24, R52.reuse, R36, R24 ;  /* 0x000000243418723c */ /* 0x040fee0000041818 */
[----:B------:R-:W-:Y:S01]  /*1e0d0*/  FFMA.FTZ R36, R179, c[0x0][0x2d0], -R68 ;  /* 0x0000b400b3247a23 */ /* 0x000fe20000010844 */
[-C--:B------:R-:W-:Y:S03]  /*1e0e0*/  HMMA.16816.F32.BF16 R28, R52, R38.reuse, R28 ;  /* 0x00000026341c723c */ /* 0x080fe6000004181c */
[----:B------:R1:W-:Y:S01]  /*1e0f0*/  MUFU.EX2 R227, R36 ;  /* 0x0000002400e37308 */ /* 0x0003e20000000800 */
[----:B------:R-:W-:Y:S04]  /*1e100*/  FMUL.FTZ R37, R45, R149 ;  /* 0x000000952d257220 */ /* 0x000fe80000410000 */
[C---:B------:R-:W-:Y:S07]  /*1e110*/  HMMA.16816.F32.BF16 R32, R48.reuse, R38, R32 ;  /* 0x000000263020723c */ /* 0x040fee0000041820 */
[C---:B------:R-:W-:Y:S01]  /*1e120*/  FMUL.FTZ R38, R44.reuse, R150 ;  /* 0x000000962c267220 */ /* 0x040fe20000410000 */
[-C--:B------:R-:W-:Y:S04]  /*1e130*/  HMMA.16816.F32.BF16 R84, R48, R40.reuse, R84 ;  /* 0x000000283054723c */ /* 0x080fe80000041854 */
[----:B------:R-:W-:Y:S04]  /*1e140*/  FMUL.FTZ R39, R44, R151 ;  /* 0x000000972c277220 */ /* 0x000fe80000410000 */
[C---:B------:R-:W-:Y:S04]  /*1e150*/  HMMA.16816.F32.BF16 R88, R52.reuse, R40, R88 ;  /* 0x000000283458723c */ /* 0x040fe80000041858 */
[----:B-1----:R-:W-:Y:S03]  /*1e160*/  FFMA.FTZ R36, R180, c[0x0][0x2d0], -R47 ;  /* 0x0000b400b4247a23 */ /* 0x002fe6000001082f */
[--C-:B------:R-:W-:Y:S01]  /*1e170*/  FFMA.FTZ R40, R61, c[0x0][0x2d0], -R70.reuse ;  /* 0x0000b4003d287a23 */ /* 0x100fe20000010846 */
[-C--:B------:R-:W-:Y:S01]  /*1e180*/  HMMA.16816.F32.BF16 R92, R52, R42.reuse, R92 ;  /* 0x0000002a345c723c */ /* 0x080fe2000004185c */
[----:B------:R1:W-:Y:S03]  /*1e190*/  MUFU.EX2 R226, R36 ;  /* 0x0000002400e27308 */ /* 0x0003e60000000800 */
[----:B------:R-:W-:Y:S04]  /*1e1a0*/  FMUL.FTZ R41, R2, R153 ;  /* 0x0000009902297220 */ /* 0x000fe80000410000 */
[C---:B------:R-:W-:Y:S07]  /*1e1b0*/  HMMA.16816.F32.BF16 R96, R48.reuse, R42, R96 ;  /* 0x0000002a3060723c */ /* 0x040fee0000041860 */
[----:B------:R-:W-:Y:S02]  /*1e1c0*/  FFMA.FTZ R42, R64, c[0x0][0x2d0], -R70 ;  /* 0x0000b400402a7a23 */ /* 0x000fe40000010846 */
[C---:B------:R-:W-:Y:S02]  /*1e1d0*/  FMUL.FTZ R43, R0.reuse, R155 ;  /* 0x0000009b002b7220 */ /* 0x040fe40000410000 */
[----:B------:R3:W-:Y:S01]  /*1e1e0*/  MUFU.EX2 R180, R42 ;  /* 0x0000002a00b47308 */ /* 0x0007e20000000800 */
[----:B------:R-:W-:Y:S02]  /*1e1f0*/  FFMA.FTZ R64, R67, c[0x0][0x2d0], -R69 ;  /* 0x0000b40043407a23 */ /* 0x000fe40000010845 */
[----:B-1----:R-:W-:Y:S07]  /*1e200*/  FFMA.FTZ R36, R181, c[0x0][0x2d0], -R47 ;  /* 0x0000b400b5247a23 */ /* 0x002fee000001082f */
[----:B------:R1:W-:Y:S10]  /*1e210*/  MUFU.EX2 R225, R36 ;  /* 0x0000002400e17308 */ /* 0x0003f40000000800 */
[----:B------:R-:W-:Y:S01]  /*1e220*/  MUFU.EX2 R178, R64 ;  /* 0x0000004000b27308 */ /* 0x000fe20000000800 */
[----:B---3--:R-:W-:Y:S02]  /*1e230*/  FMUL.FTZ R42, R0, R154 ;  /* 0x0000009a002a7220 */ /* 0x008fe40000410000 */
[----:B-1----:R-:W-:Y:S07]  /*1e240*/  FFMA.FTZ R36, R182, c[0x0][0x2d0], -R68 ;  /* 0x0000b400b6247a23 */ /* 0x002fee0000010844 */
[----:B------:R1:W-:Y:S10]  /*1e250*/  MUFU.EX2 R182, R40 ;  /* 0x0000002800b67308 */ /* 0x0003f40000000800 */
[----:B------:R3:W-:Y:S01]  /*1e260*/  MUFU.EX2 R224, R36 ;  /* 0x0000002400e07308 */ /* 0x0007e20000000800 */
[----:B-1----:R-:W-:Y:S02]  /*1e270*/  FMUL.FTZ R40, R2, R152 ;  /* 0x0000009802287220 */ /* 0x002fe40000410000 */
[--C-:B---3--:R-:W-:Y:S02]  /*1e280*/  FFMA.FTZ R36, R60, c[0x0][0x2d0], -R70.reuse ;  /* 0x0000b4003c247a23 */ /* 0x108fe40000010846 */
[----:B------:R-:W1:Y:S05]  /*1e290*/  LDSM.16.MT88.4 R60, [R205+0x800] ;  /* 0x00080000cd3c783b */ /* 0x000e6a0000004200 */
[----:B------:R3:W1:Y:S02]  /*1e2a0*/  MUFU.EX2 R223, R36 ;  /* 0x0000002400df7308 */ /* 0x0006640000000800 */
[----:B---3--:R-:W-:Y:S07]  /*1e2b0*/  FMUL.FTZ R36, R45, R148 ;  /* 0x000000942d247220 */ /* 0x008fee0000410000 */
[-C--:B------:R-:W-:Y:S08]  /*1e2c0*/  HMMA.16816.F32.BF16 R36, R48, R56.reuse, R36 ;  /* 0x000000383024723c */ /* 0x080ff00000041824 */
[C---:B------:R-:W-:Y:S07]  /*1e2d0*/  HMMA.16816.F32.BF16 R100, R52.reuse, R56, R100 ;  /* 0x000000383464723c */ /* 0x040fee0000041864 */
[----:B------:R-:W-:Y:S01]  /*1e2e0*/  FFMA.FTZ R56, R65, c[0x0][0x2d0], -R70 ;  /* 0x0000b40041387a23 */ /* 0x000fe20000010846 */
[-C--:B------:R-:W-:Y:S03]  /*1e2f0*/  HMMA.16816.F32.BF16 R40, R52, R58.reuse, R40 ;  /* 0x0000003a3428723c */ /* 0x080fe60000041828 */
[----:B------:R3:W3:Y:S04]  /*1e300*/  MUFU.EX2 R179, R56 ;  /* 0x0000003800b37308 */ /* 0x0006e80000000800 */
[--C-:B------:R-:W-:Y:S01]  /*1e310*/  FFMA.FTZ R52, R183, c[0x0][0x2d0], -R68.reuse ;  /* 0x0000b400b7347a23 */ /* 0x100fe20000010844 */
[----:B------:R-:W-:Y:S04]  /*1e320*/  HMMA.16816.F32.BF16 R104, R48, R58, R104 ;  /* 0x0000003a3068723c */ /* 0x000fe80000041868 */
[----:B------:R-:W-:Y:S01]  /*1e330*/  F2FP.BF16.PACK_AB R54, R231, R232 ;  /* 0x000000e8e736723e */ /* 0x000fe200000010ff */
[----:B------:R4:W-:Y:S01]  /*1e340*/  MUFU.EX2 R181, R52 ;  /* 0x0000003400b57308 */ /* 0x0009e20000000800 */
[----:B-1----:R-:W-:Y:S02]  /*1e350*/  F2FP.BF16.PACK_AB R53, R182, R223 ;  /* 0x000000dfb635723e */ /* 0x002fe400000010ff */
[----:B------:R-:W-:Y:S04]  /*1e360*/  F2FP.BF16.PACK_AB R48, R246, R238 ;  /* 0x000000eef630723e */ /* 0x000fe800000010ff */
[----:B------:R-:W-:Y:S02]  /*1e370*/  F2FP.BF16.PACK_AB R49, R242, R239 ;  /* 0x000000eff231723e */ /* 0x000fe400000010ff */
[----:B------:R-:W-:Y:S02]  /*1e380*/  F2FP.BF16.PACK_AB R50, R243, R244 ;  /* 0x000000f4f332723e */ /* 0x000fe400000010ff */
[----:B------:R-:W-:Y:S02]  /*1e390*/  F2FP.BF16.PACK_AB R51, R236, R237 ;  /* 0x000000edec33723e */ /* 0x000fe400000010ff */
[----:B------:R-:W-:Y:S01]  /*1e3a0*/  MOV R183, R74 ;  /* 0x0000004a00b77202 */ /* 0x000fe20000000f00 */
[----:B---3--:R-:W1:Y:S01]  /*1e3b0*/  LDSM.16.MT88.4 R56, [R209+0x800] ;  /* 0x00080000d138783b */ /* 0x008e620000004200 */
[----:B------:R-:W-:Y:S03]  /*1e3c0*/  F2FP.BF16.PACK_AB R55, R179, R180 ;  /* 0x000000b4b337723e */ /* 0x000fe600000010ff */
[-C--:B------:R-:W-:Y:S03]  /*1e3d0*/  HMMA.16816.F32.BF16 R4, R48, R60.reuse, R4 ;  /* 0x0000003c3004723c */ /* 0x080fe60000041804 */
[--C-:B----4-:R-:W-:Y:S02]  /*1e3e0*/  FFMA.FTZ R52, R66, c[0x0][0x2d0], -R69.reuse ;  /* 0x0000b40042347a23 */ /* 0x110fe40000010845 */
[----:B------:R-:W3:Y:S02]  /*1e3f0*/  LDSM.16.MT88.4 R64, [R206+0x800] ;  /* 0x00080000ce40783b */ /* 0x000ee40000004200 */
[----:B------:R4:W-:Y:S02]  /*1e400*/  MUFU.EX2 R176, R52 ;  /* 0x0000003400b07308 */ /* 0x0009e40000000800 */
[----:B----4-:R-:W-:Y:S07]  /*1e410*/  F2FP.BF16.PACK_AB R52, R233, R234 ;  /* 0x000000eae934723e */ /* 0x010fee00000010ff */
[C---:B------:R-:W-:Y:S07]  /*1e420*/  HMMA.16816.F32.BF16 R8, R52.reuse, R60, R8 ;  /* 0x0000003c3408723c */ /* 0x040fee0000041808 */
[--C-:B------:R-:W-:Y:S01]  /*1e430*/  FFMA.FTZ R60, R71, c[0x0][0x2d0], -R69.reuse ;  /* 0x0000b400473c7a23 */ /* 0x100fe20000010845 */
[-C--:B------:R-:W-:Y:S03]  /*1e440*/  HMMA.16816.F32.BF16 R12, R52, R62.reuse, R12 ;  /* 0x0000003e340c723c */ /* 0x080fe6000004180c */
[----:B------:R4:W-:Y:S05]  /*1e450*/  MUFU.EX2 R175, R60 ;  /* 0x0000003c00af7308 */ /* 0x0009ea0000000800 */
[C---:B------:R-:W-:Y:S08]  /*1e460*/  HMMA.16816.F32.BF16 R16, R48.reuse, R62, R16 ;  /* 0x0000003e3010723c */ /* 0x040ff00000041810 */
[-C--:B-1----:R-:W-:Y:S08]  /*1e470*/  HMMA.16816.F32.BF16 R20, R48, R56.reuse, R20 ;  /* 0x000000383014723c */ /* 0x082ff00000041814 */
[C---:B------:R-:W-:Y:S04]  /*1e480*/  HMMA.16816.F32.BF16 R24, R52.reuse, R56, R24 ;  /* 0x000000383418723c */ /* 0x040fe80000041818 */
[----:B----4-:R-:W-:Y:S03]  /*1e490*/  FFMA.FTZ R60, R80, c[0x0][0x2d0], -R69 ;  /* 0x0000b400503c7a23 */ /* 0x010fe60000010845 */
[----:B------:R-:W-:Y:S01]  /*1e4a0*/  FFMA.FTZ R56, R186, c[0x0][0x2d0], -R68 ;  /* 0x0000b400ba387a23 */ /* 0x000fe20000010844 */
[-C--:B------:R-:W-:Y:S01]  /*1e4b0*/  HMMA.16816.F32.BF16 R28, R52, R58.reuse, R28 ;  /* 0x0000003a341c723c */ /* 0x080fe2000004181c */
[----:B------:R1:W4:Y:S07]  /*1e4c0*/  MUFU.EX2 R177, R60 ;  /* 0x0000003c00b17308 */ /* 0x00032e0000000800 */
[C---:B------:R-:W-:Y:S03]  /*1e4d0*/  HMMA.16816.F32.BF16 R32, R48.reuse, R58, R32 ;  /* 0x0000003a3020723c */ /* 0x040fe60000041820 */
[----:B------:R2:W-:Y:S05]  /*1e4e0*/  MUFU.EX2 R170, R56 ;  /* 0x0000003800aa7308 */ /* 0x0005ea0000000800 */
[-C--:B---3--:R-:W-:Y:S08]  /*1e4f0*/  HMMA.16816.F32.BF16 R84, R48, R64.reuse, R84 ;  /* 0x000000403054723c */ /* 0x088ff00000041854 */
[C---:B------:R-:W-:Y:S04]  /*1e500*/  HMMA.16816.F32.BF16 R88, R52.reuse, R64, R88 ;  /* 0x000000403458723c */ /* 0x040fe80000041858 */
[--C-:B-1----:R-:W-:Y:S02]  /*1e510*/  FFMA.FTZ R60, R184, c[0x0][0x2d0], -R47.reuse ;  /* 0x0000b400b83c7a23 */ /* 0x102fe4000001082f */
[----:B------:R-:W3:Y:S01]  /*1e520*/  LDL.LU R184, [R1+0x10] ;  /* 0x0000100001b87983 */ /* 0x000ee20000300800 */
[----:B------:R-:W-:Y:S01]  /*1e530*/  FFMA.FTZ R64, R73, c[0x0][0x2d0], -R70 ;  /* 0x0000b40049407a23 */ /* 0x000fe20000010846 */
[-C--:B------:R-:W-:Y:S01]  /*1e540*/  HMMA.16816.F32.BF16 R92, R52, R66.reuse, R92 ;  /* 0x00000042345c723c */ /* 0x080fe2000004185c */
[----:B------:R1:W-:Y:S03]  /*1e550*/  MUFU.EX2 R173, R60 ;  /* 0x0000003c00ad7308 */ /* 0x0003e60000000800 */
[----:B--2---:R-:W-:Y:S04]  /*1e560*/  FFMA.FTZ R56, R187, c[0x0][0x2d0], -R68 ;  /* 0x0000b400bb387a23 */ /* 0x004fe80000010844 */
[C---:B------:R-:W-:Y:S03]  /*1e570*/  HMMA.16816.F32.BF16 R96, R48.reuse, R66, R96 ;  /* 0x000000423060723c */ /* 0x040fe60000041860 */
[----:B------:R2:W-:Y:S10]  /*1e580*/  MUFU.EX2 R172, R56 ;  /* 0x0000003800ac7308 */ /* 0x0005f40000000800 */
        /* <DEDUP_REMOVED lines=8> */
[----:B--2---:R-:W-:Y:S08]  /*1e610*/  FFMA.FTZ R56, R189, c[0x0][0x2d0], -R47 ;  /* 0x0000b400bd387a23 */ /* 0x004ff0000001082f */
[----:B------:R2:W-:Y:S01]  /*1e620*/  MUFU.EX2 R171, R56 ;  /* 0x0000003800ab7308 */ /* 0x0005e20000000800 */
[--C-:B----4-:R-:W-:Y:S09]  /*1e630*/  FFMA.FTZ R64, R82, c[0x0][0x2d0], -R69.reuse ;  /* 0x0000b40052407a23 */ /* 0x110ff20000010845 */
[----:B------:R4:W-:Y:S01]  /*1e640*/  MUFU.EX2 R165, R64 ;  /* 0x0000004000a57308 */ /* 0x0009e20000000800 */
[----:B--2---:R-:W-:Y:S01]  /*1e650*/  FFMA.FTZ R56, R190, c[0x0][0x2d0], -R68 ;  /* 0x0000b400be387a23 */ /* 0x004fe20000010844 */
[-C--:B-1----:R-:W-:Y:S08]  /*1e660*/  HMMA.16816.F32.BF16 R36, R48, R60.reuse, R36 ;  /* 0x0000003c3024723c */ /* 0x082ff00000041824 */
[----:B------:R1:W-:Y:S01]  /*1e670*/  MUFU.EX2 R168, R56 ;  /* 0x0000003800a87308 */ /* 0x0003e20000000800 */
[C---:B------:R-:W-:Y:S01]  /*1e680*/  HMMA.16816.F32.BF16 R100, R52.reuse, R60, R100 ;  /* 0x0000003c3464723c */ /* 0x040fe20000041864 */
[----:B----4-:R-:W-:Y:S06]  /*1e690*/  LDSM.16.MT88.4 R64, [R206+0x1000] ;  /* 0x00100000ce40783b */ /* 0x010fec0000004200 */
[----:B------:R-:W-:Y:S01]  /*1e6a0*/  FFMA.FTZ R60, R77, c[0x0][0x2d0], -R70 ;  /* 0x0000b4004d3c7a23 */ /* 0x000fe20000010846 */
[-C--:B------:R-:W-:Y:S03]  /*1e6b0*/  HMMA.16816.F32.BF16 R40, R52, R62.reuse, R40 ;  /* 0x0000003e3428723c */ /* 0x080fe60000041828 */
[----:B------:R-:W2:Y:S04]  /*1e6c0*/  MUFU.EX2 R166, R60 ;  /* 0x0000003c00a67308 */ /* 0x000ea80000000800 */
[----:B------:R-:W-:Y:S01]  /*1e6d0*/  FFMA.FTZ R52, R191, c[0x0][0x2d0], -R68 ;  /* 0x0000b400bf347a23 */ /* 0x000fe20000010844 */
[----:B------:R-:W-:Y:S04]  /*1e6e0*/  HMMA.16816.F32.BF16 R104, R48, R62, R104 ;  /* 0x0000003e3068723c */ /* 0x000fe80000041868 */
[----:B-1----:R-:W-:Y:S01]  /*1e6f0*/  FFMA.FTZ R56, R72, c[0x0][0x2d0], -R70 ;  /* 0x0000b40048387a23 */ /* 0x002fe20000010846 */
[----:B------:R1:W-:Y:S01]  /*1e700*/  MUFU.EX2 R167, R52 ;  /* 0x0000003400a77308 */ /* 0x0003e20000000800 */
[----:B------:R-:W-:Y:S02]  /*1e710*/  F2FP.BF16.PACK_AB R54, R177, R175 ;  /* 0x000000afb136723e */ /* 0x000fe400000010ff */
[----:B------:R-:W-:Y:S04]  /*1e720*/  F2FP.BF16.PACK_AB R48, R229, R230 ;  /* 0x000000e6e530723e */ /* 0x000fe800000010ff */
[----:B------:R-:W-:Y:S02]  /*1e730*/  F2FP.BF16.PACK_AB R49, R227, R228 ;  /* 0x000000e4e331723e */ /* 0x000fe400000010ff */
[----:B------:R-:W-:Y:S01]  /*1e740*/  F2FP.BF16.PACK_AB R50, R225, R226 ;  /* 0x000000e2e132723e */ /* 0x000fe200000010ff */
[----:B------:R4:W4:Y:S01]  /*1e750*/  MUFU.EX2 R151, R56 ;  /* 0x0000003800977308 */ /* 0x0009220000000800 */
[----:B------:R-:W-:Y:S02]  /*1e760*/  F2FP.BF16.PACK_AB R51, R181, R224 ;  /* 0x000000e0b533723e */ /* 0x000fe400000010ff */
[----:B--2---:R-:W-:Y:S01]  /*1e770*/  F2FP.BF16.PACK_AB R55, R166, R149 ;  /* 0x00000095a637723e */ /* 0x004fe200000010ff */
[----:B------:R-:W-:Y:S01]  /*1e780*/  LDSM.16.MT88.4 R60, [R209+0x1000] ;  /* 0x00100000d13c783b */ /* 0x000fe20000004200 */
[--C-:B-1----:R-:W-:Y:S05]  /*1e790*/  FFMA.FTZ R52, R81, c[0x0][0x2d0], -R69.reuse ;  /* 0x0000b40051347a23 */ /* 0x102fea0000010845 */
[----:B------:R1:W2:Y:S02]  /*1e7a0*/  MUFU.EX2 R148, R52 ;  /* 0x0000003400947308 */ /* 0x0002a40000000800 */
[----:B----4-:R-:W4:Y:S01]  /*1e7b0*/  LDSM.16.MT88.4 R56, [R205+0x1000] ;  /* 0x00100000cd38783b */ /* 0x010f220000004200 */
[----:B------:R-:W-:Y:S02]  /*1e7c0*/  F2FP.BF16.PACK_AB R53, R150, R151 ;  /* 0x000000979635723e */ /* 0x000fe400000010ff */
[----:B-1----:R-:W-:Y:S01]  /*1e7d0*/  F2FP.BF16.PACK_AB R52, R178, R176 ;  /* 0x000000b0b234723e */ /* 0x002fe200000010ff */
[-C--:B----4-:R-:W-:Y:S08]  /*1e7e0*/  HMMA.16816.F32.BF16 R4, R48, R56.reuse, R4 ;  /* 0x000000383004723c */ /* 0x090ff00000041804 */
        /* <DEDUP_REMOVED lines=10> */
[----:B------:R1:W4:Y:S07]  /*1e890*/  MUFU.EX2 R163, R56 ;  /* 0x0000003800a37308 */ /* 0x00032e0000000800 */
[C---:B------:R-:W-:Y:S03]  /*1e8a0*/  HMMA.16816.F32.BF16 R32, R48.reuse, R62, R32 ;  /* 0x0000003e3020723c */ /* 0x040fe60000041820 */
[----:B------:R2:W-:Y:S05]  /*1e8b0*/  MUFU.EX2 R113, R60 ;  /* 0x0000003c00717308 */ /* 0x0005ea0000000800 */
[-C--:B------:R-:W-:Y:S08]  /*1e8c0*/  HMMA.16816.F32.BF16 R84, R48, R64.reuse, R84 ;  /* 0x000000403054723c */ /* 0x080ff00000041854 */
[C---:B------:R-:W-:Y:S04]  /*1e8d0*/  HMMA.16816.F32.BF16 R88, R52.reuse, R64, R88 ;  /* 0x000000403458723c */ /* 0x040fe80000041858 */
[--C-:B-1----:R-:W-:Y:S04]  /*1e8e0*/  FFMA.FTZ R56, R193, c[0x0][0x2d0], -R47.reuse ;  /* 0x0000b400c1387a23 */ /* 0x102fe8000001082f */
[-C--:B------:R-:W-:Y:S01]  /*1e8f0*/  HMMA.16816.F32.BF16 R92, R52, R66.reuse, R92 ;  /* 0x00000042345c723c */ /* 0x080fe2000004185c */
[----:B------:R1:W-:Y:S03]  /*1e900*/  MUFU.EX2 R161, R56 ;  /* 0x0000003800a17308 */ /* 0x0003e60000000800 */
[--C-:B--2---:R-:W-:Y:S04]  /*1e910*/  FFMA.FTZ R60, R197, c[0x0][0x2d0], -R47.reuse ;  /* 0x0000b400c53c7a23 */ /* 0x104fe8000001082f */
[C---:B------:R-:W-:Y:S01]  /*1e920*/  HMMA.16816.F32.BF16 R96, R48.reuse, R66, R96 ;  /* 0x000000423060723c */ /* 0x040fe20000041860 */
[----:B------:R-:W-:Y:S02]  /*1e930*/  LDSM.16.MT88.4 R64, [R206+0x1800] ;  /* 0x00180000ce40783b */ /* 0x000fe40000004200 */
[----:B------:R2:W-:Y:S01]  /*1e940*/  MUFU.EX2 R112, R60 ;  /* 0x0000003c00707308 */ /* 0x0005e20000000800 */
[--C-:B-1----:R-:W-:Y:S02]  /*1e950*/  FFMA.FTZ R56, R194, c[0x0][0x2d0], -R47.reuse ;  /* 0x0000b400c2387a23 */ /* 0x102fe4000001082f */
[----:B------:R-:W-:Y:S07]  /*1e960*/  FFMA.FTZ R47, R198, c[0x0][0x2d0], -R47 ;  /* 0x0000b400c62f7a23 */ /* 0x000fee000001082f */
[----:B------:R1:W-:Y:S01]  /*1e970*/  MUFU.EX2 R162, R56 ;  /* 0x0000003800a27308 */ /* 0x0003e20000000800 */
[----:B--2---:R-:W-:Y:S09]  /*1e980*/  LDSM.16.MT88.4 R60, [R205+0x1800] ;  /* 0x00180000cd3c783b */ /* 0x004ff20000004200 */
[----:B------:R2:W-:Y:S01]  /*1e990*/  MUFU.EX2 R83, R47 ;  /* 0x0000002f00537308 */ /* 0x0005e20000000800 */
[--C-:B-1----:R-:W-:Y:S09]  /*1e9a0*/  FFMA.FTZ R56, R195, c[0x0][0x2d0], -R68.reuse ;  /* 0x0000b400c3387a23 */ /* 0x102ff20000010844 */
[----:B------:R1:W-:Y:S01]  /*1e9b0*/  MUFU.EX2 R114, R56 ;  /* 0x0000003800727308 */ /* 0x0003e20000000800 */
[--C-:B--2---:R-:W-:Y:S02]  /*1e9c0*/  FFMA.FTZ R47, R199, c[0x0][0x2d0], -R68.reuse ;  /* 0x0000b400c72f7a23 */ /* 0x104fe40000010844 */
[----:B------:R-:W-:Y:S07]  /*1e9d0*/  FFMA.FTZ R68, R202, c[0x0][0x2d0], -R68 ;  /* 0x0000b400ca447a23 */ /* 0x000fee0000010844 */
[----:B------:R2:W-:Y:S10]  /*1e9e0*/  MUFU.EX2 R82, R47 ;  /* 0x0000002f00527308 */ /* 0x0005f40000000800 */
[----:B------:R-:W-:Y:S01]  /*1e9f0*/  MUFU.EX2 R81, R68 ;  /* 0x0000004400517308 */ /* 0x000fe20000000800 */
[----:B-1----:R-:W1:Y:S01]  /*1ea00*/  LDSM.16.MT88.4 R56, [R208+0x1000] ;  /* 0x00100000d038783b */ /* 0x002e620000004200 */
[--C-:B--2---:R-:W-:Y:S08]  /*1ea10*/  FFMA.FTZ R47, R115, c[0x0][0x2d0], -R70.reuse ;  /* 0x0000b400732f7a23 */ /* 0x104ff00000010846 */
[----:B------:R2:W-:Y:S02]  /*1ea20*/  MUFU.EX2 R74, R47 ;  /* 0x0000002f004a7308 */ /* 0x0005e40000000800 */
[--C-:B--2---:R-:W-:Y:S01]  /*1ea30*/  FFMA.FTZ R47, R158, c[0x0][0x2d0], -R70.reuse ;  /* 0x0000b4009e2f7a23 */ /* 0x104fe20000010846 */
[-C--:B-1----:R-:W-:Y:S07]  /*1ea40*/  HMMA.16816.F32.BF16 R36, R48, R56.reuse, R36 ;  /* 0x000000383024723c */ /* 0x082fee0000041824 */
[----:B------:R1:W2:Y:S01]  /*1ea50*/  MUFU.EX2 R73, R47 ;  /* 0x0000002f00497308 */ /* 0x0002a20000000800 */
[C---:B------:R-:W-:Y:S08]  /*1ea60*/  HMMA.16816.F32.BF16 R100, R52.reuse, R56, R100 ;  /* 0x000000383464723c */ /* 0x040ff00000041864 */
[-C--:B------:R-:W-:Y:S07]  /*1ea70*/  HMMA.16816.F32.BF16 R40, R52, R58.reuse, R40 ;  /* 0x0000003a3428723c */ /* 0x080fee0000041828 */
[----:B------:R-:W-:Y:S01]  /*1ea80*/  F2FP.BF16.PACK_AB R52, R165, R148 ;  /* 0x00000094a534723e */ /* 0x000fe200000010ff */
[----:B------:R-:W-:Y:S01]  /*1ea90*/  HMMA.16816.F32.BF16 R104, R48, R58, R104 ;  /* 0x0000003a3068723c */ /* 0x000fe20000041868 */
[----:B------:R-:W3:Y:S03]  /*1eaa0*/  LDSM.16.MT88.4 R56, [R209+0x1800] ;  /* 0x00180000d138783b */ /* 0x000ee60000004200 */
[--C-:B-1----:R-:W-:Y:S01]  /*1eab0*/  FFMA.FTZ R47, R159, c[0x0][0x2d0], -R70.reuse ;  /* 0x0000b4009f2f7a23 */ /* 0x102fe20000010846 */
[----:B----4-:R-:W-:Y:S02]  /*1eac0*/  F2FP.BF16.PACK_AB R54, R163, R164 ;  /* 0x000000a4a336723e */ /* 0x010fe400000010ff */
[----:B------:R-:W-:Y:S01]  /*1ead0*/  F2FP.BF16.PACK_AB R48, R174, R173 ;  /* 0x000000adae30723e */ /* 0x000fe200000010ff */
[----:B------:R1:W-:Y:S01]  /*1eae0*/  MUFU.EX2 R72, R47 ;  /* 0x0000002f00487308 */ /* 0x0003e20000000800 */
[----:B------:R-:W-:Y:S03]  /*1eaf0*/  F2FP.BF16.PACK_AB R49, R172, R170 ;  /* 0x000000aaac31723e */ /* 0x000fe600000010ff */
[----:B------:R-:W-:Y:S02]  /*1eb00*/  F2FP.BF16.PACK_AB R50, R171, R169 ;  /* 0x000000a9ab32723e */ /* 0x000fe400000010ff */
[----:B------:R-:W-:Y:S02]  /*1eb10*/  F2FP.BF16.PACK_AB R51, R167, R168 ;  /* 0x000000a8a733723e */ /* 0x000fe400000010ff */
[----:B--2---:R-:W-:Y:S05]  /*1eb20*/  F2FP.BF16.PACK_AB R53, R73, R74 ;  /* 0x0000004a4935723e */ /* 0x004fea00000010ff */
[-C--:B------:R-:W-:Y:S03]  /*1eb30*/  HMMA.16816.F32.BF16 R4, R48, R60.reuse, R4 ;  /* 0x0000003c3004723c */ /* 0x080fe60000041804 */
[--C-:B-1----:R-:W-:Y:S04]  /*1eb40*/  FFMA.FTZ R47, R160, c[0x0][0x2d0], -R70.reuse ;  /* 0x0000b400a02f7a23 */ /* 0x102fe80000010846 */
[----:B------:R1:W2:Y:S02]  /*1eb50*/  MUFU.EX2 R71, R47 ;  /* 0x0000002f00477308 */ /* 0x0002a40000000800 */
[--C-:B-1----:R-:W-:Y:S03]  /*1eb60*/  FFMA.FTZ R47, R201, c[0x0][0x2d0], -R69.reuse ;  /* 0x0000b400c92f7a23 */ /* 0x102fe60000010845 */
[----:B--2---:R-:W-:Y:S05]  /*1eb70*/  F2FP.BF16.PACK_AB R55, R71, R72 ;  /* 0x000000484737723e */ /* 0x004fea00000010ff */
[----:B------:R1:W-:Y:S02]  /*1eb80*/  MUFU.EX2 R80, R47 ;  /* 0x0000002f00507308 */ /* 0x0003e40000000800 */
        /* <DEDUP_REMOVED lines=9> */
[C---:B------:R-:W-:Y:S04]  /*1ec20*/  HMMA.16816.F32.BF16 R32, R48.reuse, R58, R32 ;  /* 0x0000003a3020723c */ /* 0x040fe80000041820 */
[--C-:B-1----:R-:W-:Y:S01]  /*1ec30*/  FFMA.FTZ R47, R220, c[0x0][0x2d0], -R69.reuse ;  /* 0x0000b400dc2f7a23 */ /* 0x102fe20000010845 */
[----:B---3--:R-:W-:Y:S01]  /*1ec40*/  F2FP.BF16.PACK_AB R152, R76, R80 ;  /* 0x000000504c98723e */ /* 0x008fe200000010ff */
[----:B------:R-:W-:Y:S02]  /*1ec50*/  FFMA.FTZ R69, R222, c[0x0][0x2d0], -R69 ;  /* 0x0000b400de457a23 */ /* 0x000fe40000010845 */
[-C--:B------:R-:W-:Y:S01]  /*1ec60*/  HMMA.16816.F32.BF16 R84, R48, R64.reuse, R84 ;  /* 0x000000403054723c */ /* 0x080fe20000041854 */
[----:B------:R1:W-:Y:S07]  /*1ec70*/  MUFU.EX2 R77, R47 ;  /* 0x0000002f004d7308 */ /* 0x0003ee0000000800 */
[C---:B------:R-:W-:Y:S03]  /*1ec80*/  HMMA.16816.F32.BF16 R88, R52.reuse, R64, R88 ;  /* 0x000000403458723c */ /* 0x040fe60000041858 */
[----:B------:R-:W3:Y:S05]  /*1ec90*/  MUFU.EX2 R69, R69 ;  /* 0x0000004500457308 */ /* 0x000eea0000000800 */
[-C--:B------:R-:W-:Y:S08]  /*1eca0*/  HMMA.16816.F32.BF16 R92, R52, R66.reuse, R92 ;  /* 0x00000042345c723c */ /* 0x080ff0000004185c */
[C---:B------:R-:W-:Y:S04]  /*1ecb0*/  HMMA.16816.F32.BF16 R96, R48.reuse, R66, R96 ;  /* 0x000000423060723c */ /* 0x040fe80000041860 */
[--C-:B-1----:R-:W-:Y:S04]  /*1ecc0*/  FFMA.FTZ R47, R157, c[0x0][0x2d0], -R70.reuse ;  /* 0x0000b4009d2f7a23 */ /* 0x102fe80000010846 */
[----:B------:R1:W-:Y:S01]  /*1ecd0*/  MUFU.EX2 R68, R47 ;  /* 0x0000002f00447308 */ /* 0x0003e20000000800 */
[-C--:B--2---:R-:W-:Y:S03]  /*1ece0*/  HMMA.16816.F32.BF16 R36, R48, R60.reuse, R36 ;  /* 0x0000003c3024723c */ /* 0x084fe60000041824 */
[----:B---3--:R-:W-:Y:S05]  /*1ecf0*/  F2FP.BF16.PACK_AB R154, R69, R77 ;  /* 0x0000004d459a723e */ /* 0x008fea00000010ff */
[C---:B------:R-:W-:Y:S08]  /*1ed00*/  HMMA.16816.F32.BF16 R100, R52.reuse, R60, R100 ;  /* 0x0000003c3464723c */ /* 0x040ff00000041864 */
[-C--:B------:R-:W-:Y:S01]  /*1ed10*/  HMMA.16816.F32.BF16 R40, R52, R62.reuse, R40 ;  /* 0x0000003e3428723c */ /* 0x080fe20000041828 */
[----:B------:R-:W2:Y:S03]  /*1ed20*/  LDSM.16.MT88.4 R52, [R206+0x2000] ;  /* 0x00200000ce34783b */ /* 0x000ea60000004200 */
[--C-:B-1----:R-:W-:Y:S04]  /*1ed30*/  FFMA.FTZ R47, R156, c[0x0][0x2d0], -R70.reuse ;  /* 0x0000b4009c2f7a23 */ /* 0x102fe80000010846 */
[----:B------:R-:W-:Y:S01]  /*1ed40*/  HMMA.16816.F32.BF16 R104, R48, R62, R104 ;  /* 0x0000003e3068723c */ /* 0x000fe20000041868 */
[----:B------:R1:W3:Y:S06]  /*1ed50*/  MUFU.EX2 R56, R47 ;  /* 0x0000002f00387308 */ /* 0x0002ec0000000800 */
[----:B------:R-:W-:Y:S02]  /*1ed60*/  F2FP.BF16.PACK_AB R48, R162, R161 ;  /* 0x000000a1a230723e */ /* 0x000fe400000010ff */
[----:B------:R-:W-:Y:S03]  /*1ed70*/  F2FP.BF16.PACK_AB R49, R113, R114 ;  /* 0x000000727131723e */ /* 0x000fe600000010ff */
[----:B------:R-:W-:Y:S02]  /*1ed80*/  F2FP.BF16.PACK_AB R50, R83, R112 ;  /* 0x000000705332723e */ /* 0x000fe400000010ff */
[----:B------:R-:W-:Y:S07]  /*1ed90*/  F2FP.BF16.PACK_AB R51, R81, R82 ;  /* 0x000000525133723e */ /* 0x000fee00000010ff */
[-C--:B------:R-:W-:Y:S03]  /*1eda0*/  HMMA.16816.F32.BF16 R116, R48, R128.reuse, R4 ;  /* 0x000000803074723c */ /* 0x080fe60000041804 */
[--C-:B-1----:R-:W-:Y:S01]  /*1edb0*/  FFMA.FTZ R47, R75, c[0x0][0x2d0], -R70.reuse ;  /* 0x0000b4004b2f7a23 */ /* 0x102fe20000010846 */
[----:B---3--:R-:W-:Y:S01]  /*1edc0*/  F2FP.BF16.PACK_AB R153, R56, R68 ;  /* 0x000000443899723e */ /* 0x008fe200000010ff */
[----:B------:R-:W-:Y:S02]  /*1edd0*/  FFMA.FTZ R70, R46, c[0x0][0x2d0], -R70 ;  /* 0x0000b4002e467a23 */ /* 0x000fe40000010846 */
[----:B------:R-:W-:Y:S02]  /*1ede0*/  FFMA.FTZ R4, R45, R137, R138 ;  /* 0x000000892d047223 */ /* 0x000fe4000001008a */
[----:B------:R-:W-:Y:S03]  /*1edf0*/  MUFU.EX2 R46, R70 ;  /* 0x00000046002e7308 */ /* 0x000fe60000000800 */
[----:B-----5:R-:W-:Y:S02]  /*1ee00*/  FFMA.FTZ R6, R44, R136, R252 ;  /* 0x000000882c067223 */ /* 0x020fe400000100fc */
[----:B------:R-:W-:Y:S02]  /*1ee10*/  FFMA.FTZ R5, R2, R142, R248 ;  /* 0x0000008e02057223 */ /* 0x000fe400000100f8 */
[----:B------:R-:W-:Y:S02]  /*1ee20*/  FADD.FTZ R4, R141, R4 ;  /* 0x000000048d047221 */ /* 0x000fe40000010000 */
[----:B------:R-:W-:Y:S02]  /*1ee30*/  FADD.FTZ R2, R251, R6 ;  /* 0x00000006fb027221 */ /* 0x000fe40000010000 */
[----:B------:R-:W-:Y:S01]  /*1ee40*/  FADD.FTZ R5, R247, R5 ;  /* 0x00000005f7057221 */ /* 0x000fe20000010000 */
[----:B------:R-:W1:Y:S01]  /*1ee50*/  MUFU.EX2 R47, R47 ;  /* 0x0000002f002f7308 */ /* 0x000e620000000800 */
[----:B------:R-:W-:Y:S02]  /*1ee60*/  FADD.FTZ R7, R140, R4 ;  /* 0x000000048c077221 */ /* 0x000fe40000010000 */
[----:B------:R-:W-:Y:S02]  /*1ee70*/  FADD.FTZ R6, R250, R2 ;  /* 0x00000002fa067221 */ /* 0x000fe40000010000 */
[----:B------:R-:W-:Y:S02]  /*1ee80*/  FADD.FTZ R4, R245, R5 ;  /* 0x00000005f5047221 */ /* 0x000fe40000010000 */
[----:B------:R-:W-:Y:S02]  /*1ee90*/  FFMA.FTZ R2, R0, R184, R78 ;  /* 0x000000b800027223 */ /* 0x000fe4000001004e */
[----:B------:R-:W-:Y:S01]  /*1eea0*/  FADD.FTZ R0, R183, R7 ;  /* 0x00000007b7007221 */ /* 0x000fe20000010000 */
[----:B-1----:R-:W-:Y:S07]  /*1eeb0*/  F2FP.BF16.PACK_AB R155, R46, R47 ;  /* 0x0000002f2e9b723e */ /* 0x002fee00000010ff */
[C---:B------:R-:W-:Y:S07]  /*1eec0*/  HMMA.16816.F32.BF16 R120, R152.reuse, R128, R8 ;  /* 0x000000809878723c */ /* 0x040fee0000041808 */
[----:B------:R-:W-:Y:S01]  /*1eed0*/  FADD.FTZ R10, R249, R6 ;  /* 0x00000006f90a7221 */ /* 0x000fe20000010000 */
[-C--:B------:R-:W-:Y:S04]  /*1eee0*/  HMMA.16816.F32.BF16 R124, R152, R130.reuse, R12 ;  /* 0x00000082987c723c */ /* 0x080fe8000004180c */
[----:B------:R-:W-:Y:S02]  /*1eef0*/  FADD.FTZ R8, R241, R4 ;  /* 0x00000004f1087221 */ /* 0x000fe40000010000 */
[----:B------:R-:W-:Y:S01]  /*1ef00*/  FADD.FTZ R11, R79, R2 ;  /* 0x000000024f0b7221 */ /* 0x000fe20000010000 */
[----:B------:R-:W1:Y:S01]  /*1ef10*/  LDSM.16.MT88.4 R4, [R208+0x2000] ;  /* 0x00200000d004783b */ /* 0x000e620000004200 */
        /* <DEDUP_REMOVED lines=88> */
[----:B------:R-:W-:Y:S01]  /*1f4a0*/  MOV R200, R0 ;  /* 0x0000000000c87202 */ /* 0x000fe20000000f00 */
[----:B------:R-:W-:-:S05]  /*1f4b0*/  @P0 BRA `(.L_x_978) ;  /* 0xffffb46000000947 */ /* 0x000fca000383ffff */
.L_x_961:
[----:B------:R-:W-:Y:S02]  /*1f4c0*/  MOV R11, 0x1f ;  /* 0x0000001f000b7802 */ /* 0x000fe40000000f00 */
[----:B------:R-:W-:Y:S01]  /*1f4d0*/  MOV R10, 0xffffffff ;  /* 0xffffffff000a7802 */ /* 0x000fe20000000f00 */
[----:B------:R-:W-:Y:S05]  /*1f4e0*/  BRA.DIV ~URZ, `(.L_x_979) ;  /* 0x000052527f007947 */ /* 0x000fea000b800000 */
[----:B------:R-:W3:Y:S04]  /*1f4f0*/  LDL R0, [R1+0x8] ;  /* 0x0000080001007983 */ /* 0x000ee80000100800 */
[----:B--23--:R1:W2:Y:S02]  /*1f500*/  SHFL.BFLY PT, R2, R0, 0x2, 0x1f ;  /* 0x0c401f0000027f89 */ /* 0x00c2a400000e0000 */
.L_x_1065:
[----:B-1----:R-:W3:Y:S02]  /*1f510*/  LDL.LU R0, [R1+0x8] ;  /* 0x0000080001007983 */ /* 0x002ee40000300800 */
        /* <DEDUP_REMOVED lines=18> */
.L_x_1066:
[----:B------:R-:W-:Y:S01]  /*1f640*/  FSETP.NE.FTZ.AND P3, PT, R2, RZ, PT ;  /* 0x000000ff0200720b */ /* 0x000fe20003f75000 */
[----:B----4-:R-:W-:Y:S01]  /*1f650*/  FADD.FTZ R7, R9, R7 ;  /* 0x0000000709077221 */ /* 0x010fe20000010000 */
[----:B------:R-:W-:Y:S02]  /*1f660*/  MOV R0, RZ ;  /* 0x000000ff00007202 */ /* 0x000fe40000000f00 */
[----:B------:R-:W-:Y:S02]  /*1f670*/  FSETP.NE.FTZ.AND P2, PT, R5, RZ, PT ;  /* 0x000000ff0500720b */ /* 0x000fe40003f55000 */
[----:B------:R-:W-:Y:S02]  /*1f680*/  FSETP.NE.FTZ.AND P1, PT, R6, RZ, PT ;  /* 0x000000ff0600720b */ /* 0x000fe40003f35000 */
[----:B------:R-:W-:Y:S02]  /*1f690*/  MOV R4, RZ ;  /* 0x000000ff00047202 */ /* 0x000fe40000000f00 */
[----:B------:R-:W-:-:S02]  /*1f6a0*/  FSETP.NE.FTZ.AND P0, PT, R7, RZ, PT ;  /* 0x000000ff0700720b */ /* 0x000fc40003f15000 */
[----:B------:R-:W-:Y:S01]  /*1f6b0*/  MOV R27, 0xff800000 ;  /* 0xff800000001b7802 */ /* 0x000fe20000000f00 */
[----:B------:R-:W1:Y:S01]  /*1f6c0*/  @P3 MUFU.RCP R0, R2 ;  /* 0x0000000200003308 */ /* 0x000e620000001000 */
[----:B------:R-:W-:Y:S02]  /*1f6d0*/  MOV R23, 0xff800000 ;  /* 0xff80000000177802 */ /* 0x000fe40000000f00 */
        /* <DEDUP_REMOVED lines=32> */
[----:B------:R-:W-:Y:S01]  /*1f8e0*/  FMUL.FTZ R39, R2, R125 ;  /* 0x0000007d02277220 */ /* 0x000fe20000410000 */
        /* <DEDUP_REMOVED lines=37> */
[----:B-1----:R-:W-:Y:S02]  /*1fb40*/  @P0 FMUL.FTZ R2, R2, 0.69314718246459960938 ;  /* 0x3f31721802020820 */ /* 0x002fe40000410000 */
[----:B------:R-:W-:Y:S02]  /*1fb50*/  @P3 FMUL.FTZ R10, R10, 0.69314718246459960938 ;  /* 0x3f3172180a0a3820 */ /* 0x000fe40000410000 */
[----:B------:R-:W-:-:S02]  /*1fb60*/  @P0 FMUL.FTZ R4, R4, c[0x0][0x2d0] ;  /* 0x0000b40004040a20 */ /* 0x000fc40000410000 */
[----:B------:R-:W-:Y:S02]  /*1fb70*/  @P3 FMUL.FTZ R6, R6, c[0x0][0x2d0] ;  /* 0x0000b40006063a20 */ /* 0x000fe40000410000 */
[--C-:B------:R-:W-:Y:S01]  /*1fb80*/  @P0 FFMA.FTZ R19, R4, R3, R2.reuse ;  /* 0x0000000304130223 */ /* 0x100fe20000010002 */
[----:B------:R-:W-:Y:S01]  /*1fb90*/  PRMT R2, R5, 0x7610, R2 ;  /* 0x0000761005027816 */ /* 0x000fe20000000002 */
[----:B------:R-:W-:Y:S02]  /*1fba0*/  @P3 FFMA.FTZ R22, R6, R110, R10 ;  /* 0x0000006e06163223 */ /* 0x000fe4000001000a */
        /* <DEDUP_REMOVED lines=15> */
[----:B------:R-:W-:Y:S02]  /*1fca0*/  FMUL.FTZ R31, R0, R155 ;  /* 0x0000009b001f7220 */ /* 0x000fe40000410000 */
.L_x_850:
[----:B------:R1:W5:Y:S01]  /*1fcb0*/  LDL R6, [R1+0x48] ;  /* 0x0000480001067983 */ /* 0x0003620000100800 */
[----:B------:R-:W-:Y:S03]  /*1fcc0*/  BSSY B0, `(.L_x_981) ;  /* 0x0000012000007945 */ /* 0x000fe60003800000 */
[----:B------:R-:W2:Y:S02]  /*1fcd0*/  S2R R81, SR_TID.X ;  /* 0x0000000000517919 */ /* 0x000ea40000002100 */
[----:B--2---:R-:W-:-:S13]  /*1fce0*/  LOP3.LUT P0, RZ, R81, 0x7f, RZ, 0xc0, !PT ;  /* 0x0000007f51ff7812 */ /* 0x004fda000780c0ff */
[----:B------:R-:W-:Y:S05]  /*1fcf0*/  @P0 BRA `(.L_x_982) ;  /* 0x000000e000000947 */ /* 0x000fea0003800000 */
[----:B-1----:R-:W1:Y:S01]  /*1fd00*/  S2R R4, SR_LANEID ;  /* 0x0000000000047919 */ /* 0x002e620000000000 */
[----:B------:R-:W-:Y:S01]  /*1fd10*/  VOTEU.ANY UR4, UPT, PT ;  /* 0x0000000000047886 */ /* 0x000fe200038e0100 */
[----:B------:R-:W-:Y:S01]  /*1fd20*/  IMAD.MOV.U32 R5, RZ, RZ, c[0x0][0x564] ;  /* 0x00015900ff057624 */ /* 0x000fe200078e00ff */
[----:B------:R-:W1:Y:S08]  /*1fd30*/  FLO.U32 R3, UR4 ;  /* 0x0000000400037d00 */ /* 0x000e7000080e0000 */
[----:B------:R-:W2:Y:S01]  /*1fd40*/  POPC R0, UR4 ;  /* 0x0000000400007d09 */ /* 0x000ea20008000000 */
[----:B-1----:R-:W-:Y:S01]  /*1fd50*/  ISETP.EQ.U32.AND P0, PT, R3, R4, PT ;  /* 0x000000040300720c */ /* 0x002fe20003f02070 */
[----:B------:R-:W-:-:S12]  /*1fd60*/  IMAD.MOV.U32 R4, RZ, RZ, c[0x0][0x560] ;  /* 0x00015800ff047624 */ /* 0x000fd800078e00ff */
[----:B--2---:R1:W2:Y:S04]  /*1fd70*/  @P0 ATOMG.E.ADD.STRONG.GPU PT, R0, [R4.64], R0 ;  /* 0x00000000040009a8 */ /* 0x0042a800081ee1c8 */
[----:B-1----:R-:W1:Y:S04]  /*1fd80*/  S2R R4, SR_LTMASK ;  /* 0x0000000000047919 */ /* 0x002e680000003900 */
[----:B--2---:R1:W2:Y:S02]  /*1fd90*/  SHFL.IDX PT, R3, R0, R3, 0x1f ;  /* 0x00001f0300037589 */ /* 0x0042a400000e0000 */
[----:B-1----:R-:W-:-:S06]  /*1fda0*/  LOP3.LUT R0, R4, UR4, RZ, 0xc0, !PT ;  /* 0x0000000404007c12 */ /* 0x002fcc000f8ec0ff */
[----:B------:R-:W2:Y:S02]  /*1fdb0*/  POPC R0, R0 ;  /* 0x0000000000007309 */ /* 0x000ea40000000000 */
[----:B--2--5:R-:W-:-:S05]  /*1fdc0*/  IADD3 R6, R3, c[0x0][0xc], R0 ;  /* 0x0000030003067a10 */ /* 0x024fca0007ffe000 */
[----:B------:R1:W-:Y:S02]  /*1fdd0*/  STL [R1+0x48], R6 ;  /* 0x0000480601007387 */ /* 0x0003e40000100800 */
.L_x_982:
[----:B-1----:R-:W-:Y:S05]  /*1fde0*/  BSYNC B0 ;  /* 0x0000000000007941 */ /* 0x002fea0003800000 */
.L_x_981:
[----:B------:R-:W-:Y:S01]  /*1fdf0*/  SHF.R.S32.HI R4, RZ, 0x1f, R81 ;  /* 0x0000001fff047819 */ /* 0x000fe20000011451 */
[----:B------:R-:W-:Y:S01]  /*1fe00*/  BSSY B1, `(.L_x_983) ;  /* 0x00002db000017945 */ /* 0x000fe20003800000 */
[----:B------:R-:W-:Y:S01]  /*1fe10*/  PRMT R0, R2, 0x9910, RZ ;  /* 0x0000991002007816 */ /* 0x000fe200000000ff */
[----:B-----5:R-:W-:Y:S01]  /*1fe20*/  IMAD.MOV.U32 R45, RZ, RZ, R6 ;  /* 0x000000ffff2d7224 */ /* 0x020fe200078e0006 */
[----:B------:R-:W-:Y:S02]  /*1fe30*/  LEA.HI R3, R4, R81, RZ, 0x3 ;  /* 0x0000005104037211 */ /* 0x000fe400078f18ff */
[----:B------:R-:W-:Y:S02]  /*1fe40*/  ISETP.NE.AND P0, PT, R0, RZ, PT ;  /* 0x000000ff0000720c */ /* 0x000fe40003f05270 */
[----:B------:R-:W-:Y:S02]  /*1fe50*/  LOP3.LUT R2, R3, 0xfffffff8, RZ, 0xc0, !PT ;  /* 0xfffffff803027812 */ /* 0x000fe400078ec0ff */
[----:B------:R-:W-:-:S03]  /*1fe60*/  SHF.R.S32.HI R44, RZ, 0x3, R3 ;  /* 0x00000003ff2c7819 */ /* 0x000fc60000011403 */
[----:B------:R-:W-:-:S04]  /*1fe70*/  IMAD.IADD R2, R81, 0x1, -R2 ;  /* 0x0000000151027824 */ /* 0x000fc800078e0a02 */
[C---:B------:R-:W-:Y:S02]  /*1fe80*/  IMAD.SHL.U32 R0, R2.reuse, 0x8, RZ ;  /* 0x0000000802007824 */ /* 0x040fe400078e00ff */
[----:B------:R-:W-:-:S03]  /*1fe90*/  IMAD R26, R2, 0x10, R44 ;  /* 0x00000010021a7824 */ /* 0x000fc600078e022c */
[----:B------:R-:W-:Y:S01]  /*1fea0*/  SHF.R.S32.HI R80, RZ, 0x1f, R0 ;  /* 0x0000001fff507819 */ /* 0x000fe20000011400 */
[----:B------:R-:W-:Y:S05]  /*1feb0*/  @!P0 BRA `(.L_x_984) ;  /* 0x0000219000008947 */ /* 0x000fea0003800000 */
[----:B------:R-:W2:Y:S04]  /*1fec0*/  LDL.LU R12, [R1+0x4c] ;  /* 0x00004c00010c7983 */ /* 0x000ea80000300800 */
[----:B------:R-:W3:Y:S01]  /*1fed0*/  LDL R18, [R1+0x54] ;  /* 0x0000540001127983 */ /* 0x000ee20000100800 */
[CC--:B------:R-:W-:Y:S01]  /*1fee0*/  LEA.HI R5, R4.reuse, R81.reuse, RZ, 0x2 ;  /* 0x0000005104057211 */ /* 0x0c0fe200078f10ff */
[----:B------:R-:W-:Y:S01]  /*1fef0*/  WARPSYNC 0xffffffff ;  /* 0xffffffff00007948 */ /* 0x000fe20003800000 */
[----:B------:R-:W-:Y:S01]  /*1ff00*/  LEA.HI R25, R4, R81, RZ, 0x5 ;  /* 0x0000005104197211 */ /* 0x000fe200078f28ff */
[----:B------:R-:W-:Y:S01]  /*1ff10*/  IMAD.MOV.U32 R11, RZ, RZ, -0x10 ;  /* 0xfffffff0ff0b7424 */ /* 0x000fe200078e00ff */
[--C-:B------:R-:W-:Y:S01]  /*1ff20*/  SHF.R.S32.HI R3, RZ, 0x2, R5.reuse ;  /* 0x00000002ff037819 */ /* 0x100fe20000011405 */
[----:B------:R-:W-:Y:S01]  /*1ff30*/  IMAD.MOV.U32 R8, RZ, RZ, 0x40 ;  /* 0x00000040ff087424 */ /* 0x000fe200078e00ff */
[----:B------:R-:W-:Y:S01]  /*1ff40*/  SHF.R.S32.HI R2, RZ, 0x1f, R5 ;  /* 0x0000001fff027819 */ /* 0x000fe20000011405 */
[----:B------:R-:W-:Y:S01]  /*1ff50*/  IMAD.MOV.U32 R14, RZ, RZ, c[0x0][0x388] ;  /* 0x0000e200ff0e7624 */ /* 0x000fe200078e00ff */
[----:B------:R-:W-:-:S02]  /*1ff60*/  LOP3.LUT R5, R5, 0xfffffffc, RZ, 0xc0, !PT ;  /* 0xfffffffc05057812 */ /* 0x000fc400078ec0ff */
[----:B------:R-:W-:Y:S02]  /*1ff70*/  LEA.HI R2, R2, R3, RZ, 0x3 ;  /* 0x0000000302027211 */ /* 0x000fe400078f18ff */
[----:B------:R-:W-:Y:S01]  /*1ff80*/  SHF.R.S32.HI R24, RZ, 0x5, R25 ;  /* 0x00000005ff187819 */ /* 0x000fe20000011419 */
[----:B------:R-:W-:Y:S01]  /*1ff90*/  IMAD.IADD R5, R81, 0x1, -R5 ;  /* 0x0000000151057824 */ /* 0x000fe200078e0a05 */
[----:B------:R-:W-:Y:S02]  /*1ffa0*/  LOP3.LUT R2, R2, 0xfffffff8, RZ, 0xc0, !PT ;  /* 0xfffffff802027812 */ /* 0x000fe400078ec0ff */
[----:B------:R-:W-:Y:S01]  /*1ffb0*/  F2FP.BF16.PACK_AB R10, R63, R62 ;  /* 0x0000003e3f0a723e */ /* 0x000fe200000010ff */
[----:B------:R-:W-:Y:S01]  /*1ffc0*/  IMAD.SHL.U32 R4, R24, 0x400, RZ ;  /* 0x0000040018047824 */ /* 0x000fe200078e00ff */
[----:B------:R-:W-:Y:S01]  /*1ffd0*/  F2FP.BF16.PACK_AB R9, R75, R74 ;  /* 0x0000004a4b09723e */ /* 0x000fe200000010ff */
[----:B------:R-:W-:Y:S02]  /*1ffe0*/  IMAD.IADD R2, R3, 0x1, -R2 ;  /* 0x0000000103027824 */ /* 0x000fe400078e0a02 */
[----:B------:R-:W-:Y:S01]  /*1fff0*/  IMAD R4, R5, 0x2, R4 ;  /* 0x0000000205047824 */ /* 0x000fe200078e0204 */
[----:B------:R-:W-:Y:S01]  /*20000*/  F2FP.BF16.PACK_AB R5, R73, R72 ;  /* 0x000000484905723e */ /* 0x000fe200000010ff */
[C---:B------:R-:W-:Y:S01]  /*20010*/  IMAD.SHL.U32 R3, R2.reuse, 0x40, RZ ;  /* 0x0000004002037824 */ /* 0x040fe200078e00ff */
[C---:B------:R-:W-:Y:S01]  /*20020*/  LOP3.LUT R7, R2.reuse, 0x1, RZ, 0xc0, !PT ;  /* 0x0000000102077812 */ /* 0x040fe200078ec0ff */
[----:B------:R-:W-:Y:S01]  /*20030*/  BAR.SYNC.DEFER_BLOCKING 0x1, 0x80 ;  /* 0x0042000000007b1d */ /* 0x000fe20000010000 */
[----:B------:R-:W-:-:S02]  /*20040*/  LOP3.LUT P2, RZ, R2, 0x2, RZ, 0xc0, !PT ;  /* 0x0000000202ff7812 */ /* 0x000fc4000784c0ff */
[----:B------:R-:W-:Y:S02]  /*20050*/  LOP3.LUT R3, R3, 0x1c0, RZ, 0xc0, !PT ;  /* 0x000001c003037812 */ /* 0x000fe400078ec0ff */
[----:B------:R-:W-:Y:S02]  /*20060*/  ISETP.NE.U32.AND P1, PT, R7, 0x1, PT ;  /* 0x000000010700780c */ /* 0x000fe40003f25070 */
[----:B------:R-:W-:Y:S02]  /*20070*/  SHF.R.U32.HI R6, RZ, 0x3, R3 ;  /* 0x00000003ff067819 */ /* 0x000fe40000011603 */
[----:B------:R-:W-:Y:S02]  /*20080*/  LOP3.LUT P0, RZ, R2, 0x4, RZ, 0xc0, !PT ;  /* 0x0000000402ff7812 */ /* 0x000fe4000780c0ff */
[----:B------:R-:W-:Y:S02]  /*20090*/  LOP3.LUT R3, R6, R3, RZ, 0xfc, !PT ;  /* 0x0000000306037212 */ /* 0x000fe400078efcff */
[----:B------:R-:W-:-:S02]  /*200a0*/  SEL R11, R11, 0x10, !P1 ;  /* 0x000000100b0b7807 */ /* 0x000fc40004800000 */
[----:B------:R-:W-:Y:S01]  /*200b0*/  F2FP.BF16.PACK_AB R7, R71, R70 ;  /* 0x000000464707723e */ /* 0x000fe200000010ff */
[----:B------:R-:W-:Y:S01]  /*200c0*/  IMAD.IADD R3, R4, 0x1, R3 ;  /* 0x0000000104037824 */ /* 0x000fe200078e0203 */
[----:B------:R-:W-:-:S04]  /*200d0*/  F2FP.BF16.PACK_AB R6, R97, R96 ;  /* 0x000000606106723e */ /* 0x000fc800000010ff */
[----:B------:R-:W-:Y:S02]  /*200e0*/  LEA R2, R3, 0x80, 0x1 ;  /* 0x0000008003027811 */ /* 0x000fe400078e08ff */
[----:B------:R-:W-:-:S03]  /*200f0*/  F2FP.BF16.PACK_AB R3, R105, R104 ;  /* 0x000000686903723e */ /* 0x000fc600000010ff */
[----:B------:R-:W-:Y:S01]  /*20100*/  IMAD.IADD R4, R2, 0x1, R11 ;  /* 0x0000000102047824 */ /* 0x000fe200078e020b */
[----:B------:R1:W-:Y:S04]  /*20110*/  STS [R2], R7 ;  /* 0x0000000702007388 */ /* 0x0003e80000000800 */
[----:B------:R4:W-:Y:S04]  /*20120*/  STS [R2+0x400], R6 ;  /* 0x0004000602007388 */ /* 0x0009e80000000800 */
[----:B------:R4:W-:Y:S04]  /*20130*/  STS [R4+0x400], R3 ;  /* 0x0004000304007388 */ /* 0x0009e80000000800 */
[----:B------:R4:W-:Y:S01]  /*20140*/  STS [R4], R5 ;  /* 0x0000000504007388 */ /* 0x0009e20000000800 */
[----:B-1----:R-:W-:Y:S01]  /*20150*/  F2FP.BF16.PACK_AB R7, R39, R38 ;  /* 0x000000262707723e */ /* 0x002fe200000010ff */
[----:B----4-:R-:W-:Y:S01]  /*20160*/  IMAD.MOV.U32 R6, RZ, RZ, 0x20 ;  /* 0x00000020ff067424 */ /* 0x010fe200078e00ff */
[----:B------:R-:W-:-:S04]  /*20170*/  F2FP.BF16.PACK_AB R3, R35, R34 ;  /* 0x000000222303723e */ /* 0x000fc800000010ff */
[----:B------:R-:W-:Y:S02]  /*20180*/  SEL R6, R6, 0xffffffe0, !P2 ;  /* 0xffffffe006067807 */ /* 0x000fe40005000000 */
[----:B------:R-:W-:Y:S01]  /*20190*/  F2FP.BF16.PACK_AB R5, R51, R50 ;  /* 0x000000323305723e */ /* 0x000fe200000010ff */
[----:B------:R1:W-:Y:S01]  /*201a0*/  STS [R2+0x2400], R3 ;  /* 0x0024000302007388 */ /* 0x0003e20000000800 */
[----:B------:R-:W-:-:S03]  /*201b0*/  ISETP.NE.U32.AND P2, PT, RZ, c[0x0][0x500], PT ;  /* 0x00014000ff007a0c */ /* 0x000fc60003f45070 */
[----:B------:R4:W-:Y:S01]  /*201c0*/  STS [R2+0x2000], R5 ;  /* 0x0020000502007388 */ /* 0x0009e20000000800 */
[----:B------:R-:W-:-:S03]  /*201d0*/  ISETP.NE.AND.EX P2, PT, RZ, c[0x0][0x504], PT, P2 ;  /* 0x00014100ff007a0c */ /* 0x000fc60003f45320 */
[----:B------:R4:W-:Y:S04]  /*201e0*/  STS [R4+0x2000], R7 ;  /* 0x0020000704007388 */ /* 0x0009e80000000800 */
[----:B------:R4:W-:Y:S01]  /*201f0*/  STS [R4+0x2400], R10 ;  /* 0x0024000a04007388 */ /* 0x0009e20000000800 */
[----:B-1----:R-:W-:Y:S02]  /*20200*/  SEL R3, R8, 0xffffffc0, !P0 ;  /* 0xffffffc008037807 */ /* 0x002fe40004000000 */
[----:B------:R-:W-:Y:S01]  /*20210*/  F2FP.BF16.PACK_AB R8, R113, R112 ;  /* 0x000000707108723e */ /* 0x000fe200000010ff */
[C---:B----4-:R-:W-:Y:S01]  /*20220*/  IMAD.IADD R5, R2.reuse, 0x1, R6 ;  /* 0x0000000102057824 */ /* 0x050fe200078e0206 */
[----:B------:R-:W-:Y:S01]  /*20230*/  ISETP.NE.U32.AND P0, PT, RZ, c[0x0][0x508], PT ;  /* 0x00014200ff007a0c */ /* 0x000fe20003f05070 */
[----:B------:R-:W-:-:S02]  /*20240*/  IMAD.IADD R3, R2, 0x1, R3 ;  /* 0x0000000102037824 */ /* 0x000fc400078e0203 */
[----:B------:R-:W-:Y:S01]  /*20250*/  IMAD.IADD R2, R4, 0x1, R6 ;  /* 0x0000000104027824 */ /* 0x000fe200078e0206 */
[----:B------:R-:W-:Y:S01]  /*20260*/  F2FP.BF16.PACK_AB R7, R77, R76 ;  /* 0x0000004c4d07723e */ /* 0x000fe200000010ff */
[----:B------:R1:W-:Y:S01]  /*20270*/  STS [R5], R9 ;  /* 0x0000000905007388 */ /* 0x0003e20000000800 */
[----:B------:R-:W-:Y:S02]  /*20280*/  ISETP.NE.AND.EX P1, PT, RZ, c[0x0][0x50c], PT, P0 ;  /* 0x00014300ff007a0c */ /* 0x000fe40003f25300 */
[----:B------:R-:W-:Y:S01]  /*20290*/  F2FP.BF16.PACK_AB R4, R115, R114 ;  /* 0x000000727304723e */ /* 0x000fe200000010ff */
[----:B------:R4:W-:Y:S04]  /*202a0*/  STS [R5+0x400], R8 ;  /* 0x0004000805007388 */ /* 0x0009e80000000800 */
[----:B------:R4:W-:Y:S04]  /*202b0*/  STS [R2+0x400], R4 ;  /* 0x0004000402007388 */ /* 0x0009e80000000800 */
[----:B------:R4:W-:Y:S01]  /*202c0*/  STS [R2], R7 ;  /* 0x0000000702007388 */ /* 0x0009e20000000800 */
[----:B-1----:R-:W-:-:S02]  /*202d0*/  F2FP.BF16.PACK_AB R9, R41, R40 ;  /* 0x000000282909723e */ /* 0x002fc400000010ff */
[----:B----4-:R-:W-:-:S03]  /*202e0*/  F2FP.BF16.PACK_AB R8, R61, R60 ;  /* 0x0000003c3d08723e */ /* 0x010fc600000010ff */
[----:B------:R-:W-:Y:S01]  /*202f0*/  STS [R5+0x2000], R9 ;  /* 0x0020000905007388 */ /* 0x000fe20000000800 */
[----:B------:R-:W-:-:S03]  /*20300*/  F2FP.BF16.PACK_AB R4, R59, R58 ;  /* 0x0000003a3b04723e */ /* 0x000fc600000010ff */
[----:B------:R1:W-:Y:S01]  /*20310*/  STS [R5+0x2400], R8 ;  /* 0x0024000805007388 */ /* 0x0003e20000000800 */
[----:B------:R-:W-:-:S03]  /*20320*/  F2FP.BF16.PACK_AB R7, R43, R42 ;  /* 0x0000002a2b07723e */ /* 0x000fc600000010ff */
[----:B------:R4:W-:Y:S04]  /*20330*/  STS [R2+0x2400], R4 ;  /* 0x0024000402007388 */ /* 0x0009e80000000800 */
[----:B------:R4:W-:Y:S01]  /*20340*/  STS [R2+0x2000], R7 ;  /* 0x0020000702007388 */ /* 0x0009e20000000800 */
[----:B-1----:R-:W-:Y:S02]  /*20350*/  F2FP.BF16.PACK_AB R5, R69, R68 ;  /* 0x000000444505723e */ /* 0x002fe400000010ff */
[----:B------:R-:W-:Y:S02]  /*20360*/  F2FP.BF16.PACK_AB R8, R117, R116 ;  /* 0x000000747508723e */ /* 0x000fe400000010ff */
[----:B----4-:R-:W-:Y:S01]  /*20370*/  F2FP.BF16.PACK_AB R4, R119, R118 ;  /* 0x000000767704723e */ /* 0x010fe200000010ff */
[----:B------:R1:W-:Y:S01]  /*20380*/  STS [R3], R5 ;  /* 0x0000000503007388 */ /* 0x0003e20000000800 */
[----:B------:R-:W-:Y:S01]  /*20390*/  IMAD.IADD R2, R11, 0x1, R3 ;  /* 0x000000010b027824 */ /* 0x000fe200078e0203 */
[----:B------:R-:W-:-:S02]  /*203a0*/  F2FP.BF16.PACK_AB R7, R87, R86 ;  /* 0x000000565707723e */ /* 0x000fc400000010ff */
[----:B------:R4:W-:Y:S01]  /*203b0*/  STS [R3+0x400], R4 ;  /* 0x0004000403007388 */ /* 0x0009e20000000800 */
[----:B------:R-:W-:-:S03]  /*203c0*/  IMAD.IADD R9, R6, 0x1, R2 ;  /* 0x0000000106097824 */ /* 0x000fc600078e0202 */
[----:B------:R4:W-:Y:S04]  /*203d0*/  STS [R2], R8 ;  /* 0x0000000802007388 */ /* 0x0009e80000000800 */
[----:B------:R4:W-:Y:S01]  /*203e0*/  STS [R2+0x400], R7 ;  /* 0x0004000702007388 */ /* 0x0009e20000000800 */
[----:B-1----:R-:W-:Y:S02]  /*203f0*/  F2FP.BF16.PACK_AB R5, R57, R56 ;  /* 0x000000383905723e */ /* 0x002fe400000010ff */
[----:B----4-:R-:W-:-:S03]  /*20400*/  F2FP.BF16.PACK_AB R4, R55, R54 ;  /* 0x000000363704723e */ /* 0x010fc600000010ff */
[----:B------:R1:W-:Y:S01]  /*20410*/  STS [R3+0x2000], R5 ;  /* 0x0020000503007388 */ /* 0x0003e20000000800 */
[----:B------:R-:W-:-:S03]  /*20420*/  F2FP.BF16.PACK_AB R8, R53, R52 ;  /* 0x000000343508723e */ /* 0x000fc600000010ff */
[----:B------:R4:W-:Y:S01]  /*20430*/  STS [R3+0x2400], R4 ;  /* 0x0024000403007388 */ /* 0x0009e20000000800 */
[----:B------:R-:W-:-:S03]  /*20440*/  F2FP.BF16.PACK_AB R7, R49, R48 ;  /* 0x000000303107723e */ /* 0x000fc600000010ff */
[----:B------:R4:W-:Y:S04]  /*20450*/  STS [R2+0x2000], R8 ;  /* 0x0020000802007388 */ /* 0x0009e80000000800 */
[----:B------:R4:W-:Y:S01]  /*20460*/  STS [R2+0x2400], R7 ;  /* 0x0024000702007388 */ /* 0x0009e20000000800 */
[----:B-1----:R-:W-:Y:S01]  /*20470*/  F2FP.BF16.PACK_AB R5, R79, R78 ;  /* 0x0000004e4f05723e */ /* 0x002fe200000010ff */
[----:B----4-:R-:W-:Y:S01]  /*20480*/  IMAD.IADD R3, R6, 0x1, R3 ;  /* 0x0000000106037824 */ /* 0x010fe200078e0203 */
[----:B------:R-:W-:Y:S02]  /*20490*/  F2FP.BF16.PACK_AB R4, R85, R84 ;  /* 0x000000545504723e */ /* 0x000fe400000010ff */
[----:B------:R-:W-:Y:S01]  /*204a0*/  F2FP.BF16.PACK_AB R6, R47, R46 ;  /* 0x0000002e2f06723e */ /* 0x000fe200000010ff */
[----:B------:R-:W-:Y:S01]  /*204b0*/  IMAD.IADD R8, R11, 0x1, R3 ;  /* 0x000000010b087824 */ /* 0x000fe200078e0203 */
[----:B------:R1:W-:Y:S01]  /*204c0*/  STS [R3], R5 ;  /* 0x0000000503007388 */ /* 0x0003e20000000800 */
[----:B------:R-:W-:-:S03]  /*204d0*/  F2FP.BF16.PACK_AB R2, R67, R66 ;  /* 0x000000424302723e */ /* 0x000fc600000010ff */
[----:B------:R4:W-:Y:S01]  /*204e0*/  STS [R3+0x400], R4 ;  /* 0x0004000403007388 */ /* 0x0009e20000000800 */
[----:B-1----:R-:W-:Y:S02]  /*204f0*/  F2FP.BF16.PACK_AB R5, R37, R36 ;  /* 0x000000242505723e */ /* 0x002fe400000010ff */
[----:B----4-:R-:W-:-:S05]  /*20500*/  F2FP.BF16.PACK_AB R4, R65, R64 ;  /* 0x000000404104723e */ /* 0x010fca00000010ff */
[----:B------:R1:W-:Y:S04]  /*20510*/  STS [R9], R4 ;  /* 0x0000000409007388 */ /* 0x0003e80000000800 */
[----:B------:R4:W-:Y:S04]  /*20520*/  STS [R8+0x400], R2 ;  /* 0x0004000208007388 */ /* 0x0009e80000000800 */
[----:B------:R2:W-:Y:S04]  /*20530*/  STS [R3+0x2000], R6 ;  /* 0x0020000603007388 */ /* 0x0005e80000000800 */
[----:B------:R3:W-:Y:S01]  /*20540*/  STS [R3+0x2400], R5 ;  /* 0x0024000503007388 */ /* 0x0007e20000000800 */
[----:B-1----:R-:W-:-:S02]  /*20550*/  F2FP.BF16.PACK_AB R4, R33, R32 ;  /* 0x000000202104723e */ /* 0x002fc400000010ff */
[----:B----4-:R-:W-:-:S03]  /*20560*/  F2FP.BF16.PACK_AB R2, R31, R30 ;  /* 0x0000001e1f02723e */ /* 0x010fc600000010ff */
[----:B------:R1:W-:Y:S01]  /*20570*/  STS [R9+0x2000], R4 ;  /* 0x0020000409007388 */ /* 0x0003e20000000800 */
[----:B--2---:R-:W-:-:S03]  /*20580*/  IMAD.MOV.U32 R6, RZ, RZ, 0x4 ;  /* 0x00000004ff067424 */ /* 0x004fc600078e00ff */
[----:B------:R2:W-:Y:S01]  /*20590*/  STS [R8+0x2400], R2 ;  /* 0x0024000208007388 */ /* 0x0005e20000000800 */
[----:B---3--:R-:W-:Y:S02]  /*205a0*/  IMAD.MOV.U32 R3, RZ, RZ, RZ ;  /* 0x000000ffff037224 */ /* 0x008fe400078e00ff */
[CC--:B------:R-:W-:Y:S01]  /*205b0*/  @P1 IMAD.WIDE R10, R18.reuse, R6.reuse, c[0x0][0x508] ;  /* 0x00014200120a1625 */ /* 0x0c0fe200078e0206 */
[----:B------:R-:W-:Y:S03]  /*205c0*/  BAR.SYNC.DEFER_BLOCKING 0x1, 0x80 ;  /* 0x0042000000007b1d */ /* 0x000fe60000010000 */
[----:B------:R-:W-:-:S03]  /*205d0*/  IMAD.WIDE R6, R18, R6, c[0x0][0x500] ;  /* 0x0001400012067625 */ /* 0x000fc600078e0206 */
[----:B------:R2:W5:Y:S04]  /*205e0*/  @P1 LDG.E R14, [R10.64] ;  /* 0x000000080a0e1981 */ /* 0x000568000c1e1900 */
[----:B------:R2:W5:Y:S01]  /*205f0*/  @P2 LDG.E R3, [R6.64] ;  /* 0x0000000806032981 */ /* 0x000562000c1e1900 */
[----:B------:R-:W-:-:S04]  /*20600*/  ISETP.NE.AND P0, PT, R12, RZ, PT ;  /* 0x000000ff0c00720c */ /* 0x000fc80003f05270 */
[----:B-1----:R-:W-:Y:S01]  /*20610*/  SEL R4, R12, c[0x0][0x3d4], P0 ;  /* 0x0000f5000c047a07 */ /* 0x002fe20000000000 */
[----:B------:R-:W-:Y:S05]  /*20620*/  @P1 BRA `(.L_x_985) ;  /* 0x0000004000001947 */ /* 0x000fea0003800000 */
[----:B------:R-:W-:Y:S05]  /*20630*/  @!P2 BRA `(.L_x_985) ;  /* 0x000000300000a947 */ /* 0x000fea0003800000 */
[----:B--2---:R1:W2:Y:S04]  /*20640*/  LDG.E R2, [R6.64] ;  /* 0x0000000806027981 */ /* 0x0042a8000c1e1900 */
[----:B-1----:R-:W2:Y:S02]  /*20650*/  LDG.E R6, [R6.64+0x4] ;  /* 0x0000040806067981 */ /* 0x002ea4000c1e1900 */
[----:B--2--5:R-:W-:Y:S02]  /*20660*/  IADD3 R14, -R2, R6, RZ ;  /* 0x00000006020e7210 */ /* 0x024fe40007ffe1ff */
.L_x_985:
[----:B------:R-:W3:Y:S04]  /*20670*/  LDL R5, [R1+0x58] ;  /* 0x0000580001057983 */ /* 0x000ee80000100800 */
[----:B------:R-:W3:Y:S04]  /*20680*/  LDL R82, [R1+0x44] ;  /* 0x0000440001527983 */ /* 0x000ee80000100800 */
[----:B------:R-:W4:Y:S04]  /*20690*/  LDL R28, [R1+0x5c] ;  /* 0x00005c00011c7983 */ /* 0x000f280000100800 */
[----:B--2---:R-:W2:Y:S04]  /*206a0*/  LDL R15, [R1+0x50] ;  /* 0x00005000010f7983 */ /* 0x004ea80000100800 */
[----:B------:R-:W2:Y:S01]  /*206b0*/  LDL.LU R29, [R1+0x40] ;  /* 0x00004000011d7983 */ /* 0x000ea20000300800 */
[----:B------:R-:W-:Y:S01]  /*206c0*/  IMAD.MOV.U32 R6, RZ, RZ, 0x368 ;  /* 0x00000368ff067424 */ /* 0x000fe200078e00ff */
[----:B------:R-:W-:-:S04]  /*206d0*/  ISETP.GT.AND P2, PT, R4, 0x1, PT ;  /* 0x000000010400780c */ /* 0x000fc80003f44270 */
[----:B------:R-:W-:-:S04]  /*206e0*/  SEL R6, R6, 0x328, P2 ;  /* 0x0000032806067807 */ /* 0x000fc80001000000 */
[----:B------:R-:W1:Y:S08]  /*206f0*/  LDC.64 R8, c[0x0][R6+0x170] ;  /* 0x00005c0006087b82 */ /* 0x000e700000000a00 */
[----:B------:R1:W4:Y:S08]  /*20700*/  LDC.64 R12, c[0x0][R6+0x168] ;  /* 0x00005a00060c7b82 */ /* 0x0003300000000a00 */
[----:B------:R1:W1:Y:S08]  /*20710*/  LDC.64 R16, c[0x0][R6+0x178] ;  /* 0x00005e0006107b82 */ /* 0x0002700000000a00 */
[----:B------:R1:W1:Y:S01]  /*20720*/  LDC.64 R20, c[0x0][R6+0x160] ;  /* 0x0000580006147b82 */ /* 0x0002620000000a00 */
[----:B------:R-:W-:Y:S01]  /*20730*/  ISETP.NE.U32.AND P0, PT, RZ, c[0x0][0x500], PT ;  /* 0x00014000ff007a0c */ /* 0x000fe20003f05070 */
[----:B------:R-:W-:-:S03]  /*20740*/  IMAD.MOV.U32 R2, RZ, RZ, c[0x0][0x4e8] ;  /* 0x00013a00ff027624 */ /* 0x000fc600078e00ff */
[----:B------:R-:W-:Y:S02]  /*20750*/  ISETP.NE.AND.EX P0, PT, RZ, c[0x0][0x504], PT, P0 ;  /* 0x00014100ff007a0c */ /* 0x000fe40003f05300 */
[----:B------:R-:W-:Y:S02]  /*20760*/  ISETP.NE.AND P5, PT, R2, 0x1, PT ;  /* 0x000000010200780c */ /* 0x000fe40003fa5270 */
[----:B------:R-:W-:Y:S02]  /*20770*/  SHF.R.S32.HI R4, RZ, 0x1f, R18 ;  /* 0x0000001fff047819 */ /* 0x000fe40000011412 */
[----:B------:R-:W-:Y:S02]  /*20780*/  SEL R2, R18, RZ, !P0 ;  /* 0x000000ff12027207 */ /* 0x000fe40004000000 */
[----:B-----5:R-:W-:Y:S01]  /*20790*/  SHF.R.S32.HI R18, RZ, 0x1f, R3 ;  /* 0x0000001fff127819 */ /* 0x020fe20000011403 */
[----:B---3--:R-:W-:Y:S01]  /*207a0*/  IMAD.IADD R7, R5, 0x1, R82 ;  /* 0x0000000105077824 */ /* 0x008fe200078e0252 */
[----:B------:R-:W-:Y:S01]  /*207b0*/  SEL R5, R4, RZ, !P0 ;  /* 0x000000ff04057207 */ /* 0x000fe20004000000 */
[----:B-1----:R-:W-:-:S04]  /*207c0*/  IMAD R4, R9, R2, RZ ;  /* 0x0000000209047224 */ /* 0x002fc800078e02ff */
[----:B------:R-:W-:Y:S02]  /*207d0*/  IMAD R6, R8, R5, R4 ;  /* 0x0000000508067224 */ /* 0x000fe400078e0204 */
[----:B------:R-:W-:-:S04]  /*207e0*/  @P5 IMAD.HI.U32 R5, R7, c[0x0][0x4ec], RZ ;  /* 0x00013b0007055a27 */ /* 0x000fc800078e00ff */
[----:B------:R-:W-:Y:S01]  /*207f0*/  IMAD.MOV.U32 R4, RZ, RZ, R7 ;  /* 0x000000ffff047224 */ /* 0x000fe200078e0007 */
[----:B------:R-:W-:Y:S01]  /*20800*/  @P5 SHF.R.U32.HI R4, RZ, c[0x0][0x4f0], R5 ;  /* 0x00013c00ff045a19 */ /* 0x000fe20000011605 */
[----:B------:R-:W-:Y:S01]  /*20810*/  IMAD.WIDE.U32 R8, R8, R2, RZ ;  /* 0x0000000208087225 */ /* 0x000fe200078e00ff */
[----:B--2---:R-:W-:-:S03]  /*20820*/  SEL R5, R15, RZ, P2 ;  /* 0x000000ff0f057207 */ /* 0x004fc60001000000 */
[----:B----4-:R-:W-:-:S04]  /*20830*/  IMAD.WIDE.U32 R10, R12, R28, RZ ;  /* 0x0000001c0c0a7225 */ /* 0x010fc800078e00ff */
[----:B------:R-:W-:Y:S01]  /*20840*/  IMAD R12, R13, R28, RZ ;  /* 0x0000001c0d0c7224 */ /* 0x000fe200078e02ff */
[----:B------:R-:W-:Y:S01]  /*20850*/  IADD3 R15, P1, P0, R8, R10, R3 ;  /* 0x0000000a080f7210 */ /* 0x000fe2000783e003 */
[----:B------:R-:W-:Y:S02]  /*20860*/  IMAD.IADD R13, R9, 0x1, R6 ;  /* 0x00000001090d7824 */ /* 0x000fe400078e0206 */
[----:B------:R-:W-:Y:S02]  /*20870*/  IMAD.IADD R10, R11, 0x1, R12 ;  /* 0x000000010b0a7824 */ /* 0x000fe400078e020c */
[----:B------:R-:W-:Y:S02]  /*20880*/  IMAD.MOV R6, RZ, RZ, -R4 ;  /* 0x000000ffff067224 */ /* 0x000fe400078e0a04 */
[-C--:B------:R-:W-:Y:S02]  /*20890*/  IMAD R11, R17, R5.reuse, RZ ;  /* 0x00000005110b7224 */ /* 0x080fe400078e02ff */
        /* <DEDUP_REMOVED lines=8> */
[----:B------:R-:W-:Y:S02]  /*20920*/  IADD3.X R9, R6, R13, R11, P1, P0 ;  /* 0x0000000d06097210 */ /* 0x000fe40000fe040b */
[----:B------:R-:W-:Y:S01]  /*20930*/  LOP3.LUT R12, R25, 0xffffffe0, RZ, 0xc0, !PT ;  /* 0xffffffe0190c7812 */ /* 0x000fe200078ec0ff */
[----:B------:R-:W-:-:S02]  /*20940*/  IMAD R11, R20, R10, R4 ;  /* 0x0000000a140b7224 */ /* 0x000fc400078e0204 */
[----:B------:R-:W-:Y:S01]  /*20950*/  IMAD.WIDE.U32 R4, R20, R5, R8 ;  /* 0x0000000514047225 */ /* 0x000fe200078e0008 */
[----:B------:R-:W-:-:S03]  /*20960*/  SHF.R.S32.HI R6, RZ, 0x1f, R25 ;  /* 0x0000001fff067819 */ /* 0x000fc60000011419 */
[----:B------:R-:W-:Y:S02]  /*20970*/  IMAD.IADD R8, R81, 0x1, -R12 ;  /* 0x0000000151087824 */ /* 0x000fe400078e0a0c */
[----:B------:R-:W-:Y:S01]  /*20980*/  IMAD.MOV.U32 R12, RZ, RZ, c[0x0][0x4a8] ;  /* 0x00012a00ff0c7624 */ /* 0x000fe200078e00ff */
[----:B------:R-:W-:Y:S01]  /*20990*/  LEA.HI R6, R6, R24, RZ, 0x2 ;  /* 0x0000001806067211 */ /* 0x000fe200078f10ff */
[----:B------:R-:W-:Y:S01]  /*209a0*/  IMAD.MOV.U32 R13, RZ, RZ, c[0x0][0x4ac] ;  /* 0x00012b00ff0d7624 */ /* 0x000fe200078e00ff */
[----:B------:R-:W-:Y:S02]  /*209b0*/  SHF.R.S32.HI R9, RZ, 0x1f, R8 ;  /* 0x0000001fff097819 */ /* 0x000fe40000011408 */
[----:B------:R-:W-:Y:S01]  /*209c0*/  SEL R12, R12, c[0x0][0x450], P2 ;  /* 0x000114000c0c7a07 */ /* 0x000fe20001000000 */
[----:B------:R-:W-:Y:S01]  /*209d0*/  IMAD.IADD R5, R5, 0x1, R11 ;  /* 0x0000000105057824 */ /* 0x000fe200078e020b */
[----:B------:R-:W-:Y:S02]  /*209e0*/  LOP3.LUT R10, R6, 0xffffffc, RZ, 0xc0, !PT ;  /* 0x0ffffffc060a7812 */ /* 0x000fe400078ec0ff */
[----:B------:R-:W-:-:S02]  /*209f0*/  LEA.HI R9, R9, R8, RZ, 0x2 ;  /* 0x0000000809097211 */ /* 0x000fc400078f10ff */
[----:B------:R-:W-:Y:S02]  /*20a00*/  SEL R13, R13, c[0x0][0x454], P2 ;  /* 0x000115000d0d7a07 */ /* 0x000fe40001000000 */
[----:B------:R-:W-:Y:S01]  /*20a10*/  LEA R6, P0, R4, R12, 0x2 ;  /* 0x0000000c04067211 */ /* 0x000fe200078010ff */
[----:B------:R-:W-:Y:S01]  /*20a20*/  IMAD.IADD R10, R24, 0x1, -R10 ;  /* 0x00000001180a7824 */ /* 0x000fe200078e0a0a */
[----:B------:R-:W-:Y:S02]  /*20a30*/  SHF.R.S32.HI R9, RZ, 0x2, R9 ;  /* 0x00000002ff097819 */ /* 0x000fe40000011409 */
[----:B------:R-:W-:Y:S01]  /*20a40*/  LEA.HI.X R5, R4, R13, R5, 0x2, P0 ;  /* 0x0000000d04057211 */ /* 0x000fe200000f1405 */
[----:B------:R-:W-:Y:S01]  /*20a50*/  IMAD R4, R14, c[0x0][0x4e8], RZ ;  /* 0x00013a000e047a24 */ /* 0x000fe200078e02ff */
[----:B------:R-:W-:Y:S01]  /*20a60*/  SHFL.IDX PT, R16, R6, RZ, 0x1c1f ;  /* 0x001c1fff06107589 */ /* 0x000fe200000e0000 */
[----:B------:R-:W-:-:S03]  /*20a70*/  IMAD R9, R10, 0x10, R9 ;  /* 0x000000100a097824 */ /* 0x000fc600078e0209 */
        /* <DEDUP_REMOVED lines=12> */
[CC--:B------:R-:W-:Y:S01]  /*20b40*/  ISETP.GE.OR P1, PT, R8.reuse, R4.reuse, P0 ;  /* 0x000000040800720c */ /* 0x0c0fe20000726670 */
[----:B------:R3:W3:Y:S06]  /*20b50*/  SHFL.IDX PT, R10, R6, 0x3, 0x1c1f ;  /* 0x007c1f00060a7f89 */ /* 0x0006ec00000e0000 */
[----:B-1----:R1:W-:Y:S04]  /*20b60*/  @!P4 ST.E [R16.64], R22 ;  /* 0x000000161000c985 */ /* 0x0023e8000c101908 */
[----:B--2---:R1:W-:Y:S01]  /*20b70*/  @!P3 ST.E [R14.64], R23 ;  /* 0x000000170e00b985 */ /* 0x0043e2000c101908 */
[----:B------:R-:W-:-:S03]  /*20b80*/  ISETP.GE.AND P3, PT, R8, R4, PT ;  /* 0x000000040800720c */ /* 0x000fc60003f66270 */
[----:B----4-:R1:W-:Y:S01]  /*20b90*/  @!P1 ST.E [R12.64], R27 ;  /* 0x0000001b0c009985 */ /* 0x0103e2000c101908 */
[----:B------:R-:W-:Y:S02]  /*20ba0*/  LOP3.LUT R29, R29, 0xfffffffd, RZ, 0xc0, !PT ;  /* 0xfffffffd1d1d7812 */ /* 0x000fe400078ec0ff */
[----:B---3--:R-:W-:-:S04]  /*20bb0*/  IADD3 R6, R5, 0x48, RZ ;  /* 0x0000004805067810 */ /* 0x008fc80007ffe0ff */
[----:B------:R-:W-:Y:S02]  /*20bc0*/  ISETP.GE.AND P1, PT, R6, R4, PT ;  /* 0x000000040600720c */ /* 0x000fe40003f26270 */
[----:B------:R-:W-:-:S04]  /*20bd0*/  LOP3.LUT R29, R29, 0xfffffffe, RZ, 0xc0, !PT ;  /* 0xfffffffe1d1d7812 */ /* 0x000fc800078ec0ff */
[----:B------:R-:W-:-:S07]  /*20be0*/  @P3 LOP3.LUT R29, R29, 0x1, RZ, 0xfc, !PT ;  /* 0x000000011d1d3812 */ /* 0x000fce00078efcff */
[----:B------:R-:W-:-:S05]  /*20bf0*/  @P1 LOP3.LUT R29, R29, 0x2, RZ, 0xfc, !PT ;  /* 0x000000021d1d1812 */ /* 0x000fca00078efcff */
[----:B------:R1:W-:Y:S01]  /*20c00*/  STL [R1+0x40], R29 ;  /* 0x0000401d01007387 */ /* 0x0003e20000100800 */
[-C--:B------:R-:W-:Y:S02]  /*20c10*/  ISETP.GE.OR P0, PT, R6, R4.reuse, P0 ;  /* 0x000000040600720c */ /* 0x080fe40000706670 */
[----:B------:R-:W-:-:S11]  /*20c20*/  ISETP.GE.AND P6, PT, R9, R4, PT ;  /* 0x000000040900720c */ /* 0x000fd60003fc6270 */
[----:B------:R1:W-:Y:S01]  /*20c30*/  @!P0 ST.E [R10.64], R19 ;  /* 0x000000130a008985 */ /* 0x0003e2000c101908 */
[----:B------:R-:W-:Y:S01]  /*20c40*/  ISETP.GE.AND P0, PT, R5, R4, PT ;  /* 0x000000040500720c */ /* 0x000fe20003f06270 */
[----:B------:R-:W-:Y:S05]  /*20c50*/  @P2 BRA `(.L_x_986) ;  /* 0x000006c000002947 */ /* 0x000fea0003800000 */
[----:B------:R-:W-:Y:S01]  /*20c60*/  IMAD R18, R18, c[0x0][0x3a0], RZ ;  /* 0x0000e80012127a24 */ /* 0x000fe200078e02ff */
[----:B------:R-:W-:Y:S01]  /*20c70*/  IADD3 R5, R26, R82, RZ ;  /* 0x000000521a057210 */ /* 0x000fe20007ffe0ff */
[C---:B------:R-:W-:Y:S01]  /*20c80*/  IMAD.WIDE.U32 R6, R3.reuse, c[0x0][0x3a0], RZ ;  /* 0x0000e80003067a25 */ /* 0x040fe200078e00ff */
[----:B------:R-:W-:Y:S01]  /*20c90*/  SHF.R.S32.HI R8, RZ, 0x1f, R2 ;  /* 0x0000001fff087819 */ /* 0x000fe20000011402 */
[----:B-1----:R1:W2:Y:S02]  /*20ca0*/  LDS.128 R12, [R221+0x80] ;  /* 0x00008000dd0c7984 */ /* 0x0022a40000000c00 */
[----:B------:R-:W-:Y:S02]  /*20cb0*/  IMAD R3, R3, c[0x0][0x3a4], R18 ;  /* 0x0000e90003037a24 */ /* 0x000fe400078e0212 */
[----:B------:R-:W-:Y:S01]  /*20cc0*/  @P5 IMAD.HI.U32 R9, R5, c[0x0][0x4ec], RZ ;  /* 0x00013b0005095a27 */ /* 0x000fe200078e00ff */
[----:B------:R1:W3:Y:S02]  /*20cd0*/  LDS.128 R16, [R221+0x880] ;  /* 0x00088000dd107984 */ /* 0x0002e40000000c00 */
[----:B------:R-:W-:Y:S01]  /*20ce0*/  IADD3 R7, R7, R3, RZ ;  /* 0x0000000307077210 */ /* 0x000fe20007ffe0ff */
[----:B------:R-:W-:Y:S01]  /*20cf0*/  IMAD R8, R8, c[0x0][0x3f0], RZ ;  /* 0x0000fc0008087a24 */ /* 0x000fe200078e02ff */
[----:B------:R1:W4:Y:S01]  /*20d00*/  LDS.128 R20, [R221+0x1080] ;  /* 0x00108000dd147984 */ /* 0x0003220000000c00 */
[----:B------:R-:W-:-:S02]  /*20d10*/  MOV R3, R5 ;  /* 0x0000000500037202 */ /* 0x000fc40000000f00 */
[C---:B------:R-:W-:Y:S01]  /*20d20*/  IMAD.WIDE.U32 R6, R28.reuse, c[0x0][0x3e8], R6 ;  /* 0x0000fa001c067a25 */ /* 0x040fe200078e0006 */
[----:B------:R1:W1:Y:S01]  /*20d30*/  LDS.128 R24, [R221+0x1880] ;  /* 0x00188000dd187984 */ /* 0x0002620000000c00 */
[----:B------:R-:W-:Y:S02]  /*20d40*/  @P5 SHF.R.U32.HI R3, RZ, c[0x0][0x4f0], R9 ;  /* 0x00013c00ff035a19 */ /* 0x000fe40000011609 */
[----:B------:R-:W-:Y:S01]  /*20d50*/  IMAD R7, R28, c[0x0][0x3ec], R7 ;  /* 0x0000fb001c077a24 */ /* 0x000fe200078e0207 */
[----:B------:R1:W1:Y:S01]  /*20d60*/  LDS.128 R32, [R221+0x2880] ;  /* 0x00288000dd207984 */ /* 0x0002620000000c00 */
[C---:B------:R-:W-:Y:S01]  /*20d70*/  IMAD R9, R2.reuse, c[0x0][0x3f4], R8 ;  /* 0x0000fd0002097a24 */ /* 0x040fe200078e0208 */
[----:B------:R-:W-:Y:S01]  /*20d80*/  SHF.R.S32.HI R8, RZ, 0x1f, R3 ;  /* 0x0000001fff087819 */ /* 0x000fe20000011403 */
[----:B------:R-:W-:Y:S01]  /*20d90*/  IMAD.WIDE.U32 R6, R2, c[0x0][0x3f0], R6 ;  /* 0x0000fc0002067a25 */ /* 0x000fe200078e0006 */
[----:B------:R1:W1:Y:S01]  /*20da0*/  LDS.128 R28, [R221+0x2080] ;  /* 0x00208000dd1c7984 */ /* 0x0002620000000c00 */
[----:B------:R-:W-:-:S02]  /*20db0*/  IADD3 R2, -R3, RZ, RZ ;  /* 0x000000ff03027210 */ /* 0x000fc40007ffe1ff */
[----:B------:R-:W-:Y:S01]  /*20dc0*/  IMAD R8, R8, c[0x0][0x3e0], RZ ;  /* 0x0000f80008087a24 */ /* 0x000fe200078e02ff */
[----:B------:R1:W1:Y:S01]  /*20dd0*/  LDS.128 R36, [R221+0x3080] ;  /* 0x00308000dd247984 */ /* 0x0002620000000c00 */
[----:B------:R-:W-:Y:S01]  /*20de0*/  IADD3 R7, R7, R9, RZ ;  /* 0x0000000907077210 */ /* 0x000fe20007ffe0ff */
[----:B------:R-:W-:Y:S02]  /*20df0*/  IMAD R5, R2, c[0x0][0x4e8], R5 ;  /* 0x00013a0002057a24 */ /* 0x000fe400078e0205 */
        /* <DEDUP_REMOVED lines=10> */
[----:B------:R-:W-:Y:S02]  /*20ea0*/  IADD3 R5, R44, R82, RZ ;  /* 0x000000522c057210 */ /* 0x000fe40007ffe0ff */
[----:B------:R-:W-:Y:S01]  /*20eb0*/  LEA.HI.X R6, R2, c[0x0][0x384], R3, 0x1, P0 ;  /* 0x0000e10002067a11 */ /* 0x000fe200000f0c03 */
[----:B------:R-:W-:Y:S05]  /*20ec0*/  BRA.DIV ~URZ, `(.L_x_987) ;  /* 0x00003b427f007947 */ /* 0x000fea000b800000 */
[----:B--234-:R2:W3:Y:S02]  /*20ed0*/  SHFL.IDX PT, R8, R6, RZ, 0x181f ;  /* 0x00181fff06087589 */ /* 0x01c4e400000e0000 */
.L_x_1067:
[----:B------:R-:W-:Y:S05]  /*20ee0*/  BRA.DIV ~URZ, `(.L_x_988) ;  /* 0x00003b927f007947 */ /* 0x000fea000b800000 */
[----:B------:R4:W2:Y:S02]  /*20ef0*/  SHFL.IDX PT, R2, R7, RZ, 0x181f ;  /* 0x00181fff07027589 */ /* 0x0008a400000e0000 */
.L_x_1068:
        /* <DEDUP_REMOVED lines=8> */
.L_x_1069:
[----:B------:R-:W-:-:S04]  /*20f80*/  IADD3 R3, R5, 0x10, RZ ;  /* 0x0000001005037810 */ /* 0x000fc80007ffe0ff */
[----:B------:R-:W-:-:S13]  /*20f90*/  ISETP.GE.OR P0, PT, R3, R4, P2 ;  /* 0x000000040300720c */ /* 0x000fda0001706670 */
[----:B--2---:R-:W-:-:S04]  /*20fa0*/  @!P0 LEA R2, P1, R0, R2, 0x1 ;  /* 0x0000000200028211 */ /* 0x004fc800078208ff */
[----:B------:R-:W-:-:S05]  /*20fb0*/  @!P0 LEA.HI.X R3, R0, R8, R80, 0x1, P1 ;  /* 0x0000000800038211 */ /* 0x000fca00008f0c50 */
[----:B------:R2:W-:Y:S01]  /*20fc0*/  @!P0 ST.E.128 [R2.64], R16 ;  /* 0x0000001002008985 */ /* 0x0005e2000c101d08 */
[----:B------:R-:W-:Y:S05]  /*20fd0*/  BRA.DIV ~URZ, `(.L_x_990) ;  /* 0x00003be27f007947 */ /* 0x000fea000b800000 */
[----:B------:R2:W3:Y:S02]  /*20fe0*/  SHFL.IDX PT, R8, R6, 0x2, 0x181f ;  /* 0x00581f0006087f89 */ /* 0x0004e400000e0000 */
.L_x_1070:
[----:B------:R-:W-:Y:S05]  /*20ff0*/  BRA.DIV ~URZ, `(.L_x_991) ;  /* 0x00003c327f007947 */ /* 0x000fea000b800000 */
[----:B--2---:R2:W4:Y:S02]  /*21000*/  SHFL.IDX PT, R2, R7, 0x2, 0x181f ;  /* 0x00581f0007027f89 */ /* 0x00452400000e0000 */
.L_x_1071:
        /* <DEDUP_REMOVED lines=8> */
.L_x_1072:
[----:B------:R-:W-:-:S04]  /*21090*/  IADD3 R3, R5, 0x30, RZ ;  /* 0x0000003005037810 */ /* 0x000fc80007ffe0ff */
[----:B------:R-:W-:-:S13]  /*210a0*/  ISETP.GE.OR P0, PT, R3, R4, P2 ;  /* 0x000000040300720c */ /* 0x000fda0001706670 */
[----:B---3--:R-:W-:-:S04]  /*210b0*/  @!P0 LEA R2, P1, R0, R2, 0x1 ;  /* 0x0000000200028211 */ /* 0x008fc800078208ff */
[----:B--2---:R-:W-:-:S05]  /*210c0*/  @!P0 LEA.HI.X R3, R0, R8, R80, 0x1, P1 ;  /* 0x0000000800038211 */ /* 0x004fca00008f0c50 */
[----:B-1----:R1:W-:Y:S01]  /*210d0*/  @!P0 ST.E.128 [R2.64], R24 ;  /* 0x0000001802008985 */ /* 0x0023e2000c101d08 */
[----:B------:R-:W-:Y:S05]  /*210e0*/  BRA.DIV ~URZ, `(.L_x_993) ;  /* 0x00003c827f007947 */ /* 0x000fea000b800000 */
[----:B------:R2:W3:Y:S02]  /*210f0*/  SHFL.IDX PT, R8, R6, 0x4, 0x181f ;  /* 0x00981f0006087f89 */ /* 0x0004e400000e0000 */
.L_x_1073:
[----:B------:R-:W-:Y:S05]  /*21100*/  BRA.DIV ~URZ, `(.L_x_994) ;  /* 0x00003cd27f007947 */ /* 0x000fea000b800000 */
[----:B-1----:R1:W2:Y:S02]  /*21110*/  SHFL.IDX PT, R2, R7, 0x4, 0x181f ;  /* 0x00981f0007027f89 */ /* 0x0022a400000e0000 */
.L_x_1074:
        /* <DEDUP_REMOVED lines=8> */
.L_x_1075:
[----:B------:R-:W-:-:S04]  /*211a0*/  IADD3 R3, R5, 0x50, RZ ;  /* 0x0000005005037810 */ /* 0x000fc80007ffe0ff */
[----:B------:R-:W-:-:S13]  /*211b0*/  ISETP.GE.OR P0, PT, R3, R4, P2 ;  /* 0x000000040300720c */ /* 0x000fda0001706670 */
[----:B--2---:R-:W-:-:S04]  /*211c0*/  @!P0 LEA R2, P1, R0, R2, 0x1 ;  /* 0x0000000200028211 */ /* 0x004fc800078208ff */
[----:B-1----:R-:W-:-:S05]  /*211d0*/  @!P0 LEA.HI.X R3, R0, R8, R80, 0x1, P1 ;  /* 0x0000000800038211 */ /* 0x002fca00008f0c50 */
[----:B------:R1:W-:Y:S01]  /*211e0*/  @!P0 ST.E.128 [R2.64], R32 ;  /* 0x0000002002008985 */ /* 0x0003e2000c101d08 */
[----:B------:R-:W-:Y:S05]  /*211f0*/  BRA.DIV ~URZ, `(.L_x_996) ;  /* 0x00003d227f007947 */ /* 0x000fea000b800000 */
[----:B------:R2:W1:Y:S02]  /*21200*/  SHFL.IDX PT, R8, R6, 0x6, 0x181f ;  /* 0x00d81f0006087f89 */ /* 0x00046400000e0000 */
.L_x_1076:
[----:B------:R-:W-:Y:S05]  /*21210*/  BRA.DIV ~URZ, `(.L_x_997) ;  /* 0x00003d727f007947 */ /* 0x000fea000b800000 */
[----:B-1----:R1:W2:Y:S02]  /*21220*/  SHFL.IDX PT, R2, R7, 0x6, 0x181f ;  /* 0x00d81f0007027f89 */ /* 0x0022a400000e0000 */
.L_x_1077:
        /* <DEDUP_REMOVED lines=8> */
.L_x_1078:
[----:B------:R-:W-:-:S04]  /*212b0*/  IADD3 R2, R5, 0x70, RZ ;  /* 0x0000007005027810 */ /* 0x000fc80007ffe0ff */
[----:B------:R-:W-:-:S13]  /*212c0*/  ISETP.GE.OR P0, PT, R2, R4, P2 ;  /* 0x000000040200720c */ /* 0x000fda0001706670 */
[----:B------:R-:W-:Y:S05]  /*212d0*/  @P0 BRA `(.L_x_999) ;  /* 0x000018d000000947 */ /* 0x000fea0003800000 */
[----:B----4-:R-:W-:-:S04]  /*212e0*/  LEA R2, P0, R0, R3, 0x1 ;  /* 0x0000000300027211 */ /* 0x010fc800078008ff */
[----:B---3--:R-:W-:-:S05]  /*212f0*/  LEA.HI.X R3, R0, R6, R80, 0x1, P0 ;  /* 0x0000000600037211 */ /* 0x008fca00000f0c50 */
[----:B------:R3:W-:Y:S01]  /*21300*/  ST.E.128 [R2.64], R40 ;  /* 0x0000002802007985 */ /* 0x0007e2000c101d08 */
[----:B------:R-:W-:Y:S05]  /*21310*/  BRA `(.L_x_999) ;  /* 0x0000189000007947 */ /* 0x000fea0003800000 */
.L_x_986:
[----:B------:R-:W2:Y:S04]  /*21320*/  LDL.LU R6, [R1+0x5c] ;  /* 0x00005c0001067983 */ /* 0x000ea80000300800 */
[----:B------:R-:W3:Y:S01]  /*21330*/  LDL.LU R9, [R1+0x50] ;  /* 0x0000500001097983 */ /* 0x000ee20000300800 */
[----:B------:R-:W-:Y:S02]  /*21340*/  IMAD R0, R18, c[0x0][0x408], RZ ;  /* 0x0001020012007a24 */ /* 0x000fe400078e02ff */
[----:B------:R-:W-:-:S04]  /*21350*/  IMAD.WIDE.U32 R4, R3, c[0x0][0x408], RZ ;  /* 0x0001020003047a25 */ /* 0x000fc800078e00ff */
[----:B------:R-:W-:Y:S01]  /*21360*/  IMAD R3, R3, c[0x0][0x40c], R0 ;  /* 0x0001030003037a24 */ /* 0x000fe200078e0200 */
[----:B------:R-:W-:Y:S01]  /*21370*/  SHF.R.S32.HI R0, RZ, 0x1f, R2 ;  /* 0x0000001fff007819 */ /* 0x000fe20000011402 */
[----:B------:R-:W-:-:S03]  /*21380*/  @P5 IMAD.HI.U32 R8, R7, c[0x0][0x4ec], RZ ;  /* 0x00013b0007085a27 */ /* 0x000fc600078e00ff */
[----:B------:R-:W-:Y:S01]  /*21390*/  IADD3 R5, R5, R3, RZ ;  /* 0x0000000305057210 */ /* 0x000fe20007ffe0ff */
[----:B------:R-:W-:-:S04]  /*213a0*/  IMAD R0, R0, c[0x0][0x440], RZ ;  /* 0x0001100000007a24 */ /* 0x000fc800078e02ff */
        /* <DEDUP_REMOVED lines=20> */
[----:B-1----:R-:W-:-:S04]  /*214f0*/  LEA R19, P1, R2, c[0x0][0x400], 0x2 ;  /* 0x0001000002137a11 */ /* 0x002fc800078210ff */
[----:B------:R-:W-:-:S04]  /*21500*/  IADD3 R4, R3, R4, RZ ;  /* 0x0000000403047210 */ /* 0x000fc80007ffe0ff */
[----:B------:R-:W-:Y:S01]  /*21510*/  LEA.HI.X R13, R2, c[0x0][0x404], R4, 0x2, P1 ;  /* 0x00010100020d7a11 */ /* 0x000fe200008f1404 */
[----:B------:R-:W-:Y:S05]  /*21520*/  BRA.DIV ~URZ, `(.L_x_1000) ;  /* 0x00003ba27f007947 */ /* 0x000fea000b800000 */
[----:B------:R1:W2:Y:S02]  /*21530*/  SHFL.IDX PT, R12, R13, RZ, 0x1c1f ;  /* 0x001c1fff0d0c7589 */ /* 0x0002a400000e0000 */
.L_x_1079:
[----:B------:R-:W-:Y:S05]  /*21540*/  BRA.DIV ~URZ, `(.L_x_1001) ;  /* 0x00003bf27f007947 */ /* 0x000fea000b800000 */
[----:B------:R3:W4:Y:S02]  /*21550*/  SHFL.IDX PT, R2, R19, RZ, 0x1c1f ;  /* 0x001c1fff13027589 */ /* 0x00072400000e0000 */
.L_x_1080:
        /* <DEDUP_REMOVED lines=15> */
[----:B------:R-:W-:Y:S02]  /*21650*/  SHF.R.S32.HI R24, RZ, 0x1f, R5 ;  /* 0x0000001fff187819 */ /* 0x000fe40000011405 */
[----:B------:R-:W-:Y:S01]  /*21660*/  SHF.R.S32.HI R22, RZ, 0x1f, R0 ;  /* 0x0000001fff167819 */ /* 0x000fe20000011400 */
[----:B------:R-:W-:Y:S05]  /*21670*/  @P0 BRA `(.L_x_1003) ;  /* 0x0000020000000947 */ /* 0x000fea0003800000 */
[----:B------:R-:W-:Y:S02]  /*21680*/  ISETP.GE.AND P1, PT, R3, c[0x0][0x3c8], PT ;  /* 0x0000f20003007a0c */ /* 0x000fe40003f26270 */
[----:B------:R-:W-:Y:S02]  /*21690*/  ISETP.GE.AND P2, PT, R9, c[0x0][0x3c8], PT ;  /* 0x0000f20009007a0c */ /* 0x000fe40003f46270 */
[----:B------:R-:W-:-:S02]  /*216a0*/  ISETP.GE.AND P3, PT, R4, c[0x0][0x3c8], PT ;  /* 0x0000f20004007a0c */ /* 0x000fc40003f66270 */
        /* <DEDUP_REMOVED lines=29> */
.L_x_1003:
[----:B------:R-:W-:Y:S05]  /*21880*/  BSYNC B0 ;  /* 0x0000000000007941 */ /* 0x000fea0003800000 */
.L_x_1002:
[----:B------:R-:W-:Y:S05]  /*21890*/  BRA.DIV ~URZ, `(.L_x_1004) ;  /* 0x000039127f007947 */ /* 0x000fea000b800000 */
[----:B--2---:R2:W1:Y:S04]  /*218a0*/  SHFL.IDX PT, R12, R13, 0x1, 0x1c1f ;  /* 0x003c1f000d0c7f89 */ /* 0x00446800000e0000 */
[----:B----4-:R2:W4:Y:S02]  /*218b0*/  SHFL.IDX PT, R2, R19, 0x1, 0x1c1f ;  /* 0x003c1f0013027f89 */ /* 0x01052400000e0000 */
.L_x_1081:
[----:B------:R-:W-:Y:S01]  /*218c0*/  BSSY B0, `(.L_x_1005) ;  /* 0x0000023000007945 */ /* 0x000fe20003800000 */
[----:B------:R-:W-:Y:S05]  /*218d0*/  @P6 BRA `(.L_x_1006) ;  /* 0x0000021000006947 */ /* 0x000fea0003800000 */
[----:B------:R-:W5:Y:S01]  /*218e0*/  LDL R3, [R1+0x1c] ;  /* 0x00001c0001037983 */ /* 0x000f620000100800 */
[----:B------:R-:W-:Y:S02]  /*218f0*/  ISETP.GE.AND P0, PT, R9, c[0x0][0x3c8], PT ;  /* 0x0000f20009007a0c */ /* 0x000fe40003f06270 */
[----:B------:R-:W-:Y:S02]  /*21900*/  ISETP.GE.AND P2, PT, R4, c[0x0][0x3c8], PT ;  /* 0x0000f20004007a0c */ /* 0x000fe40003f46270 */
[----:B------:R-:W-:-:S02]  /*21910*/  ISETP.GE.AND P4, PT, R0, c[0x0][0x3c8], PT ;  /* 0x0000f20000007a0c */ /* 0x000fc40003f86270 */
[----:B------:R-:W-:Y:S02]  /*21920*/  ISETP.GE.AND P5, PT, R5, c[0x0][0x3c8], PT ;  /* 0x0000f20005007a0c */ /* 0x000fe40003fa6270 */
[----:B-----5:R-:W-:-:S13]  /*21930*/  ISETP.GE.AND P1, PT, R3, c[0x0][0x3c8], PT ;  /* 0x0000f20003007a0c */ /* 0x020fda0003f26270 */
        /* <DEDUP_REMOVED lines=27> */
.L_x_1006:
[----:B------:R-:W-:Y:S05]  /*21af0*/  BSYNC B0 ;  /* 0x0000000000007941 */ /* 0x000fea0003800000 */
.L_x_1005:
[----:B------:R-:W-:Y:S05]  /*21b00*/  BRA.DIV ~URZ, `(.L_x_1007) ;  /* 0x000037727f007947 */ /* 0x000fea000b800000 */
[----:B-1----:R1:W2:Y:S02]  /*21b10*/  SHFL.IDX PT, R12, R13, 0x2, 0x1c1f ;  /* 0x005c1f000d0c7f89 */ /* 0x0022a400000e0000 */
.L_x_1082:
[----:B------:R-:W-:Y:S05]  /*21b20*/  BRA.DIV ~URZ, `(.L_x_1008) ;  /* 0x000037c27f007947 */ /* 0x000fea000b800000 */
[----:B----4-:R4:W1:Y:S02]  /*21b30*/  SHFL.IDX PT, R2, R19, 0x2, 0x1c1f ;  /* 0x005c1f0013027f89 */ /* 0x01086400000e0000 */
.L_x_1083:
[----:B------:R-:W5:Y:S01]  /*21b40*/  LDL R3, [R1+0x40] ;  /* 0x0000400001037983 */ /* 0x000f620000100800 */
[----:B------:R-:W-:Y:S01]  /*21b50*/  BSSY B0, `(.L_x_1009) ;  /* 0x0000024000007945 */ /* 0x000fe20003800000 */
[----:B-----5:R-:W-:-:S13]  /*21b60*/  LOP3.LUT P0, RZ, R3, 0x1, RZ, 0xc0, !PT ;  /* 0x0000000103ff7812 */ /* 0x020fda000780c0ff */
[----:B------:R-:W-:Y:S05]  /*21b70*/  @P0 BRA `(.L_x_1010) ;  /* 0x0000021000000947 */ /* 0x000fea0003800000 */
[----:B------:R-:W5:Y:S01]  /*21b80*/  LDL R3, [R1+0x1c] ;  /* 0x00001c0001037983 */ /* 0x000f620000100800 */
[----:B------:R-:W-:Y:S02]  /*21b90*/  ISETP.GE.AND P0, PT, R9, c[0x0][0x3c8], PT ;  /* 0x0000f20009007a0c */ /* 0x000fe40003f06270 */
[----:B------:R-:W-:Y:S02]  /*21ba0*/  ISETP.GE.AND P4, PT, R4, c[0x0][0x3c8], PT ;  /* 0x0000f20004007a0c */ /* 0x000fe40003f86270 */
[----:B------:R-:W-:-:S09]  /*21bb0*/  ISETP.GE.AND P5, PT, R0, c[0x0][0x3c8], PT ;  /* 0x0000f20000007a0c */ /* 0x000fd20003fa6270 */
[----:B-1----:R-:W-:-:S04]  /*21bc0*/  @!P0 LEA R10, P3, R9, R2, 0x2 ;  /* 0x00000002090a8211 */ /* 0x002fc800078610ff */
[----:B--2---:R-:W-:Y:S02]  /*21bd0*/  @!P0 LEA.HI.X R11, R9, R12, R21, 0x2, P3 ;  /* 0x0000000c090b8211 */ /* 0x004fe400018f1415 */
[----:B------:R-:W-:Y:S02]  /*21be0*/  ISETP.GE.AND P3, PT, R5, c[0x0][0x3c8], PT ;  /* 0x0000f20005007a0c */ /* 0x000fe40003f66270 */
[----:B-----5:R-:W-:-:S13]  /*21bf0*/  ISETP.GE.AND P1, PT, R3, c[0x0][0x3c8], PT ;  /* 0x0000f20003007a0c */ /* 0x020fda0003f26270 */
[----:B------:R-:W-:-:S04]  /*21c00*/  @!P1 LEA R14, P2, R3, R2, 0x2 ;  /* 0x00000002030e9211 */ /* 0x000fc800078410ff */
[----:B------:R-:W-:Y:S02]  /*21c10*/  @!P1 LEA.HI.X R15, R3, R12, R18, 0x2, P2 ;  /* 0x0000000c030f9211 */ /* 0x000fe400010f1412 */
[----:B------:R-:W-:-:S03]  /*21c20*/  @!P4 LEA R16, P2, R4, R2, 0x2 ;  /* 0x000000020410c211 */ /* 0x000fc600078410ff */
[----:B------:R1:W-:Y:S01]  /*21c30*/  @!P1 ST.E.64 [R14.64], R50 ;  /* 0x000000320e009985 */ /* 0x0003e2000c101b08 */
[----:B------:R-:W-:Y:S02]  /*21c40*/  @!P4 LEA.HI.X R17, R4, R12, R23, 0x2, P2 ;  /* 0x0000000c0411c211 */ /* 0x000fe400010f1417 */
[----:B------:R-:W-:Y:S01]  /*21c50*/  ISETP.GE.AND P2, PT, R8, c[0x0][0x3c8], PT ;  /* 0x0000f20008007a0c */ /* 0x000fe20003f46270 */
[----:B------:R2:W-:Y:S01]  /*21c60*/  @!P0 ST.E.64 [R10.64], R38 ;  /* 0x000000260a008985 */ /* 0x0005e2000c101b08 */
[----:B------:R-:W-:Y:S02]  /*21c70*/  ISETP.GE.AND P1, PT, R7, c[0x0][0x3c8], PT ;  /* 0x0000f20007007a0c */ /* 0x000fe40003f26270 */
[----:B------:R-:W-:Y:S01]  /*21c80*/  ISETP.GE.AND P0, PT, R6, c[0x0][0x3c8], PT ;  /* 0x0000f20006007a0c */ /* 0x000fe20003f06270 */
[----:B------:R5:W-:Y:S08]  /*21c90*/  @!P4 ST.E.64 [R16.64], R40 ;  /* 0x000000281000c985 */ /* 0x000bf0000c101b08 */
[----:B-1----:R-:W-:-:S02]  /*21ca0*/  @!P2 LEA R14, P4, R8, R2, 0x2 ;  /* 0x00000002080ea211 */ /* 0x002fc400078810ff */
        /* <DEDUP_REMOVED lines=8> */
[CC--:B-1----:R-:W-:Y:S02]  /*21d30*/  @!P1 LEA R10, P5, R7.reuse, R2.reuse, 0x2 ;  /* 0x00000002070a9211 */ /* 0x0c2fe400078a10ff */
[C---:B------:R-:W-:Y:S02]  /*21d40*/  @!P0 LEA R2, P4, R6.reuse, R2, 0x2 ;  /* 0x0000000206028211 */ /* 0x040fe400078810ff */
[-C--:B------:R-:W-:Y:S02]  /*21d50*/  @!P1 LEA.HI.X R11, R7, R12.reuse, R26, 0x2, P5 ;  /* 0x0000000c070b9211 */ /* 0x080fe400028f141a */
[----:B------:R-:W-:-:S03]  /*21d60*/  @!P0 LEA.HI.X R3, R6, R12, R27, 0x2, P4 ;  /* 0x0000000c06038211 */ /* 0x000fc600020f141b */
[----:B------:R2:W-:Y:S04]  /*21d70*/  @!P1 ST.E.64 [R10.64], R46 ;  /* 0x0000002e0a009985 */ /* 0x0005e8000c101b08 */
[----:B------:R2:W-:Y:S02]  /*21d80*/  @!P0 ST.E.64 [R2.64], R32 ;  /* 0x0000002002008985 */ /* 0x0005e4000c101b08 */
.L_x_1010:
[----:B------:R-:W-:Y:S05]  /*21d90*/  BSYNC B0 ;  /* 0x0000000000007941 */ /* 0x000fea0003800000 */
.L_x_1009:
[----:B------:R-:W-:Y:S05]  /*21da0*/  BRA.DIV ~URZ, `(.L_x_1011) ;  /* 0x000035b27f007947 */ /* 0x000fea000b800000 */
[----:B--2---:R2:W3:Y:S04]  /*21db0*/  SHFL.IDX PT, R12, R13, 0x3, 0x1c1f ;  /* 0x007c1f000d0c7f89 */ /* 0x0044e800000e0000 */
[----:B-1----:R2:W1:Y:S02]  /*21dc0*/  SHFL.IDX PT, R2, R19, 0x3, 0x1c1f ;  /* 0x007c1f0013027f89 */ /* 0x00246400000e0000 */
.L_x_1084:
[----:B------:R-:W5:Y:S02]  /*21dd0*/  LDL R3, [R1+0x40] ;  /* 0x0000400001037983 */ /* 0x000f640000100800 */
[----:B-----5:R-:W-:-:S13]  /*21de0*/  LOP3.LUT P0, RZ, R3, 0x2, RZ, 0xc0, !PT ;  /* 0x0000000203ff7812 */ /* 0x020fda000780c0ff */
[----:B------:R-:W-:Y:S05]  /*21df0*/  @P0 BRA `(.L_x_999) ;  /* 0x00000db000000947 */ /* 0x000fea0003800000 */
[----:B------:R-:W5:Y:S01]  /*21e00*/  LDL R3, [R1+0x1c] ;  /* 0x00001c0001037983 */ /* 0x000f620000100800 */
[----:B------:R-:W-:Y:S02]  /*21e10*/  ISETP.GE.AND P4, PT, R4, c[0x0][0x3c8], PT ;  /* 0x0000f20004007a0c */ /* 0x000fe40003f86270 */
[----:B------:R-:W-:Y:S02]  /*21e20*/  ISETP.GE.AND P5, PT, R9, c[0x0][0x3c8], PT ;  /* 0x0000f20009007a0c */ /* 0x000fe40003fa6270 */
[----:B------:R-:W-:Y:S02]  /*21e30*/  ISETP.GE.AND P3, PT, R0, c[0x0][0x3c8], PT ;  /* 0x0000f20000007a0c */ /* 0x000fe40003f66270 */
[----:B------:R-:W-:Y:S02]  /*21e40*/  ISETP.GE.AND P2, PT, R5, c[0x0][0x3c8], PT ;  /* 0x0000f20005007a0c */ /* 0x000fe40003f46270 */
[----:B-----5:R-:W-:-:S13]  /*21e50*/  ISETP.GE.AND P0, PT, R3, c[0x0][0x3c8], PT ;  /* 0x0000f20003007a0c */ /* 0x020fda0003f06270 */
[----:B-1----:R-:W-:-:S04]  /*21e60*/  @!P0 LEA R10, P1, R3, R2, 0x2 ;  /* 0x00000002030a8211 */ /* 0x002fc800078210ff */
[----:B---3--:R-:W-:Y:S02]  /*21e70*/  @!P0 LEA.HI.X R11, R3, R12, R18, 0x2, P1 ;  /* 0x0000000c030b8211 */ /* 0x008fe400008f1412 */
[-C--:B------:R-:W-:Y:S02]  /*21e80*/  @!P4 LEA R18, P6, R4, R2.reuse, 0x2 ;  /* 0x000000020412c211 */ /* 0x080fe400078c10ff */
[----:B------:R-:W-:Y:S01]  /*21e90*/  ISETP.GE.AND P1, PT, R8, c[0x0][0x3c8], PT ;  /* 0x0000f20008007a0c */ /* 0x000fe20003f26270 */
[----:B------:R1:W-:Y:S01]  /*21ea0*/  @!P0 ST.E.64 [R10.64], R34 ;  /* 0x000000220a008985 */ /* 0x0003e2000c101b08 */
[----:B------:R-:W-:-:S04]  /*21eb0*/  @!P5 LEA R20, P0, R9, R2, 0x2 ;  /* 0x000000020914d211 */ /* 0x000fc800078010ff */
[----:B------:R-:W-:-:S05]  /*21ec0*/  @!P5 LEA.HI.X R21, R9, R12, R21, 0x2, P0 ;  /* 0x0000000c0915d211 */ /* 0x000fca00000f1415 */
[----:B------:R-:W-:Y:S01]  /*21ed0*/  P2R R3, PR, RZ, 0x40 ;  /* 0x00000040ff037803 */ /* 0x000fe20000000000 */
[----:B------:R3:W-:Y:S01]  /*21ee0*/  @!P5 ST.E.64 [R20.64], R62 ;  /* 0x0000003e1400d985 */ /* 0x0007e2000c101b08 */
[C---:B------:R-:W-:Y:S02]  /*21ef0*/  @!P3 LEA R16, P6, R0.reuse, R2, 0x2 ;  /* 0x000000020010b211 */ /* 0x040fe400078c10ff */
[----:B------:R-:W-:Y:S02]  /*21f00*/  ISETP.NE.AND P0, PT, R3, RZ, PT ;  /* 0x000000ff0300720c */ /* 0x000fe40003f05270 */
[-C--:B------:R-:W-:Y:S02]  /*21f10*/  @!P3 LEA.HI.X R17, R0, R12.reuse, R22, 0x2, P6 ;  /* 0x0000000c0011b211 */ /* 0x080fe400030f1416 */
[----:B--2-4-:R-:W-:Y:S02]  /*21f20*/  @!P4 LEA.HI.X R19, R4, R12, R23, 0x2, P0 ;  /* 0x0000000c0413c211 */ /* 0x014fe400000f1417 */
[----:B------:R-:W-:-:S02]  /*21f30*/  ISETP.GE.AND P0, PT, R7, c[0x0][0x3c8], PT ;  /* 0x0000f20007007a0c */ /* 0x000fc40003f06270 */
[C---:B------:R-:W-:Y:S01]  /*21f40*/  @!P2 LEA R14, P6, R5.reuse, R2, 0x2 ;  /* 0x00000002050ea211 */ /* 0x040fe200078c10ff */
[----:B------:R3:W-:Y:S03]  /*21f50*/  @!P4 ST.E.64 [R18.64], R60 ;  /* 0x0000003c1200c985 */ /* 0x0007e6000c101b08 */
[----:B------:R-:W-:Y:S01]  /*21f60*/  @!P2 LEA.HI.X R15, R5, R12, R24, 0x2, P6 ;  /* 0x0000000c050fa211 */ /* 0x000fe200030f1418 */
[----:B------:R3:W-:Y:S01]  /*21f70*/  @!P3 ST.E.64 [R16.64], R58 ;  /* 0x0000003a1000b985 */ /* 0x0007e2000c101b08 */
[----:B-1----:R-:W-:-:S03]  /*21f80*/  @!P1 LEA R10, P6, R8, R2, 0x2 ;  /* 0x00000002080a9211 */ /* 0x002fc600078c10ff */
        /* <DEDUP_REMOVED lines=12> */
.L_x_984:
[----:B------:R-:W2:Y:S04]  /*22050*/  LDL.LU R3, [R1+0x4c] ;  /* 0x00004c0001037983 */ /* 0x000ea80000300800 */
[----:B------:R-:W3:Y:S01]  /*22060*/  LDL R8, [R1+0x54] ;  /* 0x0000540001087983 */ /* 0x000ee20000100800 */
        /* <DEDUP_REMOVED lines=15> */
[----:B------:R2:W3:Y:S04]  /*22160*/  LDG.E R3, [R4.64] ;  /* 0x0000000804037981 */ /* 0x0004e8000c1e1900 */
[----:B-12---:R-:W3:Y:S02]  /*22170*/  LDG.E R4, [R4.64+0x4] ;  /* 0x0000040804047981 */ /* 0x006ee4000c1e1900 */
[----:B---3-5:R-:W-:Y:S02]  /*22180*/  IADD3 R20, -R3, R4, RZ ;  /* 0x0000000403147210 */ /* 0x028fe40007ffe1ff */
.L_x_1012:
[----:B------:R-:W-:Y:S01]  /*22190*/  ISETP.GT.AND P0, PT, R81, 0x7f, PT ;  /* 0x0000007f5100780c */ /* 0x000fe20003f04270 */
[----:B------:R-:W-:Y:S01]  /*221a0*/  BSSY B0, `(.L_x_1013) ;  /* 0x0000038000007945 */ /* 0x000fe20003800000 */
[----:B------:R-:W-:Y:S02]  /*221b0*/  SHF.R.S32.HI R3, RZ, 0x1f, R8 ;  /* 0x0000001fff037819 */ /* 0x000fe40000011408 */
[----:B-----5:R-:W-:-:S02]  /*221c0*/  SHF.R.S32.HI R18, RZ, 0x1f, R2 ;  /* 0x0000001fff127819 */ /* 0x020fc40000011402 */
[----:B------:R-:W-:Y:S02]  /*221d0*/  SEL R10, R8, RZ, !P2 ;  /* 0x000000ff080a7207 */ /* 0x000fe40005000000 */
[----:B------:R-:W-:-:S05]  /*221e0*/  SEL R21, R3, RZ, !P2 ;  /* 0x000000ff03157207 */ /* 0x000fca0005000000 */
[----:B------:R-:W-:Y:S05]  /*221f0*/  @P0 BRA `(.L_x_1014) ;  /* 0x0000032000000947 */ /* 0x000fea0003800000 */
[----:B-1----:R-:W2:Y:S01]  /*22200*/  LDL R4, [R1+0x44] ;  /* 0x0000440001047983 */ /* 0x002ea20000100800 */
        /* <DEDUP_REMOVED lines=49> */
.L_x_1014:
[----:B------:R-:W-:Y:S05]  /*22520*/  BSYNC B0 ;  /* 0x0000000000007941 */ /* 0x000fea0003800000 */
.L_x_1013:
[----:B------:R-:W-:-:S13]  /*22530*/  ISETP.GT.AND P0, PT, R19, 0x1, PT ;  /* 0x000000011300780c */ /* 0x000fda0003f04270 */
[----:B------:R-:W-:Y:S05]  /*22540*/  @P0 BRA `(.L_x_999) ;  /* 0x0000066000000947 */ /* 0x000fea0003800000 */
[----:B------:R-:W2:Y:S04]  /*22550*/  LDL.LU R8, [R1+0x5c] ;  /* 0x00005c0001087983 */ /* 0x000ea80000300800 */
[----:B------:R-:W3:Y:S01]  /*22560*/  LDL.LU R9, [R1+0x44] ;  /* 0x0000440001097983 */ /* 0x000ee20000300800 */
[----:B-1----:R-:W-:Y:S01]  /*22570*/  MOV R4, c[0x0][0x4e8] ;  /* 0x00013a0000047a02 */ /* 0x002fe20000000f00 */
[----:B------:R-:W-:Y:S01]  /*22580*/  IMAD R3, R18, c[0x0][0x3a0], RZ ;  /* 0x0000e80012037a24 */ /* 0x000fe200078e02ff */
[----:B------:R-:W-:Y:S01]  /*22590*/  ISETP.GE.AND P2, PT, R0, c[0x0][0x3c8], PT ;  /* 0x0000f20000007a0c */ /* 0x000fe20003f46270 */
[----:B------:R-:W-:Y:S01]  /*225a0*/  IMAD R6, R21, c[0x0][0x3f0], RZ ;  /* 0x0000fc0015067a24 */ /* 0x000fe200078e02ff */
[----:B------:R-:W-:Y:S01]  /*225b0*/  ISETP.NE.AND P0, PT, R4, 0x1, PT ;  /* 0x000000010400780c */ /* 0x000fe20003f05270 */
[----:B------:R-:W-:-:S04]  /*225c0*/  IMAD.WIDE.U32 R4, R2, c[0x0][0x3a0], RZ ;  /* 0x0000e80002047a25 */ /* 0x000fc800078e00ff */
[----:B------:R-:W-:-:S05]  /*225d0*/  IMAD R2, R2, c[0x0][0x3a4], R3 ;  /* 0x0000e90002027a24 */ /* 0x000fca00078e0203 */
[----:B------:R-:W-:-:S05]  /*225e0*/  IADD3 R5, R5, R2, RZ ;  /* 0x0000000205057210 */ /* 0x000fca0007ffe0ff */
[----:B--2---:R-:W-:Y:S01]  /*225f0*/  IMAD.WIDE.U32 R4, R8, c[0x0][0x3e8], R4 ;  /* 0x0000fa0008047a25 */ /* 0x004fe200078e0004 */
[----:B---3--:R-:W-:-:S03]  /*22600*/  IADD3 R3, R26, R9, RZ ;  /* 0x000000091a037210 */ /* 0x008fc60007ffe0ff */
        /* <DEDUP_REMOVED lines=23> */
[----:B------:R1:W2:Y:S02]  /*22780*/  SHFL.IDX PT, R8, R6, RZ, 0x181f ;  /* 0x00181fff06087589 */ /* 0x0002a400000e0000 */
.L_x_1085:
[----:B------:R-:W-:Y:S05]  /*22790*/  BRA.DIV ~URZ, `(.L_x_1016) ;  /* 0x00002d027f007947 */ /* 0x000fea000b800000 */
[----:B------:R3:W4:Y:S02]  /*227a0*/  SHFL.IDX PT, R2, R7, RZ, 0x181f ;  /* 0x00181fff07027589 */ /* 0x00072400000e0000 */
.L_x_1086:
        /* <DEDUP_REMOVED lines=8> */
.L_x_1087:
[----:B------:R-:W-:-:S04]  /*22830*/  IADD3 R3, R4, 0x10, RZ ;  /* 0x0000001004037810 */ /* 0x000fc80007ffe0ff */
[----:B------:R-:W-:-:S13]  /*22840*/  ISETP.GE.OR P0, PT, R3, R5, P2 ;  /* 0x000000050300720c */ /* 0x000fda0001706670 */
[----:B--2---:R-:W-:-:S04]  /*22850*/  @!P0 LEA R2, P1, R0, R2, 0x1 ;  /* 0x0000000200028211 */ /* 0x004fc800078208ff */
[----:B-1----:R-:W-:-:S05]  /*22860*/  @!P0 LEA.HI.X R3, R0, R8, R80, 0x1, P1 ;  /* 0x0000000800038211 */ /* 0x002fca00008f0c50 */
[----:B------:R1:W-:Y:S01]  /*22870*/  @!P0 ST.E.128 [R2.64], RZ ;  /* 0x000000ff02008985 */ /* 0x0003e2000c101d08 */
[----:B------:R-:W-:Y:S05]  /*22880*/  BRA.DIV ~URZ, `(.L_x_1018) ;  /* 0x00002d527f007947 */ /* 0x000fea000b800000 */
[----:B------:R2:W1:Y:S02]  /*22890*/  SHFL.IDX PT, R8, R6, 0x2, 0x181f ;  /* 0x00581f0006087f89 */ /* 0x00046400000e0000 */
.L_x_1088:
[----:B------:R-:W-:Y:S05]  /*228a0*/  BRA.DIV ~URZ, `(.L_x_1019) ;  /* 0x00002da27f007947 */ /* 0x000fea000b800000 */
[----:B-1----:R1:W2:Y:S02]  /*228b0*/  SHFL.IDX PT, R2, R7, 0x2, 0x181f ;  /* 0x00581f0007027f89 */ /* 0x0022a400000e0000 */
.L_x_1089:
        /* <DEDUP_REMOVED lines=8> */
.L_x_1090:
[----:B------:R-:W-:-:S04]  /*22940*/  IADD3 R3, R4, 0x30, RZ ;  /* 0x0000003004037810 */ /* 0x000fc80007ffe0ff */
[----:B------:R-:W-:-:S13]  /*22950*/  ISETP.GE.OR P0, PT, R3, R5, P2 ;  /* 0x000000050300720c */ /* 0x000fda0001706670 */
[----:B--2---:R-:W-:-:S04]  /*22960*/  @!P0 LEA R2, P1, R0, R2, 0x1 ;  /* 0x0000000200028211 */ /* 0x004fc800078208ff */
[----:B------:R-:W-:-:S05]  /*22970*/  @!P0 LEA.HI.X R3, R0, R8, R80, 0x1, P1 ;  /* 0x0000000800038211 */ /* 0x000fca00008f0c50 */
[----:B------:R2:W-:Y:S01]  /*22980*/  @!P0 ST.E.128 [R2.64], RZ ;  /* 0x000000ff02008985 */ /* 0x0005e2000c101d08 */
[----:B------:R-:W-:Y:S05]  /*22990*/  BRA.DIV ~URZ, `(.L_x_1021) ;  /* 0x00002df27f007947 */ /* 0x000fea000b800000 */
[----:B------:R1:W2:Y:S02]  /*229a0*/  SHFL.IDX PT, R8, R6, 0x4, 0x181f ;  /* 0x00981f0006087f89 */ /* 0x0002a400000e0000 */
.L_x_1091:
[----:B------:R-:W-:Y:S05]  /*229b0*/  BRA.DIV ~URZ, `(.L_x_1022) ;  /* 0x00002e427f007947 */ /* 0x000fea000b800000 */
[----:B--2---:R2:W1:Y:S02]  /*229c0*/  SHFL.IDX PT, R2, R7, 0x4, 0x181f ;  /* 0x00981f0007027f89 */ /* 0x00446400000e0000 */
.L_x_1092:
        /* <DEDUP_REMOVED lines=8> */
.L_x_1093:
[----:B------:R-:W-:-:S04]  /*22a50*/  IADD3 R3, R4, 0x50, RZ ;  /* 0x0000005004037810 */ /* 0x000fc80007ffe0ff */
[----:B------:R-:W-:-:S13]  /*22a60*/  ISETP.GE.OR P0, PT, R3, R5, P2 ;  /* 0x000000050300720c */ /* 0x000fda0001706670 */
[----:B---3--:R-:W-:-:S04]  /*22a70*/  @!P0 LEA R2, P1, R0, R2, 0x1 ;  /* 0x0000000200028211 */ /* 0x008fc800078208ff */
[----:B--2---:R-:W-:-:S05]  /*22a80*/  @!P0 LEA.HI.X R3, R0, R8, R80, 0x1, P1 ;  /* 0x0000000800038211 */ /* 0x004fca00008f0c50 */
[----:B------:R2:W-:Y:S01]  /*22a90*/  @!P0 ST.E.128 [R2.64], RZ ;  /* 0x000000ff02008985 */ /* 0x0005e2000c101d08 */
[----:B------:R-:W-:Y:S05]  /*22aa0*/  BRA.DIV ~URZ, `(.L_x_1024) ;  /* 0x00002e927f007947 */ /* 0x000fea000b800000 */
[----:B------:R3:W1:Y:S02]  /*22ab0*/  SHFL.IDX PT, R8, R6, 0x6, 0x181f ;  /* 0x00d81f0006087f89 */ /* 0x00066400000e0000 */
.L_x_1094:
[----:B------:R-:W-:Y:S05]  /*22ac0*/  BRA.DIV ~URZ, `(.L_x_1025) ;  /* 0x00002ee27f007947 */ /* 0x000fea000b800000 */
[----:B--2---:R2:W3:Y:S02]  /*22ad0*/  SHFL.IDX PT, R2, R7, 0x6, 0x181f ;  /* 0x00d81f0007027f89 */ /* 0x0044e400000e0000 */
.L_x_1095:
        /* <DEDUP_REMOVED lines=8> */
.L_x_1096:
[----:B------:R-:W-:-:S04]  /*22b60*/  IADD3 R4, R4, 0x70, RZ ;  /* 0x0000007004047810 */ /* 0x000fc80007ffe0ff */
[----:B------:R-:W-:-:S13]  /*22b70*/  ISETP.GE.OR P0, PT, R4, R5, P2 ;  /* 0x000000050400720c */ /* 0x000fda0001706670 */
[----:B----4-:R-:W-:-:S04]  /*22b80*/  @!P0 LEA R2, P1, R0, R2, 0x1 ;  /* 0x0000000200028211 */ /* 0x010fc800078208ff */
[----:B---3--:R-:W-:-:S05]  /*22b90*/  @!P0 LEA.HI.X R3, R0, R6, R80, 0x1, P1 ;  /* 0x0000000600038211 */ /* 0x008fca00008f0c50 */
[----:B------:R3:W-:Y:S04]  /*22ba0*/  @!P0 ST.E.128 [R2.64], RZ ;  /* 0x000000ff02008985 */ /* 0x0007e8000c101d08 */
.L_x_999:
[----:B------:R-:W-:Y:S05]  /*22bb0*/  BSYNC B1 ;  /* 0x0000000000017941 */ /* 0x000fea0003800000 */
.L_x_983:
        /* <DEDUP_REMOVED lines=9> */
[----:B------:R-:W-:Y:S01]  /*22c50*/  LOP3.LUT R14, R81, 0x1f, RZ, 0xc0, !PT ;  /* 0x0000001f510e7812 */ /* 0x000fe200078ec0ff */
[----:B-1----:R-:W-:-:S03]  /*22c60*/  IMAD.MOV.U32 R7, RZ, RZ, RZ ;  /* 0x000000ffff077224 */ /* 0x002fc600078e00ff */
[----:B------:R-:W-:Y:S01]  /*22c70*/  ISETP.NE.AND P6, PT, R14, 0x1f, PT ;  /* 0x0000001f0e00780c */ /* 0x000fe20003fc5270 */
[----:B------:R-:W-:Y:S10]  /*22c80*/  BRA.DIV ~URZ, `(.L_x_1028) ;  /* 0x00002e627f007947 */ /* 0x000ff4000b800000 */
[----:B------:R1:W2:Y:S02]  /*22c90*/  SHFL.IDX PT, R9, R45, RZ, 0x1f ;  /* 0x00001fff2d097589 */ /* 0x0002a400000e0000 */
.L_x_1097:
[----:B------:R-:W-:Y:S05]  /*22ca0*/  BRA.DIV ~URZ, `(.L_x_1029) ;  /* 0x00002eb27f007947 */ /* 0x000fea000b800000 */
[----:B------:R3:W1:Y:S02]  /*22cb0*/  SHFL.IDX PT, R8, R45, 0x1, 0x1f ;  /* 0x00201f002d087f89 */ /* 0x00066400000e0000 */
.L_x_1098:
        /* <DEDUP_REMOVED lines=19> */
.L_x_1099:
        /* <DEDUP_REMOVED lines=16> */
.L_x_1100:
[----:B----4-:R-:W-:Y:S01]  /*22ef0*/  IMAD R0, R0, c[0x0][0x538], RZ ;  /* 0x00014e0000007a24 */ /* 0x010fe200078e02ff */
[----:B------:R-:W-:Y:S04]  /*22f00*/  BSSY B1, `(.L_x_1032) ;  /* 0x00000ce000017945 */ /* 0x000fe80003800000 */
[----:B-1----:R-:W-:-:S04]  /*22f10*/  IADD3 R8, R0, R8, RZ ;  /* 0x0000000800087210 */ /* 0x002fc80007ffe0ff */
[----:B--2---:R-:W-:-:S13]  /*22f20*/  ISETP.GT.AND P0, PT, R8, R9, PT ;  /* 0x000000090800720c */ /* 0x004fda0003f04270 */
[----:B------:R-:W-:Y:S05]  /*22f30*/  @P0 BRA `(.L_x_1033) ;  /* 0x0000025000000947 */ /* 0x000fea0003800000 */
.L_x_1037:
        /* <DEDUP_REMOVED lines=17> */
.L_x_1101:
        /* <DEDUP_REMOVED lines=16> */
.L_x_1102:
[----:B--2---:R-:W-:-:S05]  /*23150*/  IMAD R0, R0, c[0x0][0x538], RZ ;  /* 0x00014e0000007a24 */ /* 0x004fca00078e02ff */
[----:B------:R-:W-:-:S04]  /*23160*/  IADD3 R8, R0, R8, RZ ;  /* 0x0000000800087210 */ /* 0x000fc80007ffe0ff */
[----:B------:R-:W-:-:S13]  /*23170*/  ISETP.GT.AND P0, PT, R8, R9, PT ;  /* 0x000000090800720c */ /* 0x000fda0003f04270 */
[----:B-1----:R-:W-:Y:S05]  /*23180*/  @!P0 BRA `(.L_x_1037) ;  /* 0xfffffdb000008947 */ /* 0x002fea000383ffff */
.L_x_1033:
[----:B------:R-:W-:-:S05]  /*23190*/  IADD3 R8, -R0, R8, RZ ;  /* 0x0000000800087210 */ /* 0x000fca0007ffe1ff */
[----:B------:R-:W-:-:S05]  /*231a0*/  IMAD R0, R4, c[0x0][0x538], R8 ;  /* 0x00014e0004007a24 */ /* 0x000fca00078e0208 */
[----:B------:R-:W-:Y:S01]  /*231b0*/  ISETP.GT.AND P0, PT, R0, R9, PT ;  /* 0x000000090000720c */ /* 0x000fe20003f04270 */
[----:B------:R-:W-:-:S12]  /*231c0*/  BRA.DIV ~URZ, `(.L_x_1038) ;  /* 0x00002df27f007947 */ /* 0x000fd8000b800000 */
[----:B------:R-:W-:-:S03]  /*231d0*/  VOTE.ANY R5, PT, !P0 ;  /* 0x0000000000057806 */ /* 0x000fc600040e0100 */
.L_x_1103:
[----:B------:R-:W2:Y:S01]  /*231e0*/  LDL.LU R2, [R1+0x54] ;  /* 0x0000540001027983 */ /* 0x000ea20000300800 */
[----:B------:R-:W2:Y:S02]  /*231f0*/  POPC R0, R5 ;  /* 0x0000000500007309 */ /* 0x000ea40000000000 */
[----:B--2---:R-:W-:-:S05]  /*23200*/  IADD3 R2, R0, R2, RZ ;  /* 0x0000000200027210 */ /* 0x004fca0007ffe0ff */
[----:B------:R1:W-:Y:S01]  /*23210*/  STL [R1+0x54], R2 ;  /* 0x0000540201007387 */ /* 0x0003e20000100800 */
[----:B------:R-:W-:Y:S05]  /*23220*/  BRA.DIV ~URZ, `(.L_x_1039) ;  /* 0x00002de27f007947 */ /* 0x000fea000b800000 */
[----:B------:R2:W4:Y:S04]  /*23230*/  SHFL.IDX PT, R12, R6, R0, 0x1f ;  /* 0x00001f00060c7589 */ /* 0x00052800000e0000 */
[----:B------:R2:W1:Y:S02]  /*23240*/  SHFL.IDX PT, R7, R7, R0, 0x1f ;  /* 0x00001f0007077589 */ /* 0x00046400000e0000 */
.L_x_1104:
[----:B------:R-:W-:Y:S01]  /*23250*/  ISETP.NE.AND P0, PT, R5, RZ, PT ;  /* 0x000000ff0500720c */ /* 0x000fe20003f05270 */
[----:B------:R-:W-:-:S12]  /*23260*/  BSSY B0, `(.L_x_1040) ;  /* 0x0000005000007945 */ /* 0x000fd80003800000 */
[----:B------:R-:W-:Y:S05]  /*23270*/  @!P0 BRA `(.L_x_1041) ;  /* 0x0000003000008947 */ /* 0x000fea0003800000 */
[----:B--2---:R-:W-:Y:S01]  /*23280*/  IADD3 R0, R0, -0x1, RZ ;  /* 0xffffffff00007810 */ /* 0x004fe20007ffe0ff */
[----:B------:R-:W-:Y:S05]  /*23290*/  BRA.DIV ~URZ, `(.L_x_1042) ;  /* 0x00002e427f007947 */ /* 0x000fea000b800000 */
[----:B------:R2:W3:Y:S02]  /*232a0*/  SHFL.IDX PT, R13, R4, R0, 0x1f ;  /* 0x00001f00040d7589 */ /* 0x0004e400000e0000 */
.L_x_1041:
[----:B------:R-:W-:Y:S05]  /*232b0*/  BSYNC B0 ;  /* 0x0000000000007941 */ /* 0x000fea0003800000 */
.L_x_1040:
        /* <DEDUP_REMOVED lines=68> */
.L_x_1044:
        /* <DEDUP_REMOVED lines=68> */
.L_x_1045:
[----:B------:R-:W-:Y:S05]  /*23b40*/  BSYNC B0 ;  /* 0x0000000000007941 */ /* 0x000fea0003800000 */
.L_x_1043:
[----:B------:R-:W-:-:S04]  /*23b50*/  LOP3.LUT R2, RZ, R2, RZ, 0x33, !PT ;  /* 0x00000002ff027212 */ /* 0x000fc800078e33ff */
[----:B-1----:R-:W-:-:S05]  /*23b60*/  IADD3 R0, R2, R12, RZ ;  /* 0x0000000c02007210 */ /* 0x002fca0007ffe0ff */
[----:B------:R1:W-:Y:S01]  /*23b70*/  STL [R1+0x4c], R0 ;  /* 0x00004c0001007387 */ /* 0x0003e20000100800 */
[----:B------:R-:W-:Y:S05]  /*23b80*/  BRA `(.L_x_1046) ;  /* 0x0000005000007947 */ /* 0x000fea0003800000 */
.L_x_1034:
[----:B------:R-:W-:Y:S01]  /*23b90*/  MOV R0, c[0x0][0x53c] ;  /* 0x00014f0000007a02 */ /* 0x000fe20000000f00 */
[----:B------:R1:W-:Y:S04]  /*23ba0*/  STL [R1+0x48], R9 ;  /* 0x0000480901007387 */ /* 0x0003e80000100800 */
[----:B------:R1:W-:Y:S04]  /*23bb0*/  STL [R1+0x4c], RZ ;  /* 0x00004cff01007387 */ /* 0x0003e80000100800 */
[----:B------:R1:W-:Y:S04]  /*23bc0*/  STL [R1+0x50], RZ ;  /* 0x000050ff01007387 */ /* 0x0003e80000100800 */
[----:B------:R1:W-:Y:S02]  /*23bd0*/  STL [R1+0x54], R0 ;  /* 0x0000540001007387 */ /* 0x0003e40000100800 */
.L_x_1046:
[----:B------:R-:W-:Y:S05]  /*23be0*/  BSYNC B1 ;  /* 0x0000000000017941 */ /* 0x000fea0003800000 */
.L_x_1032:
        /* <DEDUP_REMOVED lines=9> */
.L_x_1027:
[----:B-1----:R-:W3:Y:S02]  /*23c80*/  LDL R0, [R1+0x54] ;  /* 0x0000540001007983 */ /* 0x002ee40000100800 */
[----:B---3--:R-:W-:-:S13]  /*23c90*/  ISETP.GE.AND P0, PT, R0, c[0x0][0x53c], PT ;  /* 0x00014f0000007a0c */ /* 0x008fda0003f06270 */
[----:B--2-4-:R-:W-:Y:S01]  /*23ca0*/  @P0 CALL.REL.NOINC `(.L_x_1047) ;  /* 0x0000001000000944 */ /* 0x014fe20003c00000 */
[----:B------:R-:W-:Y:S05]  /*23cb0*/  BRA `(.L_x_1048) ;  /* 0xfffdda2000007947 */ /* 0x000fea000383ffff */
.L_x_1047:
[----:B------:R-:W-:Y:S05]  /*23cc0*/  EXIT ;  /* 0x000000000000794d */ /* 0x000fea0003800000 */
.L_x_779:
[----:B------:R-:W-:Y:S01]  /*23cd0*/  IMAD.MOV.U32 R0, RZ, RZ, R5 ;  /* 0x000000ffff007224 */ /* 0x000fe200078e0005 */
[----:B------:R-:W-:Y:S02]  /*23ce0*/  MOV R2, 0x1 ;  /* 0x0000000100027802 */ /* 0x000fe40000000f00 */
[----:B------:R-:W-:Y:S02]  /*23cf0*/  MOV R3, 0x23d10 ;  /* 0x00023d1000037802 */ /* 0x000fe40000000f00 */
[----:B------:R-:W-:Y:S05]  /*23d00*/  CALL.REL.NOINC `($__internal_14_$__cuda_sm70_shflsync_up_p) ;  /* 0x000024e000007944 */ /* 0x000fea0003c00000 */
[----:B------:R-:W-:Y:S01]  /*23d10*/  MOV R0, R4 ;  /* 0x0000000400007202 */ /* 0x000fe20000000f00 */
[----:B------:R-:W-:Y:S05]  /*23d20*/  BRA `(.L_x_1049) ;  /* 0xfffdc73000007947 */ /* 0x000fea000383ffff */
.L_x_780:
[----:B------:R-:W-:Y:S01]  /*23d30*/  IMAD.MOV.U32 R0, RZ, RZ, R5 ;  /* 0x000000ffff007224 */ /* 0x000fe200078e0005 */
[----:B------:R-:W-:Y:S02]  /*23d40*/  MOV R2, 0x2 ;  /* 0x0000000200027802 */ /* 0x000fe40000000f00 */
[----:B------:R-:W-:Y:S02]  /*23d50*/  MOV R3, 0x23d70 ;  /* 0x00023d7000037802 */ /* 0x000fe40000000f00 */
[----:B------:R-:W-:Y:S05]  /*23d60*/  CALL.REL.NOINC `($__internal_14_$__cuda_sm70_shflsync_up_p) ;  /* 0x0000248000007944 */ /* 0x000fea0003c00000 */
[----:B------:R-:W-:Y:S01]  /*23d70*/  SEL R0, R4, RZ, P4 ;  /* 0x000000ff04007207 */ /* 0x000fe20002000000 */
[----:B------:R-:W-:Y:S01]  /*23d80*/  IMAD.MOV.U32 R2, RZ, RZ, 0x4 ;  /* 0x00000004ff027424 */ /* 0x000fe200078e00ff */
[----:B------:R-:W-:-:S03]  /*23d90*/  MOV R3, 0x23dc0 ;  /* 0x00023dc000037802 */ /* 0x000fc60000000f00 */
[----:B------:R-:W-:Y:S02]  /*23da0*/  IMAD.IADD R0, R5, 0x1, R0 ;  /* 0x0000000105007824 */ /* 0x000fe400078e0200 */
        /* <DEDUP_REMOVED lines=13> */
[----:B------:R-:W-:Y:S02]  /*23e80*/  MOV R3, 0x1f ;  /* 0x0000001f00037802 */ /* 0x000fe40000000f00 */
[----:B------:R-:W-:Y:S01]  /*23e90*/  MOV R2, 0x23ed0 ;  /* 0x00023ed000027802 */ /* 0x000fe20000000f00 */
[----:B------:R-:W-:-:S04]  /*23ea0*/  IMAD.IADD R4, R0, 0x1, R4 ;  /* 0x0000000100047824 */ /* 0x000fc800078e0204 */
[----:B------:R-:W-:Y:S02]  /*23eb0*/  IMAD.MOV.U32 R11, RZ, RZ, R4 ;  /* 0x000000ffff0b7224 */ /* 0x000fe400078e0004 */
[----:B------:R-:W-:Y:S05]  /*23ec0*/  CALL.REL.NOINC `($__internal_13_$__cuda_sm70_shflsync_idx_p) ;  /* 0x000022d000007944 */ /* 0x000fea0003c00000 */
[----:B------:R-:W-:Y:S01]  /*23ed0*/  MOV R0, R10 ;  /* 0x0000000a00007202 */ /* 0x000fe20000000f00 */
[----:B------:R-:W-:Y:S05]  /*23ee0*/  BRA `(.L_x_1050) ;  /* 0xfffdc67000007947 */ /* 0x000fea000383ffff */
.L_x_782:
[----:B------:R-:W-:Y:S02]  /*23ef0*/  SEL R0, RZ, 0x1, P0 ;  /* 0x00000001ff007807 */ /* 0x000fe40000000000 */
[----:B------:R-:W-:Y:S02]  /*23f00*/  MOV R2, 0x23f20 ;  /* 0x00023f2000027802 */ /* 0x000fe40000000f00 */
[----:B------:R-:W-:Y:S05]  /*23f10*/  CALL.REL.NOINC `($__internal_15_$__cuda_sm70_votesync_ballot) ;  /* 0x0000234000007944 */ /* 0x000fea0003c00000 */
[----:B------:R-:W-:Y:S01]  /*23f20*/  MOV R6, R0 ;  /* 0x0000000000067202 */ /* 0x000fe20000000f00 */
[----:B------:R-:W-:Y:S05]  /*23f30*/  BRA `(.L_x_1051) ;  /* 0xfffdc6b000007947 */ /* 0x000fea000383ffff */
.L_x_783:
[----:B------:R-:W-:Y:S01]  /*23f40*/  IMAD.MOV.U32 R11, RZ, RZ, R9 ;  /* 0x000000ffff0b7224 */ /* 0x000fe200078e0009 */
[----:B------:R-:W-:Y:S01]  /*23f50*/  MOV R10, R0 ;  /* 0x00000000000a7202 */ /* 0x000fe20000000f00 */
[----:B------:R-:W-:Y:S01]  /*23f60*/  IMAD.MOV.U32 R3, RZ, RZ, 0x1f ;  /* 0x0000001fff037424 */ /* 0x000fe200078e00ff */
[----:B-1----:R-:W-:Y:S02]  /*23f70*/  MOV R2, 0x23f90 ;  /* 0x00023f9000027802 */ /* 0x002fe40000000f00 */
[----:B------:R-:W-:Y:S05]  /*23f80*/  CALL.REL.NOINC `($__internal_13_$__cuda_sm70_shflsync_idx_p) ;  /* 0x0000221000007944 */ /* 0x000fea0003c00000 */
[----:B------:R-:W-:Y:S01]  /*23f90*/  IMAD.MOV.U32 R13, RZ, RZ, R10 ;  /* 0x000000ffff0d7224 */ /* 0x000fe200078e000a */
[----:B------:R-:W-:Y:S01]  /*23fa0*/  MOV R11, R8 ;  /* 0x00000008000b7202 */ /* 0x000fe20000000f00 */
[----:B------:R-:W-:Y:S01]  /*23fb0*/  IMAD.MOV.U32 R5, RZ, RZ, RZ ;  /* 0x000000ffff057224 */ /* 0x000fe200078e00ff */
[----:B------:R-:W-:Y:S01]  /*23fc0*/  MOV R10, R0 ;  /* 0x00000000000a7202 */ /* 0x000fe20000000f00 */
[----:B------:R-:W-:Y:S01]  /*23fd0*/  IMAD.MOV.U32 R3, RZ, RZ, 0x1f ;  /* 0x0000001fff037424 */ /* 0x000fe200078e00ff */
[----:B------:R-:W-:-:S02]  /*23fe0*/  MOV R2, 0x24000 ;  /* 0x0002400000027802 */ /* 0x000fc40000000f00 */
[----:B------:R-:W-:Y:S05]  /*23ff0*/  CALL.REL.NOINC `($__internal_13_$__cuda_sm70_shflsync_idx_p) ;  /* 0x000021a000007944 */ /* 0x000fea0003c00000 */
[----:B------:R-:W-:Y:S01]  /*24000*/  MOV R9, R10 ;  /* 0x0000000a00097202 */ /* 0x000fe20000000f00 */
[----:B------:R-:W-:Y:S05]  /*24010*/  BRA `(.L_x_1052) ;  /* 0xfffdc64000007947 */ /* 0x000fea000383ffff */
.L_x_786:
[----:B------:R-:W-:Y:S01]  /*24020*/  IMAD.MOV.U32 R11, RZ, RZ, R4 ;  /* 0x000000ffff0b7224 */ /* 0x000fe200078e0004 */
[----:B------:R-:W-:-:S02]  /*24030*/  MOV R3, 0x1f ;  /* 0x0000001f00037802 */ /* 0x000fc40000000f00 */
[----:B-1----:R-:W-:Y:S02]  /*24040*/  MOV R2, 0x24060 ;  /* 0x0002406000027802 */ /* 0x002fe40000000f00 */
[----:B--234-:R-:W-:Y:S05]  /*24050*/  CALL.REL.NOINC `($__internal_13_$__cuda_sm70_shflsync_idx_p) ;  /* 0x0000214000007944 */ /* 0x01cfea0003c00000 */
[----:B------:R-:W-:Y:S01]  /*24060*/  MOV R5, R10 ;  /* 0x0000000a00057202 */ /* 0x000fe20000000f00 */
[----:B------:R-:W-:Y:S05]  /*24070*/  BRA `(.L_x_785) ;  /* 0xfffdc64000007947 */ /* 0x000fea000383ffff */
.L_x_851:
[----:B------:R-:W-:Y:S01]  /*24080*/  IMAD.MOV.U32 R11, RZ, RZ, R5 ;  /* 0x000000ffff0b7224 */ /* 0x000fe200078e0005 */
[----:B------:R-:W-:Y:S01]  /*24090*/  MOV R10, RZ ;  /* 0x000000ff000a7202 */ /* 0x000fe20000000f00 */
[----:B------:R-:W-:Y:S01]  /*240a0*/  IMAD.MOV.U32 R3, RZ, RZ, 0x181f ;  /* 0x0000181fff037424 */ /* 0x000fe200078e00ff */
[----:B-1----:R-:W-:Y:S02]  /*240b0*/  MOV R2, 0x240d0 ;  /* 0x000240d000027802 */ /* 0x002fe40000000f00 */
[----:B-----5:R-:W-:Y:S05]  /*240c0*/  CALL.REL.NOINC `($__internal_13_$__cuda_sm70_shflsync_idx_p) ;  /* 0x000020d000007944 */ /* 0x020fea0003c00000 */
[----:B------:R-:W-:Y:S01]  /*240d0*/  MOV R7, R10 ;  /* 0x0000000a00077202 */ /* 0x000fe20000000f00 */
[----:B------:R-:W-:Y:S05]  /*240e0*/  BRA `(.L_x_1053) ;  /* 0xfffe483000007947 */ /* 0x000fea000383ffff */
.L_x_852:
[----:B------:R-:W-:Y:S01]  /*240f0*/  IMAD.MOV.U32 R11, RZ, RZ, R6 ;  /* 0x000000ffff0b7224 */ /* 0x000fe200078e0006 */
[----:B------:R-:W-:Y:S01]  /*24100*/  MOV R10, RZ ;  /* 0x000000ff000a7202 */ /* 0x000fe20000000f00 */
[----:B------:R-:W-:Y:S01]  /*24110*/  IMAD.MOV.U32 R3, RZ, RZ, 0x181f ;  /* 0x0000181fff037424 */ /* 0x000fe200078e00ff */
[----:B-1----:R-:W-:Y:S02]  /*24120*/  MOV R2, 0x24140 ;  /* 0x0002414000027802 */ /* 0x002fe40000000f00 */
[----:B--23-5:R-:W-:Y:S05]  /*24130*/  CALL.REL.NOINC `($__internal_13_$__cuda_sm70_shflsync_idx_p) ;  /* 0x0000206000007944 */ /* 0x02cfea0003c00000 */
[----:B------:R-:W-:Y:S01]  /*24140*/  MOV R2, R10 ;  /* 0x0000000a00027202 */ /* 0x000fe20000000f00 */
[----:B------:R-:W-:Y:S05]  /*24150*/  BRA `(.L_x_1054) ;  /* 0xfffe47e000007947 */ /* 0x000fea000383ffff */
.L_x_855:
[----:B------:R-:W-:Y:S01]  /*24160*/  IMAD.MOV.U32 R11, RZ, RZ, R5 ;  /* 0x000000ffff0b7224 */ /* 0x000fe200078e0005 */
[----:B------:R-:W-:Y:S01]  /*24170*/  MOV R10, 0x1 ;  /* 0x00000001000a7802 */ /* 0x000fe20000000f00 */
[----:B--2---:R-:W-:Y:S01]  /*24180*/  IMAD.MOV.U32 R3, RZ, RZ, 0x181f ;  /* 0x0000181fff037424 */ /* 0x004fe200078e00ff */
[----:B----4-:R-:W-:-:S02]  /*24190*/  MOV R2, 0x241b0 ;  /* 0x000241b000027802 */ /* 0x010fc40000000f00 */
[----:B-1-3-5:R-:W-:Y:S05]  /*241a0*/  CALL.REL.NOINC `($__internal_13_$__cuda_sm70_shflsync_idx_p) ;  /* 0x00001ff000007944 */ /* 0x02afea0003c00000 */
[----:B------:R-:W-:Y:S01]  /*241b0*/  IMAD.MOV.U32 R7, RZ, RZ, R10 ;  /* 0x000000ffff077224 */ /* 0x000fe200078e000a */
[----:B------:R-:W-:Y:S01]  /*241c0*/  MOV R10, 0x1 ;  /* 0x00000001000a7802 */ /* 0x000fe20000000f00 */
[----:B------:R-:W-:Y:S01]  /*241d0*/  IMAD.MOV.U32 R11, RZ, RZ, R6 ;  /* 0x000000ffff0b7224 */ /* 0x000fe200078e0006 */
[----:B------:R-:W-:-:S02]  /*241e0*/  MOV R3, 0x181f ;  /* 0x0000181f00037802 */ /* 0x000fc40000000f00 */
[----:B------:R-:W-:Y:S02]  /*241f0*/  MOV R2, 0x24210 ;  /* 0x0002421000027802 */ /* 0x000fe40000000f00 */
[----:B------:R-:W-:Y:S05]  /*24200*/  CALL.REL.NOINC `($__internal_13_$__cuda_sm70_shflsync_idx_p) ;  /* 0x00001f9000007944 */ /* 0x000fea0003c00000 */
[----:B------:R-:W-:Y:S01]  /*24210*/  MOV R2, R10 ;  /* 0x0000000a00027202 */ /* 0x000fe20000000f00 */
[----:B------:R-:W-:Y:S05]  /*24220*/  BRA `(.L_x_1055) ;  /* 0xfffe480000007947 */ /* 0x000fea000383ffff */
.L_x_858:
[----:B------:R-:W-:Y:S01]  /*24230*/  IMAD.MOV.U32 R11, RZ, RZ, R5 ;  /* 0x000000ffff0b7224 */ /* 0x000fe200078e0005 */
[----:B------:R-:W-:Y:S01]  /*24240*/  MOV R10, 0x2 ;  /* 0x00000002000a7802 */ /* 0x000fe20000000f00 */
[----:B-1----:R-:W-:Y:S01]  /*24250*/  IMAD.MOV.U32 R3, RZ, RZ, 0x181f ;  /* 0x0000181fff037424 */ /* 0x002fe200078e00ff */
[----:B--2---:R-:W-:Y:S02]  /*24260*/  MOV R2, 0x24280 ;  /* 0x0002428000027802 */ /* 0x004fe40000000f00 */
[----:B---3-5:R-:W-:Y:S05]  /*24270*/  CALL.REL.NOINC `($__internal_13_$__cuda_sm70_shflsync_idx_p) ;  /* 0x00001f2000007944 */ /* 0x028fea0003c00000 */
[----:B------:R-:W-:Y:S01]  /*24280*/  MOV R7, R10 ;  /* 0x0000000a00077202 */ /* 0x000fe20000000f00 */
[----:B------:R-:W-:Y:S05]  /*24290*/  BRA `(.L_x_1056) ;  /* 0xfffe486000007947 */ /* 0x000fea000383ffff */
.L_x_859:
[----:B------:R-:W-:Y:S01]  /*242a0*/  IMAD.MOV.U32 R11, RZ, RZ, R6 ;  /* 0x000000ffff0b7224 */ /* 0x000fe200078e0006 */
[----:B------:R-:W-:Y:S01]  /*242b0*/  MOV R10, 0x2 ;  /* 0x00000002000a7802 */ /* 0x000fe20000000f00 */
[----:B------:R-:W-:Y:S01]  /*242c0*/  IMAD.MOV.U32 R3, RZ, RZ, 0x181f ;  /* 0x0000181fff037424 */ /* 0x000fe200078e00ff */
[----:B--2---:R-:W-:Y:S02]  /*242d0*/  MOV R2, 0x242f0 ;  /* 0x000242f000027802 */ /* 0x004fe40000000f00 */
[----:B-1-345:R-:W-:Y:S05]  /*242e0*/  CALL.REL.NOINC `($__internal_13_$__cuda_sm70_shflsync_idx_p) ;  /* 0x00001eb000007944 */ /* 0x03afea0003c00000 */
[----:B------:R-:W-:Y:S01]  /*242f0*/  MOV R2, R10 ;  /* 0x0000000a00027202 */ /* 0x000fe20000000f00 */
[----:B------:R-:W-:Y:S05]  /*24300*/  BRA `(.L_x_1057) ;  /* 0xfffe481000007947 */ /* 0x000fea000383ffff */
.L_x_862:
[----:B------:R-:W-:Y:S01]  /*24310*/  IMAD.MOV.U32 R11, RZ, RZ, R5 ;  /* 0x000000ffff0b7224 */ /* 0x000fe200078e0005 */
[----:B------:R-:W-:Y:S01]  /*24320*/  MOV R10, 0x3 ;  /* 0x00000003000a7802 */ /* 0x000fe20000000f00 */
[----:B-1----:R-:W-:Y:S01]  /*24330*/  IMAD.MOV.U32 R3, RZ, RZ, 0x181f ;  /* 0x0000181fff037424 */ /* 0x002fe200078e00ff */
[----:B------:R-:W-:-:S02]  /*24340*/  MOV R2, 0x24360 ;  /* 0x0002436000027802 */ /* 0x000fc40000000f00 */
[----:B--2345:R-:W-:Y:S05]  /*24350*/  CALL.REL.NOINC `($__internal_13_$__cuda_sm70_shflsync_idx_p) ;  /* 0x00001e4000007944 */ /* 0x03cfea0003c00000 */
        /* <DEDUP_REMOVED lines=8> */
.L_x_865:
[----:B------:R-:W-:Y:S01]  /*243e0*/  IMAD.MOV.U32 R11, RZ, RZ, R5 ;  /* 0x000000ffff0b7224 */ /* 0x000fe200078e0005 */
[----:B------:R-:W-:Y:S01]  /*243f0*/  MOV R10, 0x4 ;  /* 0x00000004000a7802 */ /* 0x000fe20000000f00 */
[----:B-1----:R-:W-:Y:S01]  /*24400*/  IMAD.MOV.U32 R3, RZ, RZ, 0x181f ;  /* 0x0000181fff037424 */ /* 0x002fe200078e00ff */
[----:B------:R-:W-:Y:S02]  /*24410*/  MOV R2, 0x24430 ;  /* 0x0002443000027802 */ /* 0x000fe40000000f00 */
[----:B--2345:R-:W-:Y:S05]  /*24420*/  CALL.REL.NOINC `($__internal_13_$__cuda_sm70_shflsync_idx_p) ;  /* 0x00001d7000007944 */ /* 0x03cfea0003c00000 */
[----:B------:R-:W-:Y:S01]  /*24430*/  MOV R7, R10 ;  /* 0x0000000a00077202 */ /* 0x000fe20000000f00 */
[----:B------:R-:W-:Y:S05]  /*24440*/  BRA `(.L_x_1059) ;  /* 0xfffe488000007947 */ /* 0x000fea000383ffff */
.L_x_866:
[----:B------:R-:W-:Y:S01]  /*24450*/  IMAD.MOV.U32 R11, RZ, RZ, R6 ;  /* 0x000000ffff0b7224 */ /* 0x000fe200078e0006 */
[----:B------:R-:W-:Y:S01]  /*24460*/  MOV R10, 0x4 ;  /* 0x00000004000a7802 */ /* 0x000fe20000000f00 */
[----:B-1----:R-:W-:Y:S01]  /*24470*/  IMAD.MOV.U32 R3, RZ, RZ, 0x181f ;  /* 0x0000181fff037424 */ /* 0x002fe200078e00ff */
[----:B------:R-:W-:Y:S02]  /*24480*/  MOV R2, 0x244a0 ;  /* 0x000244a000027802 */ /* 0x000fe40000000f00 */
[----:B--2345:R-:W-:Y:S05]  /*24490*/  CALL.REL.NOINC `($__internal_13_$__cuda_sm70_shflsync_idx_p) ;  /* 0x00001d0000007944 */ /* 0x03cfea0003c00000 */
[----:B------:R-:W-:Y:S01]  /*244a0*/  MOV R2, R10 ;  /* 0x0000000a00027202 */ /* 0x000fe20000000f00 */
[----:B------:R-:W-:Y:S05]  /*244b0*/  BRA `(.L_x_1060) ;  /* 0xfffe483000007947 */ /* 0x000fea000383ffff */
.L_x_869:
[----:B------:R-:W-:Y:S01]  /*244c0*/  IMAD.MOV.U32 R11, RZ, RZ, R5 ;  /* 0x000000ffff0b7224 */ /* 0x000fe200078e0005 */
[----:B------:R-:W-:Y:S01]  /*244d0*/  MOV R10, 0x5 ;  /* 0x00000005000a7802 */ /* 0x000fe20000000f00 */
[----:B--2---:R-:W-:Y:S01]  /*244e0*/  IMAD.MOV.U32 R3, RZ, RZ, 0x181f ;  /* 0x0000181fff037424 */ /* 0x004fe200078e00ff */
[----:B------:R-:W-:-:S02]  /*244f0*/  MOV R2, 0x24510 ;  /* 0x0002451000027802 */ /* 0x000fc40000000f00 */
[----:B-1-345:R-:W-:Y:S05]  /*24500*/  CALL.REL.NOINC `($__internal_13_$__cuda_sm70_shflsync_idx_p) ;  /* 0x00001c9000007944 */ /* 0x03afea0003c00000 */
        /* <DEDUP_REMOVED lines=8> */
.L_x_872:
[----:B------:R-:W-:Y:S01]  /*24590*/  IMAD.MOV.U32 R11, RZ, RZ, R5 ;  /* 0x000000ffff0b7224 */ /* 0x000fe200078e0005 */
[----:B------:R-:W-:Y:S01]  /*245a0*/  MOV R10, 0x6 ;  /* 0x00000006000a7802 */ /* 0x000fe20000000f00 */
[----:B-1----:R-:W-:Y:S01]  /*245b0*/  IMAD.MOV.U32 R3, RZ, RZ, 0x181f ;  /* 0x0000181fff037424 */ /* 0x002fe200078e00ff */
[----:B--2---:R-:W-:Y:S02]  /*245c0*/  MOV R2, 0x245e0 ;  /* 0x000245e000027802 */ /* 0x004fe40000000f00 */
[----:B---345:R-:W-:Y:S05]  /*245d0*/  CALL.REL.NOINC `($__internal_13_$__cuda_sm70_shflsync_idx_p) ;  /* 0x00001bc000007944 */ /* 0x038fea0003c00000 */
[----:B------:R-:W-:Y:S01]  /*245e0*/  MOV R7, R10 ;  /* 0x0000000a00077202 */ /* 0x000fe20000000f00 */
[----:B------:R-:W-:Y:S05]  /*245f0*/  BRA `(.L_x_1062) ;  /* 0xfffe48a000007947 */ /* 0x000fea000383ffff */
.L_x_873:
[----:B------:R-:W-:Y:S01]  /*24600*/  IMAD.MOV.U32 R11, RZ, RZ, R6 ;  /* 0x000000ffff0b7224 */ /* 0x000fe200078e0006 */
[----:B------:R-:W-:Y:S01]  /*24610*/  MOV R10, 0x6 ;  /* 0x00000006000a7802 */ /* 0x000fe20000000f00 */
[----:B------:R-:W-:Y:S01]  /*24620*/  IMAD.MOV.U32 R3, RZ, RZ, 0x181f ;  /* 0x0000181fff037424 */ /* 0x000fe200078e00ff */
[----:B--2---:R-:W-:Y:S02]  /*24630*/  MOV R2, 0x24650 ;  /* 0x0002465000027802 */ /* 0x004fe40000000f00 */
[----:B-1-345:R-:W-:Y:S05]  /*24640*/  CALL.REL.NOINC `($__internal_13_$__cuda_sm70_shflsync_idx_p) ;  /* 0x00001b5000007944 */ /* 0x03afea0003c00000 */
[----:B------:R-:W-:Y:S01]  /*24650*/  MOV R2, R10 ;  /* 0x0000000a00027202 */ /* 0x000fe20000000f00 */
[----:B------:R-:W-:Y:S05]  /*24660*/  BRA `(.L_x_1063) ;  /* 0xfffe485000007947 */ /* 0x000fea000383ffff */
.L_x_876:
        /* <DEDUP_REMOVED lines=13> */
.L_x_979:
[----:B------:R1:W5:Y:S01]  /*24740*/  LDL R0, [R1+0x8] ;  /* 0x0000080001007983 */ /* 0x0003620000100800 */
[----:B------:R-:W-:Y:S02]  /*24750*/  MOV R8, 0x2 ;  /* 0x0000000200087802 */ /* 0x000fe40000000f00 */
[----:B--2---:R-:W-:Y:S02]  /*24760*/  MOV R4, 0x24780 ;  /* 0x0002478000047802 */ /* 0x004fe40000000f00 */
[----:B-1---5:R-:W-:Y:S05]  /*24770*/  CALL.REL.NOINC `($__internal_12_$__cuda_sm70_shflsync_bfly_p) ;  /* 0x000019d000007944 */ /* 0x022fea0003c00000 */
[----:B------:R-:W-:Y:S01]  /*24780*/  MOV R2, R0 ;  /* 0x0000000000027202 */ /* 0x000fe20000000f00 */
[----:B------:R-:W-:Y:S05]  /*24790*/  BRA `(.L_x_1065) ;  /* 0xffffad7000007947 */ /* 0x000fea000383ffff */
.L_x_980:
[----:B------:R-:W-:Y:S01]  /*247a0*/  IMAD.MOV.U32 R0, RZ, RZ, R2 ;  /* 0x000000ffff007224 */ /* 0x000fe200078e0002 */
[----:B------:R-:W-:Y:S02]  /*247b0*/  MOV R8, 0x1 ;  /* 0x0000000100087802 */ /* 0x000fe40000000f00 */
[----:B------:R-:W-:Y:S02]  /*247c0*/  MOV R4, 0x247e0 ;  /* 0x000247e000047802 */ /* 0x000fe40000000f00 */
[----:B------:R-:W-:Y:S05]  /*247d0*/  CALL.REL.NOINC `($__internal_12_$__cuda_sm70_shflsync_bfly_p) ;  /* 0x0000197000007944 */ /* 0x000fea0003c00000 */
[----:B------:R-:W-:Y:S02]  /*247e0*/  FADD.FTZ R2, R2, R0 ;  /* 0x0000000002027221 */ /* 0x000fe40000010000 */
[----:B------:R1:W5:Y:S01]  /*247f0*/  LDL R0, [R1+0x4] ;  /* 0x0000040001007983 */ /* 0x0003620000100800 */
[----:B------:R-:W-:-:S02]  /*24800*/  MOV R8, 0x2 ;  /* 0x0000000200087802 */ /* 0x000fc40000000f00 */
[----:B------:R-:W-:Y:S02]  /*24810*/  MOV R4, 0x24830 ;  /* 0x0002483000047802 */ /* 0x000fe40000000f00 */
[----:B-1---5:R-:W-:Y:S05]  /*24820*/  CALL.REL.NOINC `($__internal_12_$__cuda_sm70_shflsync_bfly_p) ;  /* 0x0000192000007944 */ /* 0x022fea0003c00000 */
[----:B------:R-:W2:Y:S01]  /*24830*/  LDL.LU R4, [R1+0x4] ;  /* 0x0000040001047983 */ /* 0x000ea20000300800 */
[----:B------:R-:W-:Y:S01]  /*24840*/  MOV R8, 0x1 ;  /* 0x0000000100087802 */ /* 0x000fe20000000f00 */
[----:B--2---:R-:W-:Y:S01]  /*24850*/  FADD.FTZ R5, R4, R0 ;  /* 0x0000000004057221 */ /* 0x004fe20000010000 */
[----:B------:R-:W-:-:S04]  /*24860*/  MOV R4, 0x24890 ;  /* 0x0002489000047802 */ /* 0x000fc80000000f00 */
[----:B------:R-:W-:Y:S02]  /*24870*/  MOV R0, R5 ;  /* 0x0000000500007202 */ /* 0x000fe40000000f00 */
[----:B------:R-:W-:Y:S05]  /*24880*/  CALL.REL.NOINC `($__internal_12_$__cuda_sm70_shflsync_bfly_p) ;  /* 0x000018c000007944 */ /* 0x000fea0003c00000 */
[----:B------:R-:W-:Y:S02]  /*24890*/  FADD.FTZ R5, R5, R0 ;  /* 0x0000000005057221 */ /* 0x000fe40000010000 */
[----:B------:R1:W5:Y:S01]  /*248a0*/  LDL R0, [R1+0xc] ;  /* 0x00000c0001007983 */ /* 0x0003620000100800 */
[----:B------:R-:W-:Y:S02]  /*248b0*/  MOV R8, 0x2 ;  /* 0x0000000200087802 */ /* 0x000fe40000000f00 */
        /* <DEDUP_REMOVED lines=19> */
[----:B------:R-:W-:Y:S01]  /*249f0*/  MOV R9, R0 ;  /* 0x0000000000097202 */ /* 0x000fe20000000f00 */
[----:B------:R-:W-:Y:S05]  /*24a00*/  BRA `(.L_x_1066) ;  /* 0xffffac3000007947 */ /* 0x000fea000383ffff */
.L_x_987:
[----:B--234-:R-:W-:Y:S01]  /*24a10*/  IMAD.MOV.U32 R11, RZ, RZ, R6 ;  /* 0x000000ffff0b7224 */ /* 0x01cfe200078e0006 */
[----:B------:R-:W-:Y:S01]  /*24a20*/  MOV R10, RZ ;  /* 0x000000ff000a7202 */ /* 0x000fe20000000f00 */
[----:B------:R-:W-:Y:S01]  /*24a30*/  IMAD.MOV.U32 R3, RZ, RZ, 0x181f ;  /* 0x0000181fff037424 */ /* 0x000fe200078e00ff */
[----:B------:R-:W-:Y:S02]  /*24a40*/  MOV R2, 0x24a60 ;  /* 0x00024a6000027802 */ /* 0x000fe40000000f00 */
[----:B-1----:R-:W-:Y:S05]  /*24a50*/  CALL.REL.NOINC `($__internal_13_$__cuda_sm70_shflsync_idx_p) ;  /* 0x0000174000007944 */ /* 0x002fea0003c00000 */
[----:B------:R-:W-:Y:S01]  /*24a60*/  MOV R8, R10 ;  /* 0x0000000a00087202 */ /* 0x000fe20000000f00 */
[----:B------:R-:W-:Y:S05]  /*24a70*/  BRA `(.L_x_1067) ;  /* 0xffffc46000007947 */ /* 0x000fea000383ffff */
.L_x_988:
[----:B------:R-:W-:Y:S01]  /*24a80*/  IMAD.MOV.U32 R11, RZ, RZ, R7 ;  /* 0x000000ffff0b7224 */ /* 0x000fe200078e0007 */
[----:B------:R-:W-:Y:S01]  /*24a90*/  MOV R10, RZ ;  /* 0x000000ff000a7202 */ /* 0x000fe20000000f00 */
[----:B------:R-:W-:Y:S01]  /*24aa0*/  IMAD.MOV.U32 R3, RZ, RZ, 0x181f ;  /* 0x0000181fff037424 */ /* 0x000fe200078e00ff */
[----:B------:R-:W-:Y:S02]  /*24ab0*/  MOV R2, 0x24ad0 ;  /* 0x00024ad000027802 */ /* 0x000fe40000000f00 */
[----:B-123--:R-:W-:Y:S05]  /*24ac0*/  CALL.REL.NOINC `($__internal_13_$__cuda_sm70_shflsync_idx_p) ;  /* 0x000016d000007944 */ /* 0x00efea0003c00000 */
[----:B------:R-:W-:Y:S01]  /*24ad0*/  MOV R2, R10 ;  /* 0x0000000a00027202 */ /* 0x000fe20000000f00 */
[----:B------:R-:W-:Y:S05]  /*24ae0*/  BRA `(.L_x_1068) ;  /* 0xffffc41000007947 */ /* 0x000fea000383ffff */
.L_x_989:
[----:B------:R-:W-:Y:S01]  /*24af0*/  IMAD.MOV.U32 R11, RZ, RZ, R6 ;  /* 0x000000ffff0b7224 */ /* 0x000fe200078e0006 */
[----:B------:R-:W-:Y:S01]  /*24b00*/  MOV R10, 0x1 ;  /* 0x00000001000a7802 */ /* 0x000fe20000000f00 */
[----:B--2---:R-:W-:Y:S01]  /*24b10*/  IMAD.MOV.U32 R3, RZ, RZ, 0x181f ;  /* 0x0000181fff037424 */ /* 0x004fe200078e00ff */
[----:B------:R-:W-:-:S02]  /*24b20*/  MOV R2, 0x24b40 ;  /* 0x00024b4000027802 */ /* 0x000fc40000000f00 */
[----:B-1--4-:R-:W-:Y:S05]  /*24b30*/  CALL.REL.NOINC `($__internal_13_$__cuda_sm70_shflsync_idx_p) ;  /* 0x0000166000007944 */ /* 0x012fea0003c00000 */
        /* <DEDUP_REMOVED lines=8> */
.L_x_990:
[----:B------:R-:W-:Y:S01]  /*24bc0*/  IMAD.MOV.U32 R11, RZ, RZ, R6 ;  /* 0x000000ffff0b7224 */ /* 0x000fe200078e0006 */
[----:B------:R-:W-:Y:S01]  /*24bd0*/  MOV R10, 0x2 ;  /* 0x00000002000a7802 */ /* 0x000fe20000000f00 */
[----:B--2---:R-:W-:Y:S01]  /*24be0*/  IMAD.MOV.U32 R3, RZ, RZ, 0x181f ;  /* 0x0000181fff037424 */ /* 0x004fe200078e00ff */
[----:B------:R-:W-:Y:S02]  /*24bf0*/  MOV R2, 0x24c10 ;  /* 0x00024c1000027802 */ /* 0x000fe40000000f00 */
[----:B-1-34-:R-:W-:Y:S05]  /*24c00*/  CALL.REL.NOINC `($__internal_13_$__cuda_sm70_shflsync_idx_p) ;  /* 0x0000159000007944 */ /* 0x01afea0003c00000 */
[----:B------:R-:W-:Y:S01]  /*24c10*/  MOV R8, R10 ;  /* 0x0000000a00087202 */ /* 0x000fe20000000f00 */
[----:B------:R-:W-:Y:S05]  /*24c20*/  BRA `(.L_x_1070) ;  /* 0xffffc3c000007947 */ /* 0x000fea000383ffff */
.L_x_991:
[----:B------:R-:W-:Y:S01]  /*24c30*/  IMAD.MOV.U32 R11, RZ, RZ, R7 ;  /* 0x000000ffff0b7224 */ /* 0x000fe200078e0007 */
[----:B------:R-:W-:Y:S01]  /*24c40*/  MOV R10, 0x2 ;  /* 0x00000002000a7802 */ /* 0x000fe20000000f00 */
[----:B--2---:R-:W-:Y:S01]  /*24c50*/  IMAD.MOV.U32 R3, RZ, RZ, 0x181f ;  /* 0x0000181fff037424 */ /* 0x004fe200078e00ff */
[----:B------:R-:W-:Y:S02]  /*24c60*/  MOV R2, 0x24c80 ;  /* 0x00024c8000027802 */ /* 0x000fe40000000f00 */
[----:B-1-34-:R-:W-:Y:S05]  /*24c70*/  CALL.REL.NOINC `($__internal_13_$__cuda_sm70_shflsync_idx_p) ;  /* 0x0000152000007944 */ /* 0x01afea0003c00000 */
[----:B------:R-:W-:Y:S01]  /*24c80*/  MOV R2, R10 ;  /* 0x0000000a00027202 */ /* 0x000fe20000000f00 */
[----:B------:R-:W-:Y:S05]  /*24c90*/  BRA `(.L_x_1071) ;  /* 0xffffc37000007947 */ /* 0x000fea000383ffff */
.L_x_992:
[----:B------:R-:W-:Y:S01]  /*24ca0*/  IMAD.MOV.U32 R11, RZ, RZ, R6 ;  /* 0x000000ffff0b7224 */ /* 0x000fe200078e0006 */
[----:B------:R-:W-:Y:S01]  /*24cb0*/  MOV R10, 0x3 ;  /* 0x00000003000a7802 */ /* 0x000fe20000000f00 */
[----:B---3--:R-:W-:Y:S01]  /*24cc0*/  IMAD.MOV.U32 R3, RZ, RZ, 0x181f ;  /* 0x0000181fff037424 */ /* 0x008fe200078e00ff */
[----:B------:R-:W-:-:S02]  /*24cd0*/  MOV R2, 0x24cf0 ;  /* 0x00024cf000027802 */ /* 0x000fc40000000f00 */
[----:B-12---:R-:W-:Y:S05]  /*24ce0*/  CALL.REL.NOINC `($__internal_13_$__cuda_sm70_shflsync_idx_p) ;  /* 0x000014b000007944 */ /* 0x006fea0003c00000 */
        /* <DEDUP_REMOVED lines=8> */
.L_x_993:
[----:B------:R-:W-:Y:S01]  /*24d70*/  IMAD.MOV.U32 R11, RZ, RZ, R6 ;  /* 0x000000ffff0b7224 */ /* 0x000fe200078e0006 */
[----:B------:R-:W-:Y:S01]  /*24d80*/  MOV R10, 0x4 ;  /* 0x00000004000a7802 */ /* 0x000fe20000000f00 */
[----:B-1----:R-:W-:Y:S01]  /*24d90*/  IMAD.MOV.U32 R3, RZ, RZ, 0x181f ;  /* 0x0000181fff037424 */ /* 0x002fe200078e00ff */
[----:B------:R-:W-:Y:S02]  /*24da0*/  MOV R2, 0x24dc0 ;  /* 0x00024dc000027802 */ /* 0x000fe40000000f00 */
[----:B----4-:R-:W-:Y:S05]  /*24db0*/  CALL.REL.NOINC `($__internal_13_$__cuda_sm70_shflsync_idx_p) ;  /* 0x000013e000007944 */ /* 0x010fea0003c00000 */
[----:B------:R-:W-:Y:S01]  /*24dc0*/  MOV R8, R10 ;  /* 0x0000000a00087202 */ /* 0x000fe20000000f00 */
[----:B------:R-:W-:Y:S05]  /*24dd0*/  BRA `(.L_x_1073) ;  /* 0xffffc32000007947 */ /* 0x000fea000383ffff */
.L_x_994:
[----:B------:R-:W-:Y:S01]  /*24de0*/  IMAD.MOV.U32 R11, RZ, RZ, R7 ;  /* 0x000000ffff0b7224 */ /* 0x000fe200078e0007 */
[----:B------:R-:W-:Y:S01]  /*24df0*/  MOV R10, 0x4 ;  /* 0x00000004000a7802 */ /* 0x000fe20000000f00 */
[----:B-1----:R-:W-:Y:S01]  /*24e00*/  IMAD.MOV.U32 R3, RZ, RZ, 0x181f ;  /* 0x0000181fff037424 */ /* 0x002fe200078e00ff */
[----:B------:R-:W-:Y:S02]  /*24e10*/  MOV R2, 0x24e30 ;  /* 0x00024e3000027802 */ /* 0x000fe40000000f00 */
[----:B--234-:R-:W-:Y:S05]  /*24e20*/  CALL.REL.NOINC `($__internal_13_$__cuda_sm70_shflsync_idx_p) ;  /* 0x0000137000007944 */ /* 0x01cfea0003c00000 */
[----:B------:R-:W-:Y:S01]  /*24e30*/  MOV R2, R10 ;  /* 0x0000000a00027202 */ /* 0x000fe20000000f00 */
[----:B------:R-:W-:Y:S05]  /*24e40*/  BRA `(.L_x_1074) ;  /* 0xffffc2d000007947 */ /* 0x000fea000383ffff */
.L_x_995:
        /* <DEDUP_REMOVED lines=13> */
.L_x_996:
[----:B------:R-:W-:Y:S01]  /*24f20*/  IMAD.MOV.U32 R11, RZ, RZ, R6 ;  /* 0x000000ffff0b7224 */ /* 0x000fe200078e0006 */
[----:B------:R-:W-:Y:S01]  /*24f30*/  MOV R10, 0x6 ;  /* 0x00000006000a7802 */ /* 0x000fe20000000f00 */
[----:B-1----:R-:W-:Y:S01]  /*24f40*/  IMAD.MOV.U32 R3, RZ, RZ, 0x181f ;  /* 0x0000181fff037424 */ /* 0x002fe200078e00ff */
[----:B------:R-:W-:Y:S02]  /*24f50*/  MOV R2, 0x24f70 ;  /* 0x00024f7000027802 */ /* 0x000fe40000000f00 */
[----:B---34-:R-:W-:Y:S05]  /*24f60*/  CALL.REL.NOINC `($__internal_13_$__cuda_sm70_shflsync_idx_p) ;  /* 0x0000123000007944 */ /* 0x018fea0003c00000 */
[----:B------:R-:W-:Y:S01]  /*24f70*/  MOV R8, R10 ;  /* 0x0000000a00087202 */ /* 0x000fe20000000f00 */
[----:B------:R-:W-:Y:S05]  /*24f80*/  BRA `(.L_x_1076) ;  /* 0xffffc28000007947 */ /* 0x000fea000383ffff */
.L_x_997:
[----:B------:R-:W-:Y:S01]  /*24f90*/  IMAD.MOV.U32 R11, RZ, RZ, R7 ;  /* 0x000000ffff0b7224 */ /* 0x000fe200078e0007 */
[----:B------:R-:W-:Y:S01]  /*24fa0*/  MOV R10, 0x6 ;  /* 0x00000006000a7802 */ /* 0x000fe20000000f00 */
[----:B-1----:R-:W-:Y:S01]  /*24fb0*/  IMAD.MOV.U32 R3, RZ, RZ, 0x181f ;  /* 0x0000181fff037424 */ /* 0x002fe200078e00ff */
[----:B------:R-:W-:Y:S02]  /*24fc0*/  MOV R2, 0x24fe0 ;  /* 0x00024fe000027802 */ /* 0x000fe40000000f00 */
[----:B--234-:R-:W-:Y:S05]  /*24fd0*/  CALL.REL.NOINC `($__internal_13_$__cuda_sm70_shflsync_idx_p) ;  /* 0x000011c000007944 */ /* 0x01cfea0003c00000 */
[----:B------:R-:W-:Y:S01]  /*24fe0*/  MOV R2, R10 ;  /* 0x0000000a00027202 */ /* 0x000fe20000000f00 */
[----:B------:R-:W-:Y:S05]  /*24ff0*/  BRA `(.L_x_1077) ;  /* 0xffffc23000007947 */ /* 0x000fea000383ffff */
.L_x_998:
[----:B------:R-:W-:Y:S01]  /*25000*/  IMAD.MOV.U32 R11, RZ, RZ, R6 ;  /* 0x000000ffff0b7224 */ /* 0x000fe200078e0006 */
[----:B------:R-:W-:Y:S01]  /*25010*/  MOV R10, 0x7 ;  /* 0x00000007000a7802 */ /* 0x000fe20000000f00 */
[----:B--2---:R-:W-:Y:S01]  /*25020*/  IMAD.MOV.U32 R3, RZ, RZ, 0x181f ;  /* 0x0000181fff037424 */ /* 0x004fe200078e00ff */
[----:B------:R-:W-:-:S02]  /*25030*/  MOV R2, 0x25050 ;  /* 0x0002505000027802 */ /* 0x000fc40000000f00 */
[----:B-1-34-:R-:W-:Y:S05]  /*25040*/  CALL.REL.NOINC `($__internal_13_$__cuda_sm70_shflsync_idx_p) ;  /* 0x0000115000007944 */ /* 0x01afea0003c00000 */
        /* <DEDUP_REMOVED lines=8> */
.L_x_1000:
[----:B------:R-:W-:Y:S01]  /*250d0*/  IMAD.MOV.U32 R11, RZ, RZ, R13 ;  /* 0x000000ffff0b7224 */ /* 0x000fe200078e000d */
[----:B------:R-:W-:Y:S01]  /*250e0*/  MOV R10, RZ ;  /* 0x000000ff000a7202 */ /* 0x000fe20000000f00 */
[----:B------:R-:W-:Y:S01]  /*250f0*/  IMAD.MOV.U32 R3, RZ, RZ, 0x1c1f ;  /* 0x00001c1fff037424 */ /* 0x000fe200078e00ff */
[----:B------:R-:W-:Y:S02]  /*25100*/  MOV R2, 0x25120 ;  /* 0x0002512000027802 */ /* 0x000fe40000000f00 */
[----:B------:R-:W-:Y:S05]  /*25110*/  CALL.REL.NOINC `($__internal_13_$__cuda_sm70_shflsync_idx_p) ;  /* 0x0000108000007944 */ /* 0x000fea0003c00000 */
[----:B------:R-:W-:Y:S01]  /*25120*/  MOV R12, R10 ;  /* 0x0000000a000c7202 */ /* 0x000fe20000000f00 */
[----:B------:R-:W-:Y:S05]  /*25130*/  BRA `(.L_x_1079) ;  /* 0xffffc40000007947 */ /* 0x000fea000383ffff */
.L_x_1001:
[----:B------:R-:W-:Y:S01]  /*25140*/  IMAD.MOV.U32 R11, RZ, RZ, R19 ;  /* 0x000000ffff0b7224 */ /* 0x000fe200078e0013 */
[----:B------:R-:W-:Y:S01]  /*25150*/  MOV R10, RZ ;  /* 0x000000ff000a7202 */ /* 0x000fe20000000f00 */
[----:B------:R-:W-:Y:S01]  /*25160*/  IMAD.MOV.U32 R3, RZ, RZ, 0x1c1f ;  /* 0x00001c1fff037424 */ /* 0x000fe200078e00ff */
[----:B------:R-:W-:Y:S02]  /*25170*/  MOV R2, 0x25190 ;  /* 0x0002519000027802 */ /* 0x000fe40000000f00 */
[----:B-12---:R-:W-:Y:S05]  /*25180*/  CALL.REL.NOINC `($__internal_13_$__cuda_sm70_shflsync_idx_p) ;  /* 0x0000101000007944 */ /* 0x006fea0003c00000 */
[----:B------:R-:W-:Y:S01]  /*25190*/  MOV R2, R10 ;  /* 0x0000000a00027202 */ /* 0x000fe20000000f00 */
[----:B------:R-:W-:Y:S05]  /*251a0*/  BRA `(.L_x_1080) ;  /* 0xffffc3b000007947 */ /* 0x000fea000383ffff */
.L_x_1004:
[----:B----4-:R-:W-:Y:S01]  /*251b0*/  IMAD.MOV.U32 R11, RZ, RZ, R13 ;  /* 0x000000ffff0b7224 */ /* 0x010fe200078e000d */
[----:B------:R-:W-:Y:S01]  /*251c0*/  MOV R10, 0x1 ;  /* 0x00000001000a7802 */ /* 0x000fe20000000f00 */
[----:B------:R-:W-:Y:S01]  /*251d0*/  IMAD.MOV.U32 R3, RZ, RZ, 0x1c1f ;  /* 0x00001c1fff037424 */ /* 0x000fe200078e00ff */
[----:B------:R-:W-:-:S02]  /*251e0*/  MOV R2, 0x25200 ;  /* 0x0002520000027802 */ /* 0x000fc40000000f00 */
[----:B-123--:R-:W-:Y:S05]  /*251f0*/  CALL.REL.NOINC `($__internal_13_$__cuda_sm70_shflsync_idx_p) ;  /* 0x00000fa000007944 */ /* 0x00efea0003c00000 */
        /* <DEDUP_REMOVED lines=8> */
.L_x_1007:
[----:B----4-:R-:W-:Y:S01]  /*25280*/  IMAD.MOV.U32 R11, RZ, RZ, R13 ;  /* 0x000000ffff0b7224 */ /* 0x010fe200078e000d */
[----:B------:R-:W-:Y:S01]  /*25290*/  MOV R10, 0x2 ;  /* 0x00000002000a7802 */ /* 0x000fe20000000f00 */
[----:B------:R-:W-:Y:S01]  /*252a0*/  IMAD.MOV.U32 R3, RZ, RZ, 0x1c1f ;  /* 0x00001c1fff037424 */ /* 0x000fe200078e00ff */
[----:B------:R-:W-:Y:S02]  /*252b0*/  MOV R2, 0x252d0 ;  /* 0x000252d000027802 */ /* 0x000fe40000000f00 */
[----:B-123--:R-:W-:Y:S05]  /*252c0*/  CALL.REL.NOINC `($__internal_13_$__cuda_sm70_shflsync_idx_p) ;  /* 0x00000ed000007944 */ /* 0x00efea0003c00000 */
[----:B------:R-:W-:Y:S01]  /*252d0*/  MOV R12, R10 ;  /* 0x0000000a000c7202 */ /* 0x000fe20000000f00 */
[----:B------:R-:W-:Y:S05]  /*252e0*/  BRA `(.L_x_1082) ;  /* 0xffffc83000007947 */ /* 0x000fea000383ffff */
.L_x_1008:
[----:B----4-:R-:W-:Y:S01]  /*252f0*/  IMAD.MOV.U32 R11, RZ, RZ, R19 ;  /* 0x000000ffff0b7224 */ /* 0x010fe200078e0013 */
[----:B------:R-:W-:Y:S01]  /*25300*/  MOV R10, 0x2 ;  /* 0x00000002000a7802 */ /* 0x000fe20000000f00 */
[----:B------:R-:W-:Y:S01]  /*25310*/  IMAD.MOV.U32 R3, RZ, RZ, 0x1c1f ;  /* 0x00001c1fff037424 */ /* 0x000fe200078e00ff */
[----:B------:R-:W-:Y:S02]  /*25320*/  MOV R2, 0x25340 ;  /* 0x0002534000027802 */ /* 0x000fe40000000f00 */
[----:B-123--:R-:W-:Y:S05]  /*25330*/  CALL.REL.NOINC `($__internal_13_$__cuda_sm70_shflsync_idx_p) ;  /* 0x00000e6000007944 */ /* 0x00efea0003c00000 */
[----:B------:R-:W-:Y:S01]  /*25340*/  MOV R2, R10 ;  /* 0x0000000a00027202 */ /* 0x000fe20000000f00 */
[----:B------:R-:W-:Y:S05]  /*25350*/  BRA `(.L_x_1083) ;  /* 0xffffc7e000007947 */ /* 0x000fea000383ffff */
.L_x_1011:
[----:B--2---:R-:W-:Y:S01]  /*25360*/  IMAD.MOV.U32 R11, RZ, RZ, R13 ;  /* 0x000000ffff0b7224 */ /* 0x004fe200078e000d */
[----:B------:R-:W-:Y:S01]  /*25370*/  MOV R10, 0x3 ;  /* 0x00000003000a7802 */ /* 0x000fe20000000f00 */
[----:B------:R-:W-:Y:S01]  /*25380*/  IMAD.MOV.U32 R3, RZ, RZ, 0x1c1f ;  /* 0x00001c1fff037424 */ /* 0x000fe200078e00ff */
[----:B-1----:R-:W-:-:S02]  /*25390*/  MOV R2, 0x253b0 ;  /* 0x000253b000027802 */ /* 0x002fc40000000f00 */
[----:B---34-:R-:W-:Y:S05]  /*253a0*/  CALL.REL.NOINC `($__internal_13_$__cuda_sm70_shflsync_idx_p) ;  /* 0x00000df000007944 */ /* 0x018fea0003c00000 */
        /* <DEDUP_REMOVED lines=8> */
.L_x_1015:
[----:B------:R-:W-:Y:S01]  /*25430*/  IMAD.MOV.U32 R11, RZ, RZ, R6 ;  /* 0x000000ffff0b7224 */ /* 0x000fe200078e0006 */
[----:B------:R-:W-:Y:S01]  /*25440*/  MOV R10, RZ ;  /* 0x000000ff000a7202 */ /* 0x000fe20000000f00 */
[----:B------:R-:W-:Y:S01]  /*25450*/  IMAD.MOV.U32 R3, RZ, RZ, 0x181f ;  /* 0x0000181fff037424 */ /* 0x000fe200078e00ff */
[----:B------:R-:W-:Y:S02]  /*25460*/  MOV R2, 0x25480 ;  /* 0x0002548000027802 */ /* 0x000fe40000000f00 */
[----:B------:R-:W-:Y:S05]  /*25470*/  CALL.REL.NOINC `($__internal_13_$__cuda_sm70_shflsync_idx_p) ;  /* 0x00000d2000007944 */ /* 0x000fea0003c00000 */
[----:B------:R-:W-:Y:S01]  /*25480*/  MOV R8, R10 ;  /* 0x0000000a00087202 */ /* 0x000fe20000000f00 */
[----:B------:R-:W-:Y:S05]  /*25490*/  BRA `(.L_x_1085) ;  /* 0xffffd2f000007947 */ /* 0x000fea000383ffff */
.L_x_1016:
[----:B------:R-:W-:Y:S01]  /*254a0*/  IMAD.MOV.U32 R11, RZ, RZ, R7 ;  /* 0x000000ffff0b7224 */ /* 0x000fe200078e0007 */
[----:B------:R-:W-:Y:S01]  /*254b0*/  MOV R10, RZ ;  /* 0x000000ff000a7202 */ /* 0x000fe20000000f00 */
[----:B------:R-:W-:Y:S01]  /*254c0*/  IMAD.MOV.U32 R3, RZ, RZ, 0x181f ;  /* 0x0000181fff037424 */ /* 0x000fe200078e00ff */
[----:B------:R-:W-:Y:S02]  /*254d0*/  MOV R2, 0x254f0 ;  /* 0x000254f000027802 */ /* 0x000fe40000000f00 */
[----:B-12---:R-:W-:Y:S05]  /*254e0*/  CALL.REL.NOINC `($__internal_13_$__cuda_sm70_shflsync_idx_p) ;  /* 0x00000cb000007944 */ /* 0x006fea0003c00000 */
[----:B------:R-:W-:Y:S01]  /*254f0*/  MOV R2, R10 ;  /* 0x0000000a00027202 */ /* 0x000fe20000000f00 */
[----:B------:R-:W-:Y:S05]  /*25500*/  BRA `(.L_x_1086) ;  /* 0xffffd2a000007947 */ /* 0x000fea000383ffff */
.L_x_1017:
[----:B------:R-:W-:Y:S01]  /*25510*/  IMAD.MOV.U32 R11, RZ, RZ, R6 ;  /* 0x000000ffff0b7224 */ /* 0x000fe200078e0006 */
[----:B------:R-:W-:Y:S01]  /*25520*/  MOV R10, 0x1 ;  /* 0x00000001000a7802 */ /* 0x000fe20000000f00 */
[----:B--2---:R-:W-:Y:S01]  /*25530*/  IMAD.MOV.U32 R3, RZ, RZ, 0x181f ;  /* 0x0000181fff037424 */ /* 0x004fe200078e00ff */
[----:B------:R-:W-:-:S02]  /*25540*/  MOV R2, 0x25560 ;  /* 0x0002556000027802 */ /* 0x000fc40000000f00 */
[----:B-1-3--:R-:W-:Y:S05]  /*25550*/  CALL.REL.NOINC `($__internal_13_$__cuda_sm70_shflsync_idx_p) ;  /* 0x00000c4000007944 */ /* 0x00afea0003c00000 */
        /* <DEDUP_REMOVED lines=8> */
.L_x_1018:
[----:B------:R-:W-:Y:S01]  /*255e0*/  IMAD.MOV.U32 R11, RZ, RZ, R6 ;  /* 0x000000ffff0b7224 */ /* 0x000fe200078e0006 */
[----:B------:R-:W-:Y:S01]  /*255f0*/  MOV R10, 0x2 ;  /* 0x00000002000a7802 */ /* 0x000fe20000000f00 */
[----:B-1----:R-:W-:Y:S01]  /*25600*/  IMAD.MOV.U32 R3, RZ, RZ, 0x181f ;  /* 0x0000181fff037424 */ /* 0x002fe200078e00ff */
[----:B------:R-:W-:Y:S02]  /*25610*/  MOV R2, 0x25630 ;  /* 0x0002563000027802 */ /* 0x000fe40000000f00 */
[----:B---34-:R-:W-:Y:S05]  /*25620*/  CALL.REL.NOINC `($__internal_13_$__cuda_sm70_shflsync_idx_p) ;  /* 0x00000b7000007944 */ /* 0x018fea0003c00000 */
[----:B------:R-:W-:Y:S01]  /*25630*/  MOV R8, R10 ;  /* 0x0000000a00087202 */ /* 0x000fe20000000f00 */
[----:B------:R-:W-:Y:S05]  /*25640*/  BRA `(.L_x_1088) ;  /* 0xffffd25000007947 */ /* 0x000fea000383ffff */
.L_x_1019:
[----:B------:R-:W-:Y:S01]  /*25650*/  IMAD.MOV.U32 R11, RZ, RZ, R7 ;  /* 0x000000ffff0b7224 */ /* 0x000fe200078e0007 */
[----:B------:R-:W-:Y:S01]  /*25660*/  MOV R10, 0x2 ;  /* 0x00000002000a7802 */ /* 0x000fe20000000f00 */
[----:B-1----:R-:W-:Y:S01]  /*25670*/  IMAD.MOV.U32 R3, RZ, RZ, 0x181f ;  /* 0x0000181fff037424 */ /* 0x002fe200078e00ff */
[----:B------:R-:W-:Y:S02]  /*25680*/  MOV R2, 0x256a0 ;  /* 0x000256a000027802 */ /* 0x000fe40000000f00 */
[----:B--234-:R-:W-:Y:S05]  /*25690*/  CALL.REL.NOINC `($__internal_13_$__cuda_sm70_shflsync_idx_p) ;  /* 0x00000b0000007944 */ /* 0x01cfea0003c00000 */
[----:B------:R-:W-:Y:S01]  /*256a0*/  MOV R2, R10 ;  /* 0x0000000a00027202 */ /* 0x000fe20000000f00 */
[----:B------:R-:W-:Y:S05]  /*256b0*/  BRA `(.L_x_1089) ;  /* 0xffffd20000007947 */ /* 0x000fea000383ffff */
.L_x_1020:
        /* <DEDUP_REMOVED lines=13> */
.L_x_1021:
[----:B------:R-:W-:Y:S01]  /*25790*/  IMAD.MOV.U32 R11, RZ, RZ, R6 ;  /* 0x000000ffff0b7224 */ /* 0x000fe200078e0006 */
[----:B------:R-:W-:Y:S01]  /*257a0*/  MOV R10, 0x4 ;  /* 0x00000004000a7802 */ /* 0x000fe20000000f00 */
[----:B--2---:R-:W-:Y:S01]  /*257b0*/  IMAD.MOV.U32 R3, RZ, RZ, 0x181f ;  /* 0x0000181fff037424 */ /* 0x004fe200078e00ff */
[----:B------:R-:W-:Y:S02]  /*257c0*/  MOV R2, 0x257e0 ;  /* 0x000257e000027802 */ /* 0x000fe40000000f00 */
[----:B-1-34-:R-:W-:Y:S05]  /*257d0*/  CALL.REL.NOINC `($__internal_13_$__cuda_sm70_shflsync_idx_p) ;  /* 0x000009c000007944 */ /* 0x01afea0003c00000 */
[----:B------:R-:W-:Y:S01]  /*257e0*/  MOV R8, R10 ;  /* 0x0000000a00087202 */ /* 0x000fe20000000f00 */
[----:B------:R-:W-:Y:S05]  /*257f0*/  BRA `(.L_x_1091) ;  /* 0xffffd1b000007947 */ /* 0x000fea000383ffff */
.L_x_1022:
[----:B------:R-:W-:Y:S01]  /*25800*/  IMAD.MOV.U32 R11, RZ, RZ, R7 ;  /* 0x000000ffff0b7224 */ /* 0x000fe200078e0007 */
[----:B------:R-:W-:Y:S01]  /*25810*/  MOV R10, 0x4 ;  /* 0x00000004000a7802 */ /* 0x000fe20000000f00 */
[----:B--2---:R-:W-:Y:S01]  /*25820*/  IMAD.MOV.U32 R3, RZ, RZ, 0x181f ;  /* 0x0000181fff037424 */ /* 0x004fe200078e00ff */
[----:B------:R-:W-:Y:S02]  /*25830*/  MOV R2, 0x25850 ;  /* 0x0002585000027802 */ /* 0x000fe40000000f00 */
[----:B-1-34-:R-:W-:Y:S05]  /*25840*/  CALL.REL.NOINC `($__internal_13_$__cuda_sm70_shflsync_idx_p) ;  /* 0x0000095000007944 */ /* 0x01afea0003c00000 */
[----:B------:R-:W-:Y:S01]  /*25850*/  MOV R2, R10 ;  /* 0x0000000a00027202 */ /* 0x000fe20000000f00 */
[----:B------:R-:W-:Y:S05]  /*25860*/  BRA `(.L_x_1092) ;  /* 0xffffd16000007947 */ /* 0x000fea000383ffff */
.L_x_1023:
[----:B------:R-:W-:Y:S01]  /*25870*/  IMAD.MOV.U32 R11, RZ, RZ, R6 ;  /* 0x000000ffff0b7224 */ /* 0x000fe200078e0006 */
[----:B------:R-:W-:Y:S01]  /*25880*/  MOV R10, 0x5 ;  /* 0x00000005000a7802 */ /* 0x000fe20000000f00 */
[----:B-1----:R-:W-:Y:S01]  /*25890*/  IMAD.MOV.U32 R3, RZ, RZ, 0x181f ;  /* 0x0000181fff037424 */ /* 0x002fe200078e00ff */
[----:B------:R-:W-:-:S02]  /*258a0*/  MOV R2, 0x258c0 ;  /* 0x000258c000027802 */ /* 0x000fc40000000f00 */
[----:B--234-:R-:W-:Y:S05]  /*258b0*/  CALL.REL.NOINC `($__internal_13_$__cuda_sm70_shflsync_idx_p) ;  /* 0x000008e000007944 */ /* 0x01cfea0003c00000 */
        /* <DEDUP_REMOVED lines=8> */
.L_x_1024:
[----:B------:R-:W-:Y:S01]  /*25940*/  IMAD.MOV.U32 R11, RZ, RZ, R6 ;  /* 0x000000ffff0b7224 */ /* 0x000fe200078e0006 */
[----:B------:R-:W-:Y:S01]  /*25950*/  MOV R10, 0x6 ;  /* 0x00000006000a7802 */ /* 0x000fe20000000f00 */
[----:B--2---:R-:W-:Y:S01]  /*25960*/  IMAD.MOV.U32 R3, RZ, RZ, 0x181f ;  /* 0x0000181fff037424 */ /* 0x004fe200078e00ff */
[----:B------:R-:W-:Y:S02]  /*25970*/  MOV R2, 0x25990 ;  /* 0x0002599000027802 */ /* 0x000fe40000000f00 */
[----:B-1--4-:R-:W-:Y:S05]  /*25980*/  CALL.REL.NOINC `($__internal_13_$__cuda_sm70_shflsync_idx_p) ;  /* 0x0000081000007944 */ /* 0x012fea0003c00000 */
[----:B------:R-:W-:Y:S01]  /*25990*/  MOV R8, R10 ;  /* 0x0000000a00087202 */ /* 0x000fe20000000f00 */
[----:B------:R-:W-:Y:S05]  /*259a0*/  BRA `(.L_x_1094) ;  /* 0xffffd11000007947 */ /* 0x000fea000383ffff */
.L_x_1025:
[----:B------:R-:W-:Y:S01]  /*259b0*/  IMAD.MOV.U32 R11, RZ, RZ, R7 ;  /* 0x000000ffff0b7224 */ /* 0x000fe200078e0007 */
[----:B------:R-:W-:Y:S01]  /*259c0*/  MOV R10, 0x6 ;  /* 0x00000006000a7802 */ /* 0x000fe20000000f00 */
[----:B--2---:R-:W-:Y:S01]  /*259d0*/  IMAD.MOV.U32 R3, RZ, RZ, 0x181f ;  /* 0x0000181fff037424 */ /* 0x004fe200078e00ff */
[----:B------:R-:W-:Y:S02]  /*259e0*/  MOV R2, 0x25a00 ;  /* 0x00025a0000027802 */ /* 0x000fe40000000f00 */
[----:B-1-34-:R-:W-:Y:S05]  /*259f0*/  CALL.REL.NOINC `($__internal_13_$__cuda_sm70_shflsync_idx_p) ;  /* 0x000007a000007944 */ /* 0x01afea0003c00000 */
[----:B------:R-:W-:Y:S01]  /*25a00*/  MOV R2, R10 ;  /* 0x0000000a00027202 */ /* 0x000fe20000000f00 */
[----:B------:R-:W-:Y:S05]  /*25a10*/  BRA `(.L_x_1095) ;  /* 0xffffd0c000007947 */ /* 0x000fea000383ffff */
.L_x_1026:
[----:B------:R-:W-:Y:S01]  /*25a20*/  IMAD.MOV.U32 R11, RZ, RZ, R6 ;  /* 0x000000ffff0b7224 */ /* 0x000fe200078e0006 */
[----:B------:R-:W-:Y:S01]  /*25a30*/  MOV R10, 0x7 ;  /* 0x00000007000a7802 */ /* 0x000fe20000000f00 */
[----:B-1----:R-:W-:Y:S01]  /*25a40*/  IMAD.MOV.U32 R3, RZ, RZ, 0x181f ;  /* 0x0000181fff037424 */ /* 0x002fe200078e00ff */
[----:B------:R-:W-:-:S02]  /*25a50*/  MOV R2, 0x25a70 ;  /* 0x00025a7000027802 */ /* 0x000fc40000000f00 */
[----:B--2-4-:R-:W-:Y:S05]  /*25a60*/  CALL.REL.NOINC `($__internal_13_$__cuda_sm70_shflsync_idx_p) ;  /* 0x0000073000007944 */ /* 0x014fea0003c00000 */
        /* <DEDUP_REMOVED lines=8> */
.L_x_1028:
[----:B------:R-:W-:Y:S01]  /*25af0*/  IMAD.MOV.U32 R11, RZ, RZ, R45 ;  /* 0x000000ffff0b7224 */ /* 0x000fe200078e002d */
[----:B------:R-:W-:Y:S01]  /*25b00*/  MOV R10, RZ ;  /* 0x000000ff000a7202 */ /* 0x000fe20000000f00 */
[----:B----4-:R-:W-:Y:S01]  /*25b10*/  IMAD.MOV.U32 R3, RZ, RZ, 0x1f ;  /* 0x0000001fff037424 */ /* 0x010fe200078e00ff */
[----:B------:R-:W-:Y:S02]  /*25b20*/  MOV R2, 0x25b40 ;  /* 0x00025b4000027802 */ /* 0x000fe40000000f00 */
[----:B------:R-:W-:Y:S05]  /*25b30*/  CALL.REL.NOINC `($__internal_13_$__cuda_sm70_shflsync_idx_p) ;  /* 0x0000066000007944 */ /* 0x000fea0003c00000 */
[----:B------:R-:W-:Y:S01]  /*25b40*/  MOV R9, R10 ;  /* 0x0000000a00097202 */ /* 0x000fe20000000f00 */
[----:B------:R-:W-:Y:S05]  /*25b50*/  BRA `(.L_x_1097) ;  /* 0xffffd14000007947 */ /* 0x000fea000383ffff */
.L_x_1029:
[----:B------:R-:W-:Y:S01]  /*25b60*/  IMAD.MOV.U32 R11, RZ, RZ, R45 ;  /* 0x000000ffff0b7224 */ /* 0x000fe200078e002d */
[----:B------:R-:W-:Y:S01]  /*25b70*/  MOV R10, 0x1 ;  /* 0x00000001000a7802 */ /* 0x000fe20000000f00 */
[----:B----4-:R-:W-:Y:S01]  /*25b80*/  IMAD.MOV.U32 R3, RZ, RZ, 0x1f ;  /* 0x0000001fff037424 */ /* 0x010fe200078e00ff */
[----:B------:R-:W-:Y:S02]  /*25b90*/  MOV R2, 0x25bb0 ;  /* 0x00025bb000027802 */ /* 0x000fe40000000f00 */
[----:B-12---:R-:W-:Y:S05]  /*25ba0*/  CALL.REL.NOINC `($__internal_13_$__cuda_sm70_shflsync_idx_p) ;  /* 0x000005f000007944 */ /* 0x006fea0003c00000 */
[----:B------:R-:W-:Y:S01]  /*25bb0*/  MOV R8, R10 ;  /* 0x0000000a00087202 */ /* 0x000fe20000000f00 */
[----:B------:R-:W-:Y:S05]  /*25bc0*/  BRA `(.L_x_1098) ;  /* 0xffffd0f000007947 */ /* 0x000fea000383ffff */
.L_x_1030:
[----:B------:R-:W-:Y:S02]  /*25bd0*/  MOV R2, 0x1 ;  /* 0x0000000100027802 */ /* 0x000fe40000000f00 */
[----:B------:R-:W-:-:S02]  /*25be0*/  MOV R3, 0x25c00 ;  /* 0x00025c0000037802 */ /* 0x000fc40000000f00 */
[----:B-123--:R-:W-:Y:S05]  /*25bf0*/  CALL.REL.NOINC `($__internal_14_$__cuda_sm70_shflsync_up_p) ;  /* 0x000005f000007944 */ /* 0x00efea0003c00000 */
[----:B------:R-:W-:Y:S05]  /*25c00*/  BRA `(.L_x_1099) ;  /* 0xffffd1e000007947 */ /* 0x000fea000383ffff */
.L_x_1031:
[----:B------:R-:W-:Y:S02]  /*25c10*/  MOV R2, 0x2 ;  /* 0x0000000200027802 */ /* 0x000fe40000000f00 */
[----:B------:R-:W-:-:S02]  /*25c20*/  MOV R3, 0x25c40 ;  /* 0x00025c4000037802 */ /* 0x000fc40000000f00 */
[----:B-12---:R-:W-:Y:S05]  /*25c30*/  CALL.REL.NOINC `($__internal_14_$__cuda_sm70_shflsync_up_p) ;  /* 0x000005b000007944 */ /* 0x006fea0003c00000 */
        /* <DEDUP_REMOVED lines=24> */
.L_x_1035:
[----:B------:R-:W-:Y:S02]  /*25dc0*/  MOV R2, 0x1 ;  /* 0x0000000100027802 */ /* 0x000fe40000000f00 */
[----:B------:R-:W-:Y:S02]  /*25dd0*/  MOV R3, 0x25df0 ;  /* 0x00025df000037802 */ /* 0x000fe40000000f00 */
[----:B------:R-:W-:Y:S05]  /*25de0*/  CALL.REL.NOINC `($__internal_14_$__cuda_sm70_shflsync_up_p) ;  /* 0x0000040000007944 */ /* 0x000fea0003c00000 */
[----:B------:R-:W-:Y:S01]  /*25df0*/  MOV R2, R4 ;  /* 0x0000000400027202 */ /* 0x000fe20000000f00 */
[----:B------:R-:W-:Y:S05]  /*25e00*/  BRA `(.L_x_1101) ;  /* 0xffffd24000007947 */ /* 0x000fea000383ffff */
.L_x_1036:
        /* <DEDUP_REMOVED lines=27> */
.L_x_1038:
[----:B------:R-:W-:Y:S02]  /*25fc0*/  SEL R0, RZ, 0x1, P0 ;  /* 0x00000001ff007807 */ /* 0x000fe40000000000 */
[----:B------:R-:W-:Y:S02]  /*25fd0*/  MOV R2, 0x25ff0 ;  /* 0x00025ff000027802 */ /* 0x000fe40000000f00 */
[----:B---3--:R-:W-:Y:S05]  /*25fe0*/  CALL.REL.NOINC `($__internal_15_$__cuda_sm70_votesync_ballot) ;  /* 0x0000027000007944 */ /* 0x008fea0003c00000 */
[----:B------:R-:W-:Y:S01]  /*25ff0*/  MOV R5, R0 ;  /* 0x0000000000057202 */ /* 0x000fe20000000f00 */
[----:B------:R-:W-:Y:S05]  /*26000*/  BRA `(.L_x_1103) ;  /* 0xffffd1d000007947 */ /* 0x000fea000383ffff */
.L_x_1039:
[----:B------:R-:W-:Y:S01]  /*26010*/  IMAD.MOV.U32 R11, RZ, RZ, R6 ;  /* 0x000000ffff0b7224 */ /* 0x000fe200078e0006 */
[----:B------:R-:W-:Y:S01]  /*26020*/  MOV R10, R0 ;  /* 0x00000000000a7202 */ /* 0x000fe20000000f00 */
[----:B------:R-:W-:Y:S01]  /*26030*/  IMAD.MOV.U32 R3, RZ, RZ, 0x1f ;  /* 0x0000001fff037424 */ /* 0x000fe200078e00ff */
[----:B-1----:R-:W-:Y:S02]  /*26040*/  MOV R2, 0x26060 ;  /* 0x0002606000027802 */ /* 0x002fe40000000f00 */
[----:B---3--:R-:W-:Y:S05]  /*26050*/  CALL.REL.NOINC `($__internal_13_$__cuda_sm70_shflsync_idx_p) ;  /* 0x0000014000007944 */ /* 0x008fea0003c00000 */
[----:B------:R-:W-:Y:S01]  /*26060*/  IMAD.MOV.U32 R12, RZ, RZ, R10 ;  /* 0x000000ffff0c7224 */ /* 0x000fe200078e000a */
[----:B------:R-:W-:Y:S01]  /*26070*/  MOV R10, R0 ;  /* 0x00000000000a7202 */ /* 0x000fe20000000f00 */
[----:B------:R-:W-:Y:S01]  /*26080*/  IMAD.MOV.U32 R11, RZ, RZ, R7 ;  /* 0x000000ffff0b7224 */ /* 0x000fe200078e0007 */
[----:B------:R-:W-:-:S02]  /*26090*/  MOV R3, 0x1f ;  /* 0x0000001f00037802 */ /* 0x000fc40000000f00 */
[----:B------:R-:W-:Y:S02]  /*260a0*/  MOV R2, 0x260c0 ;  /* 0x000260c000027802 */ /* 0x000fe40000000f00 */
[----:B------:R-:W-:Y:S05]  /*260b0*/  CALL.REL.NOINC `($__internal_13_$__cuda_sm70_shflsync_idx_p) ;  /* 0x000000e000007944 */ /* 0x000fea0003c00000 */
[----:B------:R-:W-:Y:S01]  /*260c0*/  MOV R7, R10 ;  /* 0x0000000a00077202 */ /* 0x000fe20000000f00 */
[----:B------:R-:W-:Y:S05]  /*260d0*/  BRA `(.L_x_1104) ;  /* 0xffffd17000007947 */ /* 0x000fea000383ffff */
.L_x_1042:
[----:B------:R-:W-:Y:S01]  /*260e0*/  IMAD.MOV.U32 R11, RZ, RZ, R4 ;  /* 0x000000ffff0b7224 */ /* 0x000fe200078e0004 */
[----:B------:R-:W-:Y:S01]  /*260f0*/  MOV R10, R0 ;  /* 0x00000000000a7202 */ /* 0x000fe20000000f00 */
[----:B------:R-:W-:Y:S01]  /*26100*/  IMAD.MOV.U32 R3, RZ, RZ, 0x1f ;  /* 0x0000001fff037424 */ /* 0x000fe200078e00ff */
[----:B-1----:R-:W-:Y:S02]  /*26110*/  MOV R2, 0x26130 ;  /* 0x0002613000027802 */ /* 0x002fe40000000f00 */
[----:B---34-:R-:W-:Y:S05]  /*26120*/  CALL.REL.NOINC `($__internal_13_$__cuda_sm70_shflsync_idx_p) ;  /* 0x0000007000007944 */ /* 0x018fea0003c00000 */
[----:B------:R-:W-:Y:S01]  /*26130*/  MOV R13, R10 ;  /* 0x0000000a000d7202 */ /* 0x000fe20000000f00 */
[----:B------:R-:W-:Y:S05]  /*26140*/  BRA `(.L_x_1041) ;  /* 0xffffd16000007947 */ /* 0x000fea000383ffff */
        .weak           $__internal_12_$__cuda_sm70_shflsync_bfly_p
        .type           $__internal_12_$__cuda_sm70_shflsync_bfly_p,@function
        .size           $__internal_12_$__cuda_sm70_shflsync_bfly_p,($__internal_13_$__cuda_sm70_shflsync_idx_p - $__internal_12_$__cuda_sm70_shflsync_bfly_p)
$__internal_12_$__cuda_sm70_shflsync_bfly_p:
[----:B------:R-:W-:Y:S04]  /*26150*/  WARPSYNC R10 ;  /* 0x0000000a00007348 */ /* 0x000fe80003800000 */
[----:B------:R1:W2:Y:S01]  /*26160*/  SHFL.BFLY PT, R0, R0, R8, R11 ;  /* 0x0c00000800007389 */ /* 0x0002a200000e000b */
[----:B------:R-:W-:-:S02]  /*26170*/  MOV R9, 0x0 ;  /* 0x0000000000097802 */ /* 0x000fc40000000f00 */
[----:B-1----:R-:W-:-:S04]  /*26180*/  MOV R8, R4 ;  /* 0x0000000400087202 */ /* 0x002fc80000000f00 */
[----:B--2---:R-:W-:Y:S05]  /*26190*/  RET.REL.NODEC R8 `(_ZN7cutlass13device_kernelIN5flash19enable_sm80_to_sm89INS1_16FlashAttnFwdSm80INS1_25CollectiveMainloopFwdSm80ILi4ELi1ELb0EN4cute5tupleIJNS5_1CILi128EEENS7_ILi80EEENS7_ILi64EEEEEELi64ENS_10bfloat16_tEfNS_4arch4Sm80ELb0ELb1ELb0ELb1ELb0ELb1ELb1ELb1EEENS1_21CollectiveEpilogueFwdINS6_IJS8_SA_S9_EEENS6_IJNS7_ILi1EEESI_SI_EEESC_SE_Li128ELb1ELb1ELb1ELb0EEENS1_36VarlenDynamicPersistentTileSchedulerILi128ELi80ELi128ELi128ELb1ELb1ELb0ELb1ELb0ELb1EEEEEEEEEvNT_6ParamsE) ;  /* 0xfffd9e6008007950 */ /* 0x004fea0003c3ffff */
        .weak           $__internal_13_$__cuda_sm70_shflsync_idx_p
        .type           $__internal_13_$__cuda_sm70_shflsync_idx_p,@function
        .size           $__internal_13_$__cuda_sm70_shflsync_idx_p,($__internal_14_$__cuda_sm70_shflsync_up_p - $__internal_13_$__cuda_sm70_shflsync_idx_p)
$__internal_13_$__cuda_sm70_shflsync_idx_p:
[----:B------:R-:W-:-:S04]  /*261a0*/  MOV R44, 0xffffffff ;  /* 0xffffffff002c7802 */ /* 0x000fc80000000f00 */
[----:B------:R-:W-:Y:S04]  /*261b0*/  WARPSYNC R44 ;  /* 0x0000002c00007348 */ /* 0x000fe80003800000 */
[----:B------:R1:W2:Y:S02]  /*261c0*/  SHFL.IDX PT, R10, R11, R10, R3 ;  /* 0x0000000a0b0a7389 */ /* 0x0002a400000e0003 */
[----:B-1----:R-:W-:-:S04]  /*261d0*/  MOV R3, 0x0 ;  /* 0x0000000000037802 */ /* 0x002fc80000000f00 */
[----:B--2---:R-:W-:Y:S05]  /*261e0*/  RET.REL.NODEC R2 `(_ZN7cutlass13device_kernelIN5flash19enable_sm80_to_sm89INS1_16FlashAttnFwdSm80INS1_25CollectiveMainloopFwdSm80ILi4ELi1ELb0EN4cute5tupleIJNS5_1CILi128EEENS7_ILi80EEENS7_ILi64EEEEEELi64ENS_10bfloat16_tEfNS_4arch4Sm80ELb0ELb1ELb0ELb1ELb0ELb1ELb1ELb1EEENS1_21CollectiveEpilogueFwdINS6_IJS8_SA_S9_EEENS6_IJNS7_ILi1EEESI_SI_EEESC_SE_Li128ELb1ELb1ELb1ELb0EEENS1_36VarlenDynamicPersistentTileSchedulerILi128ELi80ELi128ELi128ELb1ELb1ELb0ELb1ELb0ELb1EEEEEEEEEvNT_6ParamsE) ;  /* 0xfffd9e1002007950 */ /* 0x004fea0003c3ffff */
        .weak           $__internal_14_$__cuda_sm70_shflsync_up_p
        .type           $__internal_14_$__cuda_sm70_shflsync_up_p,@function
        .size           $__internal_14_$__cuda_sm70_shflsync_up_p,($__internal_15_$__cuda_sm70_votesync_ballot - $__internal_14_$__cuda_sm70_shflsync_up_p)
$__internal_14_$__cuda_sm70_shflsync_up_p:
[----:B------:R-:W-:Y:S02]  /*261f0*/  IMAD.MOV.U32 R4, RZ, RZ, RZ ;  /* 0x000000ffff047224 */ /* 0x000fe400078e00ff */
[----:B------:R-:W-:-:S04]  /*26200*/  IMAD.MOV.U32 R10, RZ, RZ, -0x1 ;  /* 0xffffffffff0a7424 */ /* 0x000fc800078e00ff */
[----:B------:R-:W-:Y:S04]  /*26210*/  WARPSYNC R10 ;  /* 0x0000000a00007348 */ /* 0x000fe80003800000 */
[----:B------:R1:W2:Y:S02]  /*26220*/  SHFL.UP PT, R4, R0, R2, R4 ;  /* 0x0400000200047389 */ /* 0x0002a400000e0004 */
[----:B-1----:R-:W-:Y:S02]  /*26230*/  MOV R2, R3 ;  /* 0x0000000300027202 */ /* 0x002fe40000000f00 */
[----:B------:R-:W-:-:S04]  /*26240*/  MOV R3, 0x0 ;  /* 0x0000000000037802 */ /* 0x000fc80000000f00 */
[----:B--2---:R-:W-:Y:S05]  /*26250*/  RET.REL.NODEC R2 `(_ZN7cutlass13device_kernelIN5flash19enable_sm80_to_sm89INS1_16FlashAttnFwdSm80INS1_25CollectiveMainloopFwdSm80ILi4ELi1ELb0EN4cute5tupleIJNS5_1CILi128EEENS7_ILi80EEENS7_ILi64EEEEEELi64ENS_10bfloat16_tEfNS_4arch4Sm80ELb0ELb1ELb0ELb1ELb0ELb1ELb1ELb1EEENS1_21CollectiveEpilogueFwdINS6_IJS8_SA_S9_EEENS6_IJNS7_ILi1EEESI_SI_EEESC_SE_Li128ELb1ELb1ELb1ELb0EEENS1_36VarlenDynamicPersistentTileSchedulerILi128ELi80ELi128ELi128ELb1ELb1ELb0ELb1ELb0ELb1EEEEEEEEEvNT_6ParamsE) ;  /* 0xfffd9da002007950 */ /* 0x004fea0003c3ffff */
        .weak           $__internal_15_$__cuda_sm70_votesync_ballot
        .type           $__internal_15_$__cuda_sm70_votesync_ballot,@function
        .size           $__internal_15_$__cuda_sm70_votesync_ballot,(.L_x_1631 - $__internal_15_$__cuda_sm70_votesync_ballot)
$__internal_15_$__cuda_sm70_votesync_ballot:
[----:B------:R-:W-:Y:S01]  /*26260*/  ISETP.NE.U32.AND P0, PT, R0, 0x1, PT ;  /* 0x000000010000780c */ /* 0x000fe20003f05070 */
[----:B------:R-:W-:-:S04]  /*26270*/  IMAD.MOV.U32 R3, RZ, RZ, -0x1 ;  /* 0xffffffffff037424 */ /* 0x000fc800078e00ff */
[----:B------:R-:W-:Y:S08]  /*26280*/  WARPSYNC R3 ;  /* 0x0000000300007348 */ /* 0x000ff00003800000 */
[----:B------:R-:W-:-:S04]  /*26290*/  VOTE.ANY R0, PT, !P0 ;  /* 0x0000000000007806 */ /* 0x000fc800040e0100 */
[----:B------:R-:W-:Y:S01]  /*262a0*/  LOP3.LUT R0, R0, R3, RZ, 0xc0, !PT ;  /* 0x0000000300007212 */ /* 0x000fe200078ec0ff */
[----:B------:R-:W-:-:S04]  /*262b0*/  IMAD.MOV.U32 R3, RZ, RZ, 0x0 ;  /* 0x00000000ff037424 */ /* 0x000fc800078e00ff */
[----:B------:R-:W-:Y:S05]  /*262c0*/  RET.REL.NODEC R2 `(_ZN7cutlass13device_kernelIN5flash19enable_sm80_to_sm89INS1_16FlashAttnFwdSm80INS1_25CollectiveMainloopFwdSm80ILi4ELi1ELb0EN4cute5tupleIJNS5_1CILi128EEENS7_ILi80EEENS7_ILi64EEEEEELi64ENS_10bfloat16_tEfNS_4arch4Sm80ELb0ELb1ELb0ELb1ELb0ELb1ELb1ELb1EEENS1_21CollectiveEpilogueFwdINS6_IJS8_SA_S9_EEENS6_IJNS7_ILi1EEESI_SI_EEESC_SE_Li128ELb1ELb1ELb1ELb0EEENS1_36VarlenDynamicPersistentTileSchedulerILi128ELi80ELi128ELi128ELb1ELb1ELb0ELb1ELb0ELb1EEEEEEEEEvNT_6ParamsE) ;  /* 0xfffd9d3002007950 */ /* 0x000fea0003c3ffff */
.L_x_1105:
        /* <DEDUP_REMOVED lines=11> */
.L_x_1631:


//--------------------- .text._ZN7cutlass13device_kernelIN5flash19enable_sm80_to_sm89INS1_16FlashAttnFwdSm80INS1_25CollectiveMainloopFwdSm80ILi4ELi1ELb0EN4cute5tupleIJNS5_1CILi128EEENS7_ILi112EEENS7_ILi64EEEEEELi64ENS_10bfloat16_tEfNS_4arch4Sm80ELb1ELb0ELb0ELb0ELb0ELb0ELb1ELb1EEENS1_21CollectiveEpilogueFwdINS6_IJS8_SA_S9_EEENS6_IJNS7_ILi1EEESI_SI_EEESC_SE_Li128ELb0ELb1ELb1ELb0EEENS1_30DynamicPersistentTileSchedulerILi128ELi128ELb1ELb1ELb0EEEEEEEEEvNT_6ParamsE --------------------------
	.section	.text._ZN7cutlass13device_kernelIN5flash19enable_sm80_to_sm89INS1_16FlashAttnFwdSm80INS1_25CollectiveMainloopFwdSm80ILi4ELi1ELb0EN4cute5tupleIJNS5_1CILi128EEENS7_ILi112EEENS7_ILi64EEEEEELi64ENS_10bfloat16_tEfNS_4arch4Sm80ELb1ELb0ELb0ELb0ELb0ELb0ELb1ELb1EEENS1_21CollectiveEpilogueFwdINS6_IJS8_SA_S9_EEENS6_IJNS7_ILi1EEESI_SI_EEESC_SE_Li128ELb0ELb1ELb1ELb0EEENS1_30DynamicPersistentTileSchedulerILi128ELi128ELb1ELb1ELb0EEEEEEEEEvNT_6ParamsE,"ax",@progbits
	.sectioninfo	@"SHI_REGISTERS=255"
	.align	128
.text._ZN7cutlass13device_kernelIN5flash19enable_sm80_to_sm89INS1_16FlashAttnFwdSm80INS1_25CollectiveMainloopFwdSm80ILi4ELi1ELb0EN4cute5tupleIJNS5_1CILi128EEENS7_ILi112EEENS7_ILi64EEEEEELi64ENS_10bfloat16_tEfNS_4arch4Sm80ELb1ELb0ELb0ELb0ELb0ELb0ELb1ELb1EEENS1_21CollectiveEpilogueFwdINS6_IJS8_SA_S9_EEENS6_IJNS7_ILi1EEESI_SI_EEESC_SE_Li128ELb0ELb1ELb1ELb0EEENS1_30DynamicPersistentTileSchedulerILi128ELi128ELb1ELb1ELb0EEEEEEEEEvNT_6ParamsE:
        .type           _ZN7cutlass13device_kernelIN5flash19enable_sm80_to_sm89INS1_16FlashAttnFwdSm80INS1_25CollectiveMainloopFwdSm80ILi4ELi1ELb0EN4cute5tupleIJNS5_1CILi128EEENS7_ILi112EEENS7_ILi64EEEEEELi64ENS_10bfloat16_tEfNS_4arch4Sm80ELb1ELb0ELb0ELb0ELb0ELb0ELb1ELb1EEENS1_21CollectiveEpilogueFwdINS6_IJS8_SA_S9_EEENS6_IJNS7_ILi1EEESI_SI_EEESC_SE_Li128ELb0ELb1ELb1ELb0EEENS1_30DynamicPersistentTileSchedulerILi128ELi128ELb1ELb1ELb0EEEEEEEEEvNT_6ParamsE,@function
        .size           _ZN7cutlass13device_kernelIN5flash19enable_sm80_to_sm89INS1_16FlashAttnFwdSm80INS1_25CollectiveMainloopFwdSm80ILi4ELi1ELb0EN4cute5tupleIJNS5_1CILi128EEENS7_ILi112EEENS7_ILi64EEEEEELi64ENS_10bfloat16_tEfNS_4arch4Sm80ELb1ELb0ELb0ELb0ELb0ELb0ELb1ELb1EEENS1_21CollectiveEpilogueFwdINS6_IJS8_SA_S9_EEENS6_IJNS7_ILi1EEESI_SI_EEESC_SE_Li128ELb0ELb1ELb1ELb0EEENS1_30DynamicPersistentTileSchedulerILi128ELi128ELb1ELb1ELb0EEEEEEEEEvNT_6ParamsE,(.L_x_1636 - _ZN7cutlass13device_kernelIN5flash19enable_sm80_to_sm89INS1_16FlashAttnFwdSm80INS1_25CollectiveMainloopFwdSm80ILi4ELi1ELb0EN4cute5tupleIJNS5_1CILi128EEENS7_ILi112EEENS7_ILi64EEEEEELi64ENS_10bfloat16_tEfNS_4arch4Sm80ELb1ELb0ELb0ELb0ELb0ELb0ELb1ELb1EEENS1_21CollectiveEpilogueFwdINS6_IJS8_SA_S9_EEENS6_IJNS7_ILi1EEESI_SI_EEESC_SE_Li128ELb0ELb1ELb1ELb0EEENS1_30DynamicPersistentTileSchedulerILi128ELi128ELb1ELb1ELb0EEEEEEEEEvNT_6ParamsE)
        .other          _ZN7cutlass13device_kernelIN5flash19enable_sm80_to_sm89INS1_16FlashAttnFwdSm80INS1_25CollectiveMainloopFwdSm80ILi4ELi1ELb0EN4cute5tupleIJNS5_1CILi128EEENS7_ILi112EEENS7_ILi64EEEEEELi64ENS_10bfloat16_tEfNS_4arch4Sm80ELb1ELb0ELb0ELb0ELb0ELb0ELb1ELb1EEENS1_21CollectiveEpilogueFwdINS6_IJS8_SA_S9_EEENS6_IJNS7_ILi1EEESI_SI_EEESC_SE_Li128ELb0ELb1ELb1ELb0EEENS1_30DynamicPersistentTileSchedulerILi128ELi128ELb1ELb1ELb0EEEEEEEEEvNT_6ParamsE,@"STO_CUDA_ENTRY STV_DEFAULT"
_ZN7cutlass13device_kernelIN5flash19enable_sm80_to_sm89INS1_16FlashAttnFwdSm80INS1_25CollectiveMainloopFwdSm80ILi4ELi1ELb0EN4cute5tupleIJNS5_1CILi128EEENS7_ILi112EEENS7_ILi64EEEEEELi64ENS_10bfloat16_tEfNS_4arch4Sm80ELb1ELb0ELb0ELb0ELb0ELb0ELb1ELb1EEENS1_21CollectiveEpilogueFwdINS6_IJS8_SA_S9_EEENS6_IJNS7_ILi1EEESI_SI_EEESC_SE_Li128ELb0ELb1ELb1ELb0EEENS1_30DynamicPersistentTileSchedulerILi128ELi128ELb1ELb1ELb0EEEEEEEEEvNT_6ParamsE:
[----:B------:R-:W-:-:S03]  /*0000*/  MOV R1, c[0x0][0x28] ;  /* 0x00000a0000017a02 */ /* 0x000fc60000000f00 */
[----:B------:R-:W1:Y:S01]  /*0010*/  S2R R17, SR_TID.X ;  /* 0x0000000000117919 */ /* 0x000e620000002100 */
[----:B------:R-:W-:-:S03]  /*0020*/  IADD3 R1, R1, -0xd8, RZ ;  /* 0xffffff2801017810 */ /* 0x000fc60007ffe0ff */
[----:B------:R-:W2:Y:S01]  /*0030*/  S2R R16, SR_CTAID.X ;  /* 0x0000000000107919 */ /* 0x000ea20000002500 */
[----:B-1----:R-:W-:-:S05]  /*0040*/  SHF.R.U32.HI R2, RZ, 0x5, R17 ;  /* 0x00000005ff027819 */ /* 0x002fca0000011611 */
[----:B------:R-:W1:Y:S02]  /*0050*/  SHFL.IDX PT, R0, R2, RZ, 0x1f ;  /* 0x00001fff02007589 */ /* 0x000e6400000e0000 */
[----:B-1----:R-:W-:Y:S02]  /*0060*/  ISETP.GE.AND P0, PT, R0, 0x1, PT ;  /* 0x000000010000780c */ /* 0x002fe40003f06270 */
[----:B------:R1:W-:Y:S11]  /*0070*/  STL [R1+0x74], R0 ;  /* 0x0000740001007387 */ /* 0x0003f60000100800 */
[----:B------:R-:W-:Y:S06]  /*0080*/  @P0 BAR.ARV 0x4, 0x80 ;  /* 0x0102000000000b1d */ /* 0x000fec0000002000 */
[----:B--2---:R-:W-:-:S13]  /*0090*/  ISETP.GE.AND P0, PT, R16, c[0x0][0x538], PT ;  /* 0x00014e0010007a0c */ /* 0x004fda0003f06270 */
[----:B------:R-:W-:Y:S05]  /*00a0*/  @P0 EXIT ;  /* 0x000000000000094d */ /* 0x000fea0003800000 */
[----:B-1----:R-:W-:Y:S01]  /*00b0*/  SHF.R.S32.HI R15, RZ, 0x1f, R17 ;  /* 0x0000001fff0f7819 */ /* 0x002fe20000011411 */
[----:B------:R-:W-:Y:S01]  /*00c0*/  IMAD.MOV.U32 R230, RZ, RZ, 0x40 ;  /* 0x00000040ffe67424 */ /* 0x000fe200078e00ff */
[----:B------:R-:W-:Y:S01]  /*00d0*/  ULDC.64 UR8, c[0x0][0x118] ;  /* 0x0000460000087ab9 */ /* 0x000fe20000000a00 */
[----:B------:R-:W-:Y:S01]  /*00e0*/  IMAD.MOV.U32 R232, RZ, RZ, 0x20 ;  /* 0x00000020ffe87424 */ /* 0x000fe200078e00ff */
[CC--:B------:R-:W-:Y:S02]  /*00f0*/  LEA.HI R4, R15.reuse, R17.reuse, RZ, 0x4 ;  /* 0x000000110f047211 */ /* 0x0c0fe400078f20ff */
[CC--:B------:R-:W-:Y:S02]  /*0100*/  LEA.HI R12, R15.reuse, R17.reuse, RZ, 0x3 ;  /* 0x000000110f0c7211 */ /* 0x0c0fe400078f18ff */
[----:B------:R-:W-:Y:S02]  /*0110*/  LEA.HI R0, R15, R17, RZ, 0x2 ;  /* 0x000000110f007211 */ /* 0x000fe400078f10ff */
[----:B------:R-:W-:-:S02]  /*0120*/  LOP3.LUT R2, R4, 0xfffffff0, RZ, 0xc0, !PT ;  /* 0xfffffff004027812 */ /* 0x000fc400078ec0ff */
[----:B------:R-:W-:Y:S02]  /*0130*/  SHF.R.S32.HI R18, RZ, 0x3, R12 ;  /* 0x00000003ff127819 */ /* 0x000fe4000001140c */
[----:B------:R-:W-:Y:S01]  /*0140*/  LOP3.LUT R3, R12, 0xfffffff8, RZ, 0xc0, !PT ;  /* 0xfffffff80c037812 */ /* 0x000fe200078ec0ff */
[C---:B------:R-:W-:Y:S01]  /*0150*/  IMAD.IADD R2, R17.reuse, 0x1, -R2 ;  /* 0x0000000111027824 */ /* 0x040fe200078e0a02 */
[----:B------:R-:W-:Y:S01]  /*0160*/  LOP3.LUT R0, R0, 0xfffffffc, RZ, 0xc0, !PT ;  /* 0xfffffffc00007812 */ /* 0x000fe200078ec0ff */
[----:B------:R-:W-:Y:S01]  /*0170*/  IMAD.SHL.U32 R7, R18, 0x40, RZ ;  /* 0x0000004012077824 */ /* 0x000fe200078e00ff */
[----:B------:R-:W-:Y:S01]  /*0180*/  SHF.R.S32.HI R5, RZ, 0x4, R4 ;  /* 0x00000004ff057819 */ /* 0x000fe20000011404 */
[C---:B------:R-:W-:Y:S02]  /*0190*/  IMAD.IADD R9, R17.reuse, 0x1, -R3 ;  /* 0x0000000111097824 */ /* 0x040fe400078e0a03 */
[----:B------:R-:W-:Y:S01]  /*01a0*/  IMAD.IADD R3, R17, 0x1, -R0 ;  /* 0x0000000111037824 */ /* 0x000fe200078e0a00 */
[----:B------:R-:W-:Y:S01]  /*01b0*/  LEA.HI R4, R4, R5, RZ, 0x1 ;  /* 0x0000000504047211 */ /* 0x000fe200078f08ff */
[----:B------:R-:W-:Y:S01]  /*01c0*/  IMAD.SHL.U32 R10, R9, 0x8, RZ ;  /* 0x00000008090a7824 */ /* 0x000fe200078e00ff */
[----:B------:R-:W-:-:S02]  /*01d0*/  LOP3.LUT R0, R7, 0x1c0, RZ, 0xc0, !PT ;  /* 0x000001c007007812 */ /* 0x000fc400078ec0ff */
[----:B------:R-:W-:Y:S02]  /*01e0*/  LOP3.LUT R6, R4, 0xfffffffe, RZ, 0xc0, !PT ;  /* 0xfffffffe04067812 */ /* 0x000fe400078ec0ff */
[----:B------:R-:W-:Y:S01]  /*01f0*/  SHF.R.S32.HI R4, RZ, 0x1f, R2 ;  /* 0x0000001fff047819 */ /* 0x000fe20000011402 */
[----:B------:R1:W-:Y:S01]  /*0200*/  STL [R1+0x58], R10 ;  /* 0x0000580a01007387 */ /* 0x0003e20000100800 */
[----:B------:R-:W-:Y:S01]  /*0210*/  LEA.HI R8, R3, R3, RZ, 0x1 ;  /* 0x0000000303087211 */ /* 0x000fe200078f08ff */
[----:B------:R-:W-:Y:S01]  /*0220*/  IMAD.IADD R13, R5, 0x1, -R6 ;  /* 0x00000001050d7824 */ /* 0x000fe200078e0a06 */
[----:B------:R-:W-:Y:S02]  /*0230*/  SHF.R.U32.HI R7, RZ, 0x3, R0 ;  /* 0x00000003ff077819 */ /* 0x000fe40000011600 */
[----:B------:R-:W-:Y:S02]  /*0240*/  LEA.HI R11, R4, R2, RZ, 0x3 ;  /* 0x00000002040b7211 */ /* 0x000fe400078f18ff */
[----:B------:R-:W-:-:S02]  /*0250*/  LOP3.LUT R0, R0, 0x38, R10, 0xf8, !PT ;  /* 0x0000003800007812 */ /* 0x000fc400078ef80a */
[----:B------:R-:W-:Y:S02]  /*0260*/  LOP3.LUT R4, R8, 0x1ffffffe, RZ, 0xc0, !PT ;  /* 0x1ffffffe08047812 */ /* 0x000fe400078ec0ff */
[----:B------:R-:W-:-:S03]  /*0270*/  LEA.HI R5, R15, R17, RZ, 0x5 ;  /* 0x000000110f057211 */ /* 0x000fc600078f28ff */
[----:B------:R-:W-:Y:S01]  /*0280*/  IMAD.IADD R14, R3, 0x1, -R4 ;  /* 0x00000001030e7824 */ /* 0x000fe200078e0a04 */
[----:B------:R-:W-:Y:S01]  /*0290*/  SHF.R.S32.HI R235, RZ, 0x5, R5 ;  /* 0x00000005ffeb7819 */ /* 0x000fe20000011405 */
[----:B------:R-:W-:Y:S01]  /*02a0*/  IMAD.SHL.U32 R3, R9, 0x40, RZ ;  /* 0x0000004009037824 */ /* 0x000fe200078e00ff */
[----:B------:R-:W-:-:S05]  /*02b0*/  LEA.HI R4, R15, R17, RZ, 0x6 ;  /* 0x000000110f047211 */ /* 0x000fca00078f30ff */
[----:B------:R-:W-:Y:S01]  /*02c0*/  IMAD.SHL.U32 R4, R4, 0x8, RZ ;  /* 0x0000000804047824 */ /* 0x000fe200078e00ff */
[----:B-1----:R-:W-:Y:S02]  /*02d0*/  LOP3.LUT R10, R0, R7, RZ, 0x3c, !PT ;  /* 0x00000007000a7212 */ /* 0x002fe400078e3cff */
[----:B------:R-:W-:Y:S02]  /*02e0*/  LOP3.LUT R0, R11, 0xfffffff8, RZ, 0xc0, !PT ;  /* 0xfffffff80b007812 */ /* 0x000fe400078ec0ff */
[----:B------:R-:W-:Y:S01]  /*02f0*/  LOP3.LUT R10, R10, 0x7ffffe00, R4, 0xf8, !PT ;  /* 0x7ffffe000a0a7812 */ /* 0x000fe200078ef804 */
[----:B------:R-:W-:Y:S02]  /*0300*/  IMAD.SHL.U32 R4, R8, 0x20, RZ ;  /* 0x0000002008047824 */ /* 0x000fe400078e00ff */
[----:B------:R-:W-:Y:S01]  /*0310*/  IMAD.IADD R7, R2, 0x1, -R0 ;  /* 0x0000000102077824 */ /* 0x000fe200078e0a00 */
[----:B------:R-:W-:Y:S01]  /*0320*/  LOP3.LUT R0, R3, 0x1c0, RZ, 0xc0, !PT ;  /* 0x000001c003007812 */ /* 0x000fe200078ec0ff */
[----:B------:R-:W-:Y:S01]  /*0330*/  IMAD.SHL.U32 R246, R10, 0x2, RZ ;  /* 0x000000020af67824 */ /* 0x000fe200078e00ff */
[----:B------:R-:W-:-:S02]  /*0340*/  SHF.R.S32.HI R2, RZ, 0x1f, R5 ;  /* 0x0000001fff027819 */ /* 0x000fc40000011405 */
[----:B------:R-:W-:Y:S02]  /*0350*/  LOP3.LUT R6, R0, 0x8, R12, 0xf8, !PT ;  /* 0x0000000800067812 */ /* 0x000fe400078ef80c */
[----:B------:R-:W-:Y:S02]  /*0360*/  SHF.R.U32.HI R3, RZ, 0x3, R0 ;  /* 0x00000003ff037819 */ /* 0x000fe40000011600 */
[----:B------:R-:W-:Y:S01]  /*0370*/  LEA.HI R0, R2, R235, RZ, 0x2 ;  /* 0x000000eb02007211 */ /* 0x000fe200078f10ff */
[----:B------:R-:W-:Y:S01]  /*0380*/  IMAD.SHL.U32 R2, R13, 0x8, RZ ;  /* 0x000000080d027824 */ /* 0x000fe200078e00ff */
[----:B------:R-:W-:Y:S02]  /*0390*/  LOP3.LUT R5, R5, 0xffffffe0, RZ, 0xc0, !PT ;  /* 0xffffffe005057812 */ /* 0x000fe400078ec0ff */
[----:B------:R-:W-:Y:S01]  /*03a0*/  LOP3.LUT R12, R6, R3, RZ, 0x3c, !PT ;  /* 0x00000003060c7212 */ /* 0x000fe200078e3cff */
[----:B------:R-:W-:Y:S01]  /*03b0*/  IMAD.SHL.U32 R3, R7, 0x40, RZ ;  /* 0x0000004007037824 */ /* 0x000fe200078e00ff */
[----:B------:R-:W-:Y:S01]  /*03c0*/  LOP3.LUT R0, R0, 0xffffffc, RZ, 0xc0, !PT ;  /* 0x0ffffffc00007812 */ /* 0x000fe200078ec0ff */
[----:B------:R-:W-:Y:S01]  /*03d0*/  IMAD.IADD R17, R17, 0x1, -R5 ;  /* 0x0000000111117824 */ /* 0x000fe200078e0a05 */
[----:B------:R-:W-:-:S02]  /*03e0*/  LOP3.LUT R4, R4, 0xffffffc0, RZ, 0xc0, !PT ;  /* 0xffffffc004047812 */ /* 0x000fc400078ec0ff */
[----:B------:R-:W-:Y:S01]  /*03f0*/  LOP3.LUT P3, RZ, R7, 0x2, RZ, 0xc0, !PT ;  /* 0x0000000207ff7812 */ /* 0x000fe2000786c0ff */
[----:B------:R-:W-:Y:S01]  /*0400*/  IMAD.IADD R8, R235, 0x1, -R0 ;  /* 0x00000001eb087824 */ /* 0x000fe200078e0a00 */
[----:B------:R-:W-:Y:S01]  /*0410*/  LOP3.LUT R0, R3, 0x1c0, RZ, 0xc0, !PT ;  /* 0x000001c003007812 */ /* 0x000fe200078ec0ff */
[----:B------:R-:W-:Y:S01]  /*0420*/  IMAD.SHL.U32 R3, R11, 0x40, RZ ;  /* 0x000000400b037824 */ /* 0x000fe200078e00ff */
[----:B------:R-:W-:Y:S01]  /*0430*/  SHF.R.S32.HI R6, RZ, 0x1f, R17 ;  /* 0x0000001fff067819 */ /* 0x000fe20000011411 */
[----:B------:R-:W-:Y:S01]  /*0440*/  IMAD R4, R14, 0x8, R4 ;  /* 0x000000080e047824 */ /* 0x000fe200078e0204 */
[----:B------:R-:W-:Y:S02]  /*0450*/  LOP3.LUT R2, R0, 0x8, R2, 0xf8, !PT ;  /* 0x0000000800027812 */ /* 0x000fe400078ef802 */
[----:B------:R-:W-:Y:S02]  /*0460*/  LEA.HI R6, R6, R17, RZ, 0x2 ;  /* 0x0000001106067211 */ /* 0x000fe400078f10ff */
[----:B------:R-:W-:-:S02]  /*0470*/  SHF.R.U32.HI R0, RZ, 0x3, R0 ;  /* 0x00000003ff007819 */ /* 0x000fc40000011600 */
[----:B------:R-:W-:Y:S02]  /*0480*/  SHF.R.S32.HI R5, RZ, 0x2, R6 ;  /* 0x00000002ff057819 */ /* 0x000fe40000011406 */
[----:B------:R-:W-:Y:S01]  /*0490*/  LOP3.LUT R229, R2, R0, RZ, 0x3c, !PT ;  /* 0x0000000002e57212 */ /* 0x000fe200078e3cff */
[----:B------:R-:W-:Y:S01]  /*04a0*/  IMAD R0, R13, 0x200, R12 ;  /* 0x000002000d007824 */ /* 0x000fe200078e020c */
[----:B------:R-:W-:Y:S01]  /*04b0*/  LOP3.LUT R3, R3, 0xfffffe00, RZ, 0xc0, !PT ;  /* 0xfffffe0003037812 */ /* 0x000fe200078ec0ff */
[----:B------:R-:W-:Y:S01]  /*04c0*/  IMAD R15, R8, 0x10, R5 ;  /* 0x00000010080f7824 */ /* 0x000fe200078e0205 */
[----:B------:R-:W-:Y:S02]  /*04d0*/  LOP3.LUT R2, R6, 0x7ffffffc, RZ, 0xc0, !PT ;  /* 0x7ffffffc06027812 */ /* 0x000fe400078ec0ff */
[----:B------:R-:W-:Y:S01]  /*04e0*/  LEA R228, R0, 0x3900, 0x1 ;  /* 0x0000390000e47811 */ /* 0x000fe200078e08ff */
[----:B------:R-:W-:Y:S01]  /*04f0*/  IMAD R235, R235, 0x400, R3 ;  /* 0x00000400ebeb7824 */ /* 0x000fe200078e0203 */
[----:B------:R-:W-:Y:S01]  /*0500*/  STL [R1+0x78], R15 ;  /* 0x0000780f01007387 */ /* 0x000fe20000100800 */
[----:B------:R-:W-:Y:S01]  /*0510*/  IMAD R0, R9, 0x10, R18 ;  /* 0x0000001009007824 */ /* 0x000fe200078e0212 */
[----:B------:R-:W-:Y:S01]  /*0520*/  LOP3.LUT P0, RZ, R7, 0x4, RZ, 0xc0, !PT ;  /* 0x0000000407ff7812 */ /* 0x000fe2000780c0ff */
[----:B------:R-:W-:Y:S01]  /*0530*/  IMAD.IADD R2, R17, 0x1, -R2 ;  /* 0x0000000111027824 */ /* 0x000fe200078e0a02 */
[----:B------:R-:W-:Y:S01]  /*0540*/  STL [R1+0x6c], R16 ;  /* 0x00006c1001007387 */ /* 0x000fe20000100800 */
[----:B------:R-:W-:Y:S01]  /*0550*/  IMAD.IADD R235, R235, 0x1, R229 ;  /* 0x00000001ebeb7824 */ /* 0x000fe200078e02e5 */
[----:B------:R-:W-:Y:S01]  /*0560*/  LOP3.LUT R229, R229, R3, RZ, 0xfc, !PT ;  /* 0x00000003e5e57212 */ /* 0x000fe200078efcff */
[----:B------:R-:W-:Y:S01]  /*0570*/  IMAD.IADD R3, R15, 0x1, R4 ;  /* 0x000000010f037824 */ /* 0x000fe200078e0204 */
[----:B------:R1:W-:Y:S01]  /*0580*/  STL [R1+0x7c], R0 ;  /* 0x00007c0001007387 */ /* 0x0003e20000100800 */
[----:B------:R-:W-:-:S02]  /*0590*/  R2P PR, R9, 0x6 ;  /* 0x0000000609007804 */ /* 0x000fc40000000000 */
[----:B------:R-:W-:Y:S01]  /*05a0*/  LEA R235, R235, 0x7100, 0x1 ;  /* 0x00007100ebeb7811 */ /* 0x000fe200078e08ff */
[----:B------:R2:W-:Y:S01]  /*05b0*/  STL [R1+0x70], R3 ;  /* 0x0000700301007387 */ /* 0x0005e20000100800 */
[----:B------:R-:W-:Y:S02]  /*05c0*/  LEA R229, R229, 0x100, 0x1 ;  /* 0x00000100e5e57811 */ /* 0x000fe400078e08ff */
[C---:B------:R-:W-:Y:S02]  /*05d0*/  SEL R231, R230.reuse, 0xffffffc0, !P2 ;  /* 0xffffffc0e6e77807 */ /* 0x040fe40005000000 */
[----:B------:R-:W-:Y:S02]  /*05e0*/  SEL R230, R230, 0xffffffc0, !P0 ;  /* 0xffffffc0e6e67807 */ /* 0x000fe40004000000 */
[C---:B------:R-:W-:Y:S01]  /*05f0*/  IADD3 R239, R228.reuse, 0x20, RZ ;  /* 0x00000020e4ef7810 */ /* 0x040fe20007ffe0ff */
[----:B------:R-:W-:Y:S01]  /*0600*/  IMAD.IADD R234, R228, 0x1, R231 ;  /* 0x00000001e4ea7824 */ /* 0x000fe200078e02e7 */
[----:B------:R-:W-:Y:S01]  /*0610*/  SEL R232, R232, 0xffffffe0, !P3 ;  /* 0xffffffe0e8e87807 */ /* 0x000fe20005800000 */
[----:B------:R-:W-:Y:S01]  /*0620*/  IMAD.IADD R236, R235, 0x1, R230 ;  /* 0x00000001ebec7824 */ /* 0x000fe200078e02e6 */
[----:B------:R-:W-:Y:S01]  /*0630*/  @P1 IADD3 R239, R228, -0x20, RZ ;  /* 0xffffffe0e4ef1810 */ /* 0x000fe20007ffe0ff */
[----:B------:R-:W-:-:S02]  /*0640*/  IMAD.IADD R230, R230, 0x1, R229 ;  /* 0x00000001e6e67824 */ /* 0x000fc400078e02e5 */
[----:B------:R-:W-:Y:S01]  /*0650*/  IMAD.IADD R238, R235, 0x1, R232 ;  /* 0x00000001ebee7824 */ /* 0x000fe200078e02e8 */
[C---:B------:R-:W-:Y:S01]  /*0660*/  IADD3 R245, R239.reuse, 0x800, RZ ;  /* 0x00000800eff57810 */ /* 0x040fe20007ffe0ff */
[C---:B------:R-:W-:Y:S01]  /*0670*/  IMAD.IADD R233, R232.reuse, 0x1, R229 ;  /* 0x00000001e8e97824 */ /* 0x040fe200078e02e5 */
[C---:B------:R-:W-:Y:S01]  /*0680*/  IADD3 R244, R239.reuse, 0x1000, RZ ;  /* 0x00001000eff47810 */ /* 0x040fe20007ffe0ff */
[----:B------:R-:W-:Y:S01]  /*0690*/  IMAD.IADD R237, R232, 0x1, R236 ;  /* 0x00000001e8ed7824 */ /* 0x000fe200078e02ec */
[----:B------:R-:W-:Y:S01]  /*06a0*/  IADD3 R243, R239, 0x1800, RZ ;  /* 0x00001800eff37810 */ /* 0x000fe20007ffe0ff */
[----:B------:R-:W-:Y:S01]  /*06b0*/  IMAD.IADD R231, R231, 0x1, R239 ;  /* 0x00000001e7e77824 */ /* 0x000fe200078e02ef */
[C---:B------:R-:W-:Y:S01]  /*06c0*/  IADD3 R242, R239.reuse, 0x2000, RZ ;  /* 0x00002000eff27810 */ /* 0x040fe20007ffe0ff */
[----:B-1----:R-:W-:Y:S01]  /*06d0*/  IMAD.SHL.U32 R0, R2, 0x2, RZ ;  /* 0x0000000202007824 */ /* 0x002fe200078e00ff */
[C---:B------:R-:W-:Y:S01]  /*06e0*/  IADD3 R241, R239.reuse, 0x2800, RZ ;  /* 0x00002800eff17810 */ /* 0x040fe20007ffe0ff */
[----:B------:R-:W-:Y:S01]  /*06f0*/  IMAD.IADD R232, R232, 0x1, R230 ;  /* 0x00000001e8e87824 */ /* 0x000fe200078e02e6 */
[----:B------:R-:W-:-:S02]  /*0700*/  IADD3 R240, R239, 0x3000, RZ ;  /* 0x00003000eff07810 */ /* 0x000fc40007ffe0ff */
[----:B------:R2:W-:Y:S04]  /*0710*/  STL [R1+0x50], R0 ;  /* 0x0000500001007387 */ /* 0x0005e80000100800 */
.L_x_1161:
[----:B------:R-:W3:Y:S01]  /*0720*/  LDL R4, [R1+0x6c] ;  /* 0x00006c0001047983 */ /* 0x000ee20000100800 */
[----:B--2---:R-:W-:Y:S01]  /*0730*/  IMAD.MOV.U32 R0, RZ, RZ, c[0x0][0x560] ;  /* 0x00015800ff007624 */ /* 0x004fe200078e00ff */
[----:B------:R-:W-:Y:S01]  /*0740*/  YIELD ;  /* 0x0000000000007946 */ /* 0x000fe20003800000 */
[----:B------:R-:W-:Y:S03]  /*0750*/  BSSY B0, `(.L_x_1106) ;  /* 0x0000016000007945 */ /* 0x000fe60003800000 */
[----:B------:R-:W-:-:S13]  /*0760*/  ISETP.NE.AND P0, PT, R0, 0x1, PT ;  /* 0x000000010000780c */ /* 0x000fda0003f05270 */
[----:B---3--:R-:W-:Y:S01]  /*0770*/  @P0 IMAD.HI.U32 R0, R4, c[0x0][0x564], RZ ;  /* 0x0001590004000a27 */ /* 0x008fe200078e00ff */
[----:B------:R-:W-:-:S04]  /*0780*/  MOV R3, R4 ;  /* 0x0000000400037202 */ /* 0x000fc80000000f00 */
[----:B------:R-:W-:-:S04]  /*0790*/  @P0 SHF.R.U32.HI R3, RZ, c[0x0][0x568], R0 ;  /* 0x00015a00ff030a19 */ /* 0x000fc80000011600 */
[----:B------:R-:W-:Y:S01]  /*07a0*/  ISETP.GE.AND P0, PT, R3, c[0x0][0x578], PT ;  /* 0x00015e0003007a0c */ /* 0x000fe20003f06270 */
[----:B------:R-:W-:-:S04]  /*07b0*/  IMAD.MOV R2, RZ, RZ, -R3 ;  /* 0x000000ffff027224 */ /* 0x000fc800078e0a03 */
[----:B------:R-:W-:-:S08]  /*07c0*/  IMAD R2, R2, c[0x0][0x560], R4 ;  /* 0x0001580002027a24 */ /* 0x000fd000078e0204 */
[----:B------:R-:W-:Y:S05]  /*07d0*/  @!P0 BRA `(.L_x_1107) ;  /* 0x0000007000008947 */ /* 0x000fea0003800000 */
[----:B------:R-:W-:-:S04]  /*07e0*/  MOV R0, c[0x0][0x56c] ;  /* 0x00015b0000007a02 */ /* 0x000fc80000000f00 */
[----:B------:R-:W-:Y:S02]  /*07f0*/  ISETP.NE.AND P0, PT, R0, 0x1, PT ;  /* 0x000000010000780c */ /* 0x000fe40003f05270 */
[----:B------:R-:W-:-:S11]  /*0800*/  MOV R0, R2 ;  /* 0x0000000200007202 */ /* 0x000fd60000000f00 */
[----:B------:R-:W-:-:S05]  /*0810*/  @P0 IMAD.HI.U32 R4, R2, c[0x0][0x570], RZ ;  /* 0x00015c0002040a27 */ /* 0x000fca00078e00ff */
[----:B------:R-:W-:-:S05]  /*0820*/  @P0 SHF.R.U32.HI R0, RZ, c[0x0][0x574], R4 ;  /* 0x00015d00ff000a19 */ /* 0x000fca0000011604 */
[----:B------:R-:W-:Y:S01]  /*0830*/  IMAD R6, R0, c[0x0][0x56c], RZ ;  /* 0x00015b0000067a24 */ /* 0x000fe200078e02ff */
[----:B------:R-:W-:Y:S05]  /*0840*/  BRA `(.L_x_1108) ;  /* 0x0000006000007947 */ /* 0x000fea0003800000 */
.L_x_1107:
[----:B------:R-:W-:-:S04]  /*0850*/  MOV R0, c[0x0][0x554] ;  /* 0x0001550000007a02 */ /* 0x000fc80000000f00 */
[----:B------:R-:W-:Y:S02]  /*0860*/  ISETP.NE.AND P0, PT, R0, 0x1, PT ;  /* 0x000000010000780c */ /* 0x000fe40003f05270 */
[----:B------:R-:W-:-:S11]  /*0870*/  MOV R0, R2 ;  /* 0x0000000200007202 */ /* 0x000fd60000000f00 */
[----:B------:R-:W-:-:S05]  /*0880*/  @P0 IMAD.HI.U32 R4, R2, c[0x0][0x558], RZ ;  /* 0x0001560002040a27 */ /* 0x000fca00078e00ff */
[----:B------:R-:W-:-:S05]  /*0890*/  @P0 SHF.R.U32.HI R0, RZ, c[0x0][0x55c], R4 ;  /* 0x00015700ff000a19 */ /* 0x000fca0000011604 */
[----:B------:R-:W-:Y:S02]  /*08a0*/  IMAD R6, R0, c[0x0][0x554], RZ ;  /* 0x0001550000067a24 */ /* 0x000fe400078e02ff */
.L_x_1108:
[----:B------:R-:W-:Y:S05]  /*08b0*/  BSYNC B0 ;  /* 0x0000000000007941 */ /* 0x000fea0003800000 */
.L_x_1106:
[----:B------:R-:W-:Y:S01]  /*08c0*/  IMAD.MOV.U32 R4, RZ, RZ, c[0x0][0x53c] ;  /* 0x00014f00ff047624 */ /* 0x000fe200078e00ff */
[----:B------:R-:W-:Y:S01]  /*08d0*/  ULDC UR4, c[0x0][0x1d0] ;  /* 0x0000740000047ab9 */ /* 0x000fe20000000800 */
[----:B------:R-:W-:Y:S01]  /*08e0*/  IMAD.MOV.U32 R11, RZ, RZ, R0 ;  /* 0x000000ffff0b7224 */ /* 0x000fe200078e0000 */
[----:B------:R-:W-:Y:S01]  /*08f0*/  UIADD3 UR5, UR4, 0x6f, URZ ;  /* 0x0000006f04057890 */ /* 0x000fe2000fffe03f */
[----:B------:R-:W-:Y:S01]  /*0900*/  BSSY B0, `(.L_x_1109) ;  /* 0x0000048000007945 */ /* 0x000fe20003800000 */
[----:B------:R-:W-:Y:S01]  /*0910*/  ISETP.NE.AND P0, PT, R4, 0x1, PT ;  /* 0x000000010400780c */ /* 0x000fe20003f05270 */
[----:B------:R-:W-:Y:S01]  /*0920*/  UMOV UR4, URZ ;  /* 0x0000003f00047c82 */ /* 0x000fe20008000000 */
[----:B------:R-:W-:Y:S01]  /*0930*/  LOP3.LUT R4, RZ, R0, RZ, 0x33, !PT ;  /* 0x00000000ff047212 */ /* 0x000fe200078e33ff */
[----:B------:R-:W-:-:S04]  /*0940*/  UIMAD.WIDE UR4, UR5, -0x6db6db6d, UR4 ;  /* 0x92492493050478a5 */ /* 0x000fc8000f8e0204 */
[----:B------:R-:W-:-:S04]  /*0950*/  USHF.R.U32.HI UR4, URZ, 0x1f, UR5 ;  /* 0x0000001f3f047899 */ /* 0x000fc80008011605 */
[----:B------:R-:W-:Y:S02]  /*0960*/  ULEA.HI.SX32 UR4, UR5, UR4, 0x1a ;  /* 0x0000000405047291 */ /* 0x000fe4000f8fd23f */
[----:B------:R-:W-:Y:S01]  /*0970*/  @P0 IMAD.HI.U32 R5, R0, c[0x0][0x540], RZ ;  /* 0x0001500000050a27 */ /* 0x000fe200078e00ff */
[----:B------:R-:W-:-:S03]  /*0980*/  IADD3 R0, R4, c[0x0][0x53c], RZ ;  /* 0x00014f0004007a10 */ /* 0x000fc60007ffe0ff */
[----:B------:R-:W-:Y:S01]  /*0990*/  IMAD.MOV.U32 R4, RZ, RZ, c[0x0][0x2c4] ;  /* 0x0000b100ff047624 */ /* 0x000fe200078e00ff */
[----:B------:R-:W-:Y:S01]  /*09a0*/  @P0 SHF.R.U32.HI R11, RZ, c[0x0][0x544], R5 ;  /* 0x00015100ff0b0a19 */ /* 0x000fe20000011605 */
[----:B------:R-:W-:-:S03]  /*09b0*/  IMAD.MOV.U32 R5, RZ, RZ, c[0x0][0x168] ;  /* 0x00005a00ff057624 */ /* 0x000fc600078e00ff */
[----:B------:R-:W-:Y:S01]  /*09c0*/  ISETP.NE.AND P4, PT, R4, 0x1, PT ;  /* 0x000000010400780c */ /* 0x000fe20003f85270 */
[----:B------:R-:W-:Y:S01]  /*09d0*/  IMAD R0, R11, c[0x0][0x53c], R0 ;  /* 0x00014f000b007a24 */ /* 0x000fe200078e0200 */
[----:B------:R-:W-:Y:S01]  /*09e0*/  IADD3 R5, -R5, 0x70, RZ ;  /* 0x0000007005057810 */ /* 0x000fe20007ffe1ff */
[----:B------:R1:W-:Y:S03]  /*09f0*/  STL [R1+0x64], R11 ;  /* 0x0000640b01007387 */ /* 0x0003e60000100800 */
[----:B------:R-:W-:-:S04]  /*0a00*/  SHF.L.U32 R16, R0, 0x7, RZ ;  /* 0x0000000700107819 */ /* 0x000fc800000006ff */
[----:B------:R-:W-:Y:S01]  /*0a10*/  IADD3 R4, R16, 0x7f, RZ ;  /* 0x0000007f10047810 */ /* 0x000fe20007ffe0ff */
[----:B------:R1:W-:Y:S04]  /*0a20*/  STL [R1+0x68], R16 ;  /* 0x0000681001007387 */ /* 0x0003e80000100800 */
[----:B------:R-:W-:-:S05]  /*0a30*/  @P4 IMAD.HI.U32 R0, R4, c[0x0][0x2c8], RZ ;  /* 0x0000b20004004a27 */ /* 0x000fca00078e00ff */
[----:B------:R-:W-:Y:S01]  /*0a40*/  @P4 SHF.R.U32.HI R4, RZ, c[0x0][0x2cc], R0 ;  /* 0x0000b300ff044a19 */ /* 0x000fe20000011600 */
[----:B------:R-:W-:-:S03]  /*0a50*/  IMAD.MOV.U32 R0, RZ, RZ, c[0x0][0x548] ;  /* 0x00015200ff007624 */ /* 0x000fc600078e00ff */
[----:B------:R-:W-:Y:S01]  /*0a60*/  IADD3 R5, R4, c[0x0][0x1d0], R5 ;  /* 0x0000740004057a10 */ /* 0x000fe20007ffe005 */
[----:B------:R-:W-:Y:S01]  /*0a70*/  IMAD.MOV.U32 R4, RZ, RZ, RZ ;  /* 0x000000ffff047224 */ /* 0x000fe200078e00ff */
[----:B------:R-:W-:Y:S02]  /*0a80*/  ISETP.NE.AND P0, PT, R0, 0x1, PT ;  /* 0x000000010000780c */ /* 0x000fe40003f05270 */
[----:B------:R-:W-:Y:S01]  /*0a90*/  IADD3 R0, R2, -R6, RZ ;  /* 0x8000000602007210 */ /* 0x000fe20007ffe0ff */
[----:B------:R-:W-:-:S04]  /*0aa0*/  IMAD.HI R4, R5, -0x6db6db6d, R4 ;  /* 0x9249249305047827 */ /* 0x000fc800078e0204 */
[----:B------:R-:W-:Y:S01]  /*0ab0*/  IMAD R0, R3, c[0x0][0x554], R0 ;  /* 0x0001550003007a24 */ /* 0x000fe200078e0200 */
[----:B------:R-:W-:-:S03]  /*0ac0*/  SHF.R.U32.HI R6, RZ, 0x1f, R4 ;  /* 0x0000001fff067819 */ /* 0x000fc60000011604 */
[----:B------:R-:W-:Y:S01]  /*0ad0*/  IMAD.MOV.U32 R18, RZ, RZ, R0 ;  /* 0x000000ffff127224 */ /* 0x000fe200078e0000 */
[----:B------:R-:W-:Y:S01]  /*0ae0*/  LEA.HI.SX32 R6, R4, R6, 0x1a ;  /* 0x0000000604067211 */ /* 0x000fe200078fd2ff */
[----:B------:R-:W-:-:S03]  /*0af0*/  @P0 IMAD.HI.U32 R2, R0, c[0x0][0x54c], RZ ;  /* 0x0001530000020a27 */ /* 0x000fc600078e00ff */
[----:B------:R-:W-:Y:S02]  /*0b00*/  IMNMX R6, R6, UR4, PT ;  /* 0x0000000406067c17 */ /* 0x000fe4000b800200 */
[----:B------:R-:W-:Y:S01]  /*0b10*/  @P0 SHF.R.U32.HI R18, RZ, c[0x0][0x550], R2 ;  /* 0x00015400ff120a19 */ /* 0x000fe20000011602 */
[----:B------:R-:W-:Y:S01]  /*0b20*/  IMAD.MOV.U32 R2, RZ, RZ, RZ ;  /* 0x000000ffff027224 */ /* 0x000fe200078e00ff */
[----:B------:R-:W-:Y:S02]  /*0b30*/  ISETP.GE.AND P0, PT, R6, 0x1, PT ;  /* 0x000000010600780c */ /* 0x000fe40003f06270 */
[----:B------:R-:W-:Y:S01]  /*0b40*/  IADD3 R3, -R18, RZ, RZ ;  /* 0x000000ff12037210 */ /* 0x000fe20007ffe1ff */
[----:B------:R1:W-:Y:S04]  /*0b50*/  STL [R1+0x60], R18 ;  /* 0x0000601201007387 */ /* 0x0003e80000100800 */
[----:B------:R-:W-:-:S05]  /*0b60*/  IMAD R23, R3, c[0x0][0x548], R0 ;  /* 0x0001520003177a24 */ /* 0x000fca00078e0200 */
[----:B------:R1:W-:Y:S01]  /*0b70*/  STL [R1+0x54], R23 ;  /* 0x0000541701007387 */ /* 0x0003e20000100800 */
[----:B------:R-:W-:Y:S05]  /*0b80*/  @!P0 BRA `(.L_x_1110) ;  /* 0x000001f000008947 */ /* 0x000fea0003800000 */
[----:B------:R-:W-:-:S04]  /*0b90*/  SHF.R.U32.HI R0, RZ, 0x10, R11 ;  /* 0x00000010ff007819 */ /* 0x000fc8000001160b */
[----:B------:R-:W-:-:S04]  /*0ba0*/  ISETP.NE.AND P0, PT, R0, RZ, PT ;  /* 0x000000ff0000720c */ /* 0x000fc80003f05270 */
[----:B------:R-:W-:-:S04]  /*0bb0*/  SEL R0, R0, c[0x0][0x338], P0 ;  /* 0x0000ce0000007a07 */ /* 0x000fc80000000000 */
[-C--:B------:R-:W-:Y:S02]  /*0bc0*/  IABS R3, R0.reuse ;  /* 0x0000000000037213 */ /* 0x080fe40000000000 */
[----:B------:R-:W-:Y:S02]  /*0bd0*/  IADD3 R7, R0, -0x1, R6 ;  /* 0xffffffff00077810 */ /* 0x000fe40007ffe006 */
[----:B------:R-:W2:Y:S02]  /*0be0*/  I2F.RP R4, R3 ;  /* 0x0000000300047306 */ /* 0x000ea40000209400 */
[----:B------:R-:W-:Y:S02]  /*0bf0*/  IABS R10, R7 ;  /* 0x00000007000a7213 */ /* 0x000fe40000000000 */
[----:B------:R-:W-:-:S04]  /*0c00*/  LOP3.LUT R7, R7, R0, RZ, 0x3c, !PT ;  /* 0x0000000007077212 */ /* 0x000fc800078e3cff */
[----:B------:R-:W-:Y:S01]  /*0c10*/  ISETP.GE.AND P0, PT, R7, RZ, PT ;  /* 0x000000ff0700720c */ /* 0x000fe20003f06270 */
[----:B--2---:R-:W2:Y:S02]  /*0c20*/  MUFU.RCP R4, R4 ;  /* 0x0000000400047308 */ /* 0x004ea40000001000 */
[----:B--2---:R-:W-:-:S06]  /*0c30*/  IADD3 R4, R4, 0xffffffe, RZ ;  /* 0x0ffffffe04047810 */ /* 0x004fcc0007ffe0ff */
[----:B------:R-:W2:Y:S02]  /*0c40*/  F2I.FTZ.U32.TRUNC.NTZ R5, R4 ;  /* 0x0000000400057305 */ /* 0x000ea4000021f000 */
[----:B--2---:R-:W-:Y:S02]  /*0c50*/  IMAD.MOV R2, RZ, RZ, -R5 ;  /* 0x000000ffff027224 */ /* 0x004fe400078e0a05 */
        /* <DEDUP_REMOVED lines=14> */
[----:B------:R-:W-:-:S13]  /*0d40*/  ISETP.GE.U32.AND P2, PT, R4, R3, PT ;  /* 0x000000030400720c */ /* 0x000fda0003f46070 */
[----:B------:R-:W-:-:S05]  /*0d50*/  @P2 IADD3 R2, R2, 0x1, RZ ;  /* 0x0000000102022810 */ /* 0x000fca0007ffe0ff */
[----:B------:R-:W-:Y:S01]  /*0d60*/  @!P0 IMAD.MOV R2, RZ, RZ, -R2 ;  /* 0x000000ffff028224 */ /* 0x000fe200078e0a02 */
[----:B------:R-:W-:Y:S02]  /*0d70*/  @!P1 LOP3.LUT R2, RZ, R0, RZ, 0x33, !PT ;  /* 0x00000000ff029212 */ /* 0x000fe400078e33ff */
.L_x_1110:
[----:B------:R-:W-:Y:S05]  /*0d80*/  BSYNC B0 ;  /* 0x0000000000007941 */ /* 0x000fea0003800000 */
.L_x_1109:
[----:B------:R-:W-:Y:S01]  /*0d90*/  LOP3.LUT R0, R11, 0xffff, RZ, 0xc0, !PT ;  /* 0x0000ffff0b007812 */ /* 0x000fe200078ec0ff */
[----:B------:R-:W-:Y:S01]  /*0da0*/  IMAD.MOV.U32 R19, RZ, RZ, RZ ;  /* 0x000000ffff137224 */ /* 0x000fe200078e00ff */
[----:B------:R-:W-:Y:S01]  /*0db0*/  CS2R R20, SRZ ;  /* 0x0000000000147805 */ /* 0x000fe2000001ff00 */
[----:B------:R-:W-:Y:S01]  /*0dc0*/  IMAD.MOV.U32 R22, RZ, RZ, RZ ;  /* 0x000000ffff167224 */ /* 0x000fe200078e00ff */
[----:B------:R-:W-:Y:S01]  /*0dd0*/  CS2R R126, SRZ ;  /* 0x00000000007e7805 */ /* 0x000fe2000001ff00 */
[----:B------:R-:W-:Y:S01]  /*0de0*/  IMAD R3, R0, R2, RZ ;  /* 0x0000000200037224 */ /* 0x000fe200078e02ff */
[----:B------:R-:W-:Y:S01]  /*0df0*/  PRMT R0, RZ, 0x7610, R0 ;  /* 0x00007610ff007816 */ /* 0x000fe20000000000 */
        /* <DEDUP_REMOVED lines=12> */
[----:B------:R2:W-:Y:S01]  /*0ec0*/  STL [R1], R17 ;  /* 0x0000001101007387 */ /* 0x0005e20000100800 */
        /* <DEDUP_REMOVED lines=24> */
[----:B------:R-:W3:Y:S04]  /*1050*/  LDL R5, [R1+0x7c] ;  /* 0x00007c0001057983 */ /* 0x000ee80000100800 */
[----:B------:R-:W4:Y:S04]  /*1060*/  LDL.64 R6, [R1+0x58] ;  /* 0x0000580001067983 */ /* 0x000f280000100a00 */
[----:B------:R1:W4:Y:S01]  /*1070*/  LDL.64 R24, [R1+0x58] ;  /* 0x0000580001187983 */ /* 0x0003220000100a00 */
[----:B------:R-:W-:-:S03]  /*1080*/  ISETP.NE.U32.AND P0, PT, RZ, c[0x0][0x340], PT ;  /* 0x0000d000ff007a0c */ /* 0x000fc60003f05070 */
[----:B------:R-:W5:Y:S01]  /*1090*/  S2R R4, SR_TID.X ;  /* 0x0000000000047919 */ /* 0x000f620000002100 */
[----:B------:R-:W-:-:S13]  /*10a0*/  ISETP.NE.AND.EX P0, PT, RZ, c[0x0][0x344], PT, P0 ;  /* 0x0000d100ff007a0c */ /* 0x000fda0003f05300 */
[----:B------:R-:W-:-:S05]  /*10b0*/  @P0 MOV R2, 0x4 ;  /* 0x0000000400020802 */ /* 0x000fca0000000f00 */
[----:B--2---:R-:W-:-:S05]  /*10c0*/  @P0 IMAD.WIDE R2, R18, R2, c[0x0][0x340] ;  /* 0x0000d00012020625 */ /* 0x004fca00078e0202 */
[----:B------:R2:W4:Y:S01]  /*10d0*/  @P0 LDG.E R14, [R2.64] ;  /* 0x00000008020e0981 */ /* 0x000522000c1e1900 */
[----:B-----5:R-:W-:Y:S02]  /*10e0*/  SHF.R.S32.HI R15, RZ, 0x1f, R4 ;  /* 0x0000001fff0f7819 */ /* 0x020fe40000011404 */
[----:B------:R-:W-:Y:S02]  /*10f0*/  SHF.R.S32.HI R12, RZ, 0x1f, R23 ;  /* 0x0000001fff0c7819 */ /* 0x000fe40000011417 */
[----:B------:R-:W-:Y:S02]  /*1100*/  LEA.HI R15, R15, R4, RZ, 0x3 ;  /* 0x000000040f0f7211 */ /* 0x000fe400078f18ff */
[----:B------:R-:W-:Y:S02]  /*1110*/  SHF.R.S32.HI R13, RZ, 0x1f, R18 ;  /* 0x0000001fff0d7819 */ /* 0x000fe40000011412 */
[----:B------:R-:W-:Y:S02]  /*1120*/  SHF.R.S32.HI R15, RZ, 0x3, R15 ;  /* 0x00000003ff0f7819 */ /* 0x000fe4000001140f */
[----:B------:R-:W-:Y:S01]  /*1130*/  IADD3 R80, R17, -0x1, RZ ;  /* 0xffffffff11507810 */ /* 0x000fe20007ffe0ff */
[----:B-1----:R-:W-:Y:S01]  /*1140*/  IMAD R11, R13, c[0x0][0x1c0], RZ ;  /* 0x000070000d0b7a24 */ /* 0x002fe200078e02ff */
[----:B------:R-:W-:-:S03]  /*1150*/  SHF.R.S32.HI R9, RZ, 0x1f, R15 ;  /* 0x0000001fff097819 */ /* 0x000fc6000001140f */
[----:B------:R-:W-:Y:S02]  /*1160*/  IMAD R11, R18, c[0x0][0x1c4], R11 ;  /* 0x00007100120b7a24 */ /* 0x000fe400078e020b */
[C---:B------:R-:W-:Y:S02]  /*1170*/  IMAD R4, R9.reuse, c[0x0][0x1e0], RZ ;  /* 0x0000780009047a24 */ /* 0x040fe400078e02ff */
[----:B------:R-:W-:Y:S02]  /*1180*/  IMAD R9, R9, c[0x0][0x208], RZ ;  /* 0x0000820009097a24 */ /* 0x000fe400078e02ff */
[C---:B------:R-:W-:Y:S02]  /*1190*/  IMAD R10, R15.reuse, c[0x0][0x1e4], R4 ;  /* 0x000079000f0a7a24 */ /* 0x040fe400078e0204 */
[----:B------:R-:W-:Y:S01]  /*11a0*/  IMAD R9, R15, c[0x0][0x20c], R9 ;  /* 0x000083000f097a24 */ /* 0x000fe200078e0209 */
[----:B---3--:R-:W-:Y:S01]  /*11b0*/  IADD3 R8, R5, R16, RZ ;  /* 0x0000001005087210 */ /* 0x008fe20007ffe0ff */
[----:B------:R-:W-:-:S03]  /*11c0*/  IMAD R5, R12, c[0x0][0x1b8], RZ ;  /* 0x00006e000c057a24 */ /* 0x000fc600078e02ff */
[----:B------:R-:W-:Y:S01]  /*11d0*/  MOV R0, R8 ;  /* 0x0000000800007202 */ /* 0x000fe20000000f00 */
[----:B--2---:R-:W-:Y:S01]  /*11e0*/  @P4 IMAD.HI.U32 R2, R8, c[0x0][0x2c8], RZ ;  /* 0x0000b20008024a27 */ /* 0x004fe200078e00ff */
[----:B----4-:R-:W-:-:S03]  /*11f0*/  MOV R24, R6 ;  /* 0x0000000600187202 */ /* 0x010fc60000000f00 */
[C---:B------:R-:W-:Y:S01]  /*1200*/  IMAD R5, R23.reuse, c[0x0][0x1bc], R5 ;  /* 0x00006f0017057a24 */ /* 0x040fe200078e0205 */
[----:B------:R-:W-:Y:S01]  /*1210*/  @P4 SHF.R.U32.HI R0, RZ, c[0x0][0x2cc], R2 ;  /* 0x0000b300ff004a19 */ /* 0x000fe20000011602 */
[----:B------:R-:W-:Y:S01]  /*1220*/  IMAD.WIDE.U32 R2, R23, c[0x0][0x1b8], RZ ;  /* 0x00006e0017027a25 */ /* 0x000fe200078e00ff */
[--C-:B------:R-:W-:Y:S02]  /*1230*/  SHF.R.S32.HI R25, RZ, 0x1f, R24.reuse ;  /* 0x0000001fff197819 */ /* 0x100fe40000011418 */
[----:B------:R-:W-:Y:S02]  /*1240*/  ISETP.GE.AND P2, PT, R24, c[0x0][0x198], PT ;  /* 0x0000660018007a0c */ /* 0x000fe40003f46270 */
[----:B------:R-:W-:Y:S01]  /*1250*/  IADD3 R3, R3, R5, RZ ;  /* 0x0000000503037210 */ /* 0x000fe20007ffe0ff */
[C-C-:B------:R-:W-:Y:S01]  /*1260*/  IMAD.WIDE.U32 R4, R15.reuse, c[0x0][0x208], R24.reuse ;  /* 0x000082000f047a25 */ /* 0x140fe200078e0018 */
[----:B------:R1:W-:Y:S03]  /*1270*/  STL [R1+0x5c], R25 ;  /* 0x00005c1901007387 */ /* 0x0003e60000100800 */
[----:B------:R-:W-:Y:S01]  /*1280*/  IMAD.WIDE.U32 R6, R15, c[0x0][0x1e0], R24 ;  /* 0x000078000f067a25 */ /* 0x000fe200078e0018 */
[----:B------:R-:W-:-:S02]  /*1290*/  IADD3 R5, R5, R9, RZ ;  /* 0x0000000905057210 */ /* 0x000fc40007ffe0ff */
[----:B------:R-:W-:Y:S01]  /*12a0*/  SHF.R.S32.HI R9, RZ, 0x1f, R0 ;  /* 0x0000001fff097819 */ /* 0x000fe20000011400 */
[----:B------:R-:W-:Y:S01]  /*12b0*/  IMAD.WIDE.U32 R2, R18, c[0x0][0x1c0], R2 ;  /* 0x0000700012027a25 */ /* 0x000fe200078e0002 */
[----:B------:R-:W-:Y:S02]  /*12c0*/  IADD3 R7, R7, R10, RZ ;  /* 0x0000000a07077210 */ /* 0x000fe40007ffe0ff */
[----:B------:R-:W-:Y:S01]  /*12d0*/  IADD3 R10, -R0, RZ, RZ ;  /* 0x000000ff000a7210 */ /* 0x000fe20007ffe1ff */
[----:B------:R-:W-:Y:S01]  /*12e0*/  IMAD R9, R9, c[0x0][0x1b0], RZ ;  /* 0x00006c0009097a24 */ /* 0x000fe200078e02ff */
[----:B------:R-:W-:Y:S01]  /*12f0*/  IADD3 R3, R3, R11, RZ ;  /* 0x0000000b03037210 */ /* 0x000fe20007ffe0ff */
[C---:B------:R-:W-:Y:S02]  /*1300*/  IMAD R11, R12.reuse, c[0x0][0x1e8], RZ ;  /* 0x00007a000c0b7a24 */ /* 0x040fe400078e02ff */
[----:B------:R-:W-:Y:S02]  /*1310*/  IMAD R12, R12, c[0x0][0x210], RZ ;  /* 0x000084000c0c7a24 */ /* 0x000fe400078e02ff */
[----:B------:R-:W-:-:S02]  /*1320*/  IMAD R10, R10, c[0x0][0x2c4], R8 ;  /* 0x0000b1000a0a7a24 */ /* 0x000fc400078e0208 */
[C---:B------:R-:W-:Y:S02]  /*1330*/  IMAD R11, R23.reuse, c[0x0][0x1ec], R11 ;  /* 0x00007b00170b7a24 */ /* 0x040fe400078e020b */
[----:B------:R-:W-:-:S04]  /*1340*/  IMAD.WIDE.U32 R6, R23, c[0x0][0x1e8], R6 ;  /* 0x00007a0017067a25 */ /* 0x000fc800078e0006 */
[C---:B------:R-:W-:Y:S02]  /*1350*/  IMAD R12, R23.reuse, c[0x0][0x214], R12 ;  /* 0x00008500170c7a24 */ /* 0x040fe400078e020c */
[----:B------:R-:W-:-:S04]  /*1360*/  IMAD.WIDE.U32 R4, R23, c[0x0][0x210], R4 ;  /* 0x0000840017047a25 */ /* 0x000fc800078e0004 */
[C---:B------:R-:W-:Y:S01]  /*1370*/  IMAD R8, R0.reuse, c[0x0][0x1b4], R9 ;  /* 0x00006d0000087a24 */ /* 0x040fe200078e0209 */
[----:B------:R-:W-:Y:S01]  /*1380*/  IADD3 R9, R5, R12, RZ ;  /* 0x0000000c05097210 */ /* 0x000fe20007ffe0ff */
[----:B------:R-:W-:-:S04]  /*1390*/  IMAD.WIDE.U32 R2, R0, c[0x0][0x1b0], R2 ;  /* 0x00006c0000027a25 */ /* 0x000fc800078e0002 */
[----:B------:R-:W-:Y:S01]  /*13a0*/  IMAD.IADD R7, R7, 0x1, R11 ;  /* 0x0000000107077824 */ /* 0x000fe200078e020b */
[----:B------:R-:W-:Y:S02]  /*13b0*/  SHF.R.S32.HI R11, RZ, 0x1f, R10 ;  /* 0x0000001fff0b7819 */ /* 0x000fe4000001140a */
[----:B------:R-:W-:Y:S02]  /*13c0*/  IADD3 R5, R3, R8, RZ ;  /* 0x0000000803057210 */ /* 0x000fe40007ffe0ff */
[----:B------:R-:W-:Y:S01]  /*13d0*/  MOV R8, R4 ;  /* 0x0000000400087202 */ /* 0x000fe20000000f00 */
[----:B------:R-:W-:Y:S01]  /*13e0*/  IMAD R11, R11, c[0x0][0x1a8], RZ ;  /* 0x00006a000b0b7a24 */ /* 0x000fe200078e02ff */
[----:B------:R-:W-:Y:S02]  /*13f0*/  MOV R4, R2 ;  /* 0x0000000200047202 */ /* 0x000fe40000000f00 */
[----:B------:R-:W-:Y:S01]  /*1400*/  @P0 SHF.R.S32.HI R3, RZ, 0x1f, R14 ;  /* 0x0000001fff030819 */ /* 0x000fe2000001140e */
[C---:B------:R-:W-:Y:S01]  /*1410*/  IMAD R11, R10.reuse, c[0x0][0x1ac], R11 ;  /* 0x00006b000a0b7a24 */ /* 0x040fe200078e020b */
[----:B------:R-:W-:Y:S01]  /*1420*/  @P0 MOV R2, R14 ;  /* 0x0000000e00020202 */ /* 0x000fe20000000f00 */
[----:B------:R-:W-:Y:S01]  /*1430*/  @!P0 IMAD.MOV.U32 R2, RZ, RZ, R18 ;  /* 0x000000ffff028224 */ /* 0x000fe200078e0012 */
[----:B------:R-:W-:Y:S01]  /*1440*/  @!P0 MOV R3, R13 ;  /* 0x0000000d00038202 */ /* 0x000fe20000000f00 */
[----:B------:R-:W-:-:S04]  /*1450*/  IMAD.WIDE.U32 R4, R10, c[0x0][0x1a8], R4 ;  /* 0x00006a000a047a25 */ /* 0x000fc800078e0004 */
[----:B------:R-:W-:Y:S01]  /*1460*/  IMAD.WIDE.U32 R12, R2, c[0x0][0x1f0], R6 ;  /* 0x00007c00020c7a25 */ /* 0x000fe200078e0006 */
[----:B------:R-:W-:-:S03]  /*1470*/  IADD3 R7, R5, R11, RZ ;  /* 0x0000000b05077210 */ /* 0x000fc60007ffe0ff */
[C---:B------:R-:W-:Y:S01]  /*1480*/  IMAD R0, R3.reuse, c[0x0][0x218], RZ ;  /* 0x0000860003007a24 */ /* 0x040fe200078e02ff */
[----:B------:R1:W-:Y:S01]  /*1490*/  STL.64 [R1+0x38], R12 ;  /* 0x0000380c01007387 */ /* 0x0003e20000100a00 */
[----:B------:R-:W-:Y:S01]  /*14a0*/  IMAD R6, R3, c[0x0][0x1f0], RZ ;  /* 0x00007c0003067a24 */ /* 0x000fe200078e02ff */
[----:B------:R-:W-:Y:S01]  /*14b0*/  LEA R3, P0, R4, c[0x0][0x160], 0x1 ;  /* 0x0000580004037a11 */ /* 0x000fe200078008ff */
[----:B------:R-:W-:-:S04]  /*14c0*/  IMAD.WIDE.U32 R8, R2, c[0x0][0x218], R8 ;  /* 0x0000860002087a25 */ /* 0x000fc800078e0008 */
[C---:B------:R-:W-:Y:S01]  /*14d0*/  IMAD R5, R2.reuse, c[0x0][0x21c], R0 ;  /* 0x0000870002057a24 */ /* 0x040fe200078e0200 */
[----:B------:R1:W-:Y:S01]  /*14e0*/  STL.64 [R1+0x40], R8 ;  /* 0x0000400801007387 */ /* 0x0003e20000100a00 */
[----:B------:R-:W-:Y:S01]  /*14f0*/  IMAD R6, R2, c[0x0][0x1f4], R6 ;  /* 0x00007d0002067a24 */ /* 0x000fe200078e0206 */
[----:B------:R-:W-:Y:S02]  /*1500*/  LEA.HI.X R2, R4, c[0x0][0x164], R7, 0x1, P0 ;  /* 0x0000590004027a11 */ /* 0x000fe400000f0c07 */
[----:B------:R-:W-:Y:S02]  /*1510*/  IADD3 R4, R9, R5, RZ ;  /* 0x0000000509047210 */ /* 0x000fe40007ffe0ff */
[----:B------:R-:W-:Y:S02]  /*1520*/  IADD3 R6, R13, R6, RZ ;  /* 0x000000060d067210 */ /* 0x000fe40007ffe0ff */
[----:B------:R-:W-:Y:S01]  /*1530*/  IADD3 R0, R15, R16, RZ ;  /* 0x000000100f007210 */ /* 0x000fe20007ffe0ff */
[----:B------:R1:W-:Y:S04]  /*1540*/  STL [R1+0x48], R4 ;  /* 0x0000480401007387 */ /* 0x0003e80000100800 */
[----:B------:R1:W-:Y:S01]  /*1550*/  STL [R1+0x34], R6 ;  /* 0x0000340601007387 */ /* 0x0003e20000100800 */
[----:B------:R-:W-:Y:S05]  /*1560*/  BRA.DIV ~URZ, `(.L_x_1112) ;  /* 0x00012ad27f007947 */ /* 0x000fea000b800000 */
[----:B------:R2:W3:Y:S02]  /*1570*/  SHFL.IDX PT, R5, R2, RZ, 0x181f ;  /* 0x00181fff02057589 */ /* 0x0004e400000e0000 */
.L_x_1162:
[----:B------:R-:W-:Y:S05]  /*1580*/  BRA.DIV ~URZ, `(.L_x_1113) ;  /* 0x00012b227f007947 */ /* 0x000fea000b800000 */
[----:B-1----:R1:W4:Y:S02]  /*1590*/  SHFL.IDX PT, R4, R3, RZ, 0x181f ;  /* 0x00181fff03047589 */ /* 0x00232400000e0000 */
.L_x_1163:
[----:B------:R-:W-:Y:S01]  /*15a0*/  MOV R11, c[0x0][0x168] ;  /* 0x00005a00000b7a02 */ /* 0x000fe20000000f00 */
[----:B------:R-:W-:Y:S04]  /*15b0*/  BSSY B0, `(.L_x_1114) ;  /* 0x000000b000007945 */ /* 0x000fe80003800000 */
[----:B------:R-:W-:-:S05]  /*15c0*/  IMAD R11, R11, c[0x0][0x2c4], RZ ;  /* 0x0000b1000b0b7a24 */ /* 0x000fca00078e02ff */
[----:B------:R-:W-:-:S13]  /*15d0*/  ISETP.GE.AND P0, PT, R0, R11, PT ;  /* 0x0000000b0000720c */ /* 0x000fda0003f06270 */
[----:B------:R-:W-:Y:S05]  /*15e0*/  @P0 BRA `(.L_x_1115) ;  /* 0x0000007000000947 */ /* 0x000fea0003800000 */
[----:B------:R-:W5:Y:S02]  /*15f0*/  LDL.64 R6, [R1+0x58] ;  /* 0x0000580001067983 */ /* 0x000f640000100a00 */
[----:B----45:R-:W-:-:S04]  /*1600*/  LEA R4, P0, R6, R4, 0x1 ;  /* 0x0000000406047211 */ /* 0x030fc800078008ff */
[----:B---3--:R-:W-:-:S05]  /*1610*/  LEA.HI.X R5, R6, R5, R7, 0x1, P0 ;  /* 0x0000000506057211 */ /* 0x008fca00000f0c07 */
[----:B------:R-:W-:Y:S01]  /*1620*/  @!PT LDS RZ, [RZ] ;  /* 0x00000000fffff984 */ /* 0x000fe20000000800 */
[----:B------:R-:W-:Y:S01]  /*1630*/  @!PT LDS RZ, [RZ] ;  /* 0x00000000fffff984 */ /* 0x000fe20000000800 */
[----:B------:R-:W-:Y:S01]  /*1640*/  @!PT LDS RZ, [RZ] ;  /* 0x00000000fffff984 */ /* 0x000fe20000000800 */
[----:B------:R3:W-:Y:S04]  /*1650*/  LDGSTS.E.BYPASS.LTC128B.128 [R246+0x7100], [R4.64], !P2 ;  /* 0x0710000004f67fae */ /* 0x0007e8000d101d48 */
.L_x_1115:
[----:B------:R-:W-:Y:S05]  /*1660*/  BSYNC B0 ;  /* 0x0000000000007941 */ /* 0x000fea0003800000 */
.L_x_1114:
[----:B------:R-:W-:Y:S05]  /*1670*/  BRA.DIV ~URZ, `(.L_x_1116) ;  /* 0x00012aa27f007947 */ /* 0x000fea000b800000 */
[----:B------:R1:W2:Y:S04]  /*1680*/  SHFL.IDX PT, R6, R2, 0x1, 0x181f ;  /* 0x00381f0002067f89 */ /* 0x0002a800000e0000 */
[----:B---34-:R1:W3:Y:S02]  /*1690*/  SHFL.IDX PT, R4, R3, 0x1, 0x181f ;  /* 0x00381f0003047f89 */ /* 0x0182e400000e0000 */
.L_x_1164:
[----:B------:R-:W-:Y:S01]  /*16a0*/  IADD3 R5, R0, 0x10, RZ ;  /* 0x0000001000057810 */ /* 0x000fe20007ffe0ff */
[----:B------:R-:W-:Y:S03]  /*16b0*/  BSSY B0, `(.L_x_1117) ;  /* 0x000000a000007945 */ /* 0x000fe60003800000 */
[----:B------:R-:W-:-:S13]  /*16c0*/  ISETP.GE.AND P0, PT, R5, R11, PT ;  /* 0x0000000b0500720c */ /* 0x000fda0003f06270 */
[----:B------:R-:W-:Y:S05]  /*16d0*/  @P0 BRA `(.L_x_1118) ;  /* 0x0000007000000947 */ /* 0x000fea0003800000 */
[----:B------:R-:W4:Y:S02]  /*16e0*/  LDL.64 R8, [R1+0x58] ;  /* 0x0000580001087983 */ /* 0x000f240000100a00 */
[----:B---34-:R-:W-:-:S04]  /*16f0*/  LEA R4, P0, R8, R4, 0x1 ;  /* 0x0000000408047211 */ /* 0x018fc800078008ff */
[----:B--2---:R-:W-:-:S05]  /*1700*/  LEA.HI.X R5, R8, R6, R9, 0x1, P0 ;  /* 0x0000000608057211 */ /* 0x004fca00000f0c09 */
[----:B------:R-:W-:Y:S01]  /*1710*/  @!PT LDS RZ, [RZ] ;  /* 0x00000000fffff984 */ /* 0x000fe20000000800 */
[----:B------:R-:W-:Y:S01]  /*1720*/  @!PT LDS RZ, [RZ] ;  /* 0x00000000fffff984 */ /* 0x000fe20000000800 */
[----:B------:R-:W-:Y:S01]  /*1730*/  @!PT LDS RZ, [RZ] ;  /* 0x00000000fffff984 */ /* 0x000fe20000000800 */
[----:B------:R2:W-:Y:S04]  /*1740*/  LDGSTS.E.BYPASS.LTC128B.128 [R246+0x7900], [R4.64], !P2 ;  /* 0x0790000004f67fae */ /* 0x0005e8000d101d48 */
.L_x_1118:
[----:B------:R-:W-:Y:S05]  /*1750*/  BSYNC B0 ;  /* 0x0000000000007941 */ /* 0x000fea0003800000 */
.L_x_1117:
[----:B------:R-:W-:Y:S05]  /*1760*/  BRA.DIV ~URZ, `(.L_x_1119) ;  /* 0x00012a827f007947 */ /* 0x000fea000b800000 */
[----:B--2---:R2:W4:Y:S02]  /*1770*/  SHFL.IDX PT, R6, R2, 0x2, 0x181f ;  /* 0x00581f0002067f89 */ /* 0x00452400000e0000 */
.L_x_1165:
[----:B------:R-:W-:Y:S05]  /*1780*/  BRA.DIV ~URZ, `(.L_x_1120) ;  /* 0x00012ad27f007947 */ /* 0x000fea000b800000 */
[----:B---3--:R3:W1:Y:S02]  /*1790*/  SHFL.IDX PT, R4, R3, 0x2, 0x181f ;  /* 0x00581f0003047f89 */ /* 0x00866400000e0000 */
.L_x_1166:
[----:B------:R-:W-:Y:S01]  /*17a0*/  IADD3 R5, R0, 0x20, RZ ;  /* 0x0000002000057810 */ /* 0x000fe20007ffe0ff */
[----:B------:R-:W-:Y:S03]  /*17b0*/  BSSY B0, `(.L_x_1121) ;  /* 0x000000a000007945 */ /* 0x000fe60003800000 */
[----:B------:R-:W-:-:S13]  /*17c0*/  ISETP.GE.AND P0, PT, R5, R11, PT ;  /* 0x0000000b0500720c */ /* 0x000fda0003f06270 */
[----:B------:R-:W-:Y:S05]  /*17d0*/  @P0 BRA `(.L_x_1122) ;  /* 0x0000007000000947 */ /* 0x000fea0003800000 */
[----:B------:R-:W5:Y:S02]  /*17e0*/  LDL.64 R8, [R1+0x58] ;  /* 0x0000580001087983 */ /* 0x000f640000100a00 */
[----:B-1---5:R-:W-:-:S04]  /*17f0*/  LEA R4, P0, R8, R4, 0x1 ;  /* 0x0000000408047211 */ /* 0x022fc800078008ff */
[----:B----4-:R-:W-:-:S05]  /*1800*/  LEA.HI.X R5, R8, R6, R9, 0x1, P0 ;  /* 0x0000000608057211 */ /* 0x010fca00000f0c09 */
[----:B------:R-:W-:Y:S01]  /*1810*/  @!PT LDS RZ, [RZ] ;  /* 0x00000000fffff984 */ /* 0x000fe20000000800 */
[----:B------:R-:W-:Y:S01]  /*1820*/  @!PT LDS RZ, [RZ] ;  /* 0x00000000fffff984 */ /* 0x000fe20000000800 */
[----:B------:R-:W-:Y:S01]  /*1830*/  @!PT LDS RZ, [RZ] ;  /* 0x00000000fffff984 */ /* 0x000fe20000000800 */
[----:B------:R1:W-:Y:S04]  /*1840*/  LDGSTS.E.BYPASS.LTC128B.128 [R246+0x8100], [R4.64], !P2 ;  /* 0x0810000004f67fae */ /* 0x0003e8000d101d48 */
.L_x_1122:
[----:B------:R-:W-:Y:S05]  /*1850*/  BSYNC B0 ;  /* 0x0000000000007941 */ /* 0x000fea0003800000 */
.L_x_1121:
[----:B------:R-:W-:Y:S05]  /*1860*/  BRA.DIV ~URZ, `(.L_x_1123) ;  /* 0x00012a627f007947 */ /* 0x000fea000b800000 */
[----:B----4-:R4:W2:Y:S04]  /*1870*/  SHFL.IDX PT, R6, R2, 0x3, 0x181f ;  /* 0x00781f0002067f89 */ /* 0x0108a800000e0000 */
[----:B-1----:R4:W1:Y:S02]  /*1880*/  SHFL.IDX PT, R4, R3, 0x3, 0x181f ;  /* 0x00781f0003047f89 */ /* 0x00286400000e0000 */
.L_x_1167:
        /* <DEDUP_REMOVED lines=11> */
.L_x_1125:
[----:B------:R-:W-:Y:S05]  /*1940*/  BSYNC B0 ;  /* 0x0000000000007941 */ /* 0x000fea0003800000 */
.L_x_1124:
[----:B------:R-:W-:Y:S05]  /*1950*/  BRA.DIV ~URZ, `(.L_x_1126) ;  /* 0x00012a427f007947 */ /* 0x000fea000b800000 */
[----:B--2---:R2:W3:Y:S02]  /*1960*/  SHFL.IDX PT, R6, R2, 0x4, 0x181f ;  /* 0x00981f0002067f89 */ /* 0x0044e400000e0000 */
.L_x_1168:
[----:B------:R-:W-:Y:S05]  /*1970*/  BRA.DIV ~URZ, `(.L_x_1127) ;  /* 0x00012a927f007947 */ /* 0x000fea000b800000 */
[----:B-1----:R1:W2:Y:S02]  /*1980*/  SHFL.IDX PT, R4, R3, 0x4, 0x181f ;  /* 0x00981f0003047f89 */ /* 0x0022a400000e0000 */
.L_x_1169:
[----:B------:R-:W-:Y:S01]  /*1990*/  IADD3 R5, R0, 0x40, RZ ;  /* 0x0000004000057810 */ /* 0x000fe20007ffe0ff */
[----:B------:R-:W-:Y:S03]  /*19a0*/  BSSY B0, `(.L_x_1128) ;  /* 0x000000a000007945 */ /* 0x000fe60003800000 */
[----:B------:R-:W-:-:S13]  /*19b0*/  ISETP.GE.AND P0, PT, R5, R11, PT ;  /* 0x0000000b0500720c */ /* 0x000fda0003f06270 */
[----:B------:R-:W-:Y:S05]  /*19c0*/  @P0 BRA `(.L_x_1129) ;  /* 0x0000007000000947 */ /* 0x000fea0003800000 */
[----:B------:R-:W5:Y:S02]  /*19d0*/  LDL.64 R8, [R1+0x58] ;  /* 0x0000580001087983 */ /* 0x000f640000100a00 */
[----:B--2--5:R-:W-:-:S04]  /*19e0*/  LEA R4, P0, R8, R4, 0x1 ;  /* 0x0000000408047211 */ /* 0x024fc800078008ff */
[----:B---3--:R-:W-:-:S05]  /*19f0*/  LEA.HI.X R5, R8, R6, R9, 0x1, P0 ;  /* 0x0000000608057211 */ /* 0x008fca00000f0c09 */
[----:B------:R-:W-:Y:S01]  /*1a00*/  @!PT LDS RZ, [RZ] ;  /* 0x00000000fffff984 */ /* 0x000fe20000000800 */
[----:B------:R-:W-:Y:S01]  /*1a10*/  @!PT LDS RZ, [RZ] ;  /* 0x00000000fffff984 */ /* 0x000fe20000000800 */
[----:B------:R-:W-:Y:S01]  /*1a20*/  @!PT LDS RZ, [RZ] ;  /* 0x00000000fffff984 */ /* 0x000fe20000000800 */
[----:B------:R2:W-:Y:S04]  /*1a30*/  LDGSTS.E.BYPASS.LTC128B.128 [R246+0x9100], [R4.64], !P2 ;  /* 0x0910000004f67fae */ /* 0x0005e8000d101d48 */
.L_x_1129:
[----:B------:R-:W-:Y:S05]  /*1a40*/  BSYNC B0 ;  /* 0x0000000000007941 */ /* 0x000fea0003800000 */
.L_x_1128:
[----:B------:R-:W-:Y:S05]  /*1a50*/  BRA.DIV ~URZ, `(.L_x_1130) ;  /* 0x00012a227f007947 */ /* 0x000fea000b800000 */
[----:B---3--:R3:W1:Y:S04]  /*1a60*/  SHFL.IDX PT, R6, R2, 0x5, 0x181f ;  /* 0x00b81f0002067f89 */ /* 0x00866800000e0000 */
[----:B--2---:R3:W2:Y:S02]  /*1a70*/  SHFL.IDX PT, R4, R3, 0x5, 0x181f ;  /* 0x00b81f0003047f89 */ /* 0x0046a400000e0000 */
.L_x_1170:
[----:B------:R-:W-:Y:S01]  /*1a80*/  IADD3 R5, R0, 0x50, RZ ;  /* 0x0000005000057810 */ /* 0x000fe20007ffe0ff */
[----:B------:R-:W-:Y:S03]  /*1a90*/  BSSY B0, `(.L_x_1131) ;  /* 0x000000a000007945 */ /* 0x000fe60003800000 */
[----:B------:R-:W-:-:S13]  /*1aa0*/  ISETP.GE.AND P0, PT, R5, R11, PT ;  /* 0x0000000b0500720c */ /* 0x000fda0003f06270 */
[----:B------:R-:W-:Y:S05]  /*1ab0*/  @P0 BRA `(.L_x_1132) ;  /* 0x0000007000000947 */ /* 0x000fea0003800000 */
[----:B------:R-:W5:Y:S02]  /*1ac0*/  LDL.64 R8, [R1+0x58] ;  /* 0x0000580001087983 */ /* 0x000f640000100a00 */
[----:B--2--5:R-:W-:-:S04]  /*1ad0*/  LEA R4, P0, R8, R4, 0x1 ;  /* 0x0000000408047211 */ /* 0x024fc800078008ff */
[----:B-1----:R-:W-:-:S05]  /*1ae0*/  LEA.HI.X R5, R8, R6, R9, 0x1, P0 ;  /* 0x0000000608057211 */ /* 0x002fca00000f0c09 */
[----:B------:R-:W-:Y:S01]  /*1af0*/  @!PT LDS RZ, [RZ] ;  /* 0x00000000fffff984 */ /* 0x000fe20000000800 */
[----:B------:R-:W-:Y:S01]  /*1b00*/  @!PT LDS RZ, [RZ] ;  /* 0x00000000fffff984 */ /* 0x000fe20000000800 */
[----:B------:R-:W-:Y:S01]  /*1b10*/  @!PT LDS RZ, [RZ] ;  /* 0x00000000fffff984 */ /* 0x000fe20000000800 */
[----:B------:R1:W-:Y:S04]  /*1b20*/  LDGSTS.E.BYPASS.LTC128B.128 [R246+0x9900], [R4.64], !P2 ;  /* 0x0990000004f67fae */ /* 0x0003e8000d101d48 */
.L_x_1132:
[----:B------:R-:W-:Y:S05]  /*1b30*/  BSYNC B0 ;  /* 0x0000000000007941 */ /* 0x000fea0003800000 */
.L_x_1131:
[----:B------:R-:W-:Y:S05]  /*1b40*/  BRA.DIV ~URZ, `(.L_x_1133) ;  /* 0x00012a027f007947 */ /* 0x000fea000b800000 */
[----:B-1----:R1:W3:Y:S02]  /*1b50*/  SHFL.IDX PT, R6, R2, 0x6, 0x181f ;  /* 0x00d81f0002067f89 */ /* 0x0022e400000e0000 */
.L_x_1171:
[----:B------:R-:W-:Y:S05]  /*1b60*/  BRA.DIV ~URZ, `(.L_x_1134) ;  /* 0x00012a527f007947 */ /* 0x000fea000b800000 */
[----:B--2---:R2:W1:Y:S02]  /*1b70*/  SHFL.IDX PT, R4, R3, 0x6, 0x181f ;  /* 0x00d81f0003047f89 */ /* 0x00446400000e0000 */
.L_x_1172:
        /* <DEDUP_REMOVED lines=11> */
.L_x_1136:
[----:B------:R-:W-:Y:S05]  /*1c30*/  BSYNC B0 ;  /* 0x0000000000007941 */ /* 0x000fea0003800000 */
.L_x_1135:
[----:B------:R-:W-:Y:S05]  /*1c40*/  BRA.DIV ~URZ, `(.L_x_1137) ;  /* 0x000129e27f007947 */ /* 0x000fea000b800000 */
[----:B-1----:R1:W2:Y:S04]  /*1c50*/  SHFL.IDX PT, R4, R2, 0x7, 0x181f ;  /* 0x00f81f0002047f89 */ /* 0x0022a800000e0000 */
[----:B--234-:R-:W2:Y:S02]  /*1c60*/  SHFL.IDX PT, R3, R3, 0x7, 0x181f ;  /* 0x00f81f0003037f89 */ /* 0x01cea400000e0000 */
.L_x_1173:
[----:B------:R-:W3:Y:S01]  /*1c70*/  LDL.64 R100, [R1+0x58] ;  /* 0x0000580001647983 */ /* 0x000ee20000100a00 */
[----:B------:R-:W-:-:S04]  /*1c80*/  IADD3 R0, R0, 0x70, RZ ;  /* 0x0000007000007810 */ /* 0x000fc80007ffe0ff */
[----:B------:R-:W-:-:S13]  /*1c90*/  ISETP.GE.AND P1, PT, R0, R11, PT ;  /* 0x0000000b0000720c */ /* 0x000fda0003f26270 */
[C---:B-123--:R-:W-:Y:S02]  /*1ca0*/  @!P1 LEA R2, P0, R100.reuse, R3, 0x1 ;  /* 0x0000000364029211 */ /* 0x04efe400078008ff */
[C---:B------:R-:W-:Y:S02]  /*1cb0*/  ISETP.GE.AND P6, PT, R100.reuse, c[0x0][0x1d4], PT ;  /* 0x0000750064007a0c */ /* 0x040fe40003fc6270 */
[----:B------:R-:W-:-:S05]  /*1cc0*/  @!P1 LEA.HI.X R3, R100, R4, R101, 0x1, P0 ;  /* 0x0000000464039211 */ /* 0x000fca00000f0c65 */
[----:B------:R-:W-:Y:S01]  /*1cd0*/  @!PT LDS RZ, [RZ] ;  /* 0x00000000fffff984 */ /* 0x000fe20000000800 */
[----:B------:R-:W-:Y:S01]  /*1ce0*/  @!PT LDS RZ, [RZ] ;  /* 0x00000000fffff984 */ /* 0x000fe20000000800 */
[----:B------:R-:W-:Y:S01]  /*1cf0*/  @!PT LDS RZ, [RZ] ;  /* 0x00000000fffff984 */ /* 0x000fe20000000800 */
[----:B------:R1:W-:Y:S04]  /*1d00*/  @!P1 LDGSTS.E.BYPASS.LTC128B.128 [R246+0xa900], [R2.64], !P2 ;  /* 0x0a90000002f69fae */ /* 0x0003e8000d101d48 */
[----:B------:R-:W0:Y:S01]  /*1d10*/  LDGDEPBAR ;  /* 0x00000000000079af */ /* 0x000e220000000000 */
[----:B------:R-:W-:Y:S02]  /*1d20*/  WARPSYNC 0xffffffff ;  /* 0xffffffff00007948 */ /* 0x000fe40003800000 */
[----:B------:R-:W2:Y:S04]  /*1d30*/  LDL R26, [R1] ;  /* 0x00000000011a7983 */ /* 0x000ea80000100800 */
[----:B------:R-:W3:Y:S04]  /*1d40*/  LDL R5, [R1+0x34] ;  /* 0x0000340001057983 */ /* 0x000ee80000100800 */
[----:B------:R-:W4:Y:S04]  /*1d50*/  LDL.64 R6, [R1+0x38] ;  /* 0x0000380001067983 */ /* 0x000f280000100a00 */
[----:B------:R-:W5:Y:S04]  /*1d60*/  LDL R27, [R1+0x48] ;  /* 0x00004800011b7983 */ /* 0x000f680000100800 */
[----:B------:R-:W5:Y:S04]  /*1d70*/  LDL.64 R102, [R1+0x40] ;  /* 0x0000400001667983 */ /* 0x000f680000100a00 */
[----:B------:R-:W1:Y:S01]  /*1d80*/  S2R R9, SR_TID.X ;  /* 0x0000000000097919 */ /* 0x000e620000002100 */
[----:B------:R-:W-:Y:S01]  /*1d90*/  IMAD.MOV.U32 R81, RZ, RZ, -0x70 ;  /* 0xffffff90ff517424 */ /* 0x000fe200078e00ff */
[----:B------:R-:W-:Y:S01]  /*1da0*/  SHF.R.S32.HI R25, RZ, 0x1f, R80 ;  /* 0x0000001fff197819 */ /* 0x000fe20000011450 */
[----:B-1----:R-:W-:Y:S01]  /*1db0*/  IMAD.WIDE.U32 R2, R80, c[0x0][0x1e0], RZ ;  /* 0x0000780050027a25 */ /* 0x002fe200078e00ff */
[----:B------:R-:W-:-:S03]  /*1dc0*/  ULDC.64 UR4, c[0x0][0x208] ;  /* 0x0000820000047ab9 */ /* 0x000fc60000000a00 */
[----:B------:R-:W-:Y:S01]  /*1dd0*/  IMAD R0, R25, c[0x0][0x1e0], RZ ;  /* 0x0000780019007a24 */ /* 0x000fe200078e02ff */
[----:B------:R-:W-:-:S04]  /*1de0*/  SHF.R.S32.HI R8, RZ, 0x1f, R9 ;  /* 0x0000001fff087819 */ /* 0x000fc80000011409 */
[----:B------:R-:W-:-:S04]  /*1df0*/  LEA.HI R8, R8, R9, RZ, 0x3 ;  /* 0x0000000908087211 */ /* 0x000fc800078f18ff */
[----:B------:R-:W-:Y:S01]  /*1e00*/  SHF.R.S32.HI R8, RZ, 0x3, R8 ;  /* 0x00000003ff087819 */ /* 0x000fe20000011408 */
[----:B------:R-:W-:-:S04]  /*1e10*/  IMAD R0, R80, c[0x0][0x1e4], R0 ;  /* 0x0000790050007a24 */ /* 0x000fc800078e0200 */
[----:B------:R-:W-:Y:S02]  /*1e20*/  IMAD.IADD R0, R3, 0x1, R0 ;  /* 0x0000000103007824 */ /* 0x000fe400078e0200 */
[----:B------:R-:W-:Y:S02]  /*1e30*/  IMAD.MOV.U32 R247, RZ, RZ, c[0x0][0x1e0] ;  /* 0x00007800fff77624 */ /* 0x000fe400078e00ff */
[----:B------:R-:W-:Y:S02]  /*1e40*/  IMAD R0, R0, 0x70, RZ ;  /* 0x0000007000007824 */ /* 0x000fe400078e02ff */
[----:B------:R-:W-:Y:S02]  /*1e50*/  IMAD.MOV.U32 R252, RZ, RZ, c[0x0][0x1e4] ;  /* 0x00007900fffc7624 */ /* 0x000fe400078e00ff */
[----:B------:R-:W-:Y:S01]  /*1e60*/  IMAD.WIDE.U32 R10, R247, 0x20, RZ ;  /* 0x00000020f70a7825 */ /* 0x000fe200078e00ff */
[----:B------:R-:W-:Y:S02]  /*1e70*/  USHF.L.U32 UR7, UR4, 0x5, URZ ;  /* 0x0000000504077899 */ /* 0x000fe4000800063f */
[----:B------:R-:W-:-:S02]  /*1e80*/  UMOV UR6, 0x5 ;  /* 0x0000000500067882 */ /* 0x000fc40000000000 */
[----:B------:R-:W-:Y:S01]  /*1e90*/  USHF.L.U64.HI UR5, UR4, UR6, UR5 ;  /* 0x0000000604057299 */ /* 0x000fe20008010205 */
[----:B------:R-:W-:Y:S01]  /*1ea0*/  BAR.SYNC.DEFER_BLOCKING 0x0 ;  /* 0x0000000000007b1d */ /* 0x000fe20000010000 */
[----:B--2---:R-:W-:-:S05]  /*1eb0*/  IMAD R81, R26, R81, 0x70 ;  /* 0x000000701a517424 */ /* 0x004fca00078e0251 */
[----:B------:R-:W-:-:S04]  /*1ec0*/  IADD3 R24, R81, c[0x0][0x1d0], -R8 ;  /* 0x0000740051187a10 */ /* 0x000fc80007ffe808 */
[C---:B------:R-:W-:Y:S02]  /*1ed0*/  ISETP.GE.AND P3, PT, R24.reuse, 0x1, PT ;  /* 0x000000011800780c */ /* 0x040fe40003f66270 */
[----:B------:R-:W-:Y:S01]  /*1ee0*/  ISETP.GE.AND P2, PT, R24, 0x11, PT ;  /* 0x000000111800780c */ /* 0x000fe20003f46270 */
[----:B----4-:R-:W-:Y:S02]  /*1ef0*/  IMAD.MOV.U32 R82, RZ, RZ, R6 ;  /* 0x000000ffff527224 */ /* 0x010fe400078e0006 */
[----:B---3--:R-:W-:-:S04]  /*1f00*/  IMAD.MOV.U32 R83, RZ, RZ, R5 ;  /* 0x000000ffff537224 */ /* 0x008fc800078e0005 */
[----:B------:R-:W-:Y:S01]  /*1f10*/  IMAD.WIDE.U32 R2, R2, 0x70, R82 ;  /* 0x0000007002027825 */ /* 0x000fe200078e0052 */
[----:B------:R-:W-:-:S03]  /*1f20*/  ISETP.GE.AND P0, PT, R24, 0x21, PT ;  /* 0x000000211800780c */ /* 0x000fc60003f06270 */
[----:B------:R-:W-:Y:S01]  /*1f30*/  IMAD.IADD R3, R3, 0x1, R0 ;  /* 0x0000000103037824 */ /* 0x000fe200078e0200 */
[C---:B------:R-:W-:Y:S02]  /*1f40*/  @P3 LEA R6, P5, R2.reuse, c[0x0][0x1c8], 0x1 ;  /* 0x0000720002063a11 */ /* 0x040fe400078a08ff */
[C---:B------:R-:W-:Y:S02]  /*1f50*/  @P2 LEA R0, P1, R247.reuse, R2, 0x4 ;  /* 0x00000002f7002211 */ /* 0x040fe400078220ff */
[----:B------:R-:W-:Y:S02]  /*1f60*/  @P3 LEA.HI.X R7, R2, c[0x0][0x1cc], R3, 0x1, P5 ;  /* 0x0000730002073a11 */ /* 0x000fe400028f0c03 */
[----:B------:R-:W-:Y:S02]  /*1f70*/  @P2 LEA R4, P5, R0, c[0x0][0x1c8], 0x1 ;  /* 0x0000720000042a11 */ /* 0x000fe400078a08ff */
[----:B------:R-:W-:Y:S01]  /*1f80*/  @P2 LEA.HI.X R5, R247, R3, R252, 0x4, P1 ;  /* 0x00000003f7052211 */ /* 0x000fe200008f24fc */
[----:B------:R-:W-:Y:S01]  /*1f90*/  IMAD.SHL.U32 R8, R252, 0x20, RZ ;  /* 0x00000020fc087824 */ /* 0x000fe200078e00ff */
[----:B------:R-:W-:Y:S01]  /*1fa0*/  @!PT LDS RZ, [RZ] ;  /* 0x00000000fffff984 */ /* 0x000fe20000000800 */
[----:B------:R-:W-:Y:S01]  /*1fb0*/  @!PT LDS RZ, [RZ] ;  /* 0x00000000fffff984 */ /* 0x000fe20000000800 */
[----:B------:R-:W-:Y:S01]  /*1fc0*/  @!PT LDS RZ, [RZ] ;  /* 0x00000000fffff984 */ /* 0x000fe20000000800 */
[----:B------:R1:W-:Y:S02]  /*1fd0*/  @P3 LDGSTS.E.BYPASS.LTC128B.128 [R246+0x3900], [R6.64], !P6 ;  /* 0x0390000006f63fae */ /* 0x0003e4000f101d48 */
[----:B------:R-:W-:-:S02]  /*1fe0*/  @P2 LEA.HI.X R5, R0, c[0x0][0x1cc], R5, 0x1, P5 ;  /* 0x0000730000052a11 */ /* 0x000fc400028f0c05 */
[----:B------:R-:W-:Y:S02]  /*1ff0*/  ISETP.GE.AND P5, PT, R24, 0x31, PT ;  /* 0x000000311800780c */ /* 0x000fe40003fa6270 */
[----:B------:R-:W-:Y:S01]  /*2000*/  @P0 IADD3 R9, P1, R2, R10, RZ ;  /* 0x0000000a02090210 */ /* 0x000fe20007f3e0ff */
[----:B------:R2:W-:Y:S03]  /*2010*/  @P2 LDGSTS.E.BYPASS.LTC128B.128 [R246+0x4100], [R4.64], !P6 ;  /* 0x0410000004f62fae */ /* 0x0005e6000f101d48 */
[----:B------:R-:W-:Y:S02]  /*2020*/  @P0 IADD3.X R0, R3, R11, R8, P1, !PT ;  /* 0x0000000b03000210 */ /* 0x000fe40000ffe408 */
[----:B------:R-:W-:Y:S02]  /*2030*/  @P0 LEA R8, P1, R9, c[0x0][0x1c8], 0x1 ;  /* 0x0000720009080a11 */ /* 0x000fe400078208ff */
[----:B------:R-:W-:-:S02]  /*2040*/  ISETP.GE.AND P3, PT, R24, 0x41, PT ;  /* 0x000000411800780c */ /* 0x000fc40003f66270 */
[----:B------:R-:W-:Y:S01]  /*2050*/  @P0 LEA.HI.X R9, R9, c[0x0][0x1cc], R0, 0x1, P1 ;  /* 0x0000730009090a11 */ /* 0x000fe200008f0c00 */
[----:B------:R-:W-:Y:S01]  /*2060*/  @P5 IMAD R0, R252, 0x30, RZ ;  /* 0x00000030fc005824 */ /* 0x000fe200078e02ff */
[----:B------:R-:W-:-:S03]  /*2070*/  ISETP.GE.AND P2, PT, R24, 0x51, PT ;  /* 0x000000511800780c */ /* 0x000fc60003f46270 */
[----:B------:R3:W-:Y:S01]  /*2080*/  @P0 LDGSTS.E.BYPASS.LTC128B.128 [R246+0x4900], [R8.64], !P6 ;  /* 0x0490000008f60fae */ /* 0x0007e2000f101d48 */
[----:B------:R-:W-:Y:S01]  /*2090*/  ISETP.GE.AND P1, PT, R24, 0x61, PT ;  /* 0x000000611800780c */ /* 0x000fe20003f26270 */
[----:B--2---:R-:W-:-:S04]  /*20a0*/  @P5 IMAD.WIDE.U32 R4, R247, 0x30, R2 ;  /* 0x00000030f7045825 */ /* 0x004fc800078e0002 */
[----:B------:R-:W-:Y:S01]  /*20b0*/  @P5 IMAD.IADD R0, R5, 0x1, R0 ;  /* 0x0000000105005824 */ /* 0x000fe200078e0200 */
[----:B------:R-:W-:-:S03]  /*20c0*/  @P5 LEA R10, P0, R4, c[0x0][0x1c8], 0x1 ;  /* 0x00007200040a5a11 */ /* 0x000fc600078008ff */
[----:B------:R-:W-:Y:S01]  /*20d0*/  @P2 IMAD.MOV.U32 R5, RZ, RZ, R3 ;  /* 0x000000ffff052224 */ /* 0x000fe200078e0003 */
[----:B------:R-:W-:Y:S02]  /*20e0*/  @P5 LEA.HI.X R11, R4, c[0x0][0x1cc], R0, 0x1, P0 ;  /* 0x00007300040b5a11 */ /* 0x000fe400000f0c00 */
[C---:B------:R-:W-:Y:S01]  /*20f0*/  @P3 LEA R0, P0, R247.reuse, R2, 0x6 ;  /* 0x00000002f7003211 */ /* 0x040fe200078030ff */
[----:B------:R-:W-:Y:S02]  /*2100*/  @P2 IMAD.MOV.U32 R4, RZ, RZ, R2 ;  /* 0x000000ffff042224 */ /* 0x000fe400078e0002 */
[----:B-1----:R-:W-:Y:S01]  /*2110*/  @P2 IMAD R7, R252, 0x50, RZ ;  /* 0x00000050fc072824 */ /* 0x002fe200078e02ff */
[C---:B------:R-:W-:Y:S01]  /*2120*/  @P3 LEA.HI.X R6, R247.reuse, R3, R252, 0x6, P0 ;  /* 0x00000003f7063211 */ /* 0x040fe200000f34fc */
[----:B------:R-:W-:Y:S01]  /*2130*/  @P2 IMAD.WIDE.U32 R4, R247, 0x50, R4 ;  /* 0x00000050f7042825 */ /* 0x000fe200078e0004 */
[C---:B---3--:R-:W-:Y:S01]  /*2140*/  @P3 LEA R8, P0, R0.reuse, c[0x0][0x1c8], 0x1 ;  /* 0x0000720000083a11 */ /* 0x048fe200078008ff */
[----:B------:R1:W-:Y:S03]  /*2150*/  @P5 LDGSTS.E.BYPASS.LTC128B.128 [R246+0x5100], [R10.64], !P6 ;  /* 0x051000000af65fae */ /* 0x0003e6000f101d48 */
[----:B------:R-:W-:Y:S01]  /*2160*/  @P3 LEA.HI.X R9, R0, c[0x0][0x1cc], R6, 0x1, P0 ;  /* 0x0000730000093a11 */ /* 0x000fe200000f0c06 */
[----:B------:R-:W-:Y:S01]  /*2170*/  @P2 IMAD.IADD R0, R5, 0x1, R7 ;  /* 0x0000000105002824 */ /* 0x000fe200078e0207 */
[----:B------:R-:W-:Y:S01]  /*2180*/  @P2 LEA R6, P0, R4, c[0x0][0x1c8], 0x1 ;  /* 0x0000720004062a11 */ /* 0x000fe200078008ff */
[----:B------:R-:W-:-:S02]  /*2190*/  @P1 IMAD R12, R252, 0x60, RZ ;  /* 0x00000060fc0c1824 */ /* 0x000fc400078e02ff */
[----:B------:R-:W-:Y:S01]  /*21a0*/  @P1 IMAD.WIDE.U32 R2, R247, 0x60, R2 ;  /* 0x00000060f7021825 */ /* 0x000fe200078e0002 */
[----:B------:R-:W-:Y:S01]  /*21b0*/  @P2 LEA.HI.X R7, R4, c[0x0][0x1cc], R0, 0x1, P0 ;  /* 0x0000730004072a11 */ /* 0x000fe200000f0c00 */
[----:B------:R1:W-:Y:S02]  /*21c0*/  @P3 LDGSTS.E.BYPASS.LTC128B.128 [R246+0x5900], [R8.64], !P6 ;  /* 0x0590000008f63fae */ /* 0x0003e4000f101d48 */
[----:B------:R-:W-:Y:S01]  /*21d0*/  @P1 IMAD.IADD R0, R3, 0x1, R12 ;  /* 0x0000000103001824 */ /* 0x000fe200078e020c */
[C---:B------:R-:W-:Y:S01]  /*21e0*/  @P1 LEA R4, P0, R2.reuse, c[0x0][0x1c8], 0x1 ;  /* 0x0000720002041a11 */ /* 0x040fe200078008ff */
[----:B------:R2:W-:Y:S03]  /*21f0*/  @P2 LDGSTS.E.BYPASS.LTC128B.128 [R246+0x6100], [R6.64], !P6 ;  /* 0x0610000006f62fae */ /* 0x0005e6000f101d48 */
[----:B------:R-:W-:-:S05]  /*2200*/  @P1 LEA.HI.X R5, R2, c[0x0][0x1cc], R0, 0x1, P0 ;  /* 0x0000730002051a11 */ /* 0x000fca00000f0c00 */
[----:B------:R2:W-:Y:S04]  /*2210*/  @P1 LDGSTS.E.BYPASS.LTC128B.128 [R246+0x6900], [R4.64], !P6 ;  /* 0x0690000004f61fae */ /* 0x0005e8000f101d48 */
[----:B------:R-:W0:Y:S01]  /*2220*/  LDGDEPBAR ;  /* 0x00000000000079af */ /* 0x000e220000000000 */
[----:B------:R-:W-:-:S04]  /*2230*/  DEPBAR.LE SB0, 0x1 ;  /* 0x000080400000791a */ /* 0x000fc80000000000 */
[----:B------:R-:W-:-:S04]  /*2240*/  DEPBAR.LE SB0, 0x0 ;  /* 0x000080000000791a */ /* 0x000fc80000000000 */
[----:B------:R-:W-:Y:S06]  /*2250*/  BAR.SYNC.DEFER_BLOCKING 0x0 ;  /* 0x0000000000007b1d */ /* 0x000fec0000010000 */
[----:B------:R-:W-:Y:S04]  /*2260*/  LDSM.16.M88.4 R28, [R228] ;  /* 0x00000000e41c783b */ /* 0x000fe80000000200 */
[----:B------:R-:W-:Y:S04]  /*2270*/  LDSM.16.M88.4 R20, [R228+0x800] ;  /* 0x00080000e414783b */ /* 0x000fe80000000200 */
[----:B------:R-:W-:Y:S04]  /*2280*/  LDSM.16.M88.4 R16, [R228+0x1000] ;  /* 0x00100000e410783b */ /* 0x000fe80000000200 */
[----:B------:R-:W-:Y:S04]  /*2290*/  LDSM.16.M88.4 R12, [R228+0x1800] ;  /* 0x00180000e40c783b */ /* 0x000fe80000000200 */
[----:B------:R-:W-:Y:S04]  /*22a0*/  LDSM.16.M88.4 R32, [R228+0x2000] ;  /* 0x00200000e420783b */ /* 0x000fe80000000200 */
[----:B------:R-:W-:Y:S04]  /*22b0*/  LDSM.16.M88.4 R36, [R228+0x2800] ;  /* 0x00280000e424783b */ /* 0x000fe80000000200 */
[----:B------:R-:W-:Y:S04]  /*22c0*/  LDSM.16.M88.4 R40, [R228+0x3000] ;  /* 0x00300000e428783b */ /* 0x000fe80000000200 */
[----:B-1----:R-:W1:Y:S04]  /*22d0*/  LDSM.16.M88.4 R8, [R235] ;  /* 0x00000000eb08783b */ /* 0x002e680000000200 */
[----:B--2---:R-:W2:Y:S01]  /*22e0*/  LDSM.16.M88.4 R4, [R235+0x2000] ;  /* 0x00200000eb04783b */ /* 0x004ea20000000200 */
[----:B------:R-:W-:-:S02]  /*22f0*/  IMAD R0, R25, c[0x0][0x208], RZ ;  /* 0x0000820019007a24 */ /* 0x000fc400078e02ff */
[C---:B------:R-:W-:Y:S01]  /*2300*/  IMAD.WIDE.U32 R2, R80.reuse, c[0x0][0x208], RZ ;  /* 0x0000820050027a25 */ /* 0x040fe200078e00ff */
[----:B------:R-:W-:Y:S03]  /*2310*/  LDSM.16.M88.4 R56, [R239] ;  /* 0x00000000ef38783b */ /* 0x000fe60000000200 */
[----:B------:R-:W-:Y:S01]  /*2320*/  IMAD R0, R80, c[0x0][0x20c], R0 ;  /* 0x0000830050007a24 */ /* 0x000fe200078e0200 */
[----:B------:R-:W-:Y:S03]  /*2330*/  LDSM.16.M88.4 R52, [R245] ;  /* 0x00000000f534783b */ /* 0x000fe60000000200 */
[----:B------:R-:W-:Y:S01]  /*2340*/  IMAD.IADD R0, R3, 0x1, R0 ;  /* 0x0000000103007824 */ /* 0x000fe200078e0200 */
[----:B------:R-:W-:Y:S03]  /*2350*/  LDSM.16.M88.4 R48, [R244] ;  /* 0x00000000f430783b */ /* 0x000fe60000000200 */
[----:B------:R-:W-:Y:S01]  /*2360*/  IMAD R0, R0, 0x70, RZ ;  /* 0x0000007000007824 */ /* 0x000fe200078e02ff */
        /* <DEDUP_REMOVED lines=15> */
[----:B-----5:R-:W-:-:S02]  /*2460*/  IMAD.MOV.U32 R8, RZ, RZ, R102 ;  /* 0x000000ffff087224 */ /* 0x020fc400078e0066 */
[----:B------:R-:W-:-:S04]  /*2470*/  IMAD.MOV.U32 R9, RZ, RZ, R27 ;  /* 0x000000ffff097224 */ /* 0x000fc800078e001b */
[----:B------:R-:W-:Y:S01]  /*2480*/  IMAD.WIDE.U32 R2, R2, 0x70, R8 ;  /* 0x0000007002027825 */ /* 0x000fe200078e0008 */
[----:B--2---:R-:W-:Y:S01]  /*2490*/  HMMA.16816.F32.BF16 R64, R4, R20, RZ ;  /* 0x000000140440723c */ /* 0x004fe200000418ff */
[----:B------:R-:W-:Y:S02]  /*24a0*/  LDSM.16.M88.4 R8, [R238] ;  /* 0x00000000ee08783b */ /* 0x000fe40000000200 */
[----:B------:R-:W-:-:S04]  /*24b0*/  IMAD.IADD R0, R3, 0x1, R0 ;  /* 0x0000000103007824 */ /* 0x000fc800078e0200 */
[C---:B------:R-:W-:Y:S01]  /*24c0*/  LEA R20, P0, R2.reuse, c[0x0][0x1f8], 0x1 ;  /* 0x00007e0002147a11 */ /* 0x040fe200078008ff */
[----:B------:R-:W-:Y:S03]  /*24d0*/  HMMA.16816.F32.BF16 R184, R4, R18, RZ ;  /* 0x0000001204b8723c */ /* 0x000fe600000418ff */
[----:B------:R-:W-:-:S04]  /*24e0*/  LEA.HI.X R21, R2, c[0x0][0x1fc], R0, 0x1, P0 ;  /* 0x00007f0002157a11 */ /* 0x000fc800000f0c00 */
[----:B------:R-:W-:Y:S01]  /*24f0*/  IADD3 R18, P1, R20, UR7, RZ ;  /* 0x0000000714127c10 */ /* 0x000fe2000ff3e0ff */
[----:B------:R-:W-:Y:S03]  /*2500*/  HMMA.16816.F32.BF16 R60, R4, R28, RZ ;  /* 0x0000001c043c723c */ /* 0x000fe600000418ff */
[----:B------:R-:W-:-:S05]  /*2510*/  IADD3.X R19, R21, UR5, RZ, P1, !PT ;  /* 0x0000000515137c10 */ /* 0x000fca0008ffe4ff */
[C---:B------:R-:W-:Y:S08]  /*2520*/  HMMA.16816.F32.BF16 R68, R4.reuse, R16, RZ ;  /* 0x000000100444723c */ /* 0x040ff000000418ff */
[----:B------:R-:W-:Y:S01]  /*2530*/  HMMA.16816.F32.BF16 R96, R4, R12, RZ ;  /* 0x0000000c0460723c */ /* 0x000fe200000418ff */
[----:B------:R-:W-:-:S07]  /*2540*/  IADD3 R16, P0, R18, UR7, RZ ;  /* 0x0000000712107c10 */ /* 0x000fce000ff1e0ff */
        /* <DEDUP_REMOVED lines=10> */
[----:B------:R-:W-:-:S02]  /*25f0*/  ISETP.GE.AND P1, PT, R100, c[0x0][0x1d4], PT ;  /* 0x0000750064007a0c */ /* 0x000fc40003f26270 */
[----:B------:R-:W-:Y:S01]  /*2600*/  IADD3 R14, P2, R16, UR7, RZ ;  /* 0x00000007100e7c10 */ /* 0x000fe2000ff5e0ff */
[----:B------:R-:W2:Y:S01]  /*2610*/  LDSM.16.M88.4 R32, [R241] ;  /* 0x00000000f120783b */ /* 0x000ea20000000200 */
[----:B------:R-:W-:Y:S02]  /*2620*/  IADD3.X R17, R19, UR5, RZ, P0, !PT ;  /* 0x0000000513117c10 */ /* 0x000fe400087fe4ff */
[----:B------:R-:W-:Y:S01]  /*2630*/  ISETP.LT.OR P3, PT, R24, 0x1, P1 ;  /* 0x000000011800780c */ /* 0x000fe20000f61670 */
[----:B------:R-:W-:Y:S01]  /*2640*/  LDSM.16.M88.4 R36, [R242] ;  /* 0x00000000f224783b */ /* 0x000fe20000000200 */
[----:B------:R-:W-:Y:S02]  /*2650*/  IADD3.X R15, R17, UR5, RZ, P2, !PT ;  /* 0x00000005110f7c10 */ /* 0x000fe400097fe4ff */
[----:B------:R-:W-:Y:S01]  /*2660*/  IADD3 R12, P0, R14, UR7, RZ ;  /* 0x000000070e0c7c10 */ /* 0x000fe2000ff1e0ff */
[----:B------:R-:W3:Y:S01]  /*2670*/  LDSM.16.M88.4 R28, [R240] ;  /* 0x00000000f01c783b */ /* 0x000ee20000000200 */
[----:B------:R-:W-:-:S02]  /*2680*/  ISETP.LT.OR P2, PT, R24, 0x11, P1 ;  /* 0x000000111800780c */ /* 0x000fc40000f41670 */
[----:B------:R-:W-:Y:S02]  /*2690*/  IADD3.X R13, R15, UR5, RZ, P0, !PT ;  /* 0x000000050f0d7c10 */ /* 0x000fe400087fe4ff */
[----:B------:R-:W-:Y:S02]  /*26a0*/  ISETP.LT.OR P0, PT, R24, 0x21, P1 ;  /* 0x000000211800780c */ /* 0x000fe40000f01670 */
[----:B------:R-:W-:Y:S01]  /*26b0*/  IADD3 R2, P5, R12, UR7, RZ ;  /* 0x000000070c027c10 */ /* 0x000fe2000ffbe0ff */
[----:B------:R-:W-:Y:S01]  /*26c0*/  @!PT LDS RZ, [RZ] ;  /* 0x00000000fffff984 */ /* 0x000fe20000000800 */
[----:B------:R-:W-:Y:S01]  /*26d0*/  @!PT LDS RZ, [RZ] ;  /* 0x00000000fffff984 */ /* 0x000fe20000000800 */
[----:B------:R-:W-:Y:S01]  /*26e0*/  @!PT LDS RZ, [RZ] ;  /* 0x00000000fffff984 */ /* 0x000fe20000000800 */
[----:B------:R4:W-:Y:S01]  /*26f0*/  LDGSTS.E.BYPASS.LTC128B.128 [R246+0x100], [R20.64], !P3 ;  /* 0x0010000014f67fae */ /* 0x0009e2000d901d48 */
[C---:B------:R-:W-:Y:S02]  /*2700*/  ISETP.LT.OR P3, PT, R24.reuse, 0x41, P1 ;  /* 0x000000411800780c */ /* 0x040fe40000f61670 */
[----:B------:R-:W-:Y:S02]  /*2710*/  IADD3.X R3, R13, UR5, RZ, P5, !PT ;  /* 0x000000050d037c10 */ /* 0x000fe4000affe4ff */
[C---:B------:R-:W-:Y:S01]  /*2720*/  ISETP.LT.OR P5, PT, R24.reuse, 0x31, P1 ;  /* 0x000000311800780c */ /* 0x040fe20000fa1670 */
[----:B------:R5:W-:Y:S01]  /*2730*/  LDGSTS.E.BYPASS.LTC128B.128 [R246+0x900], [R18.64], !P2 ;  /* 0x0090000012f67fae */ /* 0x000be2000d101d48 */
[----:B------:R-:W-:-:S02]  /*2740*/  ISETP.LT.OR P2, PT, R24, 0x51, P1 ;  /* 0x000000511800780c */ /* 0x000fc40000f41670 */
[----:B------:R-:W-:Y:S01]  /*2750*/  ISETP.LT.OR P1, PT, R24, 0x61, P1 ;  /* 0x000000611800780c */ /* 0x000fe20000f21670 */
[----:B------:R2:W-:Y:S01]  /*2760*/  LDGSTS.E.BYPASS.LTC128B.128 [R246+0x1100], [R16.64], !P0 ;  /* 0x0110000010f67fae */ /* 0x0005e2000c101d48 */
[----:B------:R-:W-:-:S07]  /*2770*/  IMAD.MOV.U32 R0, RZ, RZ, R26 ;  /* 0x000000ffff007224 */ /* 0x000fce00078e001a */
[----:B------:R3:W-:Y:S01]  /*2780*/  LDGSTS.E.BYPASS.LTC128B.128 [R246+0x1900], [R14.64], !P5 ;  /* 0x019000000ef67fae */ /* 0x0007e2000e901d48 */
[----:B-1----:R-:W-:Y:S03]  /*2790*/  HMMA.16816.F32.BF16 R24, R4, R58, R84 ;  /* 0x0000003a0418723c */ /* 0x002fe60000041854 */
[----:B------:R3:W-:Y:S04]  /*27a0*/  LDGSTS.E.BYPASS.LTC128B.128 [R246+0x2100], [R12.64], !P3 ;  /* 0x021000000cf67fae */ /* 0x0007e8000d901d48 */
[----:B------:R1:W-:Y:S01]  /*27b0*/  LDGSTS.E.BYPASS.LTC128B.128 [R246+0x2900], [R2.64], !P2 ;  /* 0x0290000002f67fae */ /* 0x0003e2000d101d48 */
[----:B--2---:R-:W-:-:S04]  /*27c0*/  IADD3 R16, P0, R2, UR7, RZ ;  /* 0x0000000702107c10 */ /* 0x004fc8000ff1e0ff */
[----:B------:R-:W-:-:S05]  /*27d0*/  IADD3.X R17, R3, UR5, RZ, P0, !PT ;  /* 0x0000000503117c10 */ /* 0x000fca00087fe4ff */
[----:B------:R5:W-:Y:S04]  /*27e0*/  LDGSTS.E.BYPASS.LTC128B.128 [R246+0x3100], [R16.64], !P1 ;  /* 0x0310000010f67fae */ /* 0x000be8000c901d48 */
[----:B------:R-:W-:Y:S01]  /*27f0*/  LDSM.16.M88.4 R84, [R234+0x2800] ;  /* 0x00280000ea54783b */ /* 0x000fe20000000200 */
[----:B------:R-:W-:Y:S03]  /*2800*/  HMMA.16816.F32.BF16 R200, R4, R34, R172 ;  /* 0x0000002204c8723c */ /* 0x000fe600000418ac */
[----:B---3--:R-:W-:Y:S04]  /*2810*/  LDSM.16.M88.4 R12, [R236] ;  /* 0x00000000ec0c783b */ /* 0x008fe80000000200 */
[----:B------:R-:W0:Y:S04]  /*2820*/  LDGDEPBAR ;  /* 0x00000000000079af */ /* 0x000e280000000000 */
[----:B-----5:R-:W2:Y:S01]  /*2830*/  LDSM.16.M88.4 R16, [R236+0x2000] ;  /* 0x00200000ec10783b */ /* 0x020ea20000000200 */
[----:B------:R-:W-:Y:S11]  /*2840*/  HMMA.16816.F32.BF16 R248, R8, R28, R112 ;  /* 0x0000001c08f8723c */ /* 0x000ff60000041870 */
[----:B------:R-:W-:Y:S01]  /*2850*/  @!UPT UIADD3 URZ, URZ, URZ, URZ ;  /* 0x0000003f3f3ff290 */ /* 0x000fe2000fffe03f */
[----:B--2---:R-:W-:Y:S01]  /*2860*/  HMMA.16816.F32.BF16 R112, R16, R86, R200 ;  /* 0x000000561070723c */ /* 0x004fe200000418c8 */
[----:B------:R-:W2:Y:S07]  /*2870*/  LDL R200, [R1+0x28] ;  /* 0x0000280001c87983 */ /* 0x000eae0000100800 */
[C---:B----4-:R-:W-:Y:S01]  /*2880*/  HMMA.16816.F32.BF16 R20, R4.reuse, R28, R76 ;  /* 0x0000001c0414723c */ /* 0x050fe2000004184c */
[----:B------:R-:W-:Y:S07]  /*2890*/  LDSM.16.M88.4 R76, [R234] ;  /* 0x00000000ea4c783b */ /* 0x000fee0000000200 */
[C---:B------:R-:W-:Y:S01]  /*28a0*/  HMMA.16816.F32.BF16 R188, R4.reuse, R54, R88 ;  /* 0x0000003604bc723c */ /* 0x040fe20000041858 */
[----:B------:R-:W3:Y:S07]  /*28b0*/  LDSM.16.M88.4 R88, [R234+0x3000] ;  /* 0x00300000ea58783b */ /* 0x000eee0000000200 */
[C---:B------:R-:W-:Y:S01]  /*28c0*/  HMMA.16816.F32.BF16 R108, R4.reuse, R56, R60 ;  /* 0x00000038046c723c */ /* 0x040fe2000004183c */
[----:B------:R-:W-:Y:S07]  /*28d0*/  LDSM.16.M88.4 R60, [R234+0x2000] ;  /* 0x00200000ea3c783b */ /* 0x000fee0000000200 */
[C---:B------:R-:W-:Y:S01]  /*28e0*/  HMMA.16816.F32.BF16 R104, R4.reuse, R52, R64 ;  /* 0x000000340468723c */ /* 0x040fe20000041840 */
[----:B------:R-:W-:Y:S07]  /*28f0*/  LDSM.16.M88.4 R64, [R234+0x1800] ;  /* 0x00180000ea40783b */ /* 0x000fee0000000200 */
[C---:B------:R-:W-:Y:S01]  /*2900*/  HMMA.16816.F32.BF16 R100, R4.reuse, R48, R68 ;  /* 0x000000300464723c */ /* 0x040fe20000041844 */
[----:B------:R-:W-:Y:S07]  /*2910*/  LDSM.16.M88.4 R68, [R234+0x1000] ;  /* 0x00100000ea44783b */ /* 0x000fee0000000200 */
[C---:B------:R-:W-:Y:S01]  /*2920*/  HMMA.16816.F32.BF16 R40, R4.reuse, R32, R72 ;  /* 0x000000200428723c */ /* 0x040fe20000041848 */
[----:B------:R-:W4:Y:S07]  /*2930*/  LDSM.16.M88.4 R72, [R234+0x800] ;  /* 0x00080000ea48783b */ /* 0x000f2e0000000200 */
[C---:B------:R-:W-:Y:S08]  /*2940*/  HMMA.16816.F32.BF16 R208, R4.reuse, R46, R180 ;  /* 0x0000002e04d0723c */ /* 0x040ff000000418b4 */
[C---:B------:R-:W-:Y:S08]  /*2950*/  HMMA.16816.F32.BF16 R96, R4.reuse, R44, R96 ;  /* 0x0000002c0460723c */ /* 0x040ff00000041860 */
[----:B------:R-:W-:Y:S08]  /*2960*/  HMMA.16816.F32.BF16 R92, R4, R36, R92 ;  /* 0x00000024045c723c */ /* 0x000ff0000004185c */
[C---:B------:R-:W-:Y:S08]  /*2970*/  HMMA.16816.F32.BF16 R180, R8.reuse, R56, R164 ;  /* 0x0000003808b4723c */ /* 0x040ff000000418a4 */
[----:B------:R-:W-:Y:S08]  /*2980*/  HMMA.16816.F32.BF16 R192, R8, R52, R140 ;  /* 0x0000003408c0723c */ /* 0x000ff0000004188c */
[----:B------:R-:W-:Y:S08]  /*2990*/  HMMA.16816.F32.BF16 R216, R4, R50, R184 ;  /* 0x0000003204d8723c */ /* 0x000ff000000418b8 */
[C---:B------:R-:W-:Y:S08]  /*29a0*/  HMMA.16816.F32.BF16 R196, R8.reuse, R48, R132 ;  /* 0x0000003008c4723c */ /* 0x040ff00000041884 */
[C---:B------:R-:W-:Y:S08]  /*29b0*/  HMMA.16816.F32.BF16 R56, R8.reuse, R58, R160 ;  /* 0x0000003a0838723c */ /* 0x040ff000000418a0 */
[C---:B------:R-:W-:Y:S08]  /*29c0*/  HMMA.16816.F32.BF16 R52, R8.reuse, R54, R156 ;  /* 0x000000360834723c */ /* 0x040ff0000004189c */
[----:B------:R-:W-:Y:S08]  /*29d0*/  HMMA.16816.F32.BF16 R48, R8, R50, R148 ;  /* 0x000000320830723c */ /* 0x000ff00000041894 */
[C---:B------:R-:W-:Y:S08]  /*29e0*/  HMMA.16816.F32.BF16 R204, R4.reuse, R38, R176 ;  /* 0x0000002604cc723c */ /* 0x040ff000000418b0 */
[----:B------:R-:W-:Y:S01]  /*29f0*/  HMMA.16816.F32.BF16 R184, R4, R30, R168 ;  /* 0x0000001e04b8723c */ /* 0x000fe200000418a8 */
[----:B------:R-:W-:Y:S07]  /*2a00*/  LDSM.16.M88.4 R4, [R237+0x2000] ;  /* 0x00200000ed04783b */ /* 0x000fee0000000200 */
[C---:B------:R-:W-:Y:S08]  /*2a10*/  HMMA.16816.F32.BF16 R212, R8.reuse, R44, R128 ;  /* 0x0000002c08d4723c */ /* 0x040ff00000041880 */
[C---:B------:R-:W-:Y:S08]  /*2a20*/  HMMA.16816.F32.BF16 R220, R8.reuse, R36, R124 ;  /* 0x0000002408dc723c */ /* 0x040ff0000004187c */
[C---:B------:R-:W-:Y:S08]  /*2a30*/  HMMA.16816.F32.BF16 R224, R8.reuse, R32, R120 ;  /* 0x0000002008e0723c */ /* 0x040ff00000041878 */
[C---:B------:R-:W-:Y:S01]  /*2a40*/  HMMA.16816.F32.BF16 R152, R8.reuse, R46, R152 ;  /* 0x0000002e0898723c */ /* 0x040fe20000041898 */
[----:B------:R-:W5:Y:S07]  /*2a50*/  LDSM.16.M88.4 R44, [R231] ;  /* 0x00000000e72c783b */ /* 0x000f6e0000000200 */
[C---:B------:R-:W-:Y:S01]  /*2a60*/  HMMA.16816.F32.BF16 R172, R8.reuse, R38, R144 ;  /* 0x0000002608ac723c */ /* 0x040fe20000041890 */
[----:B------:R-:W-:Y:S07]  /*2a70*/  LDSM.16.M88.4 R36, [R231+0x1000] ;  /* 0x00100000e724783b */ /* 0x000fee0000000200 */
[C---:B------:R-:W-:Y:S01]  /*2a80*/  HMMA.16816.F32.BF16 R176, R8.reuse, R34, R136 ;  /* 0x0000002208b0723c */ /* 0x040fe20000041888 */
[----:B------:R-:W-:Y:S07]  /*2a90*/  LDSM.16.M88.4 R32, [R231+0x1800] ;  /* 0x00180000e720783b */ /* 0x000fee0000000200 */
[----:B------:R-:W-:Y:S01]  /*2aa0*/  HMMA.16816.F32.BF16 R168, R8, R30, R116 ;  /* 0x0000001e08a8723c */ /* 0x000fe20000041874 */
[----:B------:R-:W1:Y:S04]  /*2ab0*/  LDSM.16.M88.4 R8, [R237] ;  /* 0x00000000ed08783b */ /* 0x000e680000000200 */
[----:B------:R-:W-:Y:S03]  /*2ac0*/  LDSM.16.M88.4 R28, [R231+0x2000] ;  /* 0x00200000e71c783b */ /* 0x000fe60000000200 */
[C---:B------:R-:W-:Y:S01]  /*2ad0*/  HMMA.16816.F32.BF16 R140, R16.reuse, R84, R40 ;  /* 0x00000054108c723c */ /* 0x040fe20000041828 */
[----:B------:R-:W1:Y:S07]  /*2ae0*/  LDSM.16.M88.4 R40, [R231+0x800] ;  /* 0x00080000e728783b */ /* 0x000e6e0000000200 */
[C---:B---3--:R-:W-:Y:S01]  /*2af0*/  HMMA.16816.F32.BF16 R136, R16.reuse, R88, R20 ;  /* 0x000000581088723c */ /* 0x048fe20000041814 */
[----:B------:R-:W-:Y:S07]  /*2b00*/  LDSM.16.M88.4 R20, [R231+0x3000] ;  /* 0x00300000e714783b */ /* 0x000fee0000000200 */
[----:B------:R-:W-:Y:S01]  /*2b10*/  HMMA.16816.F32.BF16 R132, R16, R78, R24 ;  /* 0x0000004e1084723c */ /* 0x000fe20000041818 */
[----:B------:R-:W3:Y:S01]  /*2b20*/  LDSM.16.M88.4 R24, [R231+0x2800] ;  /* 0x00280000e718783b */ /* 0x000ee20000000200 */
[----:B------:R-:W-:-:S06]  /*2b30*/  DEPBAR.LE SB0, 0x0 ;  /* 0x000080000000791a */ /* 0x000fcc0000000000 */
        /* <DEDUP_REMOVED lines=24> */
[----:B--2---:R-:W-:Y:S01]  /*2cc0*/  ISETP.GT.AND P0, PT, R80, R200, PT ;  /* 0x000000c85000720c */ /* 0x004fe20003f04270 */
[----:B------:R-:W-:Y:S01]  /*2cd0*/  BSSY B0, `(.L_x_1138) ;  /* 0x0000044000007945 */ /* 0x000fe20003800000 */
[----:B------:R-:W-:-:S05]  /*2ce0*/  IMAD.MOV.U32 R209, RZ, RZ, R0 ;  /* 0x000000ffffd17224 */ /* 0x000fca00078e0000 */
[C---:B-----5:R-:W-:Y:S08]  /*2cf0*/  HMMA.16816.F32.BF16 R164, R4.reuse, R44, R164 ;  /* 0x0000002c04a4723c */ /* 0x060ff000000418a4 */
[----:B------:R-:W-:Y:S08]  /*2d00*/  HMMA.16816.F32.BF16 R132, R4, R46, R132 ;  /* 0x0000002e0484723c */ /* 0x000ff00000041884 */
[C---:B-1----:R-:W-:Y:S08]  /*2d10*/  HMMA.16816.F32.BF16 R104, R8.reuse, R44, R104 ;  /* 0x0000002c0868723c */ /* 0x042ff00000041868 */
        /* <DEDUP_REMOVED lines=15> */
[C---:B---3--:R-:W-:Y:S08]  /*2e10*/  HMMA.16816.F32.BF16 R140, R4.reuse, R24, R140 ;  /* 0x00000018048c723c */ /* 0x048ff0000004188c */
        /* <DEDUP_REMOVED lines=22> */
[----:B------:R-:W-:-:S03]  /*2f80*/  LEA R12, P0, R2, c[0x0][0x1c8], 0x1 ;  /* 0x00007200020c7a11 */ /* 0x000fc600078008ff */
[----:B------:R-:W-:Y:S01]  /*2f90*/  IMAD.IADD R0, R3, 0x1, R0 ;  /* 0x0000000103007824 */ /* 0x000fe200078e0200 */
[----:B------:R-:W-:-:S04]  /*2fa0*/  IADD3 R10, P1, R15, R12, RZ ;  /* 0x0000000c0f0a7210 */ /* 0x000fc80007f3e0ff */
[----:B------:R-:W-:Y:S02]  /*2fb0*/  LEA.HI.X R13, R2, c[0x0][0x1cc], R0, 0x1, P0 ;  /* 0x00007300020d7a11 */ /* 0x000fe400000f0c00 */
[----:B------:R-:W-:Y:S02]  /*2fc0*/  IADD3 R8, P0, R10, R15, RZ ;  /* 0x0000000f0a087210 */ /* 0x000fe40007f1e0ff */
[----:B------:R-:W-:Y:S01]  /*2fd0*/  IADD3.X R11, R14, R13, RZ, P1, !PT ;  /* 0x0000000d0e0b7210 */ /* 0x000fe20000ffe4ff */
[----:B------:R-:W-:Y:S01]  /*2fe0*/  @!PT LDS RZ, [RZ] ;  /* 0x00000000fffff984 */ /* 0x000fe20000000800 */
[----:B------:R-:W-:Y:S01]  /*2ff0*/  @!PT LDS RZ, [RZ] ;  /* 0x00000000fffff984 */ /* 0x000fe20000000800 */
[----:B------:R-:W-:Y:S01]  /*3000*/  @!PT LDS RZ, [RZ] ;  /* 0x00000000fffff984 */ /* 0x000fe20000000800 */
[----:B------:R1:W-:Y:S01]  /*3010*/  LDGSTS.E.BYPASS.LTC128B.128 [R246+0x3900], [R12.64], !P6 ;  /* 0x039000000cf67fae */ /* 0x0003e2000f101d48 */
[----:B------:R-:W-:-:S03]  /*3020*/  IADD3 R6, P1, R8, R15, RZ ;  /* 0x0000000f08067210 */ /* 0x000fc60007f3e0ff */
[--C-:B------:R-:W-:Y:S01]  /*3030*/  IMAD.X R9, R11, 0x1, R14.reuse, P0 ;  /* 0x000000010b097824 */ /* 0x100fe200000e060e */
[-C--:B------:R-:W-:Y:S01]  /*3040*/  IADD3 R4, P0, R6, R15.reuse, RZ ;  /* 0x0000000f06047210 */ /* 0x080fe20007f1e0ff */
[----:B------:R2:W-:Y:S02]  /*3050*/  LDGSTS.E.BYPASS.LTC128B.128 [R246+0x4100], [R10.64], !P6 ;  /* 0x041000000af67fae */ /* 0x0005e4000f101d48 */
[--C-:B------:R-:W-:Y:S01]  /*3060*/  IMAD.X R7, R9, 0x1, R14.reuse, P1 ;  /* 0x0000000109077824 */ /* 0x100fe200008e060e */
[-C--:B------:R-:W-:Y:S01]  /*3070*/  IADD3 R2, P1, R4, R15.reuse, RZ ;  /* 0x0000000f04027210 */ /* 0x080fe20007f3e0ff */
[----:B------:R2:W-:Y:S03]  /*3080*/  LDGSTS.E.BYPASS.LTC128B.128 [R246+0x4900], [R8.64], !P6 ;  /* 0x0490000008f67fae */ /* 0x0005e6000f101d48 */
[----:B------:R-:W-:Y:S01]  /*3090*/  IADD3.X R5, R7, R14, RZ, P0, !PT ;  /* 0x0000000e07057210 */ /* 0x000fe200007fe4ff */
[----:B------:R2:W-:Y:S04]  /*30a0*/  LDGSTS.E.BYPASS.LTC128B.128 [R246+0x5100], [R6.64], !P6 ;  /* 0x0510000006f67fae */ /* 0x0005e8000f101d48 */
[----:B------:R-:W-:Y:S01]  /*30b0*/  IMAD.X R3, R5, 0x1, R14, P1 ;  /* 0x0000000105037824 */ /* 0x000fe200008e060e */
[----:B------:R2:W-:Y:S04]  /*30c0*/  LDGSTS.E.BYPASS.LTC128B.128 [R246+0x5900], [R4.64], !P6 ;  /* 0x0590000004f67fae */ /* 0x0005e8000f101d48 */
[----:B------:R2:W-:Y:S01]  /*30d0*/  LDGSTS.E.BYPASS.LTC128B.128 [R246+0x6100], [R2.64], !P6 ;  /* 0x0610000002f67fae */ /* 0x0005e2000f101d48 */
[----:B-1----:R-:W-:-:S04]  /*30e0*/  IADD3 R12, P0, R2, R15, RZ ;  /* 0x0000000f020c7210 */ /* 0x002fc80007f1e0ff */
[----:B------:R-:W-:-:S05]  /*30f0*/  IADD3.X R13, R3, R14, RZ, P0, !PT ;  /* 0x0000000e030d7210 */ /* 0x000fca00007fe4ff */
[----:B------:R2:W-:Y:S04]  /*3100*/  LDGSTS.E.BYPASS.LTC128B.128 [R246+0x6900], [R12.64], !P6 ;  /* 0x069000000cf67fae */ /* 0x0005e8000f101d48 */
.L_x_1139:
[----:B------:R-:W-:Y:S05]  /*3110*/  BSYNC B0 ;  /* 0x0000000000007941 */ /* 0x000fea0003800000 */
.L_x_1138:
[----:B------:R-:W3:Y:S04]  /*3120*/  LDL R0, [R1+0x70] ;  /* 0x0000700001007983 */ /* 0x000ee80000100800 */
[----:B------:R-:W3:Y:S04]  /*3130*/  LDL R196, [R1+0x68] ;  /* 0x0000680001c47983 */ /* 0x000ee80000100800 */
[----:B--2---:R-:W2:Y:S04]  /*3140*/  LDL R5, [R1+0x50] ;  /* 0x0000500001057983 */ /* 0x004ea80000100800 */
[----:B------:R-:W-:Y:S04]  /*3150*/  STL [R1+0xac], R243 ;  /* 0x0000acf301007387 */ /* 0x000fe80000100800 */
        /* <DEDUP_REMOVED lines=11> */
[----:B------:R-:W0:Y:S01]  /*3210*/  LDGDEPBAR ;  /* 0x00000000000079af */ /* 0x000e220000000000 */
[----:B---3--:R-:W-:-:S04]  /*3220*/  IMAD.IADD R2, R0, 0x1, R196 ;  /* 0x0000000100027824 */ /* 0x008fc800078e02c4 */
[----:B------:R-:W-:-:S04]  /*3230*/  @P4 IMAD.HI.U32 R0, R2, c[0x0][0x2c8], RZ ;  /* 0x0000b20002004a27 */ /* 0x000fc800078e00ff */
[----:B------:R-:W-:Y:S01]  /*3240*/  IMAD.MOV.U32 R6, RZ, RZ, R2 ;  /* 0x000000ffff067224 */ /* 0x000fe200078e0002 */
[----:B------:R-:W-:Y:S01]  /*3250*/  @P4 SHF.R.U32.HI R6, RZ, c[0x0][0x2cc], R0 ;  /* 0x0000b300ff064a19 */ /* 0x000fe20000011600 */
[----:B------:R-:W-:Y:S04]  /*3260*/  STL [R1+0x4c], R2 ;  /* 0x00004c0201007387 */ /* 0x000fe80000100800 */
[----:B------:R-:W1:Y:S01]  /*3270*/  SHFL.IDX PT, R2, R6, 0x2, 0x1c1f ;  /* 0x005c1f0006027f89 */ /* 0x000e6200000e0000 */
[----:B------:R-:W-:-:S03]  /*3280*/  IADD3 R0, R81, c[0x0][0x1d0], RZ ;  /* 0x0000740051007a10 */ /* 0x000fc60007ffe0ff */
[----:B------:R-:W3:Y:S01]  /*3290*/  SHFL.IDX PT, R4, R6, 0x3, 0x1c1f ;  /* 0x007c1f0006047f89 */ /* 0x000ee200000e0000 */
[----:B--2---:R-:W-:-:S04]  /*32a0*/  IADD3 R3, -R5, 0x1, R0 ;  /* 0x0000000105037810 */ /* 0x004fc80007ffe100 */
[----:B------:R-:W-:Y:S01]  /*32b0*/  IADD3 R7, R3, -c[0x0][0x168], RZ ;  /* 0x80005a0003077a10 */ /* 0x000fe20007ffe0ff */
[----:B------:R-:W-:Y:S01]  /*32c0*/  IMAD.IADD R8, R0, 0x1, -R5 ;  /* 0x0000000100087824 */ /* 0x000fe200078e0a05 */
[----:B------:R-:W2:Y:S03]  /*32d0*/  SHFL.IDX PT, R3, R6, RZ, 0x1c1f ;  /* 0x001c1fff06037589 */ /* 0x000ea600000e0000 */
[----:B-1----:R-:W-:-:S05]  /*32e0*/  IMAD.IADD R2, R7, 0x1, R2 ;  /* 0x0000000107027824 */ /* 0x002fca00078e0202 */
[----:B------:R-:W-:Y:S01]  /*32f0*/  IMNMX R2, R8, R2, PT ;  /* 0x0000000208027217 */ /* 0x000fe20003800200 */
[----:B---3--:R-:W-:-:S03]  /*3300*/  IMAD.IADD R0, R7, 0x1, R4 ;  /* 0x0000000107007824 */ /* 0x008fc600078e0204 */
[----:B------:R-:W-:Y:S02]  /*3310*/  ISETP.GT.AND P2, PT, R2, 0x1, PT ;  /* 0x000000010200780c */ /* 0x000fe40003f44270 */
[----:B------:R-:W-:Y:S02]  /*3320*/  IMNMX R0, R8, R0, PT ;  /* 0x0000000008007217 */ /* 0x000fe40003800200 */
[----:B------:R-:W-:Y:S02]  /*3330*/  FSEL R12, R165, -INF , P2 ;  /* 0xff800000a50c7808 */ /* 0x000fe40001000000 */
[C---:B------:R-:W-:Y:S02]  /*3340*/  ISETP.GT.AND P2, PT, R2.reuse, 0x9, PT ;  /* 0x000000090200780c */ /* 0x040fe40003f44270 */
[----:B------:R-:W-:Y:S02]  /*3350*/  ISETP.GT.AND P3, PT, R2, RZ, PT ;  /* 0x000000ff0200720c */ /* 0x000fe40003f64270 */
[----:B------:R-:W-:-:S02]  /*3360*/  FSEL R14, R133, -INF , P2 ;  /* 0xff800000850e7808 */ /* 0x000fc40001000000 */
[----:B------:R-:W-:Y:S02]  /*3370*/  ISETP.GT.AND P0, PT, R0, 0x1, PT ;  /* 0x000000010000780c */ /* 0x000fe40003f04270 */
[----:B------:R-:W-:Y:S02]  /*3380*/  ISETP.GT.AND P2, PT, R2, 0x11, PT ;  /* 0x000000110200780c */ /* 0x000fe40003f44270 */
[----:B------:R-:W-:Y:S02]  /*3390*/  ISETP.GT.AND P1, PT, R0, RZ, PT ;  /* 0x000000ff0000720c */ /* 0x000fe40003f24270 */
[----:B------:R-:W-:Y:S02]  /*33a0*/  FSEL R11, R164, -INF , P3 ;  /* 0xff800000a40b7808 */ /* 0x000fe40001800000 */
[----:B------:R-:W-:Y:S02]  /*33b0*/  FSEL R16, R167, -INF , P0 ;  /* 0xff800000a7107808 */ /* 0x000fe40000000000 */
[----:B------:R-:W-:-:S02]  /*33c0*/  FSEL R23, R161, -INF , P2 ;  /* 0xff800000a1177808 */ /* 0x000fc40001000000 */
[----:B------:R-:W-:Y:S02]  /*33d0*/  ISETP.GT.AND P3, PT, R2, 0x8, PT ;  /* 0x000000080200780c */ /* 0x000fe40003f64270 */
[----:B------:R-:W-:Y:S02]  /*33e0*/  ISETP.GT.AND P0, PT, R0, 0x9, PT ;  /* 0x000000090000780c */ /* 0x000fe40003f04270 */
[----:B------:R-:W-:Y:S02]  /*33f0*/  ISETP.GT.AND P2, PT, R2, 0x19, PT ;  /* 0x000000190200780c */ /* 0x000fe40003f44270 */
[----:B------:R-:W-:Y:S02]  /*3400*/  FSEL R15, R166, -INF , P1 ;  /* 0xff800000a60f7808 */ /* 0x000fe40000800000 */
[----:B------:R-:W-:Y:S02]  /*3410*/  ISETP.GT.AND P1, PT, R0, 0x8, PT ;  /* 0x000000080000780c */ /* 0x000fe40003f24270 */
[----:B------:R-:W-:-:S02]  /*3420*/  FSEL R13, R132, -INF , P3 ;  /* 0xff800000840d7808 */ /* 0x000fc40001800000 */
[----:B------:R-:W-:Y:S02]  /*3430*/  FSEL R21, R135, -INF , P0 ;  /* 0xff80000087157808 */ /* 0x000fe40000000000 */
[----:B------:R-:W-:Y:S01]  /*3440*/  FSEL R25, R129, -INF , P2 ;  /* 0xff80000081197808 */ /* 0x000fe20001000000 */
[----:B--2---:R-:W-:Y:S01]  /*3450*/  IMAD.IADD R3, R7, 0x1, R3 ;  /* 0x0000000107037824 */ /* 0x004fe200078e0203 */
[----:B------:R-:W-:Y:S02]  /*3460*/  ISETP.GT.AND P3, PT, R2, 0x10, PT ;  /* 0x000000100200780c */ /* 0x000fe40003f64270 */
[----:B------:R-:W-:Y:S02]  /*3470*/  ISETP.GT.AND P0, PT, R0, 0x11, PT ;  /* 0x000000110000780c */ /* 0x000fe40003f04270 */
[----:B------:R-:W-:Y:S02]  /*3480*/  ISETP.GT.AND P2, PT, R2, 0x21, PT ;  /* 0x000000210200780c */ /* 0x000fe40003f44270 */
[----:B------:R-:W-:-:S02]  /*3490*/  FSEL R20, R134, -INF , P1 ;  /* 0xff80000086147808 */ /* 0x000fc40000800000 */
[----:B------:R-:W-:Y:S02]  /*34a0*/  FSEL R22, R160, -INF , P3 ;  /* 0xff800000a0167808 */ /* 0x000fe40001800000 */
[----:B------:R-:W-:Y:S02]  /*34b0*/  FSEL R27, R163, -INF , P0 ;  /* 0xff800000a31b7808 */ /* 0x000fe40000000000 */
[----:B------:R-:W-:Y:S02]  /*34c0*/  FSEL R134, R157, -INF , P2 ;  /* 0xff8000009d867808 */ /* 0x000fe40001000000 */
[----:B------:R-:W-:Y:S02]  /*34d0*/  ISETP.GT.AND P1, PT, R0, 0x10, PT ;  /* 0x000000100000780c */ /* 0x000fe40003f24270 */
[----:B------:R-:W-:Y:S02]  /*34e0*/  ISETP.GT.AND P3, PT, R2, 0x18, PT ;  /* 0x000000180200780c */ /* 0x000fe40003f64270 */
[----:B------:R-:W-:-:S02]  /*34f0*/  ISETP.GT.AND P0, PT, R0, 0x19, PT ;  /* 0x000000190000780c */ /* 0x000fc40003f04270 */
[----:B------:R-:W-:Y:S02]  /*3500*/  ISETP.GT.AND P2, PT, R2, 0x29, PT ;  /* 0x000000290200780c */ /* 0x000fe40003f44270 */
[----:B------:R-:W-:Y:S02]  /*3510*/  IMNMX R3, R8, R3, PT ;  /* 0x0000000308037217 */ /* 0x000fe40003800200 */
[----:B------:R-:W-:Y:S02]  /*3520*/  FSEL R26, R162, -INF , P1 ;  /* 0xff800000a21a7808 */ /* 0x000fe40000800000 */
[----:B------:R-:W-:Y:S02]  /*3530*/  FSEL R24, R128, -INF , P3 ;  /* 0xff80000080187808 */ /* 0x000fe40001800000 */
[----:B------:R-:W-:Y:S02]  /*3540*/  FSEL R72, R131, -INF , P0 ;  /* 0xff80000083487808 */ /* 0x000fe40000000000 */
[----:B------:R-:W-:-:S02]  /*3550*/  FSEL R132, R125, -INF , P2 ;  /* 0xff8000007d847808 */ /* 0x000fc40001000000 */
[----:B------:R-:W-:Y:S02]  /*3560*/  ISETP.GT.AND P1, PT, R0, 0x18, PT ;  /* 0x000000180000780c */ /* 0x000fe40003f24270 */
[----:B------:R-:W-:Y:S02]  /*3570*/  ISETP.GT.AND P3, PT, R2, 0x20, PT ;  /* 0x000000200200780c */ /* 0x000fe40003f64270 */
[----:B------:R-:W-:Y:S02]  /*3580*/  ISETP.GT.AND P0, PT, R0, 0x21, PT ;  /* 0x000000210000780c */ /* 0x000fe40003f04270 */
[----:B------:R-:W-:Y:S02]  /*3590*/  ISETP.GT.AND P2, PT, R3, 0x1, PT ;  /* 0x000000010300780c */ /* 0x000fe40003f44270 */
[----:B------:R-:W-:Y:S02]  /*35a0*/  FSEL R32, R130, -INF , P1 ;  /* 0xff80000082207808 */ /* 0x000fe40000800000 */
[----:B------:R-:W-:-:S02]  /*35b0*/  FSEL R138, R156, -INF , P3 ;  /* 0xff8000009c8a7808 */ /* 0x000fc40001800000 */
[----:B------:R-:W-:Y:S02]  /*35c0*/  FSEL R139, R159, -INF , P0 ;  /* 0xff8000009f8b7808 */ /* 0x000fe40000000000 */
[----:B------:R-:W-:Y:S02]  /*35d0*/  FSEL R10, R105, -INF , P2 ;  /* 0xff800000690a7808 */ /* 0x000fe40001000000 */
[----:B------:R-:W-:Y:S02]  /*35e0*/  ISETP.GT.AND P1, PT, R0, 0x20, PT ;  /* 0x000000200000780c */ /* 0x000fe40003f24270 */
[----:B------:R-:W-:Y:S02]  /*35f0*/  ISETP.GT.AND P3, PT, R2, 0x28, PT ;  /* 0x000000280200780c */ /* 0x000fe40003f64270 */
[----:B------:R-:W-:Y:S02]  /*3600*/  ISETP.GT.AND P0, PT, R0, 0x29, PT ;  /* 0x000000290000780c */ /* 0x000fe40003f04270 */
[----:B------:R-:W-:-:S02]  /*3610*/  ISETP.GT.AND P2, PT, R3, 0x11, PT ;  /* 0x000000110300780c */ /* 0x000fc40003f44270 */
[----:B------:R-:W-:Y:S02]  /*3620*/  FSEL R152, R158, -INF , P1 ;  /* 0xff8000009e987808 */ /* 0x000fe40000800000 */
[----:B------:R-:W-:Y:S02]  /*3630*/  FSEL R133, R124, -INF , P3 ;  /* 0xff8000007c857808 */ /* 0x000fe40001800000 */
[----:B------:R-:W-:Y:S02]  /*3640*/  FSEL R154, R127, -INF , P0 ;  /* 0xff8000007f9a7808 */ /* 0x000fe40000000000 */
[----:B------:R-:W-:Y:S02]  /*3650*/  FSEL R88, R97, -INF , P2 ;  /* 0xff80000061587808 */ /* 0x000fe40001000000 */
[----:B------:R-:W-:Y:S02]  /*3660*/  ISETP.GT.AND P1, PT, R0, 0x28, PT ;  /* 0x000000280000780c */ /* 0x000fe40003f24270 */
[----:B------:R-:W-:-:S02]  /*3670*/  ISETP.GT.AND P3, PT, R3, RZ, PT ;  /* 0x000000ff0300720c */ /* 0x000fc40003f64270 */
[C---:B------:R-:W-:Y:S02]  /*3680*/  ISETP.GT.AND P0, PT, R3.reuse, 0x9, PT ;  /* 0x000000090300780c */ /* 0x040fe40003f04270 */
[----:B------:R-:W-:Y:S02]  /*3690*/  ISETP.GT.AND P2, PT, R3, 0x21, PT ;  /* 0x000000210300780c */ /* 0x000fe40003f44270 */
[----:B------:R-:W-:Y:S02]  /*36a0*/  FSEL R153, R126, -INF , P1 ;  /* 0xff8000007e997808 */ /* 0x000fe40000800000 */
[----:B------:R-:W-:Y:S02]  /*36b0*/  FSEL R9, R104, -INF , P3 ;  /* 0xff80000068097808 */ /* 0x000fe40001800000 */
[----:B------:R-:W-:Y:S02]  /*36c0*/  FSEL R85, R101, -INF , P0 ;  /* 0xff80000065557808 */ /* 0x000fe40000000000 */
[----:B------:R-:W-:-:S02]  /*36d0*/  FSEL R130, R77, -INF , P2 ;  /* 0xff8000004d827808 */ /* 0x000fc40001000000 */
[C---:B------:R-:W-:Y:S02]  /*36e0*/  ISETP.GT.AND P1, PT, R3.reuse, 0x8, PT ;  /* 0x000000080300780c */ /* 0x040fe40003f24270 */
[C---:B------:R-:W-:Y:S02]  /*36f0*/  ISETP.GT.AND P3, PT, R3.reuse, 0x10, PT ;  /* 0x000000100300780c */ /* 0x040fe40003f64270 */
[C---:B------:R-:W-:Y:S02]  /*3700*/  ISETP.GT.AND P0, PT, R3.reuse, 0x19, PT ;  /* 0x000000190300780c */ /* 0x040fe40003f04270 */
[----:B------:R-:W-:Y:S02]  /*3710*/  ISETP.GT.AND P2, PT, R3, 0x31, PT ;  /* 0x000000310300780c */ /* 0x000fe40003f44270 */
[----:B------:R-:W-:Y:S02]  /*3720*/  FSEL R84, R100, -INF , P1 ;  /* 0xff80000064547808 */ /* 0x000fe40000800000 */
[----:B------:R-:W-:-:S02]  /*3730*/  FSEL R87, R96, -INF , P3 ;  /* 0xff80000060577808 */ /* 0x000fc40001800000 */
[----:B------:R-:W-:Y:S02]  /*3740*/  FSEL R90, R93, -INF , P0 ;  /* 0xff8000005d5a7808 */ /* 0x000fe40000000000 */
[----:B------:R-:W-:Y:S02]  /*3750*/  FSEL R159, R37, -INF , P2 ;  /* 0xff800000259f7808 */ /* 0x000fe40001000000 */
[C---:B------:R-:W-:Y:S02]  /*3760*/  ISETP.GT.AND P1, PT, R3.reuse, 0x18, PT ;  /* 0x000000180300780c */ /* 0x040fe40003f24270 */
[C---:B------:R-:W-:Y:S02]  /*3770*/  ISETP.GT.AND P3, PT, R3.reuse, 0x20, PT ;  /* 0x000000200300780c */ /* 0x040fe40003f64270 */
[C---:B------:R-:W-:Y:S02]  /*3780*/  ISETP.GT.AND P0, PT, R3.reuse, 0x29, PT ;  /* 0x000000290300780c */ /* 0x040fe40003f04270 */
[----:B------:R-:W-:-:S02]  /*3790*/  ISETP.GT.AND P2, PT, R3, 0x41, PT ;  /* 0x000000410300780c */ /* 0x000fc40003f44270 */
        /* <DEDUP_REMOVED lines=14> */
[----:B------:R-:W-:Y:S02]  /*3880*/  ISETP.GT.AND P0, PT, R3, 0x49, PT ;  /* 0x000000490300780c */ /* 0x000fe40003f04270 */
[----:B------:R-:W-:Y:S02]  /*3890*/  ISETP.GT.AND P2, PT, R2, 0x30, PT ;  /* 0x000000300200780c */ /* 0x000fe40003f44270 */
[----:B------:R-:W-:Y:S02]  /*38a0*/  FSEL R158, R64, -INF , P1 ;  /* 0xff800000409e7808 */ /* 0x000fe40000800000 */
[----:B------:R-:W-:-:S02]  /*38b0*/  FSEL R182, R56, -INF , P3 ;  /* 0xff80000038b67808 */ /* 0x000fc40001800000 */
[----:B------:R-:W-:Y:S02]  /*38c0*/  FSEL R185, R61, -INF , P0 ;  /* 0xff8000003db97808 */ /* 0x000fe40000000000 */
[----:B------:R-:W-:Y:S02]  /*38d0*/  FSEL R156, R148, -INF , P2 ;  /* 0xff800000949c7808 */ /* 0x000fe40001000000 */
[C---:B------:R-:W-:Y:S02]  /*38e0*/  ISETP.GT.AND P1, PT, R3.reuse, 0x48, PT ;  /* 0x000000480300780c */ /* 0x040fe40003f24270 */
[C---:B------:R-:W-:Y:S02]  /*38f0*/  ISETP.GT.AND P3, PT, R3.reuse, 0x50, PT ;  /* 0x000000500300780c */ /* 0x040fe40003f64270 */
[----:B------:R-:W-:Y:S02]  /*3900*/  ISETP.GT.AND P0, PT, R3, 0x59, PT ;  /* 0x000000590300780c */ /* 0x000fe40003f04270 */
        /* <DEDUP_REMOVED lines=8> */
[C---:B------:R-:W-:Y:S02]  /*3990*/  ISETP.GT.AND P3, PT, R3.reuse, 0x68, PT ;  /* 0x000000680300780c */ /* 0x040fe40003f64270 */
[----:B------:R-:W-:Y:S02]  /*39a0*/  ISETP.GT.AND P2, PT, R3, 0x69, PT ;  /* 0x000000690300780c */ /* 0x000fe40003f44270 */
[----:B------:R-:W-:Y:S02]  /*39b0*/  FMNMX.FTZ R3, R9, R10, !PT ;  /* 0x0000000a09037209 */ /* 0x000fe40007810000 */
[----:B------:R-:W-:Y:S02]  /*39c0*/  FSEL R197, R48, -INF , P1 ;  /* 0xff80000030c57808 */ /* 0x000fe40000800000 */
[----:B------:R-:W-:-:S02]  /*39d0*/  FMNMX.FTZ R3, R84, R3, !PT ;  /* 0x0000000354037209 */ /* 0x000fc40007810000 */
[----:B------:R-:W-:Y:S02]  /*39e0*/  ISETP.GT.AND P1, PT, R2, 0x31, PT ;  /* 0x000000310200780c */ /* 0x000fe40003f24270 */
[----:B------:R-:W-:Y:S02]  /*39f0*/  FMNMX.FTZ R3, R85, R3, !PT ;  /* 0x0000000355037209 */ /* 0x000fe40007810000 */
[----:B------:R-:W-:Y:S02]  /*3a00*/  FSEL R155, R149, -INF , P1 ;  /* 0xff800000959b7808 */ /* 0x000fe40000800000 */
[----:B------:R-:W-:Y:S02]  /*3a10*/  ISETP.GT.AND P1, PT, R0, 0x31, PT ;  /* 0x000000310000780c */ /* 0x000fe40003f24270 */
[----:B------:R-:W-:Y:S02]  /*3a20*/  FMNMX.FTZ R3, R87, R3, !PT ;  /* 0x0000000357037209 */ /* 0x000fe40007810000 */
[----:B------:R-:W-:-:S02]  /*3a30*/  FSEL R151, R151, -INF , P1 ;  /* 0xff80000097977808 */ /* 0x000fc40000800000 */
[----:B------:R-:W-:Y:S02]  /*3a40*/  ISETP.GT.AND P1, PT, R2, 0x38, PT ;  /* 0x000000380200780c */ /* 0x000fe40003f24270 */
[----:B------:R-:W-:Y:S02]  /*3a50*/  FMNMX.FTZ R3, R88, R3, !PT ;  /* 0x0000000358037209 */ /* 0x000fe40007810000 */
[----:B------:R-:W-:Y:S02]  /*3a60*/  FMNMX.FTZ R4, R11, R12, !PT ;  /* 0x0000000c0b047209 */ /* 0x000fe40007810000 */
[----:B------:R-:W-:Y:S02]  /*3a70*/  FSEL R236, R41, -INF , P0 ;  /* 0xff80000029ec7808 */ /* 0x000fe40000000000 */
[----:B------:R-:W-:Y:S02]  /*3a80*/  FSEL R235, R28, -INF , P3 ;  /* 0xff8000001ceb7808 */ /* 0x000fe40001800000 */
[----:B------:R-:W-:-:S02]  /*3a90*/  FSEL R234, R29, -INF , P2 ;  /* 0xff8000001dea7808 */ /* 0x000fc40001000000 */
[----:B------:R-:W-:Y:S02]  /*3aa0*/  FSEL R149, R120, -INF , P1 ;  /* 0xff80000078957808 */ /* 0x000fe40000800000 */
[----:B------:R-:W-:Y:S02]  /*3ab0*/  FMNMX.FTZ R3, R89, R3, !PT ;  /* 0x0000000359037209 */ /* 0x000fe40007810000 */
[C---:B------:R-:W-:Y:S02]  /*3ac0*/  ISETP.GT.AND P0, PT, R2.reuse, 0x39, PT ;  /* 0x000000390200780c */ /* 0x040fe40003f04270 */
[C---:B------:R-:W-:Y:S02]  /*3ad0*/  ISETP.GT.AND P3, PT, R2.reuse, 0x40, PT ;  /* 0x000000400200780c */ /* 0x040fe40003f64270 */
[C---:B------:R-:W-:Y:S02]  /*3ae0*/  ISETP.GT.AND P2, PT, R2.reuse, 0x41, PT ;  /* 0x000000410200780c */ /* 0x040fe40003f44270 */
[----:B------:R-:W-:-:S02]  /*3af0*/  ISETP.GT.AND P1, PT, R2, 0x48, PT ;  /* 0x000000480200780c */ /* 0x000fc40003f24270 */
[----:B------:R-:W-:Y:S02]  /*3b00*/  FMNMX.FTZ R4, R13, R4, !PT ;  /* 0x000000040d047209 */ /* 0x000fe40007810000 */
[----:B------:R-:W-:Y:S02]  /*3b10*/  FMNMX.FTZ R3, R90, R3, !PT ;  /* 0x000000035a037209 */ /* 0x000fe40007810000 */
[----:B------:R-:W-:Y:S02]  /*3b20*/  FSEL R148, R121, -INF , P0 ;  /* 0xff80000079947808 */ /* 0x000fe40000000000 */
[----:B------:R-:W-:Y:S02]  /*3b30*/  FSEL R177, R144, -INF , P3 ;  /* 0xff80000090b17808 */ /* 0x000fe40001800000 */
[----:B------:R-:W-:Y:S02]  /*3b40*/  FSEL R176, R145, -INF , P2 ;  /* 0xff80000091b07808 */ /* 0x000fe40001000000 */
[----:B------:R-:W-:-:S02]  /*3b50*/  FSEL R181, R116, -INF , P1 ;  /* 0xff80000074b57808 */ /* 0x000fc40000800000 */
[----:B------:R-:W-:Y:S02]  /*3b60*/  FMNMX.FTZ R4, R14, R4, !PT ;  /* 0x000000040e047209 */ /* 0x000fe40007810000 */
[C---:B------:R-:W-:Y:S02]  /*3b70*/  ISETP.GT.AND P0, PT, R2.reuse, 0x49, PT ;  /* 0x000000490200780c */ /* 0x040fe40003f04270 */
[C---:B------:R-:W-:Y:S02]  /*3b80*/  ISETP.GT.AND P3, PT, R2.reuse, 0x50, PT ;  /* 0x000000500200780c */ /* 0x040fe40003f64270 */
[C---:B------:R-:W-:Y:S02]  /*3b90*/  ISETP.GT.AND P2, PT, R2.reuse, 0x51, PT ;  /* 0x000000510200780c */ /* 0x040fe40003f44270 */
[----:B------:R-:W-:Y:S02]  /*3ba0*/  ISETP.GT.AND P1, PT, R2, 0x58, PT ;  /* 0x000000580200780c */ /* 0x000fe40003f24270 */
[----:B------:R-:W-:-:S02]  /*3bb0*/  FMNMX.FTZ R3, R131, R3, !PT ;  /* 0x0000000383037209 */ /* 0x000fc40007810000 */
[----:B------:R-:W-:Y:S02]  /*3bc0*/  FMNMX.FTZ R4, R22, R4, !PT ;  /* 0x0000000416047209 */ /* 0x000fe40007810000 */
[----:B------:R-:W-:Y:S02]  /*3bd0*/  FSEL R238, R40, -INF , P5 ;  /* 0xff80000028ee7808 */ /* 0x000fe40002800000 */
[----:B------:R-:W-:Y:S02]  /*3be0*/  FSEL R180, R117, -INF , P0 ;  /* 0xff80000075b47808 */ /* 0x000fe40000000000 */
[----:B------:R-:W-:Y:S02]  /*3bf0*/  FSEL R190, R140, -INF , P3 ;  /* 0xff8000008cbe7808 */ /* 0x000fe40001800000 */
[----:B------:R-:W-:Y:S02]  /*3c00*/  FSEL R192, R141, -INF , P2 ;  /* 0xff8000008dc07808 */ /* 0x000fe40001000000 */
[----:B------:R-:W-:-:S02]  /*3c10*/  FSEL R194, R112, -INF , P1 ;  /* 0xff80000070c27808 */ /* 0x000fc40000800000 */
[C---:B------:R-:W-:Y:S02]  /*3c20*/  ISETP.GT.AND P0, PT, R2.reuse, 0x59, PT ;  /* 0x000000590200780c */ /* 0x040fe40003f04270 */
[C---:B------:R-:W-:Y:S02]  /*3c30*/  ISETP.GT.AND P5, PT, R2.reuse, 0x60, PT ;  /* 0x000000600200780c */ /* 0x040fe40003fa4270 */
[C---:B------:R-:W-:Y:S02]  /*3c40*/  ISETP.GT.AND P3, PT, R2.reuse, 0x61, PT ;  /* 0x000000610200780c */ /* 0x040fe40003f64270 */
[C---:B------:R-:W-:Y:S02]  /*3c50*/  ISETP.GT.AND P2, PT, R2.reuse, 0x68, PT ;  /* 0x000000680200780c */ /* 0x040fe40003f44270 */
[----:B------:R-:W-:Y:S02]  /*3c60*/  ISETP.GT.AND P1, PT, R2, 0x69, PT ;  /* 0x000000690200780c */ /* 0x000fe40003f24270 */
        /* <DEDUP_REMOVED lines=27> */
[----:B------:R-:W-:Y:S02]  /*3e20*/  FSEL R237, R113, -INF , P0 ;  /* 0xff80000071ed7808 */ /* 0x000fe40000000000 */
[----:B------:R-:W-:Y:S02]  /*3e30*/  ISETP.GT.AND P0, PT, R0, 0x38, PT ;  /* 0x000000380000780c */ /* 0x000fe40003f04270 */
[----:B------:R-:W-:Y:S02]  /*3e40*/  FMNMX.FTZ R3, R155, R3, !PT ;  /* 0x000000039b037209 */ /* 0x000fe40007810000 */
[----:B------:R-:W-:-:S02]  /*3e50*/  FMNMX.FTZ R4, R153, R4, !PT ;  /* 0x0000000499047209 */ /* 0x000fc40007810000 */
[----:B------:R-:W-:Y:S02]  /*3e60*/  FMNMX.FTZ R2, R185, R2, !PT ;  /* 0x00000002b9027209 */ /* 0x000fe40007810000 */
[----:B------:R-:W-:Y:S02]  /*3e70*/  FSEL R145, R122, -INF , P0 ;  /* 0xff8000007a917808 */ /* 0x000fe40000000000 */
[----:B------:R-:W-:Y:S02]  /*3e80*/  FMNMX.FTZ R3, R149, R3, !PT ;  /* 0x0000000395037209 */ /* 0x000fe40007810000 */
[----:B------:R-:W-:Y:S02]  /*3e90*/  FMNMX.FTZ R4, R154, R4, !PT ;  /* 0x000000049a047209 */ /* 0x000fe40007810000 */
[----:B------:R-:W-:Y:S02]  /*3ea0*/  ISETP.GT.AND P0, PT, R0, 0x39, PT ;  /* 0x000000390000780c */ /* 0x000fe40003f04270 */
        /* <DEDUP_REMOVED lines=10> */
[----:B------:R-:W-:Y:S02]  /*3f50*/  ISETP.GT.AND P0, PT, R0, 0x41, PT ;  /* 0x000000410000780c */ /* 0x000fe40003f04270 */
[----:B------:R-:W-:Y:S02]  /*3f60*/  FMNMX.FTZ R3, R176, R3, !PT ;  /* 0x00000003b0037209 */ /* 0x000fe40007810000 */
[----:B------:R-:W-:-:S02]  /*3f70*/  FMNMX.FTZ R4, R145, R4, !PT ;  /* 0x0000000491047209 */ /* 0x000fc40007810000 */
[----:B------:R-:W-:Y:S02]  /*3f80*/  FMNMX.FTZ R2, R239, R2, !PT ;  /* 0x00000002ef027209 */ /* 0x000fe40007810000 */
[----:B------:R-:W-:Y:S02]  /*3f90*/  FSEL R173, R147, -INF , P0 ;  /* 0xff80000093ad7808 */ /* 0x000fe40000000000 */
[----:B------:R-:W-:Y:S02]  /*3fa0*/  ISETP.GT.AND P0, PT, R0, 0x48, PT ;  /* 0x000000480000780c */ /* 0x000fe40003f04270 */
[----:B------:R-:W-:Y:S02]  /*3fb0*/  FMNMX.FTZ R3, R181, R3, !PT ;  /* 0x00000003b5037209 */ /* 0x000fe40007810000 */
[----:B------:R-:W-:Y:S02]  /*3fc0*/  FMNMX.FTZ R4, R144, R4, !PT ;  /* 0x0000000490047209 */ /* 0x000fe40007810000 */
[----:B------:R-:W-:-:S02]  /*3fd0*/  FMNMX.FTZ R2, R238, R2, !PT ;  /* 0x00000002ee027209 */ /* 0x000fc40007810000 */
[----:B------:R-:W-:Y:S02]  /*3fe0*/  FSEL R174, R118, -INF , P0 ;  /* 0xff80000076ae7808 */ /* 0x000fe40000000000 */
[----:B------:R-:W-:Y:S02]  /*3ff0*/  FMNMX.FTZ R3, R180, R3, !PT ;  /* 0x00000003b4037209 */ /* 0x000fe40007810000 */
        /* <DEDUP_REMOVED lines=11> */
[----:B------:R-:W-:Y:S01]  /*40b0*/  FMNMX.FTZ R2, R234, R2, !PT ;  /* 0x00000002ea027209 */ /* 0x000fe20007810000 */
[----:B------:R-:W1:Y:S01]  /*40c0*/  SHFL.IDX PT, R5, R6, 0x1, 0x1c1f ;  /* 0x003c1f0006057f89 */ /* 0x000e6200000e0000 */
[----:B------:R-:W-:Y:S02]  /*40d0*/  ISETP.GT.AND P0, PT, R0, 0x51, PT ;  /* 0x000000510000780c */ /* 0x000fe40003f04270 */
[----:B------:R-:W-:Y:S02]  /*40e0*/  FMNMX.FTZ R3, R194, R3, !PT ;  /* 0x00000003c2037209 */ /* 0x000fe40007810000 */
[----:B------:R-:W-:Y:S01]  /*40f0*/  FMNMX.FTZ R4, R172, R4, !PT ;  /* 0x00000004ac047209 */ /* 0x000fe20007810000 */
[----:B------:R-:W2:Y:S01]  /*4100*/  SHFL.BFLY PT, R137, R2, 0x2, 0x1f ;  /* 0x0c401f0002897f89 */ /* 0x000ea200000e0000 */
[----:B------:R-:W-:-:S02]  /*4110*/  FSEL R207, R143, -INF , P0 ;  /* 0xff8000008fcf7808 */ /* 0x000fc40000000000 */
[----:B------:R-:W-:Y:S02]  /*4120*/  FSEL R201, R168, -INF , P5 ;  /* 0xff800000a8c97808 */ /* 0x000fe40002800000 */
[C---:B------:R-:W-:Y:S02]  /*4130*/  ISETP.GT.AND P0, PT, R0.reuse, 0x58, PT ;  /* 0x000000580000780c */ /* 0x040fe40003f04270 */
[----:B------:R-:W-:Y:S02]  /*4140*/  FMNMX.FTZ R3, R237, R3, !PT ;  /* 0x00000003ed037209 */ /* 0x000fe40007810000 */
[----:B------:R-:W-:Y:S02]  /*4150*/  FMNMX.FTZ R4, R215, R4, !PT ;  /* 0x00000004d7047209 */ /* 0x000fe40007810000 */
[----:B------:R-:W-:Y:S02]  /*4160*/  FSEL R210, R169, -INF , P3 ;  /* 0xff800000a9d27808 */ /* 0x000fe40001800000 */
[----:B------:R-:W-:-:S02]  /*4170*/  ISETP.GT.AND P3, PT, R0, 0x59, PT ;  /* 0x000000590000780c */ /* 0x000fc40003f64270 */
[----:B------:R-:W-:Y:S02]  /*4180*/  FMNMX.FTZ R3, R201, R3, !PT ;  /* 0x00000003c9037209 */ /* 0x000fe40007810000 */
[----:B------:R-:W-:Y:S02]  /*4190*/  FSEL R204, R114, -INF , P0 ;  /* 0xff80000072cc7808 */ /* 0x000fe40000000000 */
[----:B------:R-:W-:Y:S02]  /*41a0*/  FMNMX.FTZ R4, R207, R4, !PT ;  /* 0x00000004cf047209 */ /* 0x000fe40007810000 */
[----:B------:R-:W-:Y:S02]  /*41b0*/  FSEL R199, R109, -INF , P1 ;  /* 0xff8000006dc77808 */ /* 0x000fe40000800000 */
[----:B------:R-:W-:Y:S02]  /*41c0*/  FSEL R193, R108, -INF , P2 ;  /* 0xff8000006cc17808 */ /* 0x000fe40001000000 */
[----:B------:R-:W-:-:S02]  /*41d0*/  FMNMX.FTZ R3, R210, R3, !PT ;  /* 0x00000003d2037209 */ /* 0x000fc40007810000 */
[----:B------:R-:W-:Y:S02]  /*41e0*/  FSEL R203, R115, -INF , P3 ;  /* 0xff80000073cb7808 */ /* 0x000fe40001800000 */
[----:B------:R-:W-:Y:S02]  /*41f0*/  ISETP.GT.AND P1, PT, R0, 0x60, PT ;  /* 0x000000600000780c */ /* 0x000fe40003f24270 */
[----:B------:R-:W-:Y:S02]  /*4200*/  FMNMX.FTZ R4, R204, R4, !PT ;  /* 0x00000004cc047209 */ /* 0x000fe40007810000 */
[----:B------:R-:W-:Y:S02]  /*4210*/  FMNMX.FTZ R3, R193, R3, !PT ;  /* 0x00000003c1037209 */ /* 0x000fe40007810000 */
[----:B------:R-:W-:Y:S02]  /*4220*/  ISETP.GT.AND P0, PT, R0, 0x61, PT ;  /* 0x000000610000780c */ /* 0x000fe40003f04270 */
[----:B------:R-:W-:-:S02]  /*4230*/  FSEL R202, R170, -INF , P1 ;  /* 0xff800000aaca7808 */ /* 0x000fc40000800000 */
[----:B------:R-:W-:Y:S02]  /*4240*/  FMNMX.FTZ R4, R203, R4, !PT ;  /* 0x00000004cb047209 */ /* 0x000fe40007810000 */
[----:B------:R-:W-:Y:S02]  /*4250*/  FMNMX.FTZ R3, R199, R3, !PT ;  /* 0x00000003c7037209 */ /* 0x000fe40007810000 */
[----:B------:R-:W-:Y:S02]  /*4260*/  FSEL R206, R171, -INF , P0 ;  /* 0xff800000abce7808 */ /* 0x000fe40000000000 */
[----:B------:R-:W-:Y:S02]  /*4270*/  ISETP.GT.AND P1, PT, R0, 0x68, PT ;  /* 0x000000680000780c */ /* 0x000fe40003f24270 */
[----:B------:R-:W-:Y:S01]  /*4280*/  FMNMX.FTZ R4, R202, R4, !PT ;  /* 0x00000004ca047209 */ /* 0x000fe20007810000 */
[----:B-1----:R-:W-:Y:S01]  /*4290*/  IMAD.IADD R5, R7, 0x1, R5 ;  /* 0x0000000107057824 */ /* 0x002fe200078e0205 */
[----:B------:R-:W-:Y:S01]  /*42a0*/  ISETP.GT.AND P0, PT, R0, 0x69, PT ;  /* 0x000000690000780c */ /* 0x000fe20003f04270 */
[----:B------:R-:W1:Y:S01]  /*42b0*/  SHFL.BFLY PT, R7, R3, 0x2, 0x1f ;  /* 0x0c401f0003077f89 */ /* 0x000e6200000e0000 */
[----:B------:R-:W-:-:S02]  /*42c0*/  FSEL R208, R110, -INF , P1 ;  /* 0xff8000006ed07808 */ /* 0x000fc40000800000 */
[----:B------:R-:W-:Y:S02]  /*42d0*/  FMNMX.FTZ R4, R206, R4, !PT ;  /* 0x00000004ce047209 */ /* 0x000fe40007810000 */
[----:B--2---:R-:W-:Y:S02]  /*42e0*/  FMNMX.FTZ R137, R2, R137, !PT ;  /* 0x0000008902897209 */ /* 0x004fe40007810000 */
[----:B------:R-:W-:Y:S02]  /*42f0*/  FSEL R216, R111, -INF , P0 ;  /* 0xff8000006fd87808 */ /* 0x000fe40000000000 */
[----:B------:R-:W-:Y:S02]  /*4300*/  FMNMX.FTZ R2, R208, R4, !PT ;  /* 0x00000004d0027209 */ /* 0x000fe40007810000 */
[----:B------:R-:W-:Y:S02]  /*4310*/  IMNMX R0, R8, R5, PT ;  /* 0x0000000508007217 */ /* 0x000fe40003800200 */
[----:B------:R-:W-:-:S02]  /*4320*/  FMNMX.FTZ R2, R216, R2, !PT ;  /* 0x00000002d8027209 */ /* 0x000fc40007810000 */
[C---:B------:R-:W-:Y:S02]  /*4330*/  ISETP.GT.AND P1, PT, R0.reuse, RZ, PT ;  /* 0x000000ff0000720c */ /* 0x040fe40003f24270 */
[----:B------:R-:W-:Y:S01]  /*4340*/  ISETP.GT.AND P0, PT, R0, 0x1, PT ;  /* 0x000000010000780c */ /* 0x000fe20003f04270 */
[----:B------:R-:W2:Y:S01]  /*4350*/  SHFL.BFLY PT, R6, R2, 0x2, 0x1f ;  /* 0x0c401f0002067f89 */ /* 0x000ea200000e0000 */
[----:B------:R-:W-:Y:S02]  /*4360*/  FSEL R69, R106, -INF , P1 ;  /* 0xff8000006a457808 */ /* 0x000fe40000800000 */
[----:B------:R-:W-:Y:S01]  /*4370*/  FSEL R68, R107, -INF , P0 ;  /* 0xff8000006b447808 */ /* 0x000fe20000000000 */
[----:B------:R-:W3:Y:S01]  /*4380*/  SHFL.BFLY PT, R4, R137, 0x1, 0x1f ;  /* 0x0c201f0089047f89 */ /* 0x000ee200000e0000 */
[C---:B------:R-:W-:Y:S02]  /*4390*/  ISETP.GT.AND P3, PT, R0.reuse, 0x8, PT ;  /* 0x000000080000780c */ /* 0x040fe40003f64270 */
[----:B------:R-:W-:-:S02]  /*43a0*/  ISETP.GT.AND P2, PT, R0, 0x9, PT ;  /* 0x000000090000780c */ /* 0x000fc40003f44270 */
[----:B------:R-:W-:Y:S02]  /*43b0*/  FSEL R71, R102, -INF , P3 ;  /* 0xff80000066477808 */ /* 0x000fe40001800000 */
[----:B------:R-:W-:Y:S02]  /*43c0*/  FMNMX.FTZ R5, R69, R68, !PT ;  /* 0x0000004445057209 */ /* 0x000fe40007810000 */
[----:B------:R-:W-:Y:S02]  /*43d0*/  ISETP.GT.AND P1, PT, R0, 0x10, PT ;  /* 0x000000100000780c */ /* 0x000fe40003f24270 */
[----:B------:R-:W-:Y:S02]  /*43e0*/  FSEL R80, R103, -INF , P2 ;  /* 0xff80000067507808 */ /* 0x000fe40001000000 */
[----:B------:R-:W-:Y:S02]  /*43f0*/  FMNMX.FTZ R5, R71, R5, !PT ;  /* 0x0000000547057209 */ /* 0x000fe40007810000 */
[----:B-1----:R-:W-:-:S02]  /*4400*/  FMNMX.FTZ R3, R3, R7, !PT ;  /* 0x0000000703037209 */ /* 0x002fc40007810000 */
[----:B------:R-:W-:Y:S02]  /*4410*/  ISETP.GT.AND P0, PT, R0, 0x11, PT ;  /* 0x000000110000780c */ /* 0x000fe40003f04270 */
[----:B------:R-:W-:Y:S02]  /*4420*/  FSEL R7, R98, -INF , P1 ;  /* 0xff80000062077808 */ /* 0x000fe40000800000 */
[----:B------:R-:W-:Y:S01]  /*4430*/  FMNMX.FTZ R5, R80, R5, !PT ;  /* 0x0000000550057209 */ /* 0x000fe20007810000 */
[----:B------:R-:W1:Y:S01]  /*4440*/  SHFL.BFLY PT, R135, R3, 0x1, 0x1f ;  /* 0x0c201f0003877f89 */ /* 0x000e6200000e0000 */
[----:B------:R-:W-:Y:S02]  /*4450*/  FSEL R81, R99, -INF , P0 ;  /* 0xff80000063517808 */ /* 0x000fe40000000000 */
[----:B------:R-:W-:Y:S02]  /*4460*/  ISETP.GT.AND P3, PT, R0, 0x18, PT ;  /* 0x000000180000780c */ /* 0x000fe40003f64270 */
[----:B------:R-:W-:-:S02]  /*4470*/  FMNMX.FTZ R5, R7, R5, !PT ;  /* 0x0000000507057209 */ /* 0x000fc40007810000 */
[----:B------:R-:W-:Y:S02]  /*4480*/  ISETP.GT.AND P2, PT, R0, 0x19, PT ;  /* 0x000000190000780c */ /* 0x000fe40003f44270 */
[----:B------:R-:W-:Y:S02]  /*4490*/  FSEL R82, R94, -INF , P3 ;  /* 0xff8000005e527808 */ /* 0x000fe40001800000 */
[----:B------:R-:W-:Y:S02]  /*44a0*/  FMNMX.FTZ R5, R81, R5, !PT ;  /* 0x0000000551057209 */ /* 0x000fe40007810000 */
[----:B------:R-:W-:Y:S02]  /*44b0*/  ISETP.GT.AND P0, PT, R0, 0x21, PT ;  /* 0x000000210000780c */ /* 0x000fe40003f04270 */
[----:B--2---:R-:W-:Y:S02]  /*44c0*/  FMNMX.FTZ R2, R2, R6, !PT ;  /* 0x0000000602027209 */ /* 0x004fe40007810000 */
[----:B------:R-:W-:-:S02]  /*44d0*/  ISETP.GT.AND P1, PT, R0, 0x20, PT ;  /* 0x000000200000780c */ /* 0x000fc40003f24270 */
[----:B------:R-:W-:Y:S02]  /*44e0*/  FSEL R83, R95, -INF , P2 ;  /* 0xff8000005f537808 */ /* 0x000fe40001000000 */
[----:B------:R-:W-:Y:S02]  /*44f0*/  FMNMX.FTZ R5, R82, R5, !PT ;  /* 0x0000000552057209 */ /* 0x000fe40007810000 */
[----:B------:R-:W-:Y:S02]  /*4500*/  FSEL R91, R79, -INF , P0 ;  /* 0xff8000004f5b7808 */ /* 0x000fe40000000000 */
[----:B---3--:R-:W-:Y:S01]  /*4510*/  FMNMX.FTZ R137, R137, R4, !PT ;  /* 0x0000000489897209 */ /* 0x008fe20007810000 */
[----:B------:R-:W2:Y:S01]  /*4520*/  SHFL.BFLY PT, R70, R2, 0x1, 0x1f ;  /* 0x0c201f0002467f89 */ /* 0x000ea200000e0000 */
[----:B------:R-:W-:Y:S02]  /*4530*/  ISETP.GT.AND P0, PT, R0, 0x29, PT ;  /* 0x000000290000780c */ /* 0x000fe40003f04270 */
[----:B------:R-:W-:-:S02]  /*4540*/  FSEL R86, R78, -INF , P1 ;  /* 0xff8000004e567808 */ /* 0x000fc40000800000 */
[----:B------:R-:W-:Y:S01]  /*4550*/  FMNMX.FTZ R5, R83, R5, !PT ;  /* 0x0000000553057209 */ /* 0x000fe20007810000 */
[----:B------:R-:W-:Y:S01]  /*4560*/  FMUL.FTZ R4, R137, c[0x0][0x2d0] ;  /* 0x0000b40089047a20 */ /* 0x000fe20000410000 */
[----:B------:R-:W-:Y:S02]  /*4570*/  FSEL R97, R47, -INF , P0 ;  /* 0xff8000002f617808 */ /* 0x000fe40000000000 */
[----:B------:R-:W-:Y:S02]  /*4580*/  FSETP.NEU.FTZ.AND P0, PT, R137, -INF , PT ;  /* 0xff8000008900780b */ /* 0x000fe40003f1d000 */
[----:B------:R-:W-:Y:S02]  /*4590*/  ISETP.GT.AND P1, PT, R0, 0x28, PT ;  /* 0x000000280000780c */ /* 0x000fe40003f24270 */
[----:B------:R-:W-:Y:S02]  /*45a0*/  FMNMX.FTZ R5, R86, R5, !PT ;  /* 0x0000000556057209 */ /* 0x000fe40007810000 */
[----:B------:R-:W-:-:S02]  /*45b0*/  FSEL R4, R4, RZ, P0 ;  /* 0x000000ff04047208 */ /* 0x000fc40000000000 */
[----:B------:R-:W-:Y:S02]  /*45c0*/  FSEL R96, R46, -INF , P1 ;  /* 0xff8000002e607808 */ /* 0x000fe40000800000 */
[----:B------:R-:W-:Y:S02]  /*45d0*/  FMNMX.FTZ R5, R91, R5, !PT ;  /* 0x000000055b057209 */ /* 0x000fe40007810000 */
[----:B-1----:R-:W-:Y:S01]  /*45e0*/  FMNMX.FTZ R135, R3, R135, !PT ;  /* 0x0000008703877209 */ /* 0x002fe20007810000 */
[--C-:B------:R-:W-:Y:S01]  /*45f0*/  FFMA.FTZ R3, R9, c[0x0][0x2d0], -R4.reuse ;  /* 0x0000b40009037a23 */ /* 0x100fe20000010804 */
[----:B------:R-:W-:Y:S02]  /*4600*/  ISETP.GT.AND P2, PT, R0, 0x30, PT ;  /* 0x000000300000780c */ /* 0x000fe40003f44270 */
[----:B--2---:R-:W-:Y:S01]  /*4610*/  FMNMX.FTZ R70, R2, R70, !PT ;  /* 0x0000004602467209 */ /* 0x004fe20007810000 */
[----:B------:R-:W-:Y:S01]  /*4620*/  FFMA.FTZ R6, R10, c[0x0][0x2d0], -R4 ;  /* 0x0000b4000a067a23 */ /* 0x000fe20000010804 */
[----:B------:R-:W-:Y:S01]  /*4630*/  FMNMX.FTZ R5, R96, R5, !PT ;  /* 0x0000000560057209 */ /* 0x000fe20007810000 */
[----:B------:R1:W-:Y:S01]  /*4640*/  MUFU.EX2 R225, R3 ;  /* 0x0000000300e17308 */ /* 0x0003e20000000800 */
[----:B------:R-:W-:Y:S01]  /*4650*/  ISETP.GT.AND P1, PT, R0, 0x31, PT ;  /* 0x000000310000780c */ /* 0x000fe20003f24270 */
[----:B------:R-:W-:Y:S01]  /*4660*/  LDSM.16.MT88.4 R44, [R232] ;  /* 0x00000000e82c783b */ /* 0x000fe20000004200 */
[----:B------:R-:W-:-:S02]  /*4670*/  FSEL R124, R38, -INF , P2 ;  /* 0xff800000267c7808 */ /* 0x000fc40001000000 */
[----:B------:R-:W-:Y:S02]  /*4680*/  FMNMX.FTZ R5, R97, R5, !PT ;  /* 0x0000000561057209 */ /* 0x000fe40007810000 */
[----:B------:R-:W-:Y:S02]  /*4690*/  FSETP.NEU.FTZ.AND P0, PT, R135, -INF , PT ;  /* 0xff8000008700780b */ /* 0x000fe40003f1d000 */
[----:B------:R-:W-:Y:S02]  /*46a0*/  FSEL R127, R39, -INF , P1 ;  /* 0xff800000277f7808 */ /* 0x000fe40000800000 */
[----:B------:R-:W-:Y:S01]  /*46b0*/  ISETP.GT.AND P2, PT, R0, 0x38, PT ;  /* 0x000000380000780c */ /* 0x000fe20003f44270 */
[----:B------:R2:W-:Y:S01]  /*46c0*/  MUFU.EX2 R186, R6 ;  /* 0x0000000600ba7308 */ /* 0x0005e20000000800 */
[----:B------:R-:W-:Y:S01]  /*46d0*/  FMNMX.FTZ R5, R124, R5, !PT ;  /* 0x000000057c057209 */ /* 0x000fe20007810000 */
[----:B------:R-:W-:Y:S01]  /*46e0*/  LDSM.16.MT88.4 R36, [R233] ;  /* 0x00000000e924783b */ /* 0x000fe20000004200 */
[----:B-1----:R-:W-:Y:S01]  /*46f0*/  FMUL.FTZ R3, R135, c[0x0][0x2d0] ;  /* 0x0000b40087037a20 */ /* 0x002fe20000410000 */
[----:B------:R-:W-:-:S02]  /*4700*/  ISETP.GT.AND P1, PT, R0, 0x39, PT ;  /* 0x000000390000780c */ /* 0x000fc40003f24270 */
[----:B------:R-:W-:Y:S02]  /*4710*/  FSEL R125, R66, -INF , P2 ;  /* 0xff800000427d7808 */ /* 0x000fe40001000000 */
[----:B------:R-:W-:Y:S02]  /*4720*/  FSEL R3, R3, RZ, P0 ;  /* 0x000000ff03037208 */ /* 0x000fe40000000000 */
[----:B------:R-:W-:Y:S02]  /*4730*/  FMNMX.FTZ R2, R127, R5, !PT ;  /* 0x000000057f027209 */ /* 0x000fe40007810000 */
[----:B------:R-:W-:Y:S01]  /*4740*/  FSEL R126, R67, -INF , P1 ;  /* 0xff800000437e7808 */ /* 0x000fe20000800000 */
[----:B------:R-:W-:Y:S01]  /*4750*/  FFMA.FTZ R5, R13, c[0x0][0x2d0], -R3 ;  /* 0x0000b4000d057a23 */ /* 0x000fe20000010803 */
[C---:B------:R-:W-:Y:S02]  /*4760*/  ISETP.GT.AND P1, PT, R0.reuse, 0x40, PT ;  /* 0x000000400000780c */ /* 0x040fe40003f24270 */
[----:B------:R-:W-:Y:S01]  /*4770*/  FMNMX.FTZ R2, R125, R2, !PT ;  /* 0x000000027d027209 */ /* 0x000fe20007810000 */
[----:B------:R1:W-:Y:S01]  /*4780*/  MUFU.EX2 R214, R5 ;  /* 0x0000000500d67308 */ /* 0x0003e20000000800 */
[----:B------:R-:W-:-:S02]  /*4790*/  ISETP.GT.AND P0, PT, R0, 0x41, PT ;  /* 0x000000410000780c */ /* 0x000fc40003f04270 */
[----:B------:R-:W-:Y:S02]  /*47a0*/  FSEL R140, R58, -INF , P1 ;  /* 0xff8000003a8c7808 */ /* 0x000fe40000800000 */
[----:B------:R-:W-:Y:S02]  /*47b0*/  FSEL R142, R59, -INF , P0 ;  /* 0xff8000003b8e7808 */ /* 0x000fe40000000000 */
[C---:B------:R-:W-:Y:S02]  /*47c0*/  ISETP.GT.AND P1, PT, R0.reuse, 0x48, PT ;  /* 0x000000480000780c */ /* 0x040fe40003f24270 */
[----:B------:R-:W-:Y:S01]  /*47d0*/  ISETP.GT.AND P2, PT, R0, 0x50, PT ;  /* 0x000000500000780c */ /* 0x000fe20003f44270 */
[----:B--2---:R-:W-:Y:S01]  /*47e0*/  FFMA.FTZ R6, R11, c[0x0][0x2d0], -R3 ;  /* 0x0000b4000b067a23 */ /* 0x004fe20000010803 */
[----:B-1----:R-:W-:Y:S01]  /*47f0*/  FMNMX.FTZ R5, R126, R2, !PT ;  /* 0x000000027e057209 */ /* 0x002fe20007810000 */
[----:B------:R-:W-:Y:S03]  /*4800*/  LDSM.16.MT88.4 R56, [R229+0x800] ;  /* 0x00080000e538783b */ /* 0x000fe60000004200 */
[----:B------:R-:W-:-:S02]  /*4810*/  FMNMX.FTZ R5, R140, R5, !PT ;  /* 0x000000058c057209 */ /* 0x000fc40007810000 */
[----:B------:R-:W-:Y:S02]  /*4820*/  ISETP.GT.AND P0, PT, R0, 0x49, PT ;  /* 0x000000490000780c */ /* 0x000fe40003f04270 */
[----:B------:R-:W-:Y:S02]  /*4830*/  FSEL R141, R62, -INF , P1 ;  /* 0xff8000003e8d7808 */ /* 0x000fe40000800000 */
[----:B------:R-:W-:Y:S02]  /*4840*/  FMNMX.FTZ R5, R142, R5, !PT ;  /* 0x000000058e057209 */ /* 0x000fe40007810000 */
[----:B------:R-:W-:Y:S02]  /*4850*/  FSEL R143, R63, -INF , P0 ;  /* 0xff8000003f8f7808 */ /* 0x000fe40000000000 */
[----:B------:R-:W-:Y:S02]  /*4860*/  FMNMX.FTZ R5, R141, R5, !PT ;  /* 0x000000058d057209 */ /* 0x000fe40007810000 */
[----:B------:R-:W-:Y:S01]  /*4870*/  ISETP.GT.AND P1, PT, R0, 0x51, PT ;  /* 0x000000510000780c */ /* 0x000fe20003f24270 */
[----:B------:R-:W-:Y:S01]  /*4880*/  FMUL.FTZ R2, R70, c[0x0][0x2d0] ;  /* 0x0000b40046027a20 */ /* 0x000fe20000410000 */
[----:B------:R-:W-:-:S02]  /*4890*/  FSEL R168, R54, -INF , P2 ;  /* 0xff80000036a87808 */ /* 0x000fc40001000000 */
[----:B------:R-:W-:Y:S02]  /*48a0*/  FMNMX.FTZ R5, R143, R5, !PT ;  /* 0x000000058f057209 */ /* 0x000fe40007810000 */
[----:B------:R-:W-:Y:S02]  /*48b0*/  FSETP.NEU.FTZ.AND P0, PT, R70, -INF , PT ;  /* 0xff8000004600780b */ /* 0x000fe40003f1d000 */
[----:B------:R-:W-:Y:S02]  /*48c0*/  FSEL R167, R55, -INF , P1 ;  /* 0xff80000037a77808 */ /* 0x000fe40000800000 */
[----:B------:R-:W-:Y:S01]  /*48d0*/  ISETP.GT.AND P1, PT, R0, 0x58, PT ;  /* 0x000000580000780c */ /* 0x000fe20003f24270 */
[----:B------:R1:W-:Y:S01]  /*48e0*/  MUFU.EX2 R205, R6 ;  /* 0x0000000600cd7308 */ /* 0x0003e20000000800 */
[----:B------:R-:W-:Y:S01]  /*48f0*/  FMNMX.FTZ R5, R168, R5, !PT ;  /* 0x00000005a8057209 */ /* 0x000fe20007810000 */
[----:B------:R-:W-:Y:S01]  /*4900*/  LDSM.16.MT88.4 R52, [R233+0x800] ;  /* 0x00080000e934783b */ /* 0x000fe20000004200 */
[----:B------:R-:W-:-:S02]  /*4910*/  FSEL R2, R2, RZ, P0 ;  /* 0x000000ff02027208 */ /* 0x000fc40000000000 */
[----:B------:R-:W-:Y:S02]  /*4920*/  ISETP.GT.AND P0, PT, R0, 0x59, PT ;  /* 0x000000590000780c */ /* 0x000fe40003f04270 */
[----:B------:R-:W-:Y:S02]  /*4930*/  FSEL R164, R50, -INF , P1 ;  /* 0xff80000032a47808 */ /* 0x000fe40000800000 */
[----:B------:R-:W-:Y:S02]  /*4940*/  FMNMX.FTZ R5, R167, R5, !PT ;  /* 0x00000005a7057209 */ /* 0x000fe40007810000 */
[----:B------:R-:W-:Y:S02]  /*4950*/  FSEL R165, R51, -INF , P0 ;  /* 0xff80000033a57808 */ /* 0x000fe40000000000 */
[----:B------:R-:W-:Y:S01]  /*4960*/  ISETP.GT.AND P0, PT, R0, 0x60, PT ;  /* 0x000000600000780c */ /* 0x000fe20003f04270 */
[----:B------:R-:W-:Y:S01]  /*4970*/  LDSM.16.MT88.4 R48, [R230+0x800] ;  /* 0x00080000e630783b */ /* 0x000fe20000004200 */
[----:B------:R-:W-:Y:S01]  /*4980*/  FMNMX.FTZ R5, R164, R5, !PT ;  /* 0x00000005a4057209 */ /* 0x000fe20007810000 */
[----:B-1----:R-:W-:Y:S01]  /*4990*/  FFMA.FTZ R6, R12, c[0x0][0x2d0], -R3 ;  /* 0x0000b4000c067a23 */ /* 0x002fe20000010803 */
[----:B------:R-:W-:-:S02]  /*49a0*/  ISETP.GT.AND P2, PT, R0, 0x61, PT ;  /* 0x000000610000780c */ /* 0x000fc40003f44270 */
[----:B------:R-:W-:Y:S01]  /*49b0*/  FSEL R163, R42, -INF , P0 ;  /* 0xff8000002aa37808 */ /* 0x000fe20000000000 */
[----:B------:R1:W2:Y:S01]  /*49c0*/  MUFU.EX2 R198, R6 ;  /* 0x0000000600c67308 */ /* 0x0002a20000000800 */
[----:B------:R-:W-:Y:S02]  /*49d0*/  FMNMX.FTZ R5, R165, R5, !PT ;  /* 0x00000005a5057209 */ /* 0x000fe40007810000 */
[C---:B------:R-:W-:Y:S02]  /*49e0*/  ISETP.GT.AND P1, PT, R0.reuse, 0x68, PT ;  /* 0x000000680000780c */ /* 0x040fe40003f24270 */
[----:B------:R-:W-:Y:S01]  /*49f0*/  ISETP.GT.AND P0, PT, R0, 0x69, PT ;  /* 0x000000690000780c */ /* 0x000fe20003f04270 */
[----:B------:R-:W-:Y:S01]  /*4a00*/  FFMA.FTZ R0, R21, c[0x0][0x2d0], -R2 ;  /* 0x0000b40015007a23 */ /* 0x000fe20000010802 */
[----:B------:R-:W-:Y:S02]  /*4a10*/  FSEL R162, R43, -INF , P2 ;  /* 0xff8000002ba27808 */ /* 0x000fe40001000000 */
[----:B------:R-:W-:Y:S01]  /*4a20*/  FMNMX.FTZ R5, R163, R5, !PT ;  /* 0x00000005a3057209 */ /* 0x000fe20007810000 */
[----:B-1----:R-:W-:Y:S01]  /*4a30*/  FFMA.FTZ R6, R14, c[0x0][0x2d0], -R3 ;  /* 0x0000b4000e067a23 */ /* 0x002fe20000010803 */
[----:B------:R1:W-:Y:S01]  /*4a40*/  MUFU.EX2 R242, R0 ;  /* 0x0000000000f27308 */ /* 0x0003e20000000800 */
[----:B------:R-:W-:Y:S01]  /*4a50*/  FSEL R161, R30, -INF , P1 ;  /* 0xff8000001ea17808 */ /* 0x000fe20000800000 */
[----:B------:R-:W-:Y:S06]  /*4a60*/  LDSM.16.MT88.4 R40, [R230] ;  /* 0x00000000e628783b */ /* 0x000fec0000004200 */
[----:B------:R3:W4:Y:S01]  /*4a70*/  MUFU.EX2 R191, R6 ;  /* 0x0000000600bf7308 */ /* 0x0007220000000800 */
[----:B------:R-:W-:-:S02]  /*4a80*/  FSEL R147, R31, -INF , P0 ;  /* 0xff8000001f937808 */ /* 0x000fc40000000000 */
[----:B-1----:R-:W-:Y:S01]  /*4a90*/  FMNMX.FTZ R0, R162, R5, !PT ;  /* 0x00000005a2007209 */ /* 0x002fe20007810000 */
[----:B---3--:R-:W-:-:S03]  /*4aa0*/  FFMA.FTZ R6, R15, c[0x0][0x2d0], -R2 ;  /* 0x0000b4000f067a23 */ /* 0x008fc60000010802 */
[----:B------:R-:W-:Y:S01]  /*4ab0*/  FMNMX.FTZ R0, R161, R0, !PT ;  /* 0x00000000a1007209 */ /* 0x000fe20007810000 */
[----:B------:R1:W-:Y:S03]  /*4ac0*/  MUFU.EX2 R227, R6 ;  /* 0x0000000600e37308 */ /* 0x0003e60000000800 */
[----:B------:R-:W-:Y:S01]  /*4ad0*/  FMNMX.FTZ R0, R147, R0, !PT ;  /* 0x0000000093007209 */ /* 0x000fe20007810000 */
[--C-:B-1----:R-:W-:Y:S02]  /*4ae0*/  FFMA.FTZ R6, R16, c[0x0][0x2d0], -R2.reuse ;  /* 0x0000b40010067a23 */ /* 0x102fe40000010802 */
[----:B------:R-:W-:Y:S01]  /*4af0*/  FFMA.FTZ R5, R22, c[0x0][0x2d0], -R3 ;  /* 0x0000b40016057a23 */ /* 0x000fe20000010803 */
[----:B------:R-:W-:Y:S01]  /*4b00*/  LDSM.16.MT88.4 R16, [R229] ;  /* 0x00000000e510783b */ /* 0x000fe20000004200 */
[----:B------:R1:W3:Y:S02]  /*4b10*/  MUFU.EX2 R187, R6 ;  /* 0x0000000600bb7308 */ /* 0x0002e40000000800 */
[----:B-1----:R-:W-:-:S06]  /*4b20*/  FFMA.FTZ R6, R20, c[0x0][0x2d0], -R2 ;  /* 0x0000b40014067a23 */ /* 0x002fcc0000010802 */
[----:B------:R1:W1:Y:S02]  /*4b30*/  MUFU.EX2 R223, R6 ;  /* 0x0000000600df7308 */ /* 0x0002640000000800 */
[----:B-1----:R-:W1:Y:S06]  /*4b40*/  SHFL.BFLY PT, R6, R0, 0x2, 0x1f ;  /* 0x0c401f0000067f89 */ /* 0x002e6c00000e0000 */
[----:B------:R2:W-:Y:S02]  /*4b50*/  MUFU.EX2 R217, R5 ;  /* 0x0000000500d97308 */ /* 0x0005e40000000800 */
[----:B--2---:R-:W-:-:S06]  /*4b60*/  FFMA.FTZ R5, R23, c[0x0][0x2d0], -R3 ;  /* 0x0000b40017057a23 */ /* 0x004fcc0000010803 */
[----:B------:R2:W2:Y:S01]  /*4b70*/  MUFU.EX2 R240, R5 ;  /* 0x0000000500f07308 */ /* 0x0004a20000000800 */
[----:B-1----:R-:W-:Y:S01]  /*4b80*/  FMNMX.FTZ R0, R0, R6, !PT ;  /* 0x0000000600007209 */ /* 0x002fe20007810000 */
[----:B--2---:R-:W-:-:S06]  /*4b90*/  FFMA.FTZ R5, R24, c[0x0][0x2d0], -R3 ;  /* 0x0000b40018057a23 */ /* 0x004fcc0000010803 */
[----:B------:R1:W-:Y:S01]  /*4ba0*/  MUFU.EX2 R212, R5 ;  /* 0x0000000500d47308 */ /* 0x0003e20000000800 */
[----:B------:R-:W2:Y:S01]  /*4bb0*/  SHFL.BFLY PT, R6, R0, 0x1, 0x1f ;  /* 0x0c201f0000067f89 */ /* 0x000ea200000e0000 */
[----:B-1----:R-:W-:-:S06]  /*4bc0*/  FFMA.FTZ R5, R25, c[0x0][0x2d0], -R3 ;  /* 0x0000b40019057a23 */ /* 0x002fcc0000010803 */
[----:B------:R1:W-:Y:S02]  /*4bd0*/  MUFU.EX2 R195, R5 ;  /* 0x0000000500c37308 */ /* 0x0003e40000000800 */
[----:B-1----:R-:W-:-:S06]  /*4be0*/  FFMA.FTZ R5, R26, c[0x0][0x2d0], -R2 ;  /* 0x0000b4001a057a23 */ /* 0x002fcc0000010802 */
[----:B------:R1:W-:Y:S02]  /*4bf0*/  MUFU.EX2 R189, R5 ;  /* 0x0000000500bd7308 */ /* 0x0003e40000000800 */
[----:B-1----:R-:W-:-:S06]  /*4c00*/  FFMA.FTZ R5, R27, c[0x0][0x2d0], -R2 ;  /* 0x0000b4001b057a23 */ /* 0x002fcc0000010802 */
[----:B------:R1:W1:Y:S01]  /*4c10*/  MUFU.EX2 R231, R5 ;  /* 0x0000000500e77308 */ /* 0x0002620000000800 */
[----:B--2---:R-:W-:Y:S01]  /*4c20*/  FMNMX.FTZ R136, R0, R6, !PT ;  /* 0x0000000600887209 */ /* 0x004fe20007810000 */
[----:B-1----:R-:W-:-:S06]  /*4c30*/  FFMA.FTZ R5, R32, c[0x0][0x2d0], -R2 ;  /* 0x0000b40020057a23 */ /* 0x002fcc0000010802 */
[----:B------:R1:W-:Y:S01]  /*4c40*/  MUFU.EX2 R213, R5 ;  /* 0x0000000500d57308 */ /* 0x0003e20000000800 */
[----:B------:R-:W-:Y:S02]  /*4c50*/  FMUL.FTZ R0, R136, c[0x0][0x2d0] ;  /* 0x0000b40088007a20 */ /* 0x000fe40000410000 */
[----:B-1----:R-:W-:Y:S01]  /*4c60*/  FFMA.FTZ R5, R72, c[0x0][0x2d0], -R2 ;  /* 0x0000b40048057a23 */ /* 0x002fe20000010802 */
[----:B------:R-:W-:Y:S01]  /*4c70*/  FSETP.NEU.FTZ.AND P0, PT, R136, -INF , PT ;  /* 0xff8000008800780b */ /* 0x000fe20003f1d000 */
[----:B------:R-:W1:Y:S03]  /*4c80*/  LDSM.16.MT88.4 R72, [R232+0x800] ;  /* 0x00080000e848783b */ /* 0x000e660000004200 */
[----:B------:R2:W1:Y:S01]  /*4c90*/  MUFU.EX2 R228, R5 ;  /* 0x0000000500e47308 */ /* 0x0004620000000800 */
[----:B------:R-:W-:Y:S01]  /*4ca0*/  FSEL R0, R0, RZ, P0 ;  /* 0x000000ff00007208 */ /* 0x000fe20000000000 */
[----:B--2---:R-:W-:-:S06]  /*4cb0*/  FFMA.FTZ R5, R84, c[0x0][0x2d0], -R4 ;  /* 0x0000b40054057a23 */ /* 0x004fcc0000010804 */
[----:B------:R2:W-:Y:S02]  /*4cc0*/  MUFU.EX2 R170, R5 ;  /* 0x0000000500aa7308 */ /* 0x0005e40000000800 */
[----:B--2---:R-:W-:-:S06]  /*4cd0*/  FFMA.FTZ R5, R85, c[0x0][0x2d0], -R4 ;  /* 0x0000b40055057a23 */ /* 0x004fcc0000010804 */
[----:B------:R2:W1:Y:S02]  /*4ce0*/  MUFU.EX2 R171, R5 ;  /* 0x0000000500ab7308 */ /* 0x0004640000000800 */
[----:B--2---:R-:W-:-:S06]  /*4cf0*/  FFMA.FTZ R5, R87, c[0x0][0x2d0], -R4 ;  /* 0x0000b40057057a23 */ /* 0x004fcc0000010804 */
[----:B------:R2:W-:Y:S02]  /*4d00*/  MUFU.EX2 R243, R5 ;  /* 0x0000000500f37308 */ /* 0x0005e40000000800 */
[----:B--2---:R-:W-:-:S06]  /*4d10*/  FFMA.FTZ R5, R88, c[0x0][0x2d0], -R4 ;  /* 0x0000b40058057a23 */ /* 0x004fcc0000010804 */
[----:B------:R2:W-:Y:S02]  /*4d20*/  MUFU.EX2 R6, R5 ;  /* 0x0000000500067308 */ /* 0x0005e40000000800 */
[----:B--2---:R-:W-:-:S06]  /*4d30*/  FFMA.FTZ R5, R69, c[0x0][0x2d0], -R0 ;  /* 0x0000b40045057a23 */ /* 0x004fcc0000010800 */
[----:B------:R2:W-:Y:S02]  /*4d40*/  MUFU.EX2 R146, R5 ;  /* 0x0000000500927308 */ /* 0x0005e40000000800 */
[----:B--2---:R-:W-:-:S06]  /*4d50*/  FFMA.FTZ R5, R68, c[0x0][0x2d0], -R0 ;  /* 0x0000b40044057a23 */ /* 0x004fcc0000010800 */
[----:B------:R2:W1:Y:S02]  /*4d60*/  MUFU.EX2 R69, R5 ;  /* 0x0000000500457308 */ /* 0x0004640000000800 */
        /* <DEDUP_REMOVED lines=27> */
[----:B------:R2:W-:Y:S01]  /*4f20*/  MUFU.EX2 R222, R5 ;  /* 0x0000000500de7308 */ /* 0x0005e20000000800 */
[----:B------:R-:W-:Y:S02]  /*4f30*/  F2FP.BF16.PACK_AB R8, R198, R205 ;  /* 0x000000cdc608723e */ /* 0x000fe400000010ff */
[----:B----4-:R-:W-:Y:S02]  /*4f40*/  F2FP.BF16.PACK_AB R10, R191, R214 ;  /* 0x000000d6bf0a723e */ /* 0x010fe400000010ff */
[----:B---3--:R-:W-:Y:S01]  /*4f50*/  F2FP.BF16.PACK_AB R9, R187, R227 ;  /* 0x000000e3bb09723e */ /* 0x008fe200000010ff */
[----:B--2---:R-:W-:-:S04]  /*4f60*/  FFMA.FTZ R5, R134, c[0x0][0x2d0], -R3 ;  /* 0x0000b40086057a23 */ /* 0x004fc80000010803 */
[----:B------:R2:W3:Y:S01]  /*4f70*/  MUFU.EX2 R226, R5 ;  /* 0x0000000500e27308 */ /* 0x0004e20000000800 */
[----:B------:R-:W-:Y:S01]  /*4f80*/  F2FP.BF16.PACK_AB R11, R242, R223 ;  /* 0x000000dff20b723e */ /* 0x000fe200000010ff */
[----:B--2---:R-:W-:-:S06]  /*4f90*/  FFMA.FTZ R5, R133, c[0x0][0x2d0], -R3 ;  /* 0x0000b40085057a23 */ /* 0x004fcc0000010803 */
[----:B------:R2:W-:Y:S01]  /*4fa0*/  MUFU.EX2 R247, R5 ;  /* 0x0000000500f77308 */ /* 0x0005e20000000800 */
[----:B------:R-:W-:Y:S01]  /*4fb0*/  HMMA.16816.F32.BF16 R60, R8, R16, RZ ;  /* 0x00000010083c723c */ /* 0x000fe200000418ff */
[----:B--2---:R-:W-:-:S06]  /*4fc0*/  FFMA.FTZ R5, R132, c[0x0][0x2d0], -R3 ;  /* 0x0000b40084057a23 */ /* 0x004fcc0000010803 */
[----:B------:R2:W-:Y:S01]  /*4fd0*/  MUFU.EX2 R248, R5 ;  /* 0x0000000500f87308 */ /* 0x0005e20000000800 */
[C---:B------:R-:W-:Y:S08]  /*4fe0*/  HMMA.16816.F32.BF16 R76, R8.reuse, R36, RZ ;  /* 0x00000024084c723c */ /* 0x040ff000000418ff */
[----:B------:R-:W-:Y:S01]  /*4ff0*/  HMMA.16816.F32.BF16 R64, R8, R40, RZ ;  /* 0x000000280840723c */ /* 0x000fe200000418ff */
[----:B--2---:R-:W-:-:S07]  /*5000*/  FFMA.FTZ R5, R152, c[0x0][0x2d0], -R2 ;  /* 0x0000b40098057a23 */ /* 0x004fce0000010802 */
[C---:B------:R-:W-:Y:S01]  /*5010*/  HMMA.16816.F32.BF16 R20, R8.reuse, R44, RZ ;  /* 0x0000002c0814723c */ /* 0x040fe200000418ff */
[----:B------:R2:W-:Y:S07]  /*5020*/  MUFU.EX2 R220, R5 ;  /* 0x0000000500dc7308 */ /* 0x0005ee0000000800 */
[C---:B------:R-:W-:Y:S08]  /*5030*/  HMMA.16816.F32.BF16 R32, R8.reuse, R18, RZ ;  /* 0x000000120820723c */ /* 0x040ff000000418ff */
[----:B------:R-:W-:Y:S01]  /*5040*/  HMMA.16816.F32.BF16 R28, R8, R38, RZ ;  /* 0x00000026081c723c */ /* 0x000fe200000418ff */
[----:B--2---:R-:W-:-:S07]  /*5050*/  FFMA.FTZ R5, R139, c[0x0][0x2d0], -R2 ;  /* 0x0000b4008b057a23 */ /* 0x004fce0000010802 */
[C---:B------:R-:W-:Y:S01]  /*5060*/  HMMA.16816.F32.BF16 R24, R8.reuse, R42, RZ ;  /* 0x0000002a0818723c */ /* 0x040fe200000418ff */
[----:B------:R2:W4:Y:S07]  /*5070*/  MUFU.EX2 R221, R5 ;  /* 0x0000000500dd7308 */ /* 0x00052e0000000800 */
[----:B------:R-:W-:Y:S01]  /*5080*/  HMMA.16816.F32.BF16 R8, R8, R46, RZ ;  /* 0x0000002e0808723c */ /* 0x000fe200000418ff */
[----:B--2---:R-:W-:-:S04]  /*5090*/  FFMA.FTZ R5, R153, c[0x0][0x2d0], -R2 ;  /* 0x0000b40099057a23 */ /* 0x004fc80000010802 */
[----:B------:R2:W-:Y:S01]  /*50a0*/  MUFU.EX2 R218, R5 ;  /* 0x0000000500da7308 */ /* 0x0005e20000000800 */
[----:B------:R-:W-:Y:S02]  /*50b0*/  F2FP.BF16.PACK_AB R12, R240, R217 ;  /* 0x000000d9f00c723e */ /* 0x000fe400000010ff */
[----:B------:R-:W-:Y:S02]  /*50c0*/  F2FP.BF16.PACK_AB R13, R231, R189 ;  /* 0x000000bde70d723e */ /* 0x000fe400000010ff */
[----:B------:R-:W-:Y:S02]  /*50d0*/  F2FP.BF16.PACK_AB R14, R195, R212 ;  /* 0x000000d4c30e723e */ /* 0x000fe400000010ff */
[----:B-1----:R-:W-:Y:S01]  /*50e0*/  F2FP.BF16.PACK_AB R15, R228, R213 ;  /* 0x000000d5e40f723e */ /* 0x002fe200000010ff */
[----:B------:R-:W-:Y:S02]  /*50f0*/  IMAD.MOV.U32 R152, RZ, RZ, R217 ;  /* 0x000000ffff987224 */ /* 0x000fe400078e00d9 */
[----:B--2---:R-:W-:-:S04]  /*5100*/  FFMA.FTZ R5, R154, c[0x0][0x2d0], -R2 ;  /* 0x0000b4009a057a23 */ /* 0x004fc80000010802 */
[----:B------:R1:W2:Y:S05]  /*5110*/  MUFU.EX2 R219, R5 ;  /* 0x0000000500db7308 */ /* 0x0002aa0000000800 */
[----:B------:R-:W-:Y:S01]  /*5120*/  HMMA.16816.F32.BF16 R92, R12, R74, R8 ;  /* 0x0000004a0c5c723c */ /* 0x000fe20000041808 */
[----:B------:R-:W-:Y:S02]  /*5130*/  IMAD.MOV.U32 R153, RZ, RZ, R216 ;  /* 0x000000ffff997224 */ /* 0x000fe400078e00d8 */
[----:B-1----:R-:W-:-:S04]  /*5140*/  FFMA.FTZ R5, R91, c[0x0][0x2d0], -R0 ;  /* 0x0000b4005b057a23 */ /* 0x002fc80000010800 */
[----:B------:R1:W1:Y:S01]  /*5150*/  MUFU.EX2 R217, R5 ;  /* 0x0000000500d97308 */ /* 0x0002620000000800 */
[----:B------:R-:W-:Y:S02]  /*5160*/  F2FP.BF16.PACK_AB R8, R186, R225 ;  /* 0x000000e1ba08723e */ /* 0x000fe400000010ff */
[----:B------:R-:W-:Y:S02]  /*5170*/  F2FP.BF16.PACK_AB R10, R171, R170 ;  /* 0x000000aaab0a723e */ /* 0x000fe400000010ff */
[----:B------:R-:W-:Y:S02]  /*5180*/  F2FP.BF16.PACK_AB R9, R69, R146 ;  /* 0x000000924509723e */ /* 0x000fe400000010ff */
[----:B------:R-:W-:Y:S01]  /*5190*/  F2FP.BF16.PACK_AB R11, R169, R166 ;  /* 0x000000a6a90b723e */ /* 0x000fe200000010ff */
[----:B------:R-:W-:Y:S02]  /*51a0*/  IMAD.MOV.U32 R130, RZ, RZ, R215 ;  /* 0x000000ffff827224 */ /* 0x000fe400078e00d7 */
[----:B-1----:R-:W-:-:S04]  /*51b0*/  FFMA.FTZ R5, R96, c[0x0][0x2d0], -R0 ;  /* 0x0000b40060057a23 */ /* 0x002fc80000010800 */
[----:B------:R1:W-:Y:S01]  /*51c0*/  MUFU.EX2 R216, R5 ;  /* 0x0000000500d87308 */ /* 0x0003e20000000800 */
[----:B------:R-:W-:Y:S01]  /*51d0*/  HMMA.16816.F32.BF16 R116, R12, R52, R76 ;  /* 0x000000340c74723c */ /* 0x000fe2000004184c */
[----:B------:R-:W-:-:S07]  /*51e0*/  IMAD.MOV.U32 R134, RZ, RZ, R211 ;  /* 0x000000ffff867224 */ /* 0x000fce00078e00d3 */
[----:B------:R-:W-:Y:S01]  /*51f0*/  HMMA.16816.F32.BF16 R120, R12, R56, R60 ;  /* 0x000000380c78723c */ /* 0x000fe2000004183c */
[----:B-1----:R-:W-:-:S07]  /*5200*/  FFMA.FTZ R5, R97, c[0x0][0x2d0], -R0 ;  /* 0x0000b40061057a23 */ /* 0x002fce0000010800 */
[C---:B------:R-:W-:Y:S01]  /*5210*/  HMMA.16816.F32.BF16 R104, R12.reuse, R58, R32 ;  /* 0x0000003a0c68723c */ /* 0x040fe20000041820 */
[----:B------:R1:W1:Y:S07]  /*5220*/  MUFU.EX2 R215, R5 ;  /* 0x0000000500d77308 */ /* 0x00026e0000000800 */
[C---:B------:R-:W-:Y:S08]  /*5230*/  HMMA.16816.F32.BF16 R76, R12.reuse, R54, R28 ;  /* 0x000000360c4c723c */ /* 0x040ff0000004181c */
[----:B------:R-:W-:Y:S01]  /*5240*/  HMMA.16816.F32.BF16 R100, R12, R50, R24 ;  /* 0x000000320c64723c */ /* 0x000fe20000041818 */
[----:B-1----:R-:W-:-:S07]  /*5250*/  FFMA.FTZ R5, R160, c[0x0][0x2d0], -R4 ;  /* 0x0000b400a0057a23 */ /* 0x002fce0000010804 */
[----:B------:R-:W-:Y:S01]  /*5260*/  HMMA.16816.F32.BF16 R112, R12, R48, R64 ;  /* 0x000000300c70723c */ /* 0x000fe20000041840 */
[----:B------:R-:W-:-:S07]  /*5270*/  IMAD.MOV.U32 R138, RZ, RZ, R212 ;  /* 0x000000ffff8a7224 */ /* 0x000fce00078e00d4 */
[----:B------:R-:W-:Y:S08]  /*5280*/  HMMA.16816.F32.BF16 R108, R12, R72, R20 ;  /* 0x000000480c6c723c */ /* 0x000ff00000041814 */
        /* <DEDUP_REMOVED lines=8> */
[----:B------:R-:W-:-:S02]  /*5310*/  F2FP.BF16.PACK_AB R11, R251, R211 ;  /* 0x000000d3fb0b723e */ /* 0x000fc400000010ff */
[----:B------:R1:W-:Y:S01]  /*5320*/  MUFU.EX2 R211, R5 ;  /* 0x0000000500d37308 */ /* 0x0003e20000000800 */
[----:B------:R-:W-:Y:S02]  /*5330*/  IMAD.MOV.U32 R128, RZ, RZ, R213 ;  /* 0x000000ffff807224 */ /* 0x000fe400078e00d5 */
[----:B------:R-:W-:Y:S02]  /*5340*/  IMAD.MOV.U32 R129, RZ, RZ, R214 ;  /* 0x000000ffff817224 */ /* 0x000fe400078e00d6 */
[----:B-1----:R-:W-:-:S04]  /*5350*/  FFMA.FTZ R5, R159, c[0x0][0x2d0], -R4 ;  /* 0x0000b4009f057a23 */ /* 0x002fc80000010804 */
[----:B------:R1:W-:Y:S01]  /*5360*/  MUFU.EX2 R212, R5 ;  /* 0x0000000500d47308 */ /* 0x0003e20000000800 */
[----:B------:R-:W-:Y:S02]  /*5370*/  IMAD.MOV.U32 R133, RZ, RZ, R207 ;  /* 0x000000ffff857224 */ /* 0x000fe400078e00cf */
[----:B-1----:R-:W-:-:S05]  /*5380*/  FFMA.FTZ R5, R158, c[0x0][0x2d0], -R4 ;  /* 0x0000b4009e057a23 */ /* 0x002fca0000010804 */
[----:B------:R1:W-:Y:S01]  /*5390*/  MUFU.EX2 R213, R5 ;  /* 0x0000000500d57308 */ /* 0x0003e20000000800 */
[----:B------:R-:W-:Y:S02]  /*53a0*/  F2FP.BF16.PACK_AB R8, R6, R243 ;  /* 0x000000f30608723e */ /* 0x000fe400000010ff */
[----:B------:R-:W-:Y:S02]  /*53b0*/  F2FP.BF16.PACK_AB R9, R178, R179 ;  /* 0x000000b3b209723e */ /* 0x000fe400000010ff */
[----:B------:R-:W-:Y:S01]  /*53c0*/  F2FP.BF16.PACK_AB R10, R71, R68 ;  /* 0x00000044470a723e */ /* 0x000fe200000010ff */
[----:B-1----:R-:W-:-:S04]  /*53d0*/  FFMA.FTZ R5, R157, c[0x0][0x2d0], -R4 ;  /* 0x0000b4009d057a23 */ /* 0x002fc80000010804 */
[----:B------:R1:W-:Y:S01]  /*53e0*/  MUFU.EX2 R214, R5 ;  /* 0x0000000500d67308 */ /* 0x0003e20000000800 */
[----:B------:R-:W-:Y:S01]  /*53f0*/  IMAD.MOV.U32 R132, RZ, RZ, R206 ;  /* 0x000000ffff847224 */ /* 0x000fe200078e00ce */
[----:B------:R-:W-:Y:S01]  /*5400*/  HMMA.16816.F32.BF16 R80, R8, R56, R60 ;  /* 0x000000380850723c */ /* 0x000fe2000004183c */
[----:B-1----:R-:W-:-:S05]  /*5410*/  FFMA.FTZ R5, R124, c[0x0][0x2d0], -R0 ;  /* 0x0000b4007c057a23 */ /* 0x002fca0000010800 */
[----:B------:R1:W-:Y:S02]  /*5420*/  MUFU.EX2 R207, R5 ;  /* 0x0000000500cf7308 */ /* 0x0003e40000000800 */
[----:B------:R-:W-:Y:S01]  /*5430*/  HMMA.16816.F32.BF16 R64, R8, R52, R28 ;  /* 0x000000340840723c */ /* 0x000fe2000004181c */
[----:B------:R-:W-:Y:S02]  /*5440*/  IMAD.MOV.U32 R7, RZ, RZ, R209 ;  /* 0x000000ffff077224 */ /* 0x000fe400078e00d1 */
[----:B-1----:R-:W-:-:S04]  /*5450*/  FFMA.FTZ R5, R156, c[0x0][0x2d0], -R3 ;  /* 0x0000b4009c057a23 */ /* 0x002fc80000010803 */
[----:B------:R1:W-:Y:S01]  /*5460*/  MUFU.EX2 R206, R5 ;  /* 0x0000000500ce7308 */ /* 0x0003e20000000800 */
[C---:B------:R-:W-:Y:S01]  /*5470*/  HMMA.16816.F32.BF16 R40, R8.reuse, R48, R20 ;  /* 0x000000300828723c */ /* 0x040fe20000041814 */
[----:B------:R-:W2:Y:S07]  /*5480*/  LDSM.16.MT88.4 R20, [R229+0x1000] ;  /* 0x00100000e514783b */ /* 0x000eae0000004200 */
[----:B------:R-:W-:Y:S01]  /*5490*/  HMMA.16816.F32.BF16 R60, R8, R72, R12 ;  /* 0x00000048083c723c */ /* 0x000fe2000004180c */
[----:B------:R-:W-:Y:S01]  /*54a0*/  LDSM.16.MT88.4 R12, [R230+0x1000] ;  /* 0x00100000e60c783b */ /* 0x000fe20000004200 */
[----:B-1----:R-:W-:-:S06]  /*54b0*/  FFMA.FTZ R5, R155, c[0x0][0x2d0], -R3 ;  /* 0x0000b4009b057a23 */ /* 0x002fcc0000010803 */
[C---:B------:R-:W-:Y:S01]  /*54c0*/  HMMA.16816.F32.BF16 R52, R8.reuse, R54, R24 ;  /* 0x000000360834723c */ /* 0x040fe20000041818 */
[----:B------:R-:W-:Y:S01]  /*54d0*/  IMAD.MOV.U32 R155, RZ, RZ, R208 ;  /* 0x000000ffff9b7224 */ /* 0x000fe200078e00d0 */
[----:B------:R-:W-:Y:S01]  /*54e0*/  LDSM.16.MT88.4 R24, [R232+0x1000] ;  /* 0x00100000e818783b */ /* 0x000fe20000004200 */
[----:B------:R1:W1:Y:S05]  /*54f0*/  MUFU.EX2 R208, R5 ;  /* 0x0000000500d07308 */ /* 0x00026a0000000800 */
[----:B------:R-:W-:Y:S01]  /*5500*/  HMMA.16816.F32.BF16 R28, R8, R50, R16 ;  /* 0x00000032081c723c */ /* 0x000fe20000041810 */
[----:B------:R-:W2:Y:S01]  /*5510*/  LDSM.16.MT88.4 R16, [R233+0x1000] ;  /* 0x00100000e910783b */ /* 0x000ea20000004200 */
[----:B-1----:R-:W-:-:S04]  /*5520*/  FFMA.FTZ R5, R149, c[0x0][0x2d0], -R3 ;  /* 0x0000b40095057a23 */ /* 0x002fc80000010803 */
[----:B------:R1:W-:Y:S02]  /*5530*/  MUFU.EX2 R209, R5 ;  /* 0x0000000500d17308 */ /* 0x0003e40000000800 */
[----:B-1----:R-:W-:Y:S02]  /*5540*/  FFMA.FTZ R5, R148, c[0x0][0x2d0], -R3 ;  /* 0x0000b40094057a23 */ /* 0x002fe40000010803 */
[----:B------:R-:W-:-:S04]  /*5550*/  IMAD.MOV.U32 R148, RZ, RZ, R210 ;  /* 0x000000ffff947224 */ /* 0x000fc800078e00d2 */
[----:B------:R1:W-:Y:S02]  /*5560*/  MUFU.EX2 R210, R5 ;  /* 0x0000000500d27308 */ /* 0x0003e40000000800 */
[----:B-1----:R-:W-:Y:S02]  /*5570*/  FFMA.FTZ R5, R150, c[0x0][0x2d0], -R2 ;  /* 0x0000b40096057a23 */ /* 0x002fe40000010802 */
[----:B------:R-:W-:Y:S02]  /*5580*/  IMAD.MOV.U32 R150, RZ, RZ, R132 ;  /* 0x000000ffff967224 */ /* 0x000fe400078e0084 */
[----:B------:R-:W-:Y:S02]  /*5590*/  IMAD.MOV.U32 R132, RZ, RZ, R133 ;  /* 0x000000ffff847224 */ /* 0x000fe400078e0085 */
[----:B------:R-:W-:Y:S02]  /*55a0*/  IMAD.MOV.U32 R133, RZ, RZ, R134 ;  /* 0x000000ffff857224 */ /* 0x000fe400078e0086 */
[----:B------:R-:W-:-:S02]  /*55b0*/  IMAD.MOV.U32 R134, RZ, RZ, R138 ;  /* 0x000000ffff867224 */ /* 0x000fc400078e008a */
[----:B------:R-:W-:Y:S02]  /*55c0*/  IMAD.MOV.U32 R138, RZ, RZ, R128 ;  /* 0x000000ffff8a7224 */ /* 0x000fe400078e0080 */
[----:B------:R-:W-:Y:S01]  /*55d0*/  IMAD.MOV.U32 R128, RZ, RZ, R130 ;  /* 0x000000ffff807224 */ /* 0x000fe200078e0082 */
[----:B------:R-:W-:Y:S01]  /*55e0*/  MOV R130, R68 ;  /* 0x0000004400827202 */ /* 0x000fe20000000f00 */
[----:B------:R-:W-:Y:S02]  /*55f0*/  IMAD.MOV.U32 R68, RZ, RZ, R205 ;  /* 0x000000ffff447224 */ /* 0x000fe400078e00cd */
[----:B------:R1:W-:Y:S01]  /*5600*/  MUFU.EX2 R205, R5 ;  /* 0x0000000500cd7308 */ /* 0x0003e20000000800 */
[----:B------:R-:W-:Y:S01]  /*5610*/  HMMA.16816.F32.BF16 R32, R8, R58, R32 ;  /* 0x0000003a0820723c */ /* 0x000fe20000041820 */
[----:B-1----:R-:W-:Y:S02]  /*5620*/  FFMA.FTZ R5, R151, c[0x0][0x2d0], -R2 ;  /* 0x0000b40097057a23 */ /* 0x002fe40000010802 */
[----:B------:R-:W-:-:S04]  /*5630*/  IMAD.MOV.U32 R151, RZ, RZ, R202 ;  /* 0x000000ffff977224 */ /* 0x000fc800078e00ca */
[----:B------:R1:W1:Y:S01]  /*5640*/  MUFU.EX2 R202, R5 ;  /* 0x0000000500ca7308 */ /* 0x0002620000000800 */
[----:B------:R-:W-:Y:S07]  /*5650*/  HMMA.16816.F32.BF16 R36, R8, R74, R36 ;  /* 0x0000004a0824723c */ /* 0x000fee0000041824 */
[----:B---3--:R-:W-:Y:S01]  /*5660*/  F2FP.BF16.PACK_AB R8, R226, R222 ;  /* 0x000000dee208723e */ /* 0x008fe200000010ff */
[----:B-1----:R-:W-:Y:S02]  /*5670*/  FFMA.FTZ R5, R145, c[0x0][0x2d0], -R2 ;  /* 0x0000b40091057a23 */ /* 0x002fe40000010802 */
[----:B------:R-:W-:-:S02]  /*5680*/  IMAD.MOV.U32 R145, RZ, RZ, R203 ;  /* 0x000000ffff917224 */ /* 0x000fc400078e00cb */
[----:B------:R1:W-:Y:S01]  /*5690*/  MUFU.EX2 R203, R5 ;  /* 0x0000000500cb7308 */ /* 0x0003e20000000800 */
[----:B----4-:R-:W-:Y:S02]  /*56a0*/  F2FP.BF16.PACK_AB R9, R221, R220 ;  /* 0x000000dcdd09723e */ /* 0x010fe400000010ff */
[----:B------:R-:W-:Y:S02]  /*56b0*/  F2FP.BF16.PACK_AB R10, R248, R247 ;  /* 0x000000f7f80a723e */ /* 0x000fe400000010ff */
[----:B--2---:R-:W-:Y:S01]  /*56c0*/  F2FP.BF16.PACK_AB R11, R219, R218 ;  /* 0x000000dadb0b723e */ /* 0x004fe200000010ff */
[----:B------:R-:W-:Y:S02]  /*56d0*/  IMAD.MOV.U32 R160, RZ, RZ, R138 ;  /* 0x000000ffffa07224 */ /* 0x000fe400078e008a */
[----:B-1----:R-:W-:Y:S02]  /*56e0*/  FFMA.FTZ R5, R144, c[0x0][0x2d0], -R2 ;  /* 0x0000b40090057a23 */ /* 0x002fe40000010802 */
[----:B------:R-:W-:-:S02]  /*56f0*/  IMAD.MOV.U32 R144, RZ, RZ, R204 ;  /* 0x000000ffff907224 */ /* 0x000fc400078e00cc */
[----:B------:R1:W2:Y:S01]  /*5700*/  MUFU.EX2 R204, R5 ;  /* 0x0000000500cc7308 */ /* 0x0002a20000000800 */
[----:B------:R-:W-:Y:S01]  /*5710*/  HMMA.16816.F32.BF16 R56, R8, R20, R120 ;  /* 0x000000140838723c */ /* 0x000fe20000041878 */
[----:B------:R-:W-:Y:S02]  /*5720*/  IMAD.MOV.U32 R138, RZ, RZ, R128 ;  /* 0x000000ffff8a7224 */ /* 0x000fe400078e0080 */
[----:B------:R-:W-:Y:S02]  /*5730*/  IMAD.MOV.U32 R128, RZ, RZ, R130 ;  /* 0x000000ffff807224 */ /* 0x000fe400078e0082 */
[----:B------:R-:W-:-:S03]  /*5740*/  IMAD.MOV.U32 R130, RZ, RZ, R200 ;  /* 0x000000ffff827224 */ /* 0x000fc600078e00c8 */
[----:B------:R-:W-:Y:S01]  /*5750*/  HMMA.16816.F32.BF16 R48, R8, R16, R116 ;  /* 0x000000100830723c */ /* 0x000fe20000041874 */
[----:B-1----:R-:W-:Y:S02]  /*5760*/  FFMA.FTZ R5, R127, c[0x0][0x2d0], -R0 ;  /* 0x0000b4007f057a23 */ /* 0x002fe40000010800 */
[----:B------:R-:W-:-:S05]  /*5770*/  IMAD.MOV.U32 R127, RZ, RZ, R201 ;  /* 0x000000ffff7f7224 */ /* 0x000fca00078e00c9 */
[C---:B------:R-:W-:Y:S01]  /*5780*/  HMMA.16816.F32.BF16 R84, R8.reuse, R12, R112 ;  /* 0x0000000c0854723c */ /* 0x040fe20000041870 */
[----:B------:R1:W3:Y:S07]  /*5790*/  MUFU.EX2 R201, R5 ;  /* 0x0000000500c97308 */ /* 0x0002ee0000000800 */
[C---:B------:R-:W-:Y:S08]  /*57a0*/  HMMA.16816.F32.BF16 R96, R8.reuse, R24, R108 ;  /* 0x000000180860723c */ /* 0x040ff0000004186c */
[----:B------:R-:W-:Y:S01]  /*57b0*/  HMMA.16816.F32.BF16 R44, R8, R22, R104 ;  /* 0x00000016082c723c */ /* 0x000fe20000041868 */
[----:B-1----:R-:W-:-:S07]  /*57c0*/  FFMA.FTZ R5, R125, c[0x0][0x2d0], -R0 ;  /* 0x0000b4007d057a23 */ /* 0x002fce0000010800 */
[C---:B------:R-:W-:Y:S01]  /*57d0*/  HMMA.16816.F32.BF16 R76, R8.reuse, R18, R76 ;  /* 0x00000012084c723c */ /* 0x040fe2000004184c */
[----:B------:R1:W-:Y:S07]  /*57e0*/  MUFU.EX2 R200, R5 ;  /* 0x0000000500c87308 */ /* 0x0003ee0000000800 */
[C---:B------:R-:W-:Y:S08]  /*57f0*/  HMMA.16816.F32.BF16 R88, R8.reuse, R14, R100 ;  /* 0x0000000e0858723c */ /* 0x040ff00000041864 */
[----:B------:R-:W-:Y:S01]  /*5800*/  HMMA.16816.F32.BF16 R92, R8, R26, R92 ;  /* 0x0000001a085c723c */ /* 0x000fe2000004185c */
[----:B-1----:R-:W-:-:S06]  /*5810*/  FFMA.FTZ R5, R126, c[0x0][0x2d0], -R0 ;  /* 0x0000b4007e057a23 */ /* 0x002fcc0000010800 */
[----:B------:R-:W-:Y:S02]  /*5820*/  F2FP.BF16.PACK_AB R8, R250, R249 ;  /* 0x000000f9fa08723e */ /* 0x000fe400000010ff */
[----:B------:R-:W-:Y:S02]  /*5830*/  F2FP.BF16.PACK_AB R9, R217, R224 ;  /* 0x000000e0d909723e */ /* 0x000fe400000010ff */
[----:B------:R-:W-:Y:S02]  /*5840*/  F2FP.BF16.PACK_AB R10, R131, R252 ;  /* 0x000000fc830a723e */ /* 0x000fe400000010ff */
[----:B------:R-:W-:Y:S01]  /*5850*/  F2FP.BF16.PACK_AB R11, R215, R216 ;  /* 0x000000d8d70b723e */ /* 0x000fe200000010ff */
[----:B------:R-:W-:Y:S02]  /*5860*/  IMAD.MOV.U32 R126, RZ, RZ, R199 ;  /* 0x000000ffff7e7224 */ /* 0x000fe400078e00c7 */
[----:B------:R1:W4:Y:S04]  /*5870*/  MUFU.EX2 R199, R5 ;  /* 0x0000000500c77308 */ /* 0x0003280000000800 */
[C---:B------:R-:W-:Y:S08]  /*5880*/  HMMA.16816.F32.BF16 R100, R8.reuse, R20, R80 ;  /* 0x000000140864723c */ /* 0x040ff00000041850 */
[----:B------:R-:W-:Y:S01]  /*5890*/  HMMA.16816.F32.BF16 R80, R8, R16, R64 ;  /* 0x000000100850723c */ /* 0x000fe20000041840 */
[----:B-1----:R-:W-:-:S07]  /*58a0*/  FFMA.FTZ R5, R182, c[0x0][0x2d0], -R4 ;  /* 0x0000b400b6057a23 */ /* 0x002fce0000010804 */
[C---:B------:R-:W-:Y:S01]  /*58b0*/  HMMA.16816.F32.BF16 R64, R8.reuse, R12, R40 ;  /* 0x0000000c0840723c */ /* 0x040fe20000041828 */
[----:B------:R-:W-:Y:S02]  /*58c0*/  IMAD.MOV.U32 R182, RZ, RZ, R193 ;  /* 0x000000ffffb67224 */ /* 0x000fe400078e00c1 */
[----:B------:R1:W-:Y:S05]  /*58d0*/  MUFU.EX2 R193, R5 ;  /* 0x0000000500c17308 */ /* 0x0003ea0000000800 */
[----:B------:R-:W-:Y:S01]  /*58e0*/  HMMA.16816.F32.BF16 R104, R8, R22, R32 ;  /* 0x000000160868723c */ /* 0x000fe20000041820 */
[----:B------:R-:W2:Y:S01]  /*58f0*/  LDSM.16.MT88.4 R20, [R229+0x1800] ;  /* 0x00180000e514783b */ /* 0x000ea20000004200 */
[----:B------:R-:W-:-:S06]  /*5900*/  IMAD.MOV.U32 R156, RZ, RZ, R128 ;  /* 0x000000ffff9c7224 */ /* 0x000fcc00078e0080 */
[----:B------:R-:W-:Y:S01]  /*5910*/  HMMA.16816.F32.BF16 R72, R8, R18, R52 ;  /* 0x000000120848723c */ /* 0x000fe20000041834 */
[----:B------:R-:W2:Y:S01]  /*5920*/  LDSM.16.MT88.4 R16, [R233+0x1800] ;  /* 0x00180000e910783b */ /* 0x000ea20000004200 */
[----:B-1----:R-:W-:-:S06]  /*5930*/  FFMA.FTZ R5, R183, c[0x0][0x2d0], -R4 ;  /* 0x0000b400b7057a23 */ /* 0x002fcc0000010804 */
[----:B------:R-:W-:Y:S01]  /*5940*/  HMMA.16816.F32.BF16 R40, R8, R14, R28 ;  /* 0x0000000e0828723c */ /* 0x000fe2000004181c */
[----:B------:R-:W1:Y:S01]  /*5950*/  LDSM.16.MT88.4 R12, [R230+0x1800] ;  /* 0x00180000e60c783b */ /* 0x000e620000004200 */
[----:B------:R-:W-:-:S06]  /*5960*/  IMAD.MOV.U32 R128, RZ, RZ, R195 ;  /* 0x000000ffff807224 */ /* 0x000fcc00078e00c3 */
[C---:B------:R-:W-:Y:S01]  /*5970*/  HMMA.16816.F32.BF16 R32, R8.reuse, R24, R60 ;  /* 0x000000180820723c */ /* 0x040fe2000004183c */
[----:B------:R3:W-:Y:S07]  /*5980*/  MUFU.EX2 R195, R5 ;  /* 0x0000000500c37308 */ /* 0x0007ee0000000800 */
[----:B------:R-:W-:Y:S01]  /*5990*/  HMMA.16816.F32.BF16 R28, R8, R26, R36 ;  /* 0x0000001a081c723c */ /* 0x000fe20000041824 */
[----:B------:R-:W1:Y:S01]  /*59a0*/  LDSM.16.MT88.4 R24, [R232+0x1800] ;  /* 0x00180000e818783b */ /* 0x000e620000004200 */
[----:B---3--:R-:W-:-:S02]  /*59b0*/  FFMA.FTZ R5, R184, c[0x0][0x2d0], -R4 ;  /* 0x0000b400b8057a23 */ /* 0x008fc40000010804 */
[----:B------:R-:W-:Y:S02]  /*59c0*/  IMAD.MOV.U32 R184, RZ, RZ, R197 ;  /* 0x000000ffffb87224 */ /* 0x000fe400078e00c5 */
[----:B------:R3:W-:Y:S01]  /*59d0*/  MUFU.EX2 R197, R5 ;  /* 0x0000000500c57308 */ /* 0x0007e20000000800 */
[----:B------:R-:W-:Y:S02]  /*59e0*/  IMAD.MOV.U32 R157, RZ, RZ, R198 ;  /* 0x000000ffff9d7224 */ /* 0x000fe400078e00c6 */
[----:B------:R-:W-:Y:S02]  /*59f0*/  IMAD.MOV.U32 R149, RZ, RZ, R191 ;  /* 0x000000ffff957224 */ /* 0x000fe400078e00bf */
[----:B---3--:R-:W-:-:S04]  /*5a00*/  FFMA.FTZ R5, R185, c[0x0][0x2d0], -R4 ;  /* 0x0000b400b9057a23 */ /* 0x008fc80000010804 */
[----:B------:R3:W-:Y:S01]  /*5a10*/  MUFU.EX2 R198, R5 ;  /* 0x0000000500c67308 */ /* 0x0007e20000000800 */
[----:B------:R-:W-:Y:S01]  /*5a20*/  F2FP.BF16.PACK_AB R8, R208, R206 ;  /* 0x000000ced008723e */ /* 0x000fe200000010ff */
[----:B---3--:R-:W-:-:S06]  /*5a30*/  FFMA.FTZ R5, R140, c[0x0][0x2d0], -R0 ;  /* 0x0000b4008c057a23 */ /* 0x008fcc0000010800 */
[----:B------:R3:W-:Y:S01]  /*5a40*/  MUFU.EX2 R191, R5 ;  /* 0x0000000500bf7308 */ /* 0x0007e20000000800 */
[----:B------:R-:W-:Y:S02]  /*5a50*/  MOV R140, R192 ;  /* 0x000000c0008c7202 */ /* 0x000fe40000000f00 */
[----:B------:R-:W-:Y:S02]  /*5a60*/  F2FP.BF16.PACK_AB R9, R202, R205 ;  /* 0x000000cdca09723e */ /* 0x000fe400000010ff */
[----:B------:R-:W-:Y:S01]  /*5a70*/  F2FP.BF16.PACK_AB R10, R210, R209 ;  /* 0x000000d1d20a723e */ /* 0x000fe200000010ff */
[----:B---3--:R-:W-:Y:S02]  /*5a80*/  FFMA.FTZ R5, R177, c[0x0][0x2d0], -R3 ;  /* 0x0000b400b1057a23 */ /* 0x008fe40000010803 */
[----:B------:R-:W-:Y:S02]  /*5a90*/  IMAD.MOV.U32 R177, RZ, RZ, R190 ;  /* 0x000000ffffb17224 */ /* 0x000fe400078e00be */
[----:B------:R3:W-:Y:S01]  /*5aa0*/  MUFU.EX2 R190, R5 ;  /* 0x0000000500be7308 */ /* 0x0007e20000000800 */
[----:B--2---:R-:W-:Y:S01]  /*5ab0*/  F2FP.BF16.PACK_AB R11, R204, R203 ;  /* 0x000000cbcc0b723e */ /* 0x004fe200000010ff */
[----:B------:R-:W-:-:S02]  /*5ac0*/  IMAD.MOV.U32 R185, RZ, RZ, R194 ;  /* 0x000000ffffb97224 */ /* 0x000fc400078e00c2 */
[----:B------:R-:W-:Y:S02]  /*5ad0*/  IMAD.MOV.U32 R124, RZ, RZ, R68 ;  /* 0x000000ffff7c7224 */ /* 0x000fe400078e0044 */
[----:B---3--:R-:W-:-:S04]  /*5ae0*/  FFMA.FTZ R5, R176, c[0x0][0x2d0], -R3 ;  /* 0x0000b400b0057a23 */ /* 0x008fc80000010803 */
[----:B------:R2:W3:Y:S01]  /*5af0*/  MUFU.EX2 R192, R5 ;  /* 0x0000000500c07308 */ /* 0x0004e20000000800 */
[----:B------:R-:W-:Y:S01]  /*5b00*/  HMMA.16816.F32.BF16 R112, R8, R20, R56 ;  /* 0x000000140870723c */ /* 0x000fe20000041838 */
[----:B------:R-:W-:-:S07]  /*5b10*/  IMAD.MOV.U32 R68, RZ, RZ, R196 ;  /* 0x000000ffff447224 */ /* 0x000fce00078e00c4 */
[----:B------:R-:W-:Y:S01]  /*5b20*/  HMMA.16816.F32.BF16 R108, R8, R22, R44 ;  /* 0x00000016086c723c */ /* 0x000fe2000004182c */
[----:B--2---:R-:W-:-:S07]  /*5b30*/  FFMA.FTZ R5, R181, c[0x0][0x2d0], -R3 ;  /* 0x0000b400b5057a23 */ /* 0x004fce0000010803 */
[C---:B------:R-:W-:Y:S01]  /*5b40*/  HMMA.16816.F32.BF16 R60, R8.reuse, R16, R48 ;  /* 0x00000010083c723c */ /* 0x040fe20000041830 */
[----:B------:R2:W-:Y:S07]  /*5b50*/  MUFU.EX2 R194, R5 ;  /* 0x0000000500c27308 */ /* 0x0005ee0000000800 */
[----:B------:R-:W-:Y:S01]  /*5b60*/  HMMA.16816.F32.BF16 R56, R8, R18, R76 ;  /* 0x000000120838723c */ /* 0x000fe2000004184c */
[----:B------:R-:W-:-:S07]  /*5b70*/  IMAD.MOV.U32 R154, RZ, RZ, R189 ;  /* 0x000000ffff9a7224 */ /* 0x000fce00078e00bd */
[----:B-1----:R-:W-:Y:S01]  /*5b80*/  HMMA.16816.F32.BF16 R52, R8, R12, R84 ;  /* 0x0000000c0834723c */ /* 0x002fe20000041854 */
[----:B--2---:R-:W-:-:S04]  /*5b90*/  FFMA.FTZ R5, R180, c[0x0][0x2d0], -R3 ;  /* 0x0000b400b4057a23 */ /* 0x004fc80000010803 */
[----:B------:R1:W-:Y:S03]  /*5ba0*/  MUFU.EX2 R196, R5 ;  /* 0x0000000500c47308 */ /* 0x0003e60000000800 */
[C---:B------:R-:W-:Y:S08]  /*5bb0*/  HMMA.16816.F32.BF16 R48, R8.reuse, R14, R88 ;  /* 0x0000000e0830723c */ /* 0x040ff00000041858 */
[C---:B------:R-:W-:Y:S08]  /*5bc0*/  HMMA.16816.F32.BF16 R44, R8.reuse, R24, R96 ;  /* 0x00000018082c723c */ /* 0x040ff00000041860 */
[----:B------:R-:W-:Y:S01]  /*5bd0*/  HMMA.16816.F32.BF16 R36, R8, R26, R92 ;  /* 0x0000001a0824723c */ /* 0x000fe2000004185c */
[----:B-1----:R-:W-:-:S06]  /*5be0*/  FFMA.FTZ R5, R175, c[0x0][0x2d0], -R2 ;  /* 0x0000b400af057a23 */ /* 0x002fcc0000010802 */
[----:B------:R-:W-:Y:S02]  /*5bf0*/  F2FP.BF16.PACK_AB R8, R212, R211 ;  /* 0x000000d3d408723e */ /* 0x000fe400000010ff */
[----:B------:R-:W-:Y:S02]  /*5c00*/  F2FP.BF16.PACK_AB R9, R201, R207 ;  /* 0x000000cfc909723e */ /* 0x000fe400000010ff */
[----:B------:R-:W-:Y:S02]  /*5c10*/  F2FP.BF16.PACK_AB R10, R214, R213 ;  /* 0x000000d5d60a723e */ /* 0x000fe400000010ff */
[----:B----4-:R-:W-:Y:S01]  /*5c20*/  F2FP.BF16.PACK_AB R11, R199, R200 ;  /* 0x000000c8c70b723e */ /* 0x010fe200000010ff */
[----:B------:R1:W-:Y:S01]  /*5c30*/  MUFU.EX2 R189, R5 ;  /* 0x0000000500bd7308 */ /* 0x0003e20000000800 */
[----:B------:R-:W-:-:S05]  /*5c40*/  IMAD.MOV.U32 R183, RZ, RZ, R138 ;  /* 0x000000ffffb77224 */ /* 0x000fca00078e008a */
[C---:B------:R-:W-:Y:S08]  /*5c50*/  HMMA.16816.F32.BF16 R88, R8.reuse, R18, R72 ;  /* 0x000000120858723c */ /* 0x040ff00000041848 */
[----:B------:R-:W-:Y:S01]  /*5c60*/  HMMA.16816.F32.BF16 R100, R8, R20, R100 ;  /* 0x000000140864723c */ /* 0x000fe20000041864 */
[----:B-1----:R-:W-:-:S04]  /*5c70*/  FFMA.FTZ R5, R173, c[0x0][0x2d0], -R2 ;  /* 0x0000b400ad057a23 */ /* 0x002fc80000010802 */
[----:B------:R1:W2:Y:S03]  /*5c80*/  MUFU.EX2 R138, R5 ;  /* 0x00000005008a7308 */ /* 0x0002a60000000800 */
[C---:B------:R-:W-:Y:S01]  /*5c90*/  HMMA.16816.F32.BF16 R104, R8.reuse, R22, R104 ;  /* 0x000000160868723c */ /* 0x040fe20000041868 */
[----:B------:R-:W4:Y:S07]  /*5ca0*/  LDSM.16.MT88.4 R20, [R229+0x2000] ;  /* 0x00200000e514783b */ /* 0x000f2e0000004200 */
[C---:B------:R-:W-:Y:S08]  /*5cb0*/  HMMA.16816.F32.BF16 R84, R8.reuse, R12, R64 ;  /* 0x0000000c0854723c */ /* 0x040ff00000041840 */
[----:B------:R-:W-:Y:S01]  /*5cc0*/  HMMA.16816.F32.BF16 R72, R8, R14, R40 ;  /* 0x0000000e0848723c */ /* 0x000fe20000041828 */
[----:B------:R-:W2:Y:S01]  /*5cd0*/  LDSM.16.MT88.4 R12, [R230+0x2000] ;  /* 0x00200000e60c783b */ /* 0x000ea20000004200 */
[----:B-1----:R-:W-:-:S06]  /*5ce0*/  FFMA.FTZ R5, R174, c[0x0][0x2d0], -R2 ;  /* 0x0000b400ae057a23 */ /* 0x002fcc0000010802 */
[C---:B------:R-:W-:Y:S01]  /*5cf0*/  HMMA.16816.F32.BF16 R96, R8.reuse, R16, R80 ;  /* 0x000000100860723c */ /* 0x040fe20000041850 */
[----:B------:R-:W1:Y:S01]  /*5d00*/  LDSM.16.MT88.4 R16, [R233+0x2000] ;  /* 0x00200000e910783b */ /* 0x000e620000004200 */
[----:B------:R3:W-:Y:S06]  /*5d10*/  MUFU.EX2 R139, R5 ;  /* 0x00000005008b7308 */ /* 0x0007ec0000000800 */
[C---:B------:R-:W-:Y:S08]  /*5d20*/  HMMA.16816.F32.BF16 R32, R8.reuse, R24, R32 ;  /* 0x000000180820723c */ /* 0x040ff00000041820 */
[----:B------:R-:W-:Y:S01]  /*5d30*/  HMMA.16816.F32.BF16 R28, R8, R26, R28 ;  /* 0x0000001a081c723c */ /* 0x000fe2000004181c */
[----:B------:R-:W1:Y:S01]  /*5d40*/  LDSM.16.MT88.4 R24, [R232+0x2000] ;  /* 0x00200000e818783b */ /* 0x000e620000004200 */
[----:B---3--:R-:W-:-:S02]  /*5d50*/  FFMA.FTZ R5, R172, c[0x0][0x2d0], -R2 ;  /* 0x0000b400ac057a23 */ /* 0x008fc40000010802 */
[----:B------:R-:W-:Y:S02]  /*5d60*/  IMAD.MOV.U32 R176, RZ, RZ, R188 ;  /* 0x000000ffffb07224 */ /* 0x000fe400078e00bc */
[----:B------:R3:W1:Y:S01]  /*5d70*/  MUFU.EX2 R188, R5 ;  /* 0x0000000500bc7308 */ /* 0x0006620000000800 */
[----:B------:R-:W-:Y:S02]  /*5d80*/  IMAD.MOV.U32 R159, RZ, RZ, R134 ;  /* 0x000000ffff9f7224 */ /* 0x000fe400078e0086 */
[----:B------:R-:W-:Y:S02]  /*5d90*/  IMAD.MOV.U32 R158, RZ, RZ, R133 ;  /* 0x000000ffff9e7224 */ /* 0x000fe400078e0085 */
[----:B---3--:R-:W-:-:S04]  /*5da0*/  FFMA.FTZ R5, R142, c[0x0][0x2d0], -R0 ;  /* 0x0000b4008e057a23 */ /* 0x008fc80000010800 */
[----:B------:R3:W1:Y:S01]  /*5db0*/  MUFU.EX2 R134, R5 ;  /* 0x0000000500867308 */ /* 0x0006620000000800 */
[----:B------:R-:W-:Y:S02]  /*5dc0*/  IMAD.MOV.U32 R125, RZ, RZ, R132 ;  /* 0x000000ffff7d7224 */ /* 0x000fe400078e0084 */
[----:B---3--:R-:W-:-:S05]  /*5dd0*/  FFMA.FTZ R5, R141, c[0x0][0x2d0], -R0 ;  /* 0x0000b4008d057a23 */ /* 0x008fca0000010800 */
[----:B------:R3:W-:Y:S01]  /*5de0*/  MUFU.EX2 R133, R5 ;  /* 0x0000000500857308 */ /* 0x0007e20000000800 */
[----:B------:R-:W-:Y:S02]  /*5df0*/  F2FP.BF16.PACK_AB R8, R192, R190 ;  /* 0x000000bec008723e */ /* 0x000fe400000010ff */
[----:B--2---:R-:W-:Y:S02]  /*5e00*/  F2FP.BF16.PACK_AB R9, R138, R189 ;  /* 0x000000bd8a09723e */ /* 0x004fe400000010ff */
[----:B------:R-:W-:Y:S01]  /*5e10*/  F2FP.BF16.PACK_AB R10, R196, R194 ;  /* 0x000000c2c40a723e */ /* 0x000fe200000010ff */
[----:B---3--:R-:W-:-:S04]  /*5e20*/  FFMA.FTZ R5, R143, c[0x0][0x2d0], -R0 ;  /* 0x0000b4008f057a23 */ /* 0x008fc80000010800 */
[----:B------:R2:W3:Y:S01]  /*5e30*/  MUFU.EX2 R132, R5 ;  /* 0x0000000500847308 */ /* 0x0004e20000000800 */
[----:B-1----:R-:W-:-:S07]  /*5e40*/  F2FP.BF16.PACK_AB R11, R188, R139 ;  /* 0x0000008bbc0b723e */ /* 0x002fce00000010ff */
[C---:B----4-:R-:W-:Y:S08]  /*5e50*/  HMMA.16816.F32.BF16 R120, R8.reuse, R20, R112 ;  /* 0x000000140878723c */ /* 0x050ff00000041870 */
[----:B------:R-:W-:Y:S01]  /*5e60*/  HMMA.16816.F32.BF16 R116, R8, R22, R108 ;  /* 0x000000160874723c */ /* 0x000fe2000004186c */
[----:B--2---:R-:W-:-:S07]  /*5e70*/  FFMA.FTZ R5, R176, c[0x0][0x2d0], -R4 ;  /* 0x0000b400b0057a23 */ /* 0x004fce0000010804 */
[----:B------:R-:W-:Y:S01]  /*5e80*/  HMMA.16816.F32.BF16 R92, R8, R12, R52 ;  /* 0x0000000c085c723c */ /* 0x000fe20000041834 */
[----:B------:R-:W-:-:S07]  /*5e90*/  IMAD.MOV.U32 R176, RZ, RZ, R177 ;  /* 0x000000ffffb07224 */ /* 0x000fce00078e00b1 */
[----:B------:R-:W-:Y:S01]  /*5ea0*/  HMMA.16816.F32.BF16 R112, R8, R16, R60 ;  /* 0x000000100870723c */ /* 0x000fe2000004183c */
[----:B------:R-:W-:-:S07]  /*5eb0*/  IMAD.MOV.U32 R177, RZ, RZ, R140 ;  /* 0x000000ffffb17224 */ /* 0x000fce00078e008c */
[C---:B------:R-:W-:Y:S08]  /*5ec0*/  HMMA.16816.F32.BF16 R108, R8.reuse, R18, R56 ;  /* 0x00000012086c723c */ /* 0x040ff00000041838 */
[C---:B------:R-:W-:Y:S08]  /*5ed0*/  HMMA.16816.F32.BF16 R80, R8.reuse, R14, R48 ;  /* 0x0000000e0850723c */ /* 0x040ff00000041830 */
[C---:B------:R-:W-:Y:S08]  /*5ee0*/  HMMA.16816.F32.BF16 R76, R8.reuse, R24, R44 ;  /* 0x00000018084c723c */ /* 0x040ff0000004182c */
[----:B------:R-:W-:Y:S07]  /*5ef0*/  HMMA.16816.F32.BF16 R52, R8, R26, R36 ;  /* 0x0000001a0834723c */ /* 0x000fee0000041824 */
[----:B------:R-:W-:-:S02]  /*5f00*/  F2FP.BF16.PACK_AB R8, R195, R193 ;  /* 0x000000c1c308723e */ /* 0x000fc400000010ff */
[----:B------:R-:W-:Y:S02]  /*5f10*/  F2FP.BF16.PACK_AB R9, R134, R191 ;  /* 0x000000bf8609723e */ /* 0x000fe400000010ff */
[----:B------:R-:W-:Y:S02]  /*5f20*/  F2FP.BF16.PACK_AB R10, R198, R197 ;  /* 0x000000c5c60a723e */ /* 0x000fe400000010ff */
[----:B---3--:R-:W-:Y:S01]  /*5f30*/  F2FP.BF16.PACK_AB R11, R132, R133 ;  /* 0x00000085840b723e */ /* 0x008fe200000010ff */
[----:B------:R-:W-:Y:S02]  /*5f40*/  IMAD.MOV.U32 R140, RZ, RZ, R185 ;  /* 0x000000ffff8c7224 */ /* 0x000fe400078e00b9 */
[----:B------:R-:W-:-:S04]  /*5f50*/  IMAD.MOV.U32 R185, RZ, RZ, R184 ;  /* 0x000000ffffb97224 */ /* 0x000fc800078e00b8 */
[C---:B------:R-:W-:Y:S01]  /*5f60*/  HMMA.16816.F32.BF16 R48, R8.reuse, R16, R96 ;  /* 0x000000100830723c */ /* 0x040fe20000041860 */
[----:B------:R1:W-:Y:S01]  /*5f70*/  MUFU.EX2 R98, R5 ;  /* 0x0000000500627308 */ /* 0x0003e20000000800 */
[----:B------:R-:W-:Y:S02]  /*5f80*/  IMAD.MOV.U32 R184, RZ, RZ, R183 ;  /* 0x000000ffffb87224 */ /* 0x000fe400078e00b7 */
[----:B------:R-:W-:Y:S02]  /*5f90*/  IMAD.MOV.U32 R183, RZ, RZ, R182 ;  /* 0x000000ffffb77224 */ /* 0x000fe400078e00b6 */
[----:B------:R-:W-:Y:S02]  /*5fa0*/  IMAD.MOV.U32 R182, RZ, RZ, R126 ;  /* 0x000000ffffb67224 */ /* 0x000fe400078e007e */
[----:B------:R-:W-:Y:S01]  /*5fb0*/  IMAD.MOV.U32 R126, RZ, RZ, R125 ;  /* 0x000000ffff7e7224 */ /* 0x000fe200078e007d */
[----:B------:R-:W-:Y:S01]  /*5fc0*/  HMMA.16816.F32.BF16 R64, R8, R20, R100 ;  /* 0x000000140840723c */ /* 0x000fe20000041864 */
[----:B------:R-:W-:-:S02]  /*5fd0*/  IMAD.MOV.U32 R125, RZ, RZ, R127 ;  /* 0x000000ffff7d7224 */ /* 0x000fc400078e007f */
[----:B-1----:R-:W-:Y:S02]  /*5fe0*/  FFMA.FTZ R5, R176, c[0x0][0x2d0], -R3 ;  /* 0x0000b400b0057a23 */ /* 0x002fe40000010803 */
[----:B------:R-:W-:Y:S01]  /*5ff0*/  IMAD.MOV.U32 R176, RZ, RZ, R177 ;  /* 0x000000ffffb07224 */ /* 0x000fe200078e00b1 */
[----:B------:R-:W-:Y:S01]  /*6000*/  MOV R177, R140 ;  /* 0x0000008c00b17202 */ /* 0x000fe20000000f00 */
[----:B------:R1:W-:Y:S01]  /*6010*/  MUFU.EX2 R99, R5 ;  /* 0x0000000500637308 */ /* 0x0003e20000000800 */
[----:B------:R-:W-:Y:S02]  /*6020*/  IMAD.MOV.U32 R140, RZ, RZ, R185 ;  /* 0x000000ffff8c7224 */ /* 0x000fe400078e00b9 */
[----:B------:R-:W-:Y:S02]  /*6030*/  IMAD.MOV.U32 R185, RZ, RZ, R184 ;  /* 0x000000ffffb97224 */ /* 0x000fe400078e00b8 */
[----:B------:R-:W-:Y:S02]  /*6040*/  IMAD.MOV.U32 R127, RZ, RZ, R144 ;  /* 0x000000ffff7f7224 */ /* 0x000fe400078e0090 */
[----:B------:R-:W-:-:S02]  /*6050*/  IMAD.MOV.U32 R184, RZ, RZ, R183 ;  /* 0x000000ffffb87224 */ /* 0x000fc400078e00b7 */
[----:B------:R-:W-:Y:S02]  /*6060*/  IMAD.MOV.U32 R144, RZ, RZ, R145 ;  /* 0x000000ffff907224 */ /* 0x000fe400078e0091 */
[----:B------:R-:W-:Y:S02]  /*6070*/  IMAD.MOV.U32 R183, RZ, RZ, R182 ;  /* 0x000000ffffb77224 */ /* 0x000fe400078e00b6 */
[----:B-1----:R-:W-:Y:S02]  /*6080*/  FFMA.FTZ R5, R176, c[0x0][0x2d0], -R3 ;  /* 0x0000b400b0057a23 */ /* 0x002fe40000010803 */
[----:B------:R-:W-:Y:S02]  /*6090*/  IMAD.MOV.U32 R145, RZ, RZ, R151 ;  /* 0x000000ffff917224 */ /* 0x000fe400078e0097 */
[----:B------:R1:W2:Y:S01]  /*60a0*/  MUFU.EX2 R101, R5 ;  /* 0x0000000500657308 */ /* 0x0002a20000000800 */
[----:B------:R-:W-:Y:S02]  /*60b0*/  IMAD.MOV.U32 R182, RZ, RZ, R126 ;  /* 0x000000ffffb67224 */ /* 0x000fe400078e007e */
[----:B------:R-:W-:-:S02]  /*60c0*/  IMAD.MOV.U32 R126, RZ, RZ, R125 ;  /* 0x000000ffff7e7224 */ /* 0x000fc400078e007d */
[----:B------:R-:W-:Y:S02]  /*60d0*/  IMAD.MOV.U32 R125, RZ, RZ, R127 ;  /* 0x000000ffff7d7224 */ /* 0x000fe400078e007f */
[----:B------:R-:W-:Y:S02]  /*60e0*/  IMAD.MOV.U32 R151, RZ, RZ, R150 ;  /* 0x000000ffff977224 */ /* 0x000fe400078e0096 */
[----:B------:R-:W-:Y:S02]  /*60f0*/  IMAD.MOV.U32 R127, RZ, RZ, R144 ;  /* 0x000000ffff7f7224 */ /* 0x000fe400078e0090 */
[----:B------:R-:W-:Y:S02]  /*6100*/  IMAD.MOV.U32 R150, RZ, RZ, R148 ;  /* 0x000000ffff967224 */ /* 0x000fe400078e0094 */
[----:B-1----:R-:W-:Y:S02]  /*6110*/  FFMA.FTZ R5, R177, c[0x0][0x2d0], -R3 ;  /* 0x0000b400b1057a23 */ /* 0x002fe40000010803 */
[----:B------:R-:W-:-:S02]  /*6120*/  IMAD.MOV.U32 R177, RZ, RZ, R140 ;  /* 0x000000ffffb17224 */ /* 0x000fc400078e008c */
[----:B------:R-:W-:Y:S02]  /*6130*/  IMAD.MOV.U32 R140, RZ, RZ, R185 ;  /* 0x000000ffff8c7224 */ /* 0x000fe400078e00b9 */
[----:B------:R-:W-:Y:S02]  /*6140*/  IMAD.MOV.U32 R185, RZ, RZ, R184 ;  /* 0x000000ffffb97224 */ /* 0x000fe400078e00b8 */
[----:B------:R-:W-:Y:S02]  /*6150*/  IMAD.MOV.U32 R144, RZ, RZ, R145 ;  /* 0x000000ffff907224 */ /* 0x000fe400078e0091 */
[----:B------:R-:W-:Y:S02]  /*6160*/  IMAD.MOV.U32 R184, RZ, RZ, R183 ;  /* 0x000000ffffb87224 */ /* 0x000fe400078e00b7 */
[----:B------:R-:W-:Y:S02]  /*6170*/  IMAD.MOV.U32 R148, RZ, RZ, R155 ;  /* 0x000000ffff947224 */ /* 0x000fe400078e009b */
[----:B------:R-:W-:-:S02]  /*6180*/  IMAD.MOV.U32 R183, RZ, RZ, R182 ;  /* 0x000000ffffb77224 */ /* 0x000fc400078e00b6 */
[----:B------:R-:W-:Y:S02]  /*6190*/  IMAD.MOV.U32 R176, RZ, RZ, R177 ;  /* 0x000000ffffb07224 */ /* 0x000fe400078e00b1 */
[----:B------:R-:W-:Y:S02]  /*61a0*/  IMAD.MOV.U32 R155, RZ, RZ, R153 ;  /* 0x000000ffff9b7224 */ /* 0x000fe400078e0099 */
[----:B------:R-:W-:Y:S02]  /*61b0*/  IMAD.MOV.U32 R182, RZ, RZ, R126 ;  /* 0x000000ffffb67224 */ /* 0x000fe400078e007e */
[----:B------:R-:W-:Y:S01]  /*61c0*/  IMAD.MOV.U32 R177, RZ, RZ, R140 ;  /* 0x000000ffffb17224 */ /* 0x000fe200078e008c */
[----:B------:R-:W-:Y:S01]  /*61d0*/  HMMA.16816.F32.BF16 R40, R8, R12, R84 ;  /* 0x0000000c0828723c */ /* 0x000fe20000041854 */
[----:B------:R-:W-:Y:S02]  /*61e0*/  IMAD.MOV.U32 R145, RZ, RZ, R151 ;  /* 0x000000ffff917224 */ /* 0x000fe400078e0097 */
[----:B------:R-:W-:-:S02]  /*61f0*/  IMAD.MOV.U32 R126, RZ, RZ, R125 ;  /* 0x000000ffff7e7224 */ /* 0x000fc400078e007d */
[----:B------:R-:W-:Y:S02]  /*6200*/  IMAD.MOV.U32 R151, RZ, RZ, R150 ;  /* 0x000000ffff977224 */ /* 0x000fe400078e0096 */
[----:B------:R-:W-:Y:S01]  /*6210*/  IMAD.MOV.U32 R125, RZ, RZ, R127 ;  /* 0x000000ffff7d7224 */ /* 0x000fe200078e007f */
[----:B------:R-:W-:Y:S01]  /*6220*/  HMMA.16816.F32.BF16 R84, R8, R24, R32 ;  /* 0x000000180854723c */ /* 0x000fe20000041820 */
[----:B------:R-:W-:Y:S01]  /*6230*/  IMAD.MOV.U32 R140, RZ, RZ, R185 ;  /* 0x000000ffff8c7224 */ /* 0x000fe200078e00b9 */
[----:B------:R-:W-:Y:S01]  /*6240*/  MOV R127, R144 ;  /* 0x00000090007f7202 */ /* 0x000fe20000000f00 */
[----:B------:R-:W-:Y:S02]  /*6250*/  IMAD.MOV.U32 R150, RZ, RZ, R148 ;  /* 0x000000ffff967224 */ /* 0x000fe400078e0094 */
[----:B------:R-:W-:Y:S02]  /*6260*/  IMAD.MOV.U32 R185, RZ, RZ, R184 ;  /* 0x000000ffffb97224 */ /* 0x000fe400078e00b8 */
[----:B------:R-:W-:-:S02]  /*6270*/  IMAD.MOV.U32 R148, RZ, RZ, R155 ;  /* 0x000000ffff947224 */ /* 0x000fc400078e009b */
[----:B------:R-:W-:Y:S02]  /*6280*/  IMAD.MOV.U32 R184, RZ, RZ, R183 ;  /* 0x000000ffffb87224 */ /* 0x000fe400078e00b7 */
[----:B------:R-:W-:Y:S01]  /*6290*/  FFMA.FTZ R35, R176, c[0x0][0x2d0], -R4 ;  /* 0x0000b400b0237a23 */ /* 0x000fe20000010804 */
[----:B------:R-:W-:Y:S01]  /*62a0*/  MOV R176, R177 ;  /* 0x000000b100b07202 */ /* 0x000fe20000000f00 */
[----:B------:R-:W-:Y:S02]  /*62b0*/  IMAD.MOV.U32 R144, RZ, RZ, R145 ;  /* 0x000000ffff907224 */ /* 0x000fe400078e0091 */
[----:B------:R-:W-:Y:S02]  /*62c0*/  IMAD.MOV.U32 R183, RZ, RZ, R182 ;  /* 0x000000ffffb77224 */ /* 0x000fe400078e00b6 */
[----:B------:R-:W-:Y:S02]  /*62d0*/  IMAD.MOV.U32 R145, RZ, RZ, R151 ;  /* 0x000000ffff917224 */ /* 0x000fe400078e0097 */
        /* <DEDUP_REMOVED lines=32> */
[----:B------:R-:W-:Y:S01]  /*64e0*/  IMAD.MOV.U32 R182, RZ, RZ, R126 ;  /* 0x000000ffffb67224 */ /* 0x000fe200078e007e */
[C---:B------:R-:W-:Y:S01]  /*64f0*/  HMMA.16816.F32.BF16 R60, R8.reuse, R22, R104 ;  /* 0x00000016083c723c */ /* 0x040fe20000041868 */
[----:B------:R-:W-:Y:S01]  /*6500*/  IMAD.MOV.U32 R148, RZ, RZ, R149 ;  /* 0x000000ffff947224 */ /* 0x000fe200078e0095 */
[----:B------:R-:W1:Y:S01]  /*6510*/  LDSM.16.MT88.4 R20, [R229+0x2800] ;  /* 0x00280000e514783b */ /* 0x000e620000004200 */
[----:B------:R-:W-:Y:S01]  /*6520*/  IMAD.MOV.U32 R126, RZ, RZ, R125 ;  /* 0x000000ffff7e7224 */ /* 0x000fe200078e007d */
[----:B------:R-:W-:Y:S01]  /*6530*/  MOV R125, R127 ;  /* 0x0000007f007d7202 */ /* 0x000fe20000000f00 */
[----:B------:R-:W-:Y:S02]  /*6540*/  IMAD.MOV.U32 R149, RZ, RZ, R68 ;  /* 0x000000ffff957224 */ /* 0x000fe400078e0044 */
[--C-:B------:R-:W-:Y:S01]  /*6550*/  FFMA.FTZ R6, R241, c[0x0][0x2d0], -R4.reuse ;  /* 0x0000b400f1067a23 */ /* 0x100fe20000010804 */
[----:B------:R-:W-:Y:S01]  /*6560*/  HMMA.16816.F32.BF16 R44, R8, R18, R88 ;  /* 0x00000012082c723c */ /* 0x000fe20000041858 */
[--C-:B------:R-:W-:Y:S01]  /*6570*/  FFMA.FTZ R34, R239, c[0x0][0x2d0], -R4.reuse ;  /* 0x0000b400ef227a23 */ /* 0x100fe20000010804 */
[----:B------:R-:W3:Y:S01]  /*6580*/  LDSM.16.MT88.4 R16, [R233+0x2800] ;  /* 0x00280000e910783b */ /* 0x000ee20000004200 */
[----:B------:R-:W-:-:S02]  /*6590*/  FFMA.FTZ R68, R238, c[0x0][0x2d0], -R4 ;  /* 0x0000b400ee447a23 */ /* 0x000fc40000010804 */
[--C-:B------:R-:W-:Y:S02]  /*65a0*/  FFMA.FTZ R100, R235, c[0x0][0x2d0], -R4.reuse ;  /* 0x0000b400eb647a23 */ /* 0x100fe40000010804 */
[--C-:B------:R-:W-:Y:S02]  /*65b0*/  FFMA.FTZ R89, R236, c[0x0][0x2d0], -R4.reuse ;  /* 0x0000b400ec597a23 */ /* 0x100fe40000010804 */
[----:B------:R-:W-:Y:S02]  /*65c0*/  FFMA.FTZ R104, R234, c[0x0][0x2d0], -R4 ;  /* 0x0000b400ea687a23 */ /* 0x000fe40000010804 */
[----:B------:R-:W-:Y:S02]  /*65d0*/  IMAD.MOV.U32 R127, RZ, RZ, R144 ;  /* 0x000000ffff7f7224 */ /* 0x000fe400078e0090 */
[----:B------:R-:W-:Y:S02]  /*65e0*/  IMAD.MOV.U32 R144, RZ, RZ, R145 ;  /* 0x000000ffff907224 */ /* 0x000fe400078e0091 */
[----:B------:R-:W-:-:S02]  /*65f0*/  FFMA.FTZ R4, R181, c[0x0][0x2d0], -R2 ;  /* 0x0000b400b5047a23 */ /* 0x000fc40000010802 */
[----:B------:R-:W-:Y:S02]  /*6600*/  IMAD.MOV.U32 R145, RZ, RZ, R151 ;  /* 0x000000ffff917224 */ /* 0x000fe400078e0097 */
[----:B------:R-:W-:Y:S01]  /*6610*/  IMAD.MOV.U32 R181, RZ, RZ, R185 ;  /* 0x000000ffffb57224 */ /* 0x000fe200078e00b9 */
[C---:B------:R-:W-:Y:S01]  /*6620*/  HMMA.16816.F32.BF16 R56, R8.reuse, R14, R72 ;  /* 0x0000000e0838723c */ /* 0x040fe20000041848 */
[----:B------:R-:W-:Y:S01]  /*6630*/  IMAD.MOV.U32 R151, RZ, RZ, R150 ;  /* 0x000000ffff977224 */ /* 0x000fe200078e0096 */
[----:B------:R-:W4:Y:S01]  /*6640*/  LDSM.16.MT88.4 R12, [R230+0x2800] ;  /* 0x00280000e60c783b */ /* 0x000f220000004200 */
[----:B------:R-:W-:Y:S02]  /*6650*/  IMAD.MOV.U32 R185, RZ, RZ, R184 ;  /* 0x000000ffffb97224 */ /* 0x000fe400078e00b8 */
[----:B------:R-:W-:Y:S02]  /*6660*/  IMAD.MOV.U32 R150, RZ, RZ, R148 ;  /* 0x000000ffff967224 */ /* 0x000fe400078e0094 */
[----:B------:R-:W-:Y:S01]  /*6670*/  IMAD.MOV.U32 R184, RZ, RZ, R183 ;  /* 0x000000ffffb87224 */ /* 0x000fe200078e00b7 */
[----:B------:R-:W-:Y:S01]  /*6680*/  HMMA.16816.F32.BF16 R72, R8, R26, R28 ;  /* 0x0000001a0848723c */ /* 0x000fe2000004181c */
[----:B------:R-:W-:Y:S01]  /*6690*/  IMAD.MOV.U32 R148, RZ, RZ, R149 ;  /* 0x000000ffff947224 */ /* 0x000fe200078e0095 */
[----:B------:R-:W1:Y:S01]  /*66a0*/  LDSM.16.MT88.4 R8, [R232+0x2800] ;  /* 0x00280000e808783b */ /* 0x000e620000004200 */
[----:B------:R-:W-:-:S02]  /*66b0*/  IMAD.MOV.U32 R183, RZ, RZ, R182 ;  /* 0x000000ffffb77224 */ /* 0x000fc400078e00b6 */
[----:B------:R-:W-:Y:S02]  /*66c0*/  IMAD.MOV.U32 R149, RZ, RZ, R231 ;  /* 0x000000ffff957224 */ /* 0x000fe400078e00e7 */
[----:B------:R-:W-:Y:S02]  /*66d0*/  IMAD.MOV.U32 R182, RZ, RZ, R126 ;  /* 0x000000ffffb67224 */ /* 0x000fe400078e007e */
[----:B------:R-:W-:Y:S02]  /*66e0*/  IMAD.MOV.U32 R126, RZ, RZ, R127 ;  /* 0x000000ffff7e7224 */ /* 0x000fe400078e007f */
[----:B------:R-:W-:Y:S02]  /*66f0*/  IMAD.MOV.U32 R127, RZ, RZ, R145 ;  /* 0x000000ffff7f7224 */ /* 0x000fe400078e0091 */
[----:B------:R-:W-:Y:S02]  /*6700*/  IMAD.MOV.U32 R145, RZ, RZ, R150 ;  /* 0x000000ffff917224 */ /* 0x000fe400078e0096 */
[----:B------:R-:W-:-:S02]  /*6710*/  IMAD.MOV.U32 R180, RZ, RZ, R176 ;  /* 0x000000ffffb47224 */ /* 0x000fc400078e00b0 */
[----:B------:R-:W-:Y:S01]  /*6720*/  IMAD.MOV.U32 R150, RZ, RZ, R149 ;  /* 0x000000ffff967224 */ /* 0x000fe200078e0095 */
[----:B------:R-:W-:Y:S01]  /*6730*/  MOV R149, R124 ;  /* 0x0000007c00957202 */ /* 0x000fe20000000f00 */
[----:B------:R-:W-:Y:S02]  /*6740*/  IMAD.MOV.U32 R124, RZ, RZ, R128 ;  /* 0x000000ffff7c7224 */ /* 0x000fe400078e0080 */
[--C-:B------:R-:W-:Y:S02]  /*6750*/  FFMA.FTZ R33, R168, c[0x0][0x2d0], -R0.reuse ;  /* 0x0000b400a8217a23 */ /* 0x100fe40000010800 */
[--C-:B------:R-:W-:Y:S02]  /*6760*/  FFMA.FTZ R32, R167, c[0x0][0x2d0], -R0.reuse ;  /* 0x0000b400a7207a23 */ /* 0x100fe40000010800 */
[--C-:B------:R-:W-:Y:S02]  /*6770*/  FFMA.FTZ R25, R164, c[0x0][0x2d0], -R0.reuse ;  /* 0x0000b400a4197a23 */ /* 0x100fe40000010800 */
[----:B------:R-:W-:-:S02]  /*6780*/  FFMA.FTZ R24, R165, c[0x0][0x2d0], -R0 ;  /* 0x0000b400a5187a23 */ /* 0x000fc40000010800 */
[--C-:B------:R-:W-:Y:S02]  /*6790*/  FFMA.FTZ R105, R163, c[0x0][0x2d0], -R0.reuse ;  /* 0x0000b400a3697a23 */ /* 0x100fe40000010800 */
[--C-:B------:R-:W-:Y:S02]  /*67a0*/  FFMA.FTZ R106, R162, c[0x0][0x2d0], -R0.reuse ;  /* 0x0000b400a26a7a23 */ /* 0x100fe40000010800 */
[--C-:B------:R-:W-:Y:S02]  /*67b0*/  FFMA.FTZ R107, R161, c[0x0][0x2d0], -R0.reuse ;  /* 0x0000b400a16b7a23 */ /* 0x100fe40000010800 */
[----:B------:R-:W-:Y:S02]  /*67c0*/  FFMA.FTZ R128, R147, c[0x0][0x2d0], -R0 ;  /* 0x0000b40093807a23 */ /* 0x000fe40000010800 */
[----:B------:R-:W-:Y:S02]  /*67d0*/  IMAD.MOV.U32 R176, RZ, RZ, R125 ;  /* 0x000000ffffb07224 */ /* 0x000fe400078e007d */
[----:B------:R-:W-:-:S02]  /*67e0*/  FFMA.FTZ R0, R180, c[0x0][0x2d0], -R2 ;  /* 0x0000b400b4007a23 */ /* 0x000fc40000010802 */
[----:B------:R-:W-:Y:S01]  /*67f0*/  IMAD.MOV.U32 R125, RZ, RZ, R144 ;  /* 0x000000ffff7d7224 */ /* 0x000fe200078e0090 */
[----:B------:R1:W-:Y:S01]  /*6800*/  MUFU.EX2 R102, R5 ;  /* 0x0000000500667308 */ /* 0x0003e20000000800 */
[----:B------:R-:W-:Y:S02]  /*6810*/  IMAD.MOV.U32 R144, RZ, RZ, R151 ;  /* 0x000000ffff907224 */ /* 0x000fe400078e0097 */
[----:B------:R-:W-:Y:S02]  /*6820*/  IMAD.MOV.U32 R151, RZ, RZ, R148 ;  /* 0x000000ffff977224 */ /* 0x000fe400078e0094 */
[----:B------:R-:W-:Y:S02]  /*6830*/  IMAD.MOV.U32 R148, RZ, RZ, R156 ;  /* 0x000000ffff947224 */ /* 0x000fe400078e009c */
[--C-:B------:R-:W-:Y:S01]  /*6840*/  FFMA.FTZ R26, R181, c[0x0][0x2d0], -R3.reuse ;  /* 0x0000b400b51a7a23 */ /* 0x100fe20000010803 */
[----:B------:R2:W-:Y:S01]  /*6850*/  MUFU.EX2 R90, R0 ;  /* 0x00000000005a7308 */ /* 0x0005e20000000800 */
[----:B------:R-:W-:-:S02]  /*6860*/  FFMA.FTZ R27, R176, c[0x0][0x2d0], -R3 ;  /* 0x0000b400b01b7a23 */ /* 0x000fc40000010803 */
[--C-:B------:R-:W-:Y:S02]  /*6870*/  FFMA.FTZ R31, R177, c[0x0][0x2d0], -R3.reuse ;  /* 0x0000b400b11f7a23 */ /* 0x100fe40000010803 */
[----:B------:R-:W-:Y:S02]  /*6880*/  FFMA.FTZ R30, R140, c[0x0][0x2d0], -R3 ;  /* 0x0000b4008c1e7a23 */ /* 0x000fe40000010803 */
[----:B------:R-:W-:Y:S02]  /*6890*/  IMAD.MOV.U32 R156, RZ, RZ, R157 ;  /* 0x000000ffff9c7224 */ /* 0x000fe400078e009d */
[----:B-1----:R-:W-:Y:S02]  /*68a0*/  FFMA.FTZ R5, R237, c[0x0][0x2d0], -R3 ;  /* 0x0000b400ed057a23 */ /* 0x002fe40000010803 */
[----:B------:R-:W-:Y:S02]  /*68b0*/  FFMA.FTZ R3, R184, c[0x0][0x2d0], -R2 ;  /* 0x0000b400b8037a23 */ /* 0x000fe40000010802 */
[----:B------:R-:W-:-:S02]  /*68c0*/  IMAD.MOV.U32 R157, RZ, RZ, R228 ;  /* 0x000000ffff9d7224 */ /* 0x000fc400078e00e4 */
[----:B--2---:R-:W-:Y:S01]  /*68d0*/  FFMA.FTZ R0, R185, c[0x0][0x2d0], -R2 ;  /* 0x0000b400b9007a23 */ /* 0x004fe20000010802 */
[----:B------:R-:W-:Y:S01]  /*68e0*/  MUFU.EX2 R103, R5 ;  /* 0x0000000500677308 */ /* 0x000fe20000000800 */
[----:B------:R-:W-:Y:S02]  /*68f0*/  IMAD.MOV.U32 R185, RZ, RZ, R156 ;  /* 0x000000ffffb97224 */ /* 0x000fe400078e009c */
[----:B------:R-:W-:Y:S02]  /*6900*/  IMAD.MOV.U32 R156, RZ, RZ, R124 ;  /* 0x000000ffff9c7224 */ /* 0x000fe400078e007c */
[----:B------:R-:W-:-:S03]  /*6910*/  IMAD.MOV.U32 R124, RZ, RZ, R157 ;  /* 0x000000ffff7c7224 */ /* 0x000fc600078e009d */
[----:B------:R-:W1:Y:S01]  /*6920*/  MUFU.EX2 R97, R4 ;  /* 0x0000000400617308 */ /* 0x000e620000000800 */
[----:B------:R-:W-:Y:S02]  /*6930*/  IMAD.MOV.U32 R157, RZ, RZ, R158 ;  /* 0x000000ffff9d7224 */ /* 0x000fe400078e009e */
[----:B------:R-:W-:-:S05]  /*6940*/  IMAD.MOV.U32 R158, RZ, RZ, R159 ;  /* 0x000000ffff9e7224 */ /* 0x000fca00078e009f */
[----:B------:R2:W-:Y:S01]  /*6950*/  MUFU.EX2 R91, R0 ;  /* 0x00000000005b7308 */ /* 0x0005e20000000800 */
[----:B------:R-:W-:-:S07]  /*6960*/  IMAD.MOV.U32 R159, RZ, RZ, R160 ;  /* 0x000000ffff9f7224 */ /* 0x000fce00078e00a0 */
[----:B------:R1:W1:Y:S01]  /*6970*/  MUFU.EX2 R96, R3 ;  /* 0x0000000300607308 */ /* 0x0002620000000800 */
[----:B------:R-:W-:Y:S02]  /*6980*/  IMAD.MOV.U32 R160, RZ, RZ, R71 ;  /* 0x000000ffffa07224 */ /* 0x000fe400078e0047 */
[----:B------:R-:W-:-:S05]  /*6990*/  FFMA.FTZ R29, R183, c[0x0][0x2d0], -R2 ;  /* 0x0000b400b71d7a23 */ /* 0x000fca0000010802 */
[----:B------:R-:W-:Y:S01]  /*69a0*/  MUFU.EX2 R71, R35 ;  /* 0x0000002300477308 */ /* 0x000fe20000000800 */
[----:B--2---:R-:W-:Y:S02]  /*69b0*/  FADD.FTZ R0, R225, R186 ;  /* 0x000000bae1007221 */ /* 0x004fe40000010000 */
[----:B-1----:R-:W-:-:S05]  /*69c0*/  FADD.FTZ R3, R146, R69 ;  /* 0x0000004592037221 */ /* 0x002fca0000010000 */
[----:B------:R1:W2:Y:S01]  /*69d0*/  MUFU.EX2 R88, R6 ;  /* 0x0000000600587308 */ /* 0x0002a20000000800 */
[--C-:B------:R-:W-:Y:S02]  /*69e0*/  FFMA.FTZ R28, R182, c[0x0][0x2d0], -R2.reuse ;  /* 0x0000b400b61c7a23 */ /* 0x100fe40000010802 */
[----:B------:R-:W-:-:S05]  /*69f0*/  FFMA.FTZ R36, R126, c[0x0][0x2d0], -R2 ;  /* 0x0000b4007e247a23 */ /* 0x000fca0000010802 */
[----:B------:R-:W-:Y:S01]  /*6a00*/  MUFU.EX2 R69, R34 ;  /* 0x0000002200457308 */ /* 0x000fe20000000800 */
[----:B------:R-:W-:Y:S02]  /*6a10*/  FFMA.FTZ R37, R125, c[0x0][0x2d0], -R2 ;  /* 0x0000b4007d257a23 */ /* 0x000fe40000010802 */
[----:B------:R-:W-:-:S05]  /*6a20*/  IMAD.MOV.U32 R153, RZ, RZ, R243 ;  /* 0x000000ffff997224 */ /* 0x000fca00078e00f3 */
[----:B------:R-:W-:Y:S01]  /*6a30*/  MUFU.EX2 R39, R33 ;  /* 0x0000002100277308 */ /* 0x000fe20000000800 */
[----:B------:R-:W-:-:S07]  /*6a40*/  FADD.FTZ R2, R170, R0 ;  /* 0x00000000aa027221 */ /* 0x000fce0000010000 */
[----:B------:R-:W1:Y:S01]  /*6a50*/  MUFU.EX2 R38, R32 ;  /* 0x0000002000267308 */ /* 0x000e620000000800 */
[----:B------:R-:W-:-:S07]  /*6a60*/  IMAD.MOV.U32 R183, RZ, RZ, R129 ;  /* 0x000000ffffb77224 */ /* 0x000fce00078e0081 */
[----:B------:R-:W-:Y:S01]  /*6a70*/  MUFU.EX2 R35, R25 ;  /* 0x0000001900237308 */ /* 0x000fe20000000800 */
[----:B------:R-:W-:-:S07]  /*6a80*/  IMAD.MOV.U32 R129, RZ, RZ, R7 ;  /* 0x000000ffff817224 */ /* 0x000fce00078e0007 */
[----:B------:R2:W2:Y:S01]  /*6a90*/  MUFU.EX2 R34, R24 ;  /* 0x0000001800227308 */ /* 0x0004a20000000800 */
[----:B------:R-:W-:Y:S01]  /*6aa0*/  F2FP.BF16.PACK_AB R4, R101, R99 ;  /* 0x000000636504723e */ /* 0x000fe200000010ff */
[----:B------:R-:W-:Y:S01]  /*6ab0*/  FADD.FTZ R0, R166, R3 ;  /* 0x00000003a6007221 */ /* 0x000fe20000010000 */
[----:B------:R-:W-:Y:S01]  /*6ac0*/  F2FP.BF16.PACK_AB R5, R90, R97 ;  /* 0x000000615a05723e */ /* 0x000fe200000010ff */
[----:B------:R-:W-:Y:S01]  /*6ad0*/  IMAD.MOV.U32 R140, RZ, RZ, R153 ;  /* 0x000000ffff8c7224 */ /* 0x000fe200078e0099 */
[----:B-1----:R-:W-:Y:S01]  /*6ae0*/  F2FP.BF16.PACK_AB R6, R103, R102 ;  /* 0x000000666706723e */ /* 0x002fe200000010ff */
[----:B------:R-:W-:Y:S01]  /*6af0*/  FADD.FTZ R2, R171, R2 ;  /* 0x00000002ab027221 */ /* 0x000fe20000010000 */
[----:B------:R-:W-:Y:S01]  /*6b00*/  F2FP.BF16.PACK_AB R7, R96, R91 ;  /* 0x0000005b6007723e */ /* 0x000fe200000010ff */
[----:B------:R-:W-:Y:S02]  /*6b10*/  IMAD.MOV.U32 R125, RZ, RZ, R145 ;  /* 0x000000ffff7d7224 */ /* 0x000fe400078e0091 */
[----:B------:R-:W-:-:S02]  /*6b20*/  IMAD.MOV.U32 R182, RZ, RZ, R127 ;  /* 0x000000ffffb67224 */ /* 0x000fc400078e007f */
[----:B------:R-:W-:Y:S02]  /*6b30*/  IMAD.MOV.U32 R184, RZ, RZ, R149 ;  /* 0x000000ffffb87224 */ /* 0x000fe400078e0095 */
[----:B------:R-:W-:Y:S02]  /*6b40*/  IMAD.MOV.U32 R155, RZ, RZ, R242 ;  /* 0x000000ffff9b7224 */ /* 0x000fe400078e00f2 */
[----:B------:R-:W-:Y:S01]  /*6b50*/  IMAD.MOV.U32 R173, RZ, RZ, R156 ;  /* 0x000000ffffad7224 */ /* 0x000fe200078e009c */
[----:B------:R-:W-:Y:S01]  /*6b60*/  MUFU.EX2 R29, R29 ;  /* 0x0000001d001d7308 */ /* 0x000fe20000000800 */
[----:B------:R-:W-:Y:S01]  /*6b70*/  IMAD.MOV.U32 R126, RZ, RZ, R144 ;  /* 0x000000ffff7e7224 */ /* 0x000fe200078e0090 */
[----:B------:R1:W5:Y:S01]  /*6b80*/  LDL.LU R243, [R1+0xac] ;  /* 0x0000ac0001f37983 */ /* 0x0003620000300800 */
[----:B------:R-:W-:Y:S02]  /*6b90*/  IMAD.MOV.U32 R145, RZ, RZ, R148 ;  /* 0x000000ffff917224 */ /* 0x000fe400078e0094 */
[----:B------:R-:W-:-:S02]  /*6ba0*/  FADD.FTZ R0, R169, R0 ;  /* 0x00000000a9007221 */ /* 0x000fc40000010000 */
[----:B------:R-:W-:Y:S01]  /*6bb0*/  FADD.FTZ R2, R140, R2 ;  /* 0x000000028c027221 */ /* 0x000fe20000010000 */
[----:B------:R-:W-:Y:S01]  /*6bc0*/  HMMA.16816.F32.BF16 R120, R4, R20, R120 ;  /* 0x000000140478723c */ /* 0x000fe20000041878 */
[----:B------:R-:W-:Y:S01]  /*6bd0*/  IMAD.MOV.U32 R127, RZ, RZ, R151 ;  /* 0x000000ffff7f7224 */ /* 0x000fe200078e0097 */
[----:B------:R-:W-:Y:S01]  /*6be0*/  MUFU.EX2 R33, R26 ;  /* 0x0000001a00217308 */ /* 0x000fe20000000800 */
[----:B------:R-:W-:Y:S01]  /*6bf0*/  IMAD.MOV.U32 R144, RZ, RZ, R150 ;  /* 0x000000ffff907224 */ /* 0x000fe200078e0096 */
[----:B------:R-:W-:Y:S01]  /*6c00*/  LDSM.16.MT88.4 R168, [R233+0x3000] ;  /* 0x00300000e9a8783b */ /* 0x000fe20000004200 */
[----:B--2---:R-:W-:-:S03]  /*6c10*/  FADD.FTZ R24, R227, R187 ;  /* 0x000000bbe3187221 */ /* 0x004fc60000010000 */
[----:B------:R-:W-:Y:S01]  /*6c20*/  HMMA.16816.F32.BF16 R148, R4, R22, R116 ;  /* 0x000000160494723c */ /* 0x000fe20000041874 */
[----:B------:R-:W-:Y:S01]  /*6c30*/  FADD.FTZ R0, R179, R0 ;  /* 0x00000000b3007221 */ /* 0x000fe20000010000 */
[----:B------:R-:W-:Y:S01]  /*6c40*/  MUFU.EX2 R32, R27 ;  /* 0x0000001b00207308 */ /* 0x000fe20000000800 */
[----:B------:R-:W-:Y:S01]  /*6c50*/  FADD.FTZ R2, R126, R2 ;  /* 0x000000027e027221 */ /* 0x000fe20000010000 */
[----:B------:R1:W5:Y:S01]  /*6c60*/  LDL.LU R242, [R1+0xa8] ;  /* 0x0000a80001f27983 */ /* 0x0003620000300800 */
[----:B------:R-:W-:-:S03]  /*6c70*/  IMAD.MOV.U32 R174, RZ, RZ, R145 ;  /* 0x000000ffffae7224 */ /* 0x000fc600078e0091 */
[----:B---3--:R-:W-:Y:S01]  /*6c80*/  HMMA.16816.F32.BF16 R112, R4, R16, R112 ;  /* 0x000000100470723c */ /* 0x008fe20000041870 */
[----:B------:R-:W-:Y:S02]  /*6c90*/  IMAD.MOV.U32 R156, RZ, RZ, R157 ;  /* 0x000000ffff9c7224 */ /* 0x000fe400078e009d */
[----:B------:R-:W-:-:S05]  /*6ca0*/  IMAD.MOV.U32 R177, RZ, RZ, R155 ;  /* 0x000000ffffb17224 */ /* 0x000fca00078e009b */
[----:B------:R-:W-:Y:S01]  /*6cb0*/  HMMA.16816.F32.BF16 R108, R4, R18, R108 ;  /* 0x00000012046c723c */ /* 0x000fe2000004186c */
[----:B------:R-:W-:Y:S02]  /*6cc0*/  IMAD.MOV.U32 R157, RZ, RZ, R158 ;  /* 0x000000ffff9d7224 */ /* 0x000fe400078e009e */
[----:B------:R-:W-:-:S05]  /*6cd0*/  FADD.FTZ R3, R223, R24 ;  /* 0x00000018df037221 */ /* 0x000fca0000010000 */
[----:B----4-:R-:W-:Y:S01]  /*6ce0*/  HMMA.16816.F32.BF16 R92, R4, R12, R92 ;  /* 0x0000000c045c723c */ /* 0x010fe2000004185c */
[----:B------:R-:W-:-:S07]  /*6cf0*/  IMAD.MOV.U32 R158, RZ, RZ, R159 ;  /* 0x000000ffff9e7224 */ /* 0x000fce00078e009f */
[----:B------:R-:W-:Y:S01]  /*6d00*/  HMMA.16816.F32.BF16 R80, R4, R14, R80 ;  /* 0x0000000e0450723c */ /* 0x000fe20000041850 */
[----:B------:R-:W-:-:S07]  /*6d10*/  IMAD.MOV.U32 R159, RZ, RZ, R160 ;  /* 0x000000ffff9f7224 */ /* 0x000fce00078e00a0 */
[----:B------:R-:W-:Y:S01]  /*6d20*/  HMMA.16816.F32.BF16 R76, R4, R8, R76 ;  /* 0x00000008044c723c */ /* 0x000fe2000004184c */
[----:B------:R-:W-:-:S07]  /*6d30*/  FADD.FTZ R0, R178, R0 ;  /* 0x00000000b2007221 */ /* 0x000fce0000010000 */
[----:B------:R-:W-:Y:S01]  /*6d40*/  HMMA.16816.F32.BF16 R52, R4, R10, R52 ;  /* 0x0000000a0434723c */ /* 0x000fe20000041834 */
[----:B------:R-:W-:Y:S02]  /*6d50*/  FADD.FTZ R2, R174, R2 ;  /* 0x00000002ae027221 */ /* 0x000fe40000010000 */
[----:B------:R-:W-:Y:S02]  /*6d60*/  IMAD.MOV.U32 R176, RZ, RZ, R182 ;  /* 0x000000ffffb07224 */ /* 0x000fe400078e00b6 */
[----:B------:R-:W-:Y:S02]  /*6d70*/  IMAD.MOV.U32 R175, RZ, RZ, R127 ;  /* 0x000000ffffaf7224 */ /* 0x000fe400078e007f */
[----:B------:R-:W-:Y:S01]  /*6d80*/  FADD.FTZ R25, R184, R185 ;  /* 0x000000b9b8197221 */ /* 0x000fe20000010000 */
[----:B------:R-:W-:Y:S01]  /*6d90*/  F2FP.BF16.PACK_AB R4, R88, R98 ;  /* 0x000000625804723e */ /* 0x000fe200000010ff */
[----:B------:R-:W-:Y:S01]  /*6da0*/  FADD.FTZ R3, R177, R3 ;  /* 0x00000003b1037221 */ /* 0x000fe20000010000 */
[----:B------:R-:W-:Y:S01]  /*6db0*/  F2FP.BF16.PACK_AB R5, R38, R39 ;  /* 0x000000272605723e */ /* 0x000fe200000010ff */
[----:B------:R-:W-:Y:S01]  /*6dc0*/  IMAD.MOV.U32 R172, RZ, RZ, R144 ;  /* 0x000000ffffac7224 */ /* 0x000fe200078e0090 */
[----:B------:R-:W-:Y:S01]  /*6dd0*/  F2FP.BF16.PACK_AB R6, R69, R71 ;  /* 0x000000474506723e */ /* 0x000fe200000010ff */
[----:B------:R-:W-:Y:S01]  /*6de0*/  IMAD.MOV.U32 R142, RZ, RZ, R125 ;  /* 0x000000ffff8e7224 */ /* 0x000fe200078e007d */
[----:B------:R-:W-:Y:S01]  /*6df0*/  F2FP.BF16.PACK_AB R7, R34, R35 ;  /* 0x000000232207723e */ /* 0x000fe200000010ff */
[----:B------:R-:W-:Y:S01]  /*6e00*/  FADD.FTZ R0, R156, R0 ;  /* 0x000000009c007221 */ /* 0x000fe20000010000 */
[----:B------:R-:W-:Y:S01]  /*6e10*/  MOV R182, R154 ;  /* 0x0000009a00b67202 */ /* 0x000fe20000000f00 */
[----:B------:R-:W-:Y:S01]  /*6e20*/  IMAD.MOV.U32 R140, RZ, RZ, R124 ;  /* 0x000000ffff8c7224 */ /* 0x000fe200078e007c */
[----:B------:R2:W-:Y:S08]  /*6e30*/  MUFU.EX2 R26, R37 ;  /* 0x00000025001a7308 */ /* 0x0005f00000000800 */
[----:B------:R3:W-:Y:S01]  /*6e40*/  MUFU.EX2 R27, R36 ;  /* 0x00000024001b7308 */ /* 0x0007e20000000800 */
[C---:B------:R-:W-:Y:S01]  /*6e50*/  HMMA.16816.F32.BF16 R48, R4.reuse, R16, R48 ;  /* 0x000000100430723c */ /* 0x040fe20000041830 */
[----:B------:R-:W-:Y:S01]  /*6e60*/  FADD.FTZ R3, R182, R3 ;  /* 0x00000003b6037221 */ /* 0x000fe20000010000 */
[----:B------:R-:W-:Y:S05]  /*6e70*/  LDSM.16.MT88.4 R184, [R230+0x3000] ;  /* 0x00300000e6b8783b */ /* 0x000fea0000004200 */
[----:B------:R-:W-:Y:S01]  /*6e80*/  MUFU.EX2 R28, R28 ;  /* 0x0000001c001c7308 */ /* 0x000fe20000000800 */
[C---:B------:R-:W-:Y:S01]  /*6e90*/  HMMA.16816.F32.BF16 R44, R4.reuse, R18, R44 ;  /* 0x00000012042c723c */ /* 0x040fe2000004182c */
[----:B------:R1:W5:Y:S07]  /*6ea0*/  LDL.LU R241, [R1+0xa4] ;  /* 0x0000a40001f17983 */ /* 0x00036e0000300800 */
[C---:B------:R-:W-:Y:S08]  /*6eb0*/  HMMA.16816.F32.BF16 R64, R4.reuse, R20, R64 ;  /* 0x000000140440723c */ /* 0x040ff00000041840 */
[C---:B------:R-:W-:Y:S08]  /*6ec0*/  HMMA.16816.F32.BF16 R60, R4.reuse, R22, R60 ;  /* 0x00000016043c723c */ /* 0x040ff0000004183c */
[C---:B------:R-:W-:Y:S08]  /*6ed0*/  HMMA.16816.F32.BF16 R40, R4.reuse, R12, R40 ;  /* 0x0000000c0428723c */ /* 0x040ff00000041828 */
[C---:B------:R-:W-:Y:S08]  /*6ee0*/  HMMA.16816.F32.BF16 R56, R4.reuse, R14, R56 ;  /* 0x0000000e0438723c */ /* 0x040ff00000041838 */
[C---:B------:R-:W-:Y:S08]  /*6ef0*/  HMMA.16816.F32.BF16 R116, R4.reuse, R8, R84 ;  /* 0x000000080474723c */ /* 0x040ff00000041854 */
[----:B------:R-:W-:Y:S01]  /*6f00*/  HMMA.16816.F32.BF16 R16, R4, R10, R72 ;  /* 0x0000000a0410723c */ /* 0x000fe20000041848 */
[----:B------:R-:W-:-:S02]  /*6f10*/  FADD.FTZ R25, R183, R25 ;  /* 0x00000019b7197221 */ /* 0x000fc40000010000 */
[----:B------:R-:W-:Y:S02]  /*6f20*/  FADD.FTZ R3, R172, R3 ;  /* 0x00000003ac037221 */ /* 0x000fe40000010000 */
[----:B--2---:R-:W-:Y:S02]  /*6f30*/  IMAD.MOV.U32 R37, RZ, RZ, R173 ;  /* 0x000000ffff257224 */ /* 0x004fe400078e00ad */
[----:B---3--:R-:W-:Y:S02]  /*6f40*/  IMAD.MOV.U32 R36, RZ, RZ, R140 ;  /* 0x000000ffff247224 */ /* 0x008fe400078e008c */
[----:B------:R-:W-:Y:S01]  /*6f50*/  IMAD.MOV.U32 R223, RZ, RZ, R131 ;  /* 0x000000ffffdf7224 */ /* 0x000fe200078e0083 */
[----:B------:R-:W2:Y:S01]  /*6f60*/  MUFU.EX2 R22, R68 ;  /* 0x0000004400167308 */ /* 0x000ea20000000800 */
[----:B------:R-:W-:Y:S01]  /*6f70*/  FADD.FTZ R7, R159, R2 ;  /* 0x000000029f077221 */ /* 0x000fe20000010000 */
[----:B------:R-:W-:Y:S01]  /*6f80*/  LDSM.16.MT88.4 R12, [R232+0x3000] ;  /* 0x00300000e80c783b */ /* 0x000fe20000004200 */
[----:B------:R-:W-:-:S03]  /*6f90*/  @P4 IMAD.HI.U32 R2, R175, c[0x0][0x2c8], RZ ;  /* 0x0000b200af024a27 */ /* 0x000fc600078e00ff */
[----:B------:R1:W5:Y:S01]  /*6fa0*/  LDL.LU R240, [R1+0xa0] ;  /* 0x0000a00001f07983 */ /* 0x0003620000300800 */
[----:B------:R-:W-:Y:S02]  /*6fb0*/  FADD.FTZ R6, R251, R0 ;  /* 0x00000000fb067221 */ /* 0x000fe40000010000 */
[----:B------:R-:W-:Y:S01]  /*6fc0*/  IMAD.MOV.U32 R0, RZ, RZ, R175 ;  /* 0x000000ffff007224 */ /* 0x000fe200078e00af */
[----:B------:R-:W-:Y:S01]  /*6fd0*/  @P4 SHF.R.U32.HI R0, RZ, c[0x0][0x2cc], R2 ;  /* 0x0000b300ff004a19 */ /* 0x000fe20000011602 */
[----:B------:R-:W-:Y:S01]  /*6fe0*/  IMAD.MOV.U32 R2, RZ, RZ, c[0x0][0x168] ;  /* 0x00005a00ff027624 */ /* 0x000fe200078e00ff */
[----:B------:R-:W3:Y:S01]  /*6ff0*/  MUFU.EX2 R9, R105 ;  /* 0x0000006900097308 */ /* 0x000ee20000000800 */
[----:B------:R-:W-:Y:S01]  /*7000*/  IMAD.MOV.U32 R183, RZ, RZ, R152 ;  /* 0x000000ffffb77224 */ /* 0x000fe200078e0098 */
[----:B------:R1:W5:Y:S01]  /*7010*/  LDL.LU R239, [R1+0x9c] ;  /* 0x00009c0001ef7983 */ /* 0x0003620000300800 */
[----:B------:R-:W-:Y:S02]  /*7020*/  FADD.FTZ R8, R176, R25 ;  /* 0x00000019b0087221 */ /* 0x000fe40000010000 */
[----:B------:R-:W-:Y:S01]  /*7030*/  FADD.FTZ R5, R158, R3 ;  /* 0x000000039e057221 */ /* 0x000fe20000010000 */
[----:B------:R-:W-:Y:S01]  /*7040*/  IADD3 R3, R0, c[0x0][0x1d0], -R2 ;  /* 0x0000740000037a10 */ /* 0x000fe20007ffe802 */
[----:B------:R-:W-:Y:S01]  /*7050*/  IMAD.MOV.U32 R2, RZ, RZ, RZ ;  /* 0x000000ffff027224 */ /* 0x000fe200078e00ff */
[----:B------:R-:W4:Y:S01]  /*7060*/  MUFU.EX2 R10, R89 ;  /* 0x00000059000a7308 */ /* 0x000f220000000800 */
[----:B------:R-:W-:Y:S01]  /*7070*/  FADD.FTZ R8, R183, R8 ;  /* 0x00000008b7087221 */ /* 0x000fe20000010000 */
[----:B------:R-:W1:Y:S01]  /*7080*/  LDSM.16.MT88.4 R152, [R229+0x3000] ;  /* 0x00300000e598783b */ /* 0x000e620000004200 */
[----:B------:R-:W-:-:S03]  /*7090*/  IMAD.HI R2, R3, -0x6db6db6d, R2 ;  /* 0x9249249303027827 */ /* 0x000fc600078e0202 */
[----:B------:R1:W5:Y:S01]  /*70a0*/  LDL.LU R238, [R1+0x98] ;  /* 0x0000980001ee7983 */ /* 0x0003620000300800 */
[----:B------:R-:W-:Y:S01]  /*70b0*/  FADD.FTZ R4, R142, R8 ;  /* 0x000000088e047221 */ /* 0x000fe20000010000 */
[----:B------:R-:W-:Y:S01]  /*70c0*/  SHF.R.U32.HI R0, RZ, 0x1f, R2 ;  /* 0x0000001fff007819 */ /* 0x000fe20000011602 */
[----:B------:R-:W-:Y:S01]  /*70d0*/  FADD.FTZ R5, R36, R5 ;  /* 0x0000000524057221 */ /* 0x000fe20000010000 */
[----:B------:R-:W1:Y:S01]  /*70e0*/  MUFU.EX2 R11, R106 ;  /* 0x0000006a000b7308 */ /* 0x000e620000000800 */
[----:B------:R-:W-:Y:S01]  /*70f0*/  FADD.FTZ R4, R157, R4 ;  /* 0x000000049d047221 */ /* 0x000fe20000010000 */
[----:B------:R-:W-:Y:S01]  /*7100*/  LEA.HI.SX32 R8, R2, R0, 0x1a ;  /* 0x0000000002087211 */ /* 0x000fe200078fd2ff */
[----:B------:R-:W-:Y:S01]  /*7110*/  FADD.FTZ R0, R249, R7 ;  /* 0x00000007f9007221 */ /* 0x000fe20000010000 */
[----:B------:R1:W5:Y:S01]  /*7120*/  LDL.LU R237, [R1+0x94] ;  /* 0x0000940001ed7983 */ /* 0x0003620000300800 */
[----:B------:R-:W-:Y:S02]  /*7130*/  FADD.FTZ R2, R37, R4 ;  /* 0x0000000425027221 */ /* 0x000fe40000010000 */
[----:B------:R-:W-:Y:S01]  /*7140*/  FADD.FTZ R3, R224, R6 ;  /* 0x00000006e0037221 */ /* 0x000fe20000010000 */
[----:B------:R-:W1:Y:S01]  /*7150*/  MUFU.EX2 R20, R100 ;  /* 0x0000006400147308 */ /* 0x000e620000000800 */
[----:B------:R-:W-:Y:S01]  /*7160*/  FADD.FTZ R4, R222, R2 ;  /* 0x00000002de047221 */ /* 0x000fe20000010000 */
[----:B------:R1:W5:Y:S01]  /*7170*/  LDL.LU R236, [R1+0x90] ;  /* 0x0000900001ec7983 */ /* 0x0003620000300800 */
[----:B------:R-:W-:-:S02]  /*7180*/  FADD.FTZ R5, R220, R5 ;  /* 0x00000005dc057221 */ /* 0x000fc40000010000 */
[----:B------:R-:W-:Y:S01]  /*7190*/  FADD.FTZ R0, R250, R0 ;  /* 0x00000000fa007221 */ /* 0x000fe20000010000 */
[----:B------:R1:W5:Y:S01]  /*71a0*/  LDL.LU R235, [R1+0x8c] ;  /* 0x00008c0001eb7983 */ /* 0x0003620000300800 */
[----:B------:R-:W-:Y:S02]  /*71b0*/  FADD.FTZ R3, R217, R3 ;  /* 0x00000003d9037221 */ /* 0x000fe40000010000 */
[----:B------:R-:W-:Y:S01]  /*71c0*/  FADD.FTZ R4, R226, R4 ;  /* 0x00000004e2047221 */ /* 0x000fe20000010000 */
[----:B------:R-:W1:Y:S01]  /*71d0*/  MUFU.EX2 R21, R107 ;  /* 0x0000006b00157308 */ /* 0x000e620000000800 */
[----:B------:R-:W-:Y:S01]  /*71e0*/  FADD.FTZ R5, R221, R5 ;  /* 0x00000005dd057221 */ /* 0x000fe20000010000 */
[----:B------:R1:W5:Y:S01]  /*71f0*/  LDL.LU R234, [R1+0x88] ;  /* 0x0000880001ea7983 */ /* 0x0003620000300800 */
[----:B------:R-:W-:Y:S02]  /*7200*/  FADD.FTZ R0, R252, R0 ;  /* 0x00000000fc007221 */ /* 0x000fe40000010000 */
[----:B------:R-:W-:Y:S01]  /*7210*/  FADD.FTZ R3, R216, R3 ;  /* 0x00000003d8037221 */ /* 0x000fe20000010000 */
[----:B------:R1:W5:Y:S01]  /*7220*/  LDL.LU R231, [R1+0x84] ;  /* 0x0000840001e77983 */ /* 0x0003620000300800 */
[----:B------:R-:W-:-:S02]  /*7230*/  FADD.FTZ R4, R247, R4 ;  /* 0x00000004f7047221 */ /* 0x000fc40000010000 */
[----:B------:R-:W-:Y:S01]  /*7240*/  FADD.FTZ R5, R218, R5 ;  /* 0x00000005da057221 */ /* 0x000fe20000010000 */
[----:B------:R-:W1:Y:S01]  /*7250*/  MUFU.EX2 R31, R31 ;  /* 0x0000001f001f7308 */ /* 0x000e620000000800 */
[----:B------:R-:W-:Y:S01]  /*7260*/  FADD.FTZ R0, R223, R0 ;  /* 0x00000000df007221 */ /* 0x000fe20000010000 */
[----:B------:R1:W5:Y:S01]  /*7270*/  LDL.LU R228, [R1+0x80] ;  /* 0x0000800001e47983 */ /* 0x0003620000300800 */
        /* <DEDUP_REMOVED lines=45> */
[----:B------:R-:W-:Y:S01]  /*7550*/  FADD.FTZ R4, R102, R4 ;  /* 0x0000000466047221 */ /* 0x000fe20000010000 */
[----:B------:R-:W-:Y:S01]  /*7560*/  MUFU.EX2 R23, R104 ;  /* 0x0000006800177308 */ /* 0x000fe20000000800 */
[----:B------:R-:W-:-:S02]  /*7570*/  FADD.FTZ R5, R91, R5 ;  /* 0x000000055b057221 */ /* 0x000fc40000010000 */
[----:B------:R-:W-:Y:S02]  /*7580*/  FADD.FTZ R2, R69, R0 ;  /* 0x0000000045027221 */ /* 0x000fe40000010000 */
[----:B------:R-:W-:Y:S02]  /*7590*/  FADD.FTZ R0, R34, R3 ;  /* 0x0000000322007221 */ /* 0x000fe40000010000 */
[----:B------:R-:W-:Y:S01]  /*75a0*/  FADD.FTZ R4, R103, R4 ;  /* 0x0000000467047221 */ /* 0x000fe20000010000 */
[----:B------:R-:W-:Y:S01]  /*75b0*/  MUFU.EX2 R24, R128 ;  /* 0x0000008000187308 */ /* 0x000fe20000000800 */
[----:B------:R-:W-:Y:S02]  /*75c0*/  FADD.FTZ R5, R96, R5 ;  /* 0x0000000560057221 */ /* 0x000fe40000010000 */
[----:B--2---:R-:W-:Y:S02]  /*75d0*/  FADD.FTZ R3, R22, R2 ;  /* 0x0000000216037221 */ /* 0x004fe40000010000 */
[----:B------:R-:W-:-:S03]  /*75e0*/  IMAD.MOV.U32 R225, RZ, RZ, R130 ;  /* 0x000000ffffe17224 */ /* 0x000fc600078e0082 */
[----:B------:R-:W2:Y:S01]  /*75f0*/  MUFU.EX2 R30, R30 ;  /* 0x0000001e001e7308 */ /* 0x000ea20000000800 */
[----:B---3--:R-:W-:Y:S02]  /*7600*/  FADD.FTZ R2, R9, R0 ;  /* 0x0000000009027221 */ /* 0x008fe40000010000 */
[----:B------:R-:W-:Y:S02]  /*7610*/  IMAD.MOV.U32 R227, RZ, RZ, R129 ;  /* 0x000000ffffe37224 */ /* 0x000fe400078e0081 */
[----:B------:R-:W-:Y:S02]  /*7620*/  FADD.FTZ R0, R33, R4 ;  /* 0x0000000421007221 */ /* 0x000fe40000010000 */
[----:B------:R-:W-:Y:S02]  /*7630*/  FADD.FTZ R4, R29, R5 ;  /* 0x000000051d047221 */ /* 0x000fe40000010000 */
[----:B----4-:R-:W-:Y:S01]  /*7640*/  FADD.FTZ R3, R10, R3 ;  /* 0x000000030a037221 */ /* 0x010fe20000010000 */
[----:B------:R-:W-:Y:S01]  /*7650*/  IMNMX R5, R225, R8, !PT ;  /* 0x00000008e1057217 */ /* 0x000fe20007800200 */
[----:B-1----:R-:W-:Y:S01]  /*7660*/  FADD.FTZ R2, R11, R2 ;  /* 0x000000020b027221 */ /* 0x002fe20000010000 */
[----:B------:R-:W-:Y:S01]  /*7670*/  IADD3 R247, R227, -0x2, RZ ;  /* 0xfffffffee3f77810 */ /* 0x000fe20007ffe0ff */
[----:B------:R-:W-:-:S02]  /*7680*/  FADD.FTZ R0, R32, R0 ;  /* 0x0000000020007221 */ /* 0x000fc40000010000 */
[----:B------:R-:W-:Y:S02]  /*7690*/  FADD.FTZ R4, R28, R4 ;  /* 0x000000041c047221 */ /* 0x000fe40000010000 */
[----:B------:R-:W-:Y:S02]  /*76a0*/  FADD.FTZ R3, R20, R3 ;  /* 0x0000000314037221 */ /* 0x000fe40000010000 */
[----:B------:R-:W-:Y:S01]  /*76b0*/  FADD.FTZ R2, R21, R2 ;  /* 0x0000000215027221 */ /* 0x000fe20000010000 */
[----:B------:R1:W-:Y:S01]  /*76c0*/  STL [R1+0x2c], R5 ;  /* 0x00002c0501007387 */ /* 0x0003e20000100800 */
[----:B------:R-:W-:Y:S01]  /*76d0*/  FADD.FTZ R0, R31, R0 ;  /* 0x000000001f007221 */ /* 0x000fe20000010000 */
[----:B------:R-:W-:Y:S01]  /*76e0*/  ISETP.GE.AND P0, PT, R247, R5, PT ;  /* 0x00000005f700720c */ /* 0x000fe20003f06270 */
[----:B------:R-:W-:Y:S01]  /*76f0*/  FADD.FTZ R4, R27, R4 ;  /* 0x000000041b047221 */ /* 0x000fe20000010000 */
[----:B------:R-:W-:Y:S02]  /*7700*/  F2FP.BF16.PACK_AB R124, R32, R33 ;  /* 0x00000021207c723e */ /* 0x000fe400000010ff */
[----:B------:R-:W-:-:S02]  /*7710*/  F2FP.BF16.PACK_AB R125, R28, R29 ;  /* 0x0000001d1c7d723e */ /* 0x000fc400000010ff */
[----:B--2---:R-:W-:Y:S01]  /*7720*/  F2FP.BF16.PACK_AB R126, R30, R31 ;  /* 0x0000001f1e7e723e */ /* 0x004fe200000010ff */
[----:B-1----:R-:W-:Y:S02]  /*7730*/  FADD.FTZ R5, R23, R3 ;  /* 0x0000000317057221 */ /* 0x002fe40000010000 */
[----:B------:R-:W-:Y:S02]  /*7740*/  FADD.FTZ R3, R24, R2 ;  /* 0x0000000218037221 */ /* 0x000fe40000010000 */
[----:B------:R-:W-:Y:S02]  /*7750*/  FADD.FTZ R2, R30, R0 ;  /* 0x000000001e027221 */ /* 0x000fe40000010000 */
[C---:B------:R-:W-:Y:S01]  /*7760*/  FADD.FTZ R0, R26.reuse, R4 ;  /* 0x000000041a007221 */ /* 0x040fe20000010000 */
[----:B------:R1:W-:Y:S04]  /*7770*/  STL [R1+0x18], R5 ;  /* 0x0000180501007387 */ /* 0x0003e80000100800 */
[----:B------:R1:W-:Y:S04]  /*7780*/  STL [R1+0x1c], R3 ;  /* 0x00001c0301007387 */ /* 0x0003e80000100800 */
[----:B------:R1:W-:Y:S04]  /*7790*/  STL [R1+0x20], R0 ;  /* 0x0000200001007387 */ /* 0x0003e80000100800 */
[----:B------:R1:W-:Y:S01]  /*77a0*/  STL [R1+0x24], R2 ;  /* 0x0000240201007387 */ /* 0x0003e20000100800 */
[----:B------:R-:W-:-:S02]  /*77b0*/  F2FP.BF16.PACK_AB R127, R26, R27 ;  /* 0x0000001b1a7f723e */ /* 0x000fc400000010ff */
[----:B------:R-:W-:Y:S02]  /*77c0*/  F2FP.BF16.PACK_AB R128, R10, R22 ;  /* 0x000000160a80723e */ /* 0x000fe400000010ff */
[----:B------:R-:W-:Y:S02]  /*77d0*/  F2FP.BF16.PACK_AB R129, R11, R9 ;  /* 0x000000090b81723e */ /* 0x000fe400000010ff */
[----:B------:R-:W-:Y:S02]  /*77e0*/  F2FP.BF16.PACK_AB R130, R23, R20 ;  /* 0x000000141782723e */ /* 0x000fe400000010ff */
[----:B------:R-:W-:Y:S01]  /*77f0*/  F2FP.BF16.PACK_AB R131, R24, R21 ;  /* 0x000000151883723e */ /* 0x000fe200000010ff */
        /* <DEDUP_REMOVED lines=8> */
[----:B------:R-:W-:Y:S08]  /*7880*/  HMMA.16816.F32.BF16 R172, R128, R184, R40 ;  /* 0x000000b880ac723c */ /* 0x000ff00000041828 */
[----:B------:R-:W-:Y:S08]  /*7890*/  HMMA.16816.F32.BF16 R120, R124, R12, R76 ;  /* 0x0000000c7c78723c */ /* 0x000ff0000004184c */
[C---:B------:R-:W-:Y:S08]  /*78a0*/  HMMA.16816.F32.BF16 R152, R128.reuse, R154, R60 ;  /* 0x0000009a8098723c */ /* 0x040ff0000004183c */
[C---:B------:R-:W-:Y:S08]  /*78b0*/  HMMA.16816.F32.BF16 R168, R128.reuse, R170, R44 ;  /* 0x000000aa80a8723c */ /* 0x040ff0000004182c */
[C---:B------:R-:W-:Y:S08]  /*78c0*/  HMMA.16816.F32.BF16 R184, R128.reuse, R186, R56 ;  /* 0x000000ba80b8723c */ /* 0x040ff00000041838 */
[----:B------:R-:W-:Y:S08]  /*78d0*/  HMMA.16816.F32.BF16 R116, R128, R12, R116 ;  /* 0x0000000c8074723c */ /* 0x000ff00000041874 */
[-C--:B------:R-:W-:Y:S08]  /*78e0*/  HMMA.16816.F32.BF16 R124, R124, R14.reuse, R52 ;  /* 0x0000000e7c7c723c */ /* 0x080ff00000041834 */
[----:B------:R-:W-:Y:S01]  /*78f0*/  HMMA.16816.F32.BF16 R128, R128, R14, R16 ;  /* 0x0000000e8080723c */ /* 0x000fe20000041810 */
[----:B------:R-:W-:Y:S07]  /*7900*/  @!P0 BRA `(.L_x_1140) ;  /* 0x0000680000008947 */ /* 0x000fee0003800000 */
[----:B-1----:R-:W2:Y:S01]  /*7910*/  LDL R225, [R1+0x4c] ;  /* 0x00004c0001e17983 */ /* 0x002ea20000100800 */
[----:B------:R-:W-:Y:S01]  /*7920*/  MOV R132, R136 ;  /* 0x0000008800847202 */ /* 0x000fe20000000f00 */
[----:B------:R-:W-:Y:S01]  /*7930*/  IMAD.MOV.U32 R134, RZ, RZ, R70 ;  /* 0x000000ffff867224 */ /* 0x000fe200078e0046 */
[----:B------:R-:W-:Y:S01]  /*7940*/  MOV R3, R137 ;  /* 0x0000008900037202 */ /* 0x000fe20000000f00 */
[----:B------:R-:W-:Y:S01]  /*7950*/  IMAD.MOV.U32 R204, RZ, RZ, R247 ;  /* 0x000000ffffcc7224 */ /* 0x000fe200078e00f7 */
[----:B------:R-:W-:Y:S01]  /*7960*/  MOV R133, R135 ;  /* 0x0000008700857202 */ /* 0x000fe20000000f00 */
[----:B--2---:R-:W-:-:S05]  /*7970*/  @P4 IMAD.HI.U32 R0, R225, c[0x0][0x2c8], RZ ;  /* 0x0000b200e1004a27 */ /* 0x004fca00078e00ff */
[----:B------:R-:W-:-:S05]  /*7980*/  @P4 SHF.R.U32.HI R0, RZ, c[0x0][0x2cc], R0 ;  /* 0x0000b300ff004a19 */ /* 0x000fca0000011600 */
[----:B------:R1:W-:Y:S02]  /*7990*/  @P4 STL [R1+0x30], R0 ;  /* 0x0000300001004387 */ /* 0x0003e40000100800 */
.L_x_1141:
[----:B------:R-:W-:Y:S04]  /*79a0*/  DEPBAR.LE SB0, 0x0 ;  /* 0x000080000000791a */ /* 0x000fe80000000000 */
[----:B------:R-:W-:Y:S01]  /*79b0*/  WARPSYNC 0xffffffff ;  /* 0xffffffff00007948 */ /* 0x000fe20003800000 */
[----:B------:R-:W-:Y:S08]  /*79c0*/  BAR.SYNC.DEFER_BLOCKING 0x0 ;  /* 0x0000000000007b1d */ /* 0x000ff00000010000 */
[----:B-----5:R-:W-:Y:S08]  /*79d0*/  LDSM.16.M88.4 R112, [R235] ;  /* 0x00000000eb70783b */ /* 0x020ff00000000200 */
[----:B--2---:R-:W2:Y:S08]  /*79e0*/  LDSM.16.M88.4 R16, [R228] ;  /* 0x00000000e410783b */ /* 0x004eb00000000200 */
[----:B------:R-:W3:Y:S08]  /*79f0*/  LDSM.16.M88.4 R108, [R235+0x2000] ;  /* 0x00200000eb6c783b */ /* 0x000ef00000000200 */
[----:B------:R-:W3:Y:S08]  /*7a00*/  LDSM.16.M88.4 R32, [R228+0x800] ;  /* 0x00080000e420783b */ /* 0x000ef00000000200 */
[----:B------:R-:W4:Y:S04]  /*7a10*/  LDL R247, [R1+0x28] ;  /* 0x0000280001f77983 */ /* 0x000f280000100800 */
[----:B------:R-:W1:Y:S08]  /*7a20*/  LDSM.16.M88.4 R48, [R228+0x1000] ;  /* 0x00100000e430783b */ /* 0x000e700000000200 */
[----:B------:R-:W4:Y:S01]  /*7a30*/  LDL R2, [R1+0x48] ;  /* 0x0000480001027983 */ /* 0x000f220000100800 */
[-C--:B--2---:R-:W-:Y:S03]  /*7a40*/  HMMA.16816.F32.BF16 R4, R112, R16.reuse, RZ ;  /* 0x000000107004723c */ /* 0x084fe600000418ff */
[----:B------:R-:W2:Y:S05]  /*7a50*/  LDSM.16.M88.4 R64, [R228+0x1800] ;  /* 0x00180000e440783b */ /* 0x000eaa0000000200 */
[C---:B---3--:R-:W-:Y:S03]  /*7a60*/  HMMA.16816.F32.BF16 R8, R108.reuse, R16, RZ ;  /* 0x000000106c08723c */ /* 0x048fe600000418ff */
[----:B------:R-:W3:Y:S05]  /*7a70*/  LDSM.16.M88.4 R80, [R228+0x2000] ;  /* 0x00200000e450783b */ /* 0x000eea0000000200 */
[-C--:B------:R-:W-:Y:S03]  /*7a80*/  HMMA.16816.F32.BF16 R12, R108, R18.reuse, RZ ;  /* 0x000000126c0c723c */ /* 0x080fe600000418ff */
[----:B------:R-:W4:Y:S06]  /*7a90*/  LDL.64 R206, [R1+0x40] ;  /* 0x0000400001ce7983 */ /* 0x000f2c0000100a00 */
[----:B------:R-:W1:Y:S01]  /*7aa0*/  LDSM.16.M88.4 R96, [R228+0x2800] ;  /* 0x00280000e460783b */ /* 0x000e620000000200 */
[C---:B------:R-:W-:Y:S07]  /*7ab0*/  HMMA.16816.F32.BF16 R16, R112.reuse, R18, RZ ;  /* 0x000000127010723c */ /* 0x040fee00000418ff */
[----:B------:R-:W2:Y:S01]  /*7ac0*/  LDSM.16.M88.4 R136, [R228+0x3000] ;  /* 0x00300000e488783b */ /* 0x000ea20000000200 */
[-C--:B------:R-:W-:Y:S07]  /*7ad0*/  HMMA.16816.F32.BF16 R20, R112, R32.reuse, RZ ;  /* 0x000000207014723c */ /* 0x080fee00000418ff */
[----:B------:R-:W-:Y:S01]  /*7ae0*/  LDSM.16.M88.4 R188, [R238] ;  /* 0x00000000eebc783b */ /* 0x000fe20000000200 */
[C---:B------:R-:W-:Y:S07]  /*7af0*/  HMMA.16816.F32.BF16 R24, R108.reuse, R32, RZ ;  /* 0x000000206c18723c */ /* 0x040fee00000418ff */
[----:B------:R-:W2:Y:S01]  /*7b00*/  LDSM.16.M88.4 R192, [R239] ;  /* 0x00000000efc0783b */ /* 0x000ea20000000200 */
[-C--:B------:R-:W-:Y:S07]  /*7b10*/  HMMA.16816.F32.BF16 R28, R108, R34.reuse, RZ ;  /* 0x000000226c1c723c */ /* 0x080fee00000418ff */
[----:B------:R-:W2:Y:S01]  /*7b20*/  LDSM.16.M88.4 R196, [R238+0x2000] ;  /* 0x00200000eec4783b */ /* 0x000ea20000000200 */
[C---:B------:R-:W-:Y:S07]  /*7b30*/  HMMA.16816.F32.BF16 R32, R112.reuse, R34, RZ ;  /* 0x000000227020723c */ /* 0x040fee00000418ff */
[----:B------:R-:W3:Y:S01]  /*7b40*/  LDSM.16.M88.4 R200, [R245] ;  /* 0x00000000f5c8783b */ /* 0x000ee20000000200 */
[-C--:B-1----:R-:W-:Y:S07]  /*7b50*/  HMMA.16816.F32.BF16 R36, R112, R48.reuse, RZ ;  /* 0x000000307024723c */ /* 0x082fee00000418ff */
[----:B------:R-:W-:Y:S01]  /*7b60*/  STL [R1+0x80], R235 ;  /* 0x000080eb01007387 */ /* 0x000fe20000100800 */
[C---:B------:R-:W-:Y:S03]  /*7b70*/  HMMA.16816.F32.BF16 R40, R108.reuse, R48, RZ ;  /* 0x000000306c28723c */ /* 0x040fe600000418ff */
[----:B------:R-:W-:Y:S04]  /*7b80*/  STL [R1+0x84], R228 ;  /* 0x000084e401007387 */ /* 0x000fe80000100800 */
[----:B------:R-:W-:Y:S01]  /*7b90*/  STL [R1+0x88], R239 ;  /* 0x000088ef01007387 */ /* 0x000fe20000100800 */
[-C--:B------:R-:W-:Y:S03]  /*7ba0*/  HMMA.16816.F32.BF16 R44, R108, R50.reuse, RZ ;  /* 0x000000326c2c723c */ /* 0x080fe600000418ff */
[----:B------:R-:W-:Y:S04]  /*7bb0*/  STL [R1+0x8c], R238 ;  /* 0x00008cee01007387 */ /* 0x000fe80000100800 */
[----:B------:R-:W-:Y:S01]  /*7bc0*/  STL [R1+0x90], R245 ;  /* 0x000090f501007387 */ /* 0x000fe20000100800 */
[C---:B------:R-:W-:Y:S03]  /*7bd0*/  HMMA.16816.F32.BF16 R48, R112.reuse, R50, RZ ;  /* 0x000000327030723c */ /* 0x040fe600000418ff */
[----:B------:R-:W-:Y:S04]  /*7be0*/  STL [R1+0x94], R244 ;  /* 0x000094f401007387 */ /* 0x000fe80000100800 */
[----:B------:R-:W-:Y:S01]  /*7bf0*/  STL [R1+0x98], R243 ;  /* 0x000098f301007387 */ /* 0x000fe20000100800 */
[-C--:B--2---:R-:W-:Y:S03]  /*7c00*/  HMMA.16816.F32.BF16 R52, R112, R64.reuse, RZ ;  /* 0x000000407034723c */ /* 0x084fe600000418ff */
[----:B------:R-:W-:Y:S04]  /*7c10*/  STL [R1+0x9c], R242 ;  /* 0x00009cf201007387 */ /* 0x000fe80000100800 */
[----:B------:R-:W-:Y:S01]  /*7c20*/  STL [R1+0xa0], R241 ;  /* 0x0000a0f101007387 */ /* 0x000fe20000100800 */
[C---:B------:R-:W-:Y:S03]  /*7c30*/  HMMA.16816.F32.BF16 R56, R108.reuse, R64, RZ ;  /* 0x000000406c38723c */ /* 0x040fe600000418ff */
[----:B------:R-:W-:Y:S04]  /*7c40*/  STL [R1+0xa4], R240 ;  /* 0x0000a4f001007387 */ /* 0x000fe80000100800 */
[----:B------:R-:W2:Y:S01]  /*7c50*/  LDL R205, [R1+0x50] ;  /* 0x0000500001cd7983 */ /* 0x000ea20000100800 */
[-C--:B------:R-:W-:Y:S08]  /*7c60*/  HMMA.16816.F32.BF16 R60, R108, R66.reuse, RZ ;  /* 0x000000426c3c723c */ /* 0x080ff000000418ff */
[C---:B------:R-:W-:Y:S08]  /*7c70*/  HMMA.16816.F32.BF16 R64, R112.reuse, R66, RZ ;  /* 0x000000427040723c */ /* 0x040ff000000418ff */
[-C--:B---3--:R-:W-:Y:S08]  /*7c80*/  HMMA.16816.F32.BF16 R68, R112, R80.reuse, RZ ;  /* 0x000000507044723c */ /* 0x088ff000000418ff */
        /* <DEDUP_REMOVED lines=14> */
[-C--:B------:R-:W-:Y:S08]  /*7d70*/  HMMA.16816.F32.BF16 R12, R196, R194.reuse, R12 ;  /* 0x000000c2c40c723c */ /* 0x080ff0000004180c */
[C---:B------:R-:W-:Y:S01]  /*7d80*/  HMMA.16816.F32.BF16 R16, R188.reuse, R194, R16 ;  /* 0x000000c2bc10723c */ /* 0x040fe20000041810 */
[----:B------:R-:W3:Y:S07]  /*7d90*/  LDSM.16.M88.4 R192, [R243] ;  /* 0x00000000f3c0783b */ /* 0x000eee0000000200 */
[-C--:B------:R-:W-:Y:S08]  /*7da0*/  HMMA.16816.F32.BF16 R20, R188, R200.reuse, R20 ;  /* 0x000000c8bc14723c */ /* 0x080ff00000041814 */
[C---:B------:R-:W-:Y:S08]  /*7db0*/  HMMA.16816.F32.BF16 R24, R196.reuse, R200, R24 ;  /* 0x000000c8c418723c */ /* 0x040ff00000041818 */
[-C--:B------:R-:W-:Y:S08]  /*7dc0*/  HMMA.16816.F32.BF16 R28, R196, R202.reuse, R28 ;  /* 0x000000cac41c723c */ /* 0x080ff0000004181c */
[C---:B------:R-:W-:Y:S01]  /*7dd0*/  HMMA.16816.F32.BF16 R32, R188.reuse, R202, R32 ;  /* 0x000000cabc20723c */ /* 0x040fe20000041820 */
[----:B------:R-:W3:Y:S01]  /*7de0*/  LDSM.16.M88.4 R200, [R242] ;  /* 0x00000000f2c8783b */ /* 0x000ee20000000200 */
[----:B----4-:R-:W-:Y:S06]  /*7df0*/  ISETP.GT.AND P2, PT, R247, R204, PT ;  /* 0x000000ccf700720c */ /* 0x010fec0003f44270 */
[-C--:B-1----:R-:W-:Y:S08]  /*7e00*/  HMMA.16816.F32.BF16 R36, R188, R136.reuse, R36 ;  /* 0x00000088bc24723c */ /* 0x082ff00000041824 */
[C---:B------:R-:W-:Y:S01]  /*7e10*/  HMMA.16816.F32.BF16 R40, R196.reuse, R136, R40 ;  /* 0x00000088c428723c */ /* 0x040fe20000041828 */
[----:B------:R-:W-:Y:S03]  /*7e20*/  @!P2 IMAD.MOV.U32 R135, RZ, RZ, c[0x0][0x208] ;  /* 0x00008200ff87a624 */ /* 0x000fe600078e00ff */
[----:B------:R-:W-:Y:S04]  /*7e30*/  @!P2 SHF.R.S32.HI R0, RZ, 0x1f, R204 ;  /* 0x0000001fff00a819 */ /* 0x000fe800000114cc */
[-C--:B------:R-:W-:Y:S01]  /*7e40*/  HMMA.16816.F32.BF16 R44, R196, R138.reuse, R44 ;  /* 0x0000008ac42c723c */ /* 0x080fe2000004182c */
[----:B------:R-:W-:Y:S04]  /*7e50*/  @!P2 IMAD R0, R0, c[0x0][0x208], RZ ;  /* 0x000082000000aa24 */ /* 0x000fe800078e02ff */
[C---:B------:R-:W-:Y:S03]  /*7e60*/  @!P2 IMAD R0, R204.reuse, c[0x0][0x20c], R0 ;  /* 0x00008300cc00aa24 */ /* 0x040fe600078e0200 */
[C---:B------:R-:W-:Y:S01]  /*7e70*/  HMMA.16816.F32.BF16 R48, R188.reuse, R138, R48 ;  /* 0x0000008abc30723c */ /* 0x040fe20000041830 */
[----:B------:R-:W1:Y:S07]  /*7e80*/  LDSM.16.M88.4 R136, [R241] ;  /* 0x00000000f188783b */ /* 0x000e6e0000000200 */
[-C--:B---3--:R-:W-:Y:S08]  /*7e90*/  HMMA.16816.F32.BF16 R52, R188, R192.reuse, R52 ;  /* 0x000000c0bc34723c */ /* 0x088ff00000041834 */
[C---:B------:R-:W-:Y:S08]  /*7ea0*/  HMMA.16816.F32.BF16 R56, R196.reuse, R192, R56 ;  /* 0x000000c0c438723c */ /* 0x040ff00000041838 */
[-C--:B------:R-:W-:Y:S08]  /*7eb0*/  HMMA.16816.F32.BF16 R60, R196, R194.reuse, R60 ;  /* 0x000000c2c43c723c */ /* 0x080ff0000004183c */
[C---:B------:R-:W-:Y:S01]  /*7ec0*/  HMMA.16816.F32.BF16 R64, R188.reuse, R194, R64 ;  /* 0x000000c2bc40723c */ /* 0x040fe20000041840 */
[----:B------:R-:W3:Y:S07]  /*7ed0*/  LDSM.16.M88.4 R192, [R240] ;  /* 0x00000000f0c0783b */ /* 0x000eee0000000200 */
[-C--:B------:R-:W-:Y:S08]  /*7ee0*/  HMMA.16816.F32.BF16 R68, R188, R200.reuse, R68 ;  /* 0x000000c8bc44723c */ /* 0x080ff00000041844 */
[C---:B------:R-:W-:Y:S07]  /*7ef0*/  HMMA.16816.F32.BF16 R72, R196.reuse, R200, R72 ;  /* 0x000000c8c448723c */ /* 0x040fee0000041848 */
[----:B------:R-:W-:Y:S01]  /*7f00*/  @!P2 IMAD.MOV.U32 R200, RZ, RZ, R206 ;  /* 0x000000ffffc8a224 */ /* 0x000fe200078e00ce */
[-C--:B------:R-:W-:Y:S01]  /*7f10*/  HMMA.16816.F32.BF16 R76, R196, R202.reuse, R76 ;  /* 0x000000cac44c723c */ /* 0x080fe2000004184c */
[----:B------:R-:W4:Y:S03]  /*7f20*/  LDL R206, [R1+0x30] ;  /* 0x0000300001ce7983 */ /* 0x000f260000100800 */
[----:B------:R-:W-:Y:S01]  /*7f30*/  @!P2 MOV R201, R2 ;  /* 0x0000000200c9a202 */ /* 0x000fe20000000f00 */
[----:B------:R-:W-:Y:S01]  /*7f40*/  STL [R1+0xa8], R236 ;  /* 0x0000a8ec01007387 */ /* 0x000fe20000100800 */
[----:B------:R-:W-:Y:S02]  /*7f50*/  @!P2 IMAD.SHL.U32 R2, R135, 0x20, RZ ;  /* 0x000000208702a824 */ /* 0x000fe400078e00ff */
[C---:B------:R-:W-:Y:S01]  /*7f60*/  HMMA.16816.F32.BF16 R80, R188.reuse, R202, R80 ;  /* 0x000000cabc50723c */ /* 0x040fe20000041850 */
[----:B------:R-:W-:Y:S04]  /*7f70*/  STL [R1+0xac], R234 ;  /* 0x0000acea01007387 */ /* 0x000fe80000100800 */
[----:B------:R-:W-:Y:S02]  /*7f80*/  STL [R1+0xb0], R237 ;  /* 0x0000b0ed01007387 */ /* 0x000fe40000100800 */
[----:B------:R-:W-:Y:S01]  /*7f90*/  @!P2 IMAD.WIDE.U32 R202, R204, c[0x0][0x208], RZ ;  /* 0x00008200cccaaa25 */ /* 0x000fe200078e00ff */
[-C--:B-1----:R-:W-:Y:S04]  /*7fa0*/  HMMA.16816.F32.BF16 R84, R188, R136.reuse, R84 ;  /* 0x00000088bc54723c */ /* 0x082fe80000041854 */
[----:B------:R-:W-:Y:S02]  /*7fb0*/  @!P2 IMAD.IADD R0, R203, 0x1, R0 ;  /* 0x00000001cb00a824 */ /* 0x000fe400078e0200 */
[----:B------:R-:W-:Y:S02]  /*7fc0*/  @!P2 IMAD.WIDE.U32 R200, R202, 0x70, R200 ;  /* 0x00000070cac8a825 */ /* 0x000fe400078e00c8 */
[C---:B------:R-:W-:Y:S04]  /*7fd0*/  HMMA.16816.F32.BF16 R88, R196.reuse, R136, R88 ;  /* 0x00000088c458723c */ /* 0x040fe80000041858 */
[----:B------:R-:W-:Y:S03]  /*7fe0*/  @!P2 IMAD R0, R0, 0x70, RZ ;  /* 0x000000700000a824 */ /* 0x000fe600078e02ff */
[C---:B------:R-:W-:Y:S01]  /*7ff0*/  @!P2 LEA R136, P0, R200.reuse, c[0x0][0x1f8], 0x1 ;  /* 0x00007e00c888aa11 */ /* 0x040fe200078008ff */
[-C--:B------:R-:W-:Y:S01]  /*8000*/  HMMA.16816.F32.BF16 R92, R196, R138.reuse, R92 ;  /* 0x0000008ac45c723c */ /* 0x080fe2000004185c */
[----:B------:R-:W-:Y:S05]  /*8010*/  @!P2 IMAD.IADD R0, R201, 0x1, R0 ;  /* 0x00000001c900a824 */ /* 0x000fea00078e0200 */
[----:B------:R-:W-:Y:S02]  /*8020*/  @!P2 LEA.HI.X R137, R200, c[0x0][0x1fc], R0, 0x1, P0 ;  /* 0x00007f00c889aa11 */ /* 0x000fe400000f0c00 */
[C---:B------:R-:W-:Y:S01]  /*8030*/  HMMA.16816.F32.BF16 R96, R188.reuse, R138, R96 ;  /* 0x0000008abc60723c */ /* 0x040fe20000041860 */
[----:B------:R-:W-:Y:S02]  /*8040*/  @!P2 MOV R0, 0x5 ;  /* 0x000000050000a802 */ /* 0x000fe40000000f00 */
[----:B------:R-:W-:Y:S01]  /*8050*/  @!PT LDS RZ, [RZ] ;  /* 0x00000000fffff984 */ /* 0x000fe20000000800 */
[----:B------:R-:W-:Y:S01]  /*8060*/  @!PT LDS RZ, [RZ] ;  /* 0x00000000fffff984 */ /* 0x000fe20000000800 */
[----:B------:R-:W-:Y:S01]  /*8070*/  @!PT LDS RZ, [RZ] ;  /* 0x00000000fffff984 */ /* 0x000fe20000000800 */
[----:B------:R1:W-:Y:S01]  /*8080*/  @!P2 LDGSTS.E.BYPASS.LTC128B.128 [R246+0x100], [R136.64], !P6 ;  /* 0x0010000088f6afae */ /* 0x0003e2000f101d48 */
[----:B------:R-:W-:Y:S02]  /*8090*/  @!P2 IADD3 R200, P0, R136, R2, RZ ;  /* 0x0000000288c8a210 */ /* 0x000fe40007f1e0ff */
[----:B------:R-:W-:Y:S02]  /*80a0*/  @!P2 SHF.L.U64.HI R0, R135, R0, c[0x0][0x20c] ;  /* 0x000083008700a619 */ /* 0x000fe40000010200 */
[-C--:B---3--:R-:W-:Y:S04]  /*80b0*/  HMMA.16816.F32.BF16 R100, R188, R192.reuse, R100 ;  /* 0x000000c0bc64723c */ /* 0x088fe80000041864 */
[--C-:B------:R-:W-:Y:S04]  /*80c0*/  @!P2 IMAD.X R201, R137, 0x1, R0.reuse, P0 ;  /* 0x0000000189c9a824 */ /* 0x100fe800000e0600 */
[C---:B------:R-:W-:Y:S01]  /*80d0*/  HMMA.16816.F32.BF16 R104, R196.reuse, R192, R104 ;  /* 0x000000c0c468723c */ /* 0x040fe20000041868 */
[----:B------:R3:W-:Y:S07]  /*80e0*/  @!P2 LDGSTS.E.BYPASS.LTC128B.128 [R246+0x900], [R200.64], !P6 ;  /* 0x00900000c8f6afae */ /* 0x0007ee000f101d48 */
[-C--:B------:R-:W-:Y:S01]  /*80f0*/  HMMA.16816.F32.BF16 R108, R196, R194.reuse, R108 ;  /* 0x000000c2c46c723c */ /* 0x080fe2000004186c */
[----:B-1----:R-:W-:Y:S07]  /*8100*/  @!P2 IADD3 R136, P0, R200, R2, RZ ;  /* 0x00000002c888a210 */ /* 0x002fee0007f1e0ff */
[----:B------:R-:W-:Y:S01]  /*8110*/  HMMA.16816.F32.BF16 R112, R188, R194, R112 ;  /* 0x000000c2bc70723c */ /* 0x000fe20000041870 */
[----:B------:R-:W-:Y:S05]  /*8120*/  @!P2 IADD3.X R137, R201, R0, RZ, P0, !PT ;  /* 0x00000000c989a210 */ /* 0x000fea00007fe4ff */
[----:B------:R1:W-:Y:S01]  /*8130*/  @!P2 LDGSTS.E.BYPASS.LTC128B.128 [R246+0x1100], [R136.64], !P6 ;  /* 0x0110000088f6afae */ /* 0x0003e2000f101d48 */
[-C--:B---3--:R-:W-:Y:S05]  /*8140*/  @!P2 IADD3 R200, P1, R136, R2.reuse, RZ ;  /* 0x0000000288c8a210 */ /* 0x088fea0007f3e0ff */
[-C--:B------:R-:W-:Y:S01]  /*8150*/  @!P2 IADD3 R138, P0, R200, R2.reuse, RZ ;  /* 0x00000002c88aa210 */ /* 0x080fe20007f1e0ff */
[--C-:B------:R-:W-:Y:S04]  /*8160*/  @!P2 IMAD.X R201, R137, 0x1, R0.reuse, P1 ;  /* 0x0000000189c9a824 */ /* 0x100fe800008e0600 */
[--C-:B------:R-:W-:Y:S01]  /*8170*/  @!P2 IMAD.X R139, R201, 0x1, R0.reuse, P0 ;  /* 0x00000001c98ba824 */ /* 0x100fe200000e0600 */
[----:B------:R3:W-:Y:S08]  /*8180*/  @!P2 LDGSTS.E.BYPASS.LTC128B.128 [R246+0x1900], [R200.64], !P6 ;  /* 0x01900000c8f6afae */ /* 0x0007f0000f101d48 */
[----:B------:R2:W-:Y:S01]  /*8190*/  @!P2 LDGSTS.E.BYPASS.LTC128B.128 [R246+0x2100], [R138.64], !P6 ;  /* 0x021000008af6afae */ /* 0x0005e2000f101d48 */
[----:B-1----:R-:W-:Y:S04]  /*81a0*/  @!P2 IADD3 R136, P1, R138, R2, RZ ;  /* 0x000000028a88a210 */ /* 0x002fe80007f3e0ff */
[----:B------:R-:W-:Y:S02]  /*81b0*/  @!P2 IADD3.X R137, R139, R0, RZ, P1, !PT ;  /* 0x000000008b89a210 */ /* 0x000fe40000ffe4ff */
[----:B------:R-:W-:Y:S03]  /*81c0*/  @!P2 IADD3 R202, P0, R136, R2, RZ ;  /* 0x0000000288caa210 */ /* 0x000fe60007f1e0ff */
[----:B------:R2:W-:Y:S02]  /*81d0*/  @!P2 LDGSTS.E.BYPASS.LTC128B.128 [R246+0x2900], [R136.64], !P6 ;  /* 0x0290000088f6afae */ /* 0x0005e4000f101d48 */
[----:B------:R-:W-:Y:S06]  /*81e0*/  @!P2 IMAD.X R203, R137, 0x1, R0, P0 ;  /* 0x0000000189cba824 */ /* 0x000fec00000e0600 */
[----:B------:R3:W-:Y:S08]  /*81f0*/  @!P2 LDGSTS.E.BYPASS.LTC128B.128 [R246+0x3100], [R202.64], !P6 ;  /* 0x03100000caf6afae */ /* 0x0007f0000f101d48 */
[----:B------:R1:W4:Y:S04]  /*8200*/  LDL R0, [R1+0x4c] ;  /* 0x00004c0001007983 */ /* 0x0003280000100800 */
[----:B------:R-:W-:Y:S08]  /*8210*/  LDSM.16.M88.4 R196, [R236+0x2000] ;  /* 0x00200000ecc4783b */ /* 0x000ff00000000200 */
[----:B--2---:R-:W-:Y:S08]  /*8220*/  LDSM.16.M88.4 R136, [R236] ;  /* 0x00000000ec88783b */ /* 0x004ff00000000200 */
[----:B---3--:R-:W2:Y:S08]  /*8230*/  LDSM.16.M88.4 R200, [R234] ;  /* 0x00000000eac8783b */ /* 0x008eb00000000200 */
[----:B------:R-:W3:Y:S08]  /*8240*/  LDSM.16.M88.4 R188, [R234+0x800] ;  /* 0x00080000eabc783b */ /* 0x000ef00000000200 */
[----:B------:R-:W0:Y:S08]  /*8250*/  LDGDEPBAR ;  /* 0x00000000000079af */ /* 0x000e300000000000 */
[----:B------:R-:W1:Y:S01]  /*8260*/  LDSM.16.M88.4 R192, [R234+0x1000] ;  /* 0x00100000eac0783b */ /* 0x000e620000000200 */
[-C--:B--2---:R-:W-:Y:S08]  /*8270*/  HMMA.16816.F32.BF16 R4, R136, R200.reuse, R4 ;  /* 0x000000c88804723c */ /* 0x084ff00000041804 */
[C---:B------:R-:W-:Y:S08]  /*8280*/  HMMA.16816.F32.BF16 R8, R196.reuse, R200, R8 ;  /* 0x000000c8c408723c */ /* 0x040ff00000041808 */
[-C--:B------:R-:W-:Y:S08]  /*8290*/  HMMA.16816.F32.BF16 R12, R196, R202.reuse, R12 ;  /* 0x000000cac40c723c */ /* 0x080ff0000004180c */
[C---:B------:R-:W-:Y:S01]  /*82a0*/  HMMA.16816.F32.BF16 R16, R136.reuse, R202, R16 ;  /* 0x000000ca8810723c */ /* 0x040fe20000041810 */
[----:B------:R-:W2:Y:S07]  /*82b0*/  LDSM.16.M88.4 R200, [R234+0x1800] ;  /* 0x00180000eac8783b */ /* 0x000eae0000000200 */
[-C--:B---3--:R-:W-:Y:S08]  /*82c0*/  HMMA.16816.F32.BF16 R20, R136, R188.reuse, R20 ;  /* 0x000000bc8814723c */ /* 0x088ff00000041814 */
[C---:B------:R-:W-:Y:S08]  /*82d0*/  HMMA.16816.F32.BF16 R24, R196.reuse, R188, R24 ;  /* 0x000000bcc418723c */ /* 0x040ff00000041818 */
[-C--:B------:R-:W-:Y:S08]  /*82e0*/  HMMA.16816.F32.BF16 R28, R196, R190.reuse, R28 ;  /* 0x000000bec41c723c */ /* 0x080ff0000004181c */
[C---:B------:R-:W-:Y:S01]  /*82f0*/  HMMA.16816.F32.BF16 R32, R136.reuse, R190, R32 ;  /* 0x000000be8820723c */ /* 0x040fe20000041820 */
[----:B------:R-:W3:Y:S07]  /*8300*/  LDSM.16.M88.4 R188, [R234+0x2000] ;  /* 0x00200000eabc783b */ /* 0x000eee0000000200 */
        /* <DEDUP_REMOVED lines=14> */
[----:B------:R-:W-:Y:S07]  /*83f0*/  LDSM.16.M88.4 R188, [R237] ;  /* 0x00000000edbc783b */ /* 0x000fee0000000200 */
[-C--:B-1----:R-:W-:Y:S08]  /*8400*/  HMMA.16816.F32.BF16 R84, R136, R192.reuse, R84 ;  /* 0x000000c08854723c */ /* 0x082ff00000041854 */
[C---:B------:R-:W-:Y:S08]  /*8410*/  HMMA.16816.F32.BF16 R88, R196.reuse, R192, R88 ;  /* 0x000000c0c458723c */ /* 0x040ff00000041858 */
[-C--:B------:R-:W-:Y:S08]  /*8420*/  HMMA.16816.F32.BF16 R92, R196, R194.reuse, R92 ;  /* 0x000000c2c45c723c */ /* 0x080ff0000004185c */
[C---:B------:R-:W-:Y:S01]  /*8430*/  HMMA.16816.F32.BF16 R96, R136.reuse, R194, R96 ;  /* 0x000000c28860723c */ /* 0x040fe20000041860 */
[----:B------:R-:W1:Y:S07]  /*8440*/  LDSM.16.M88.4 R192, [R231] ;  /* 0x00000000e7c0783b */ /* 0x000e6e0000000200 */
[-C--:B--2---:R-:W-:Y:S08]  /*8450*/  HMMA.16816.F32.BF16 R100, R136, R200.reuse, R100 ;  /* 0x000000c88864723c */ /* 0x084ff00000041864 */
[C---:B------:R-:W-:Y:S07]  /*8460*/  HMMA.16816.F32.BF16 R104, R196.reuse, R200, R104 ;  /* 0x000000c8c468723c */ /* 0x040fee0000041868 */
[----:B------:R-:W-:Y:S01]  /*8470*/  IMAD R200, R204, -0x70, RZ ;  /* 0xffffff90ccc87824 */ /* 0x000fe200078e02ff */
[-C--:B------:R-:W-:Y:S01]  /*8480*/  HMMA.16816.F32.BF16 R108, R196, R202.reuse, R108 ;  /* 0x000000cac46c723c */ /* 0x080fe2000004186c */
[----:B------:R-:W2:Y:S03]  /*8490*/  LDSM.16.M88.4 R196, [R237+0x2000] ;  /* 0x00200000edc4783b */ /* 0x000ea60000000200 */
[----:B------:R-:W-:Y:S04]  /*84a0*/  IADD3 R200, -R205, 0x1, R200 ;  /* 0x00000001cdc87810 */ /* 0x000fe80007ffe1c8 */
[----:B------:R-:W-:Y:S01]  /*84b0*/  HMMA.16816.F32.BF16 R112, R136, R202, R112 ;  /* 0x000000ca8870723c */ /* 0x000fe20000041870 */
[----:B------:R-:W-:Y:S03]  /*84c0*/  LDSM.16.M88.4 R136, [R231+0x800] ;  /* 0x00080000e788783b */ /* 0x000fe60000000200 */
[----:B------:R-:W-:Y:S04]  /*84d0*/  IADD3 R200, R200, c[0x0][0x1d0], RZ ;  /* 0x00007400c8c87a10 */ /* 0x000fe80007ffe0ff */
[----:B------:R-:W-:Y:S01]  /*84e0*/  IADD3 R200, R200, -c[0x0][0x168], RZ ;  /* 0x80005a00c8c87a10 */ /* 0x000fe20007ffe0ff */
[-C--:B-1----:R-:W-:Y:S03]  /*84f0*/  HMMA.16816.F32.BF16 R4, R188, R192.reuse, R4 ;  /* 0x000000c0bc04723c */ /* 0x082fe60000041804 */
[----:B----4-:R-:W-:Y:S05]  /*8500*/  @P4 IMAD.MOV.U32 R0, RZ, RZ, R206 ;  /* 0x000000ffff004224 */ /* 0x010fea00078e00ce */
[----:B------:R-:W1:Y:S01]  /*8510*/  SHFL.IDX PT, R135, R0, 0x1, 0x1c1f ;  /* 0x003c1f0000877f89 */ /* 0x000e6200000e0000 */
[C---:B--2---:R-:W-:Y:S07]  /*8520*/  HMMA.16816.F32.BF16 R8, R196.reuse, R192, R8 ;  /* 0x000000c0c408723c */ /* 0x044fee0000041808 */
[----:B------:R-:W2:Y:S01]  /*8530*/  SHFL.IDX PT, R202, R0, RZ, 0x1c1f ;  /* 0x001c1fff00ca7589 */ /* 0x000ea200000e0000 */
[-C--:B------:R-:W-:Y:S07]  /*8540*/  HMMA.16816.F32.BF16 R12, R196, R194.reuse, R12 ;  /* 0x000000c2c40c723c */ /* 0x080fee000004180c */
[----:B------:R-:W-:Y:S01]  /*8550*/  SHFL.IDX PT, R201, R0, 0x3, 0x1c1f ;  /* 0x007c1f0000c97f89 */ /* 0x000fe200000e0000 */
[C---:B------:R-:W-:Y:S07]  /*8560*/  HMMA.16816.F32.BF16 R16, R188.reuse, R194, R16 ;  /* 0x000000c2bc10723c */ /* 0x040fee0000041810 */
[----:B------:R2:W3:Y:S01]  /*8570*/  SHFL.IDX PT, R2, R0, 0x2, 0x1c1f ;  /* 0x005c1f0000027f89 */ /* 0x0004e200000e0000 */
[----:B-1----:R-:W-:Y:S01]  /*8580*/  IMAD.IADD R135, R200, 0x1, R135 ;  /* 0x00000001c8877824 */ /* 0x002fe200078e0287 */
[-C--:B------:R-:W-:Y:S04]  /*8590*/  HMMA.16816.F32.BF16 R20, R188, R136.reuse, R20 ;  /* 0x00000088bc14723c */ /* 0x080fe80000041814 */
[C---:B------:R-:W-:Y:S02]  /*85a0*/  ISETP.GT.AND P1, PT, R135.reuse, RZ, PT ;  /* 0x000000ff8700720c */ /* 0x040fe40003f24270 */
[----:B------:R-:W1:Y:S01]  /*85b0*/  LDSM.16.M88.4 R192, [R231+0x1000] ;  /* 0x00100000e7c0783b */ /* 0x000e620000000200 */
[----:B------:R-:W-:Y:S02]  /*85c0*/  ISETP.GT.AND P0, PT, R135, 0x1, PT ;  /* 0x000000018700780c */ /* 0x000fe40003f04270 */
[----:B------:R-:W-:Y:S01]  /*85d0*/  FSEL R205, R6, -INF , P1 ;  /* 0xff80000006cd7808 */ /* 0x000fe20000800000 */
[C---:B------:R-:W-:Y:S02]  /*85e0*/  HMMA.16816.F32.BF16 R24, R196.reuse, R136, R24 ;  /* 0x00000088c418723c */ /* 0x040fe40000041818 */
[----:B------:R-:W-:Y:S06]  /*85f0*/  FSEL R203, R7, -INF , P0 ;  /* 0xff80000007cb7808 */ /* 0x000fec0000000000 */
[-C--:B------:R-:W-:Y:S01]  /*8600*/  HMMA.16816.F32.BF16 R28, R196, R138.reuse, R28 ;  /* 0x0000008ac41c723c */ /* 0x080fe2000004181c */
[C---:B--2---:R-:W-:Y:S03]  /*8610*/  IADD3 R0, R200.reuse, R202, RZ ;  /* 0x000000cac8007210 */ /* 0x044fe60007ffe0ff */
[C---:B---3--:R-:W-:Y:S01]  /*8620*/  IMAD.IADD R2, R200.reuse, 0x1, R2 ;  /* 0x00000001c8027824 */ /* 0x048fe200078e0202 */
[----:B------:R-:W-:Y:S02]  /*8630*/  IADD3 R200, R200, R201, RZ ;  /* 0x000000c9c8c87210 */ /* 0x000fe40007ffe0ff */
[C---:B------:R-:W-:Y:S01]  /*8640*/  ISETP.GT.AND P3, PT, R0.reuse, RZ, PT ;  /* 0x000000ff0000720c */ /* 0x040fe20003f64270 */
[C---:B------:R-:W-:Y:S01]  /*8650*/  HMMA.16816.F32.BF16 R32, R188.reuse, R138, R32 ;  /* 0x0000008abc20723c */ /* 0x040fe20000041820 */
[----:B------:R-:W-:Y:S03]  /*8660*/  ISETP.GT.AND P2, PT, R0, 0x1, PT ;  /* 0x000000010000780c */ /* 0x000fe60003f44270 */
[----:B------:R-:W-:Y:S02]  /*8670*/  FSEL R201, R4, -INF , P3 ;  /* 0xff80000004c97808 */ /* 0x000fe40001800000 */
[----:B------:R-:W-:Y:S02]  /*8680*/  FSEL R202, R5, -INF , P2 ;  /* 0xff80000005ca7808 */ /* 0x000fe40001000000 */
[----:B------:R-:W2:Y:S01]  /*8690*/  LDSM.16.M88.4 R4, [R231+0x1800] ;  /* 0x00180000e704783b */ /* 0x000ea20000000200 */
[C---:B------:R-:W-:Y:S02]  /*86a0*/  ISETP.GT.AND P3, PT, R2.reuse, RZ, PT ;  /* 0x000000ff0200720c */ /* 0x040fe40003f64270 */
[----:B------:R-:W-:Y:S02]  /*86b0*/  ISETP.GT.AND P2, PT, R2, 0x1, PT ;  /* 0x000000010200780c */ /* 0x000fe40003f44270 */
[C---:B------:R-:W-:Y:S02]  /*86c0*/  ISETP.GT.AND P1, PT, R200.reuse, RZ, PT ;  /* 0x000000ffc800720c */ /* 0x040fe40003f24270 */
[----:B------:R-:W-:Y:S02]  /*86d0*/  ISETP.GT.AND P0, PT, R200, 0x1, PT ;  /* 0x00000001c800780c */ /* 0x000fe40003f04270 */
[----:B------:R-:W-:Y:S02]  /*86e0*/  FSEL R206, R8, -INF , P3 ;  /* 0xff80000008ce7808 */ /* 0x000fe40001800000 */
[----:B------:R-:W-:Y:S01]  /*86f0*/  FSEL R207, R9, -INF , P2 ;  /* 0xff80000009cf7808 */ /* 0x000fe20001000000 */
[-C--:B-1----:R-:W-:Y:S01]  /*8700*/  HMMA.16816.F32.BF16 R36, R188, R192.reuse, R36 ;  /* 0x000000c0bc24723c */ /* 0x082fe20000041824 */
[----:B------:R-:W-:Y:S02]  /*8710*/  FSEL R209, R10, -INF , P1 ;  /* 0xff8000000ad17808 */ /* 0x000fe40000800000 */
[----:B------:R-:W-:Y:S02]  /*8720*/  FSEL R208, R11, -INF , P0 ;  /* 0xff8000000bd07808 */ /* 0x000fe40000000000 */
[----:B------:R-:W1:Y:S01]  /*8730*/  LDSM.16.M88.4 R8, [R231+0x2000] ;  /* 0x00200000e708783b */ /* 0x000e620000000200 */
[----:B------:R-:W-:Y:S02]  /*8740*/  ISETP.GT.AND P2, PT, R2, 0x9, PT ;  /* 0x000000090200780c */ /* 0x000fe40003f44270 */
[C---:B------:R-:W-:Y:S01]  /*8750*/  HMMA.16816.F32.BF16 R40, R196.reuse, R192, R40 ;  /* 0x000000c0c428723c */ /* 0x040fe20000041828 */
[C---:B------:R-:W-:Y:S02]  /*8760*/  ISETP.GT.AND P1, PT, R200.reuse, 0x8, PT ;  /* 0x00000008c800780c */ /* 0x040fe40003f24270 */
[----:B------:R-:W-:Y:S02]  /*8770*/  ISETP.GT.AND P0, PT, R200, 0x9, PT ;  /* 0x00000009c800780c */ /* 0x000fe40003f04270 */
[----:B------:R-:W-:Y:S02]  /*8780*/  FSEL R139, R13, -INF , P2 ;  /* 0xff8000000d8b7808 */ /* 0x000fe40001000000 */
[----:B------:R-:W-:Y:S01]  /*8790*/  ISETP.GT.AND P2, PT, R0, 0x9, PT ;  /* 0x000000090000780c */ /* 0x000fe20003f44270 */
[-C--:B------:R-:W-:Y:S01]  /*87a0*/  HMMA.16816.F32.BF16 R44, R196, R194.reuse, R44 ;  /* 0x000000c2c42c723c */ /* 0x080fe2000004182c */
[----:B------:R-:W-:Y:S02]  /*87b0*/  FSEL R14, R14, -INF , P1 ;  /* 0xff8000000e0e7808 */ /* 0x000fe40000800000 */
[----:B------:R-:W-:Y:S02]  /*87c0*/  ISETP.GT.AND P1, PT, R135, 0x8, PT ;  /* 0x000000088700780c */ /* 0x000fe40003f24270 */
[----:B------:R-:W-:Y:S02]  /*87d0*/  FSEL R17, R17, -INF , P2 ;  /* 0xff80000011117808 */ /* 0x000fe40001000000 */
[----:B------:R-:W-:Y:S01]  /*87e0*/  ISETP.GT.AND P2, PT, R0, 0x11, PT ;  /* 0x000000110000780c */ /* 0x000fe20003f44270 */
[C---:B------:R-:W-:Y:S01]  /*87f0*/  HMMA.16816.F32.BF16 R48, R188.reuse, R194, R48 ;  /* 0x000000c2bc30723c */ /* 0x040fe20000041830 */
[----:B------:R-:W-:Y:S02]  /*8800*/  FSEL R15, R15, -INF , P0 ;  /* 0xff8000000f0f7808 */ /* 0x000fe40000000000 */
[----:B------:R-:W-:Y:S02]  /*8810*/  ISETP.GT.AND P0, PT, R135, 0x9, PT ;  /* 0x000000098700780c */ /* 0x000fe40003f04270 */
[----:B------:R-:W-:Y:S02]  /*8820*/  FSEL R211, R21, -INF , P2 ;  /* 0xff80000015d37808 */ /* 0x000fe40001000000 */
[----:B------:R-:W-:Y:S01]  /*8830*/  ISETP.GT.AND P2, PT, R2, 0x11, PT ;  /* 0x000000110200780c */ /* 0x000fe20003f44270 */
[-C--:B--2---:R-:W-:Y:S01]  /*8840*/  HMMA.16816.F32.BF16 R52, R188, R4.reuse, R52 ;  /* 0x00000004bc34723c */ /* 0x084fe20000041834 */
        /* <DEDUP_REMOVED lines=8> */
[C---:B------:R-:W-:Y:S01]  /*88d0*/  ISETP.GT.AND P2, PT, R0.reuse, 0x19, PT ;  /* 0x000000190000780c */ /* 0x040fe20003f44270 */
[-C--:B------:R-:W-:Y:S01]  /*88e0*/  HMMA.16816.F32.BF16 R60, R196, R6.reuse, R60 ;  /* 0x00000006c43c723c */ /* 0x080fe2000004183c */
[----:B------:R-:W-:Y:S02]  /*88f0*/  FSEL R19, R19, -INF , P0 ;  /* 0xff80000013137808 */ /* 0x000fe40000000000 */
[----:B------:R-:W-:Y:S02]  /*8900*/  ISETP.GT.AND P0, PT, R135, 0x11, PT ;  /* 0x000000118700780c */ /* 0x000fe40003f04270 */
[----:B------:R-:W-:Y:S02]  /*8910*/  FSEL R193, R33, -INF , P2 ;  /* 0xff80000021c17808 */ /* 0x000fe40001000000 */
[----:B------:R-:W-:Y:S01]  /*8920*/  ISETP.GT.AND P2, PT, R0, 0x21, PT ;  /* 0x000000210000780c */ /* 0x000fe20003f44270 */
[C---:B------:R-:W-:Y:S01]  /*8930*/  HMMA.16816.F32.BF16 R64, R188.reuse, R6, R64 ;  /* 0x00000006bc40723c */ /* 0x040fe20000041840 */
[----:B------:R-:W2:Y:S01]  /*8940*/  LDSM.16.M88.4 R4, [R231+0x2800] ;  /* 0x00280000e704783b */ /* 0x000ea20000000200 */
[C---:B------:R-:W-:Y:S02]  /*8950*/  ISETP.GT.AND P3, PT, R2.reuse, 0x8, PT ;  /* 0x000000080200780c */ /* 0x040fe40003f64270 */
[----:B------:R-:W-:Y:S02]  /*8960*/  FSEL R250, R37, -INF , P2 ;  /* 0xff80000025fa7808 */ /* 0x000fe40001000000 */
[----:B------:R-:W-:Y:S02]  /*8970*/  ISETP.GT.AND P2, PT, R2, 0x21, PT ;  /* 0x000000210200780c */ /* 0x000fe40003f44270 */
[-C--:B-1----:R-:W-:Y:S01]  /*8980*/  HMMA.16816.F32.BF16 R68, R188, R8.reuse, R68 ;  /* 0x00000008bc44723c */ /* 0x082fe20000041844 */
        /* <DEDUP_REMOVED lines=9> */
[-C--:B------:R-:W-:Y:S01]  /*8a20*/  HMMA.16816.F32.BF16 R76, R196, R10.reuse, R76 ;  /* 0x0000000ac44c723c */ /* 0x080fe2000004184c */
[----:B------:R-:W-:Y:S02]  /*8a30*/  FSEL R221, R27, -INF , P0 ;  /* 0xff8000001bdd7808 */ /* 0x000fe40000000000 */
[----:B------:R-:W-:Y:S02]  /*8a40*/  ISETP.GT.AND P0, PT, R200, 0x19, PT ;  /* 0x00000019c800780c */ /* 0x000fe40003f04270 */
[----:B------:R-:W-:Y:S01]  /*8a50*/  FSEL R248, R49, -INF , P2 ;  /* 0xff80000031f87808 */ /* 0x000fe20001000000 */
[----:B------:R-:W-:Y:S01]  /*8a60*/  IMAD.MOV.U32 R49, RZ, RZ, R226 ;  /* 0x000000ffff317224 */ /* 0x000fe200078e00e2 */
[----:B------:R-:W-:Y:S01]  /*8a70*/  ISETP.GT.AND P2, PT, R0, 0x31, PT ;  /* 0x000000310000780c */ /* 0x000fe20003f44270 */
[C---:B------:R-:W-:Y:S01]  /*8a80*/  HMMA.16816.F32.BF16 R80, R188.reuse, R10, R80 ;  /* 0x0000000abc50723c */ /* 0x040fe20000041850 */
[----:B------:R-:W-:Y:S02]  /*8a90*/  FSEL R219, R30, -INF , P1 ;  /* 0xff8000001edb7808 */ /* 0x000fe40000800000 */
[----:B------:R-:W-:Y:S02]  /*8aa0*/  ISETP.GT.AND P1, PT, R135, 0x18, PT ;  /* 0x000000188700780c */ /* 0x000fe40003f24270 */
[----:B------:R-:W-:Y:S02]  /*8ab0*/  FSEL R53, R53, -INF , P2 ;  /* 0xff80000035357808 */ /* 0x000fe40001000000 */
[----:B------:R-:W-:Y:S02]  /*8ac0*/  ISETP.GT.AND P2, PT, R2, 0x31, PT ;  /* 0x000000310200780c */ /* 0x000fe40003f44270 */
[----:B------:R-:W-:Y:S01]  /*8ad0*/  FSEL R220, R31, -INF , P0 ;  /* 0xff8000001fdc7808 */ /* 0x000fe20000000000 */
[-C--:B--2---:R-:W-:Y:S01]  /*8ae0*/  HMMA.16816.F32.BF16 R84, R188, R4.reuse, R84 ;  /* 0x00000004bc54723c */ /* 0x084fe20000041854 */
[----:B------:R-:W-:Y:S02]  /*8af0*/  ISETP.GT.AND P0, PT, R135, 0x19, PT ;  /* 0x000000198700780c */ /* 0x000fe40003f04270 */
[----:B------:R-:W-:Y:S02]  /*8b00*/  FSEL R8, R57, -INF , P2 ;  /* 0xff80000039087808 */ /* 0x000fe40001000000 */
[----:B------:R-:W-:Y:S02]  /*8b10*/  FSEL R195, R34, -INF , P1 ;  /* 0xff80000022c37808 */ /* 0x000fe40000800000 */
[----:B------:R-:W-:Y:S01]  /*8b20*/  ISETP.GT.AND P1, PT, R135, 0x20, PT ;  /* 0x000000208700780c */ /* 0x000fe20003f24270 */
[----:B------:R1:W-:Y:S01]  /*8b30*/  STL [R1], R8 ;  /* 0x0000000801007387 */ /* 0x0003e20000100800 */
[----:B------:R-:W-:Y:S01]  /*8b40*/  FSEL R194, R35, -INF , P0 ;  /* 0xff80000023c27808 */ /* 0x000fe20000000000 */
[C---:B------:R-:W-:Y:S01]  /*8b50*/  HMMA.16816.F32.BF16 R88, R196.reuse, R4, R88 ;  /* 0x00000004c458723c */ /* 0x040fe20000041858 */
[----:B------:R-:W-:Y:S02]  /*8b60*/  ISETP.GT.AND P0, PT, R135, 0x21, PT ;  /* 0x000000218700780c */ /* 0x000fe40003f04270 */
[----:B------:R-:W-:Y:S02]  /*8b70*/  FSEL R34, R38, -INF , P1 ;  /* 0xff80000026227808 */ /* 0x000fe40000800000 */
[----:B------:R-:W-:Y:S02]  /*8b80*/  ISETP.GT.AND P1, PT, R200, 0x20, PT ;  /* 0x00000020c800780c */ /* 0x000fe40003f24270 */
[----:B------:R-:W-:Y:S01]  /*8b90*/  FSEL R235, R39, -INF , P0 ;  /* 0xff80000027eb7808 */ /* 0x000fe20000000000 */
[-C--:B------:R-:W-:Y:S01]  /*8ba0*/  HMMA.16816.F32.BF16 R92, R196, R6.reuse, R92 ;  /* 0x00000006c45c723c */ /* 0x080fe2000004185c */
[----:B------:R-:W-:Y:S02]  /*8bb0*/  FSEL R224, R42, -INF , P1 ;  /* 0xff8000002ae07808 */ /* 0x000fe40000800000 */
[C---:B------:R-:W-:Y:S01]  /*8bc0*/  ISETP.GT.AND P1, PT, R200.reuse, 0x28, PT ;  /* 0x00000028c800780c */ /* 0x040fe20003f24270 */
[----:B------:R-:W-:Y:S01]  /*8bd0*/  IMAD.MOV.U32 R41, RZ, RZ, R235 ;  /* 0x000000ffff297224 */ /* 0x000fe200078e00eb */
[----:B------:R-:W-:Y:S02]  /*8be0*/  ISETP.GT.AND P0, PT, R200, 0x21, PT ;  /* 0x00000021c800780c */ /* 0x000fe40003f04270 */
[----:B------:R-:W-:Y:S01]  /*8bf0*/  FSEL R222, R46, -INF , P1 ;  /* 0xff8000002ede7808 */ /* 0x000fe20000800000 */
[C---:B------:R-:W-:Y:S01]  /*8c00*/  HMMA.16816.F32.BF16 R96, R188.reuse, R6, R96 ;  /* 0x00000006bc60723c */ /* 0x040fe20000041860 */
[----:B------:R-:W-:Y:S02]  /*8c10*/  ISETP.GT.AND P1, PT, R135, 0x28, PT ;  /* 0x000000288700780c */ /* 0x000fe40003f24270 */
[----:B------:R-:W-:Y:S01]  /*8c20*/  ISETP.GT.AND P2, PT, R2, 0x39, PT ;  /* 0x000000390200780c */ /* 0x000fe20003f44270 */
[----:B------:R-:W-:Y:S01]  /*8c30*/  IMAD.MOV.U32 R57, RZ, RZ, R222 ;  /* 0x000000ffff397224 */ /* 0x000fe200078e00de */
[----:B------:R-:W-:Y:S02]  /*8c40*/  FSEL R223, R43, -INF , P0 ;  /* 0xff8000002bdf7808 */ /* 0x000fe40000000000 */
[----:B------:R-:W-:Y:S02]  /*8c50*/  ISETP.GT.AND P0, PT, R200, 0x29, PT ;  /* 0x00000029c800780c */ /* 0x000fe40003f04270 */
[----:B------:R-:W-:Y:S02]  /*8c60*/  FSEL R251, R50, -INF , P1 ;  /* 0xff80000032fb7808 */ /* 0x000fe40000800000 */
[----:B------:R-:W-:Y:S02]  /*8c70*/  ISETP.GT.AND P1, PT, R135, 0x30, PT ;  /* 0x000000308700780c */ /* 0x000fe40003f24270 */
[----:B------:R-:W-:Y:S02]  /*8c80*/  FSEL R25, R47, -INF , P0 ;  /* 0xff8000002f197808 */ /* 0x000fe40000000000 */
[----:B------:R-:W-:Y:S02]  /*8c90*/  ISETP.GT.AND P0, PT, R135, 0x29, PT ;  /* 0x000000298700780c */ /* 0x000fe40003f04270 */
[----:B------:R-:W-:Y:S02]  /*8ca0*/  FSEL R54, R54, -INF , P1 ;  /* 0xff80000036367808 */ /* 0x000fe40000800000 */
[----:B------:R-:W-:Y:S01]  /*8cb0*/  FSEL R252, R51, -INF , P0 ;  /* 0xff80000033fc7808 */ /* 0x000fe20000000000 */
[----:B------:R-:W-:Y:S01]  /*8cc0*/  IMAD.MOV.U32 R51, RZ, RZ, R223 ;  /* 0x000000ffff337224 */ /* 0x000fe200078e00df */
[----:B------:R-:W-:Y:S02]  /*8cd0*/  ISETP.GT.AND P0, PT, R135, 0x31, PT ;  /* 0x000000318700780c */ /* 0x000fe40003f04270 */
[----:B------:R-:W-:Y:S02]  /*8ce0*/  ISETP.GT.AND P1, PT, R200, 0x30, PT ;  /* 0x00000030c800780c */ /* 0x000fe40003f24270 */
[----:B------:R-:W-:Y:S02]  /*8cf0*/  FSEL R55, R55, -INF , P0 ;  /* 0xff80000037377808 */ /* 0x000fe40000000000 */
[----:B------:R-:W-:Y:S02]  /*8d00*/  FSEL R138, R12, -INF , P3 ;  /* 0xff8000000c8a7808 */ /* 0x000fe40001800000 */
[----:B------:R-:W-:Y:S02]  /*8d10*/  FSEL R30, R58, -INF , P1 ;  /* 0xff8000003a1e7808 */ /* 0x000fe40000800000 */
[----:B------:R-:W-:Y:S02]  /*8d20*/  ISETP.GT.AND P1, PT, R200, 0x38, PT ;  /* 0x00000038c800780c */ /* 0x000fe40003f24270 */
[----:B------:R-:W-:Y:S02]  /*8d30*/  ISETP.GT.AND P3, PT, R0, 0x8, PT ;  /* 0x000000080000780c */ /* 0x000fe40003f64270 */
[----:B------:R-:W-:Y:S02]  /*8d40*/  ISETP.GT.AND P0, PT, R200, 0x31, PT ;  /* 0x00000031c800780c */ /* 0x000fe40003f04270 */
[----:B-1----:R-:W-:Y:S02]  /*8d50*/  FSEL R8, R62, -INF , P1 ;  /* 0xff8000003e087808 */ /* 0x002fe40000800000 */
[----:B------:R-:W-:Y:S02]  /*8d60*/  FSEL R16, R16, -INF , P3 ;  /* 0xff80000010107808 */ /* 0x000fe40001800000 */
[----:B------:R-:W-:Y:S01]  /*8d70*/  ISETP.GT.AND P3, PT, R0, 0x10, PT ;  /* 0x000000100000780c */ /* 0x000fe20003f64270 */
[----:B------:R1:W-:Y:S01]  /*8d80*/  STL [R1+0x4], R8 ;  /* 0x0000040801007387 */ /* 0x0003e20000100800 */
[----:B------:R-:W-:Y:S02]  /*8d90*/  FSEL R31, R59, -INF , P0 ;  /* 0xff8000003b1f7808 */ /* 0x000fe40000000000 */
[----:B------:R-:W-:Y:S01]  /*8da0*/  ISETP.GT.AND P0, PT, R200, 0x39, PT ;  /* 0x00000039c800780c */ /* 0x000fe20003f04270 */
[----:B------:R-:W-:Y:S01]  /*8db0*/  STL [R1+0xb4], R231 ;  /* 0x0000b4e701007387 */ /* 0x000fe20000100800 */
[----:B------:R-:W-:Y:S02]  /*8dc0*/  FSEL R210, R20, -INF , P3 ;  /* 0xff80000014d27808 */ /* 0x000fe40001800000 */
[----:B------:R-:W-:Y:S02]  /*8dd0*/  ISETP.GT.AND P3, PT, R2, 0x10, PT ;  /* 0x000000100200780c */ /* 0x000fe40003f64270 */
[----:B------:R-:W-:Y:S02]  /*8de0*/  FSEL R42, R63, -INF , P0 ;  /* 0xff8000003f2a7808 */ /* 0x000fe40000000000 */
[----:B------:R-:W-:Y:S02]  /*8df0*/  ISETP.GT.AND P0, PT, R135, 0x39, PT ;  /* 0x000000398700780c */ /* 0x000fe40003f04270 */
[----:B------:R-:W-:Y:S02]  /*8e00*/  FSEL R214, R24, -INF , P3 ;  /* 0xff80000018d67808 */ /* 0x000fe40001800000 */
[----:B------:R-:W-:Y:S02]  /*8e10*/  FSEL R24, R67, -INF , P0 ;  /* 0xff80000043187808 */ /* 0x000fe40000000000 */
[----:B------:R-:W-:Y:S02]  /*8e20*/  ISETP.GT.AND P0, PT, R135, 0x41, PT ;  /* 0x000000418700780c */ /* 0x000fe40003f04270 */
[----:B------:R-:W-:Y:S02]  /*8e30*/  ISETP.GT.AND P3, PT, R2, 0x18, PT ;  /* 0x000000180200780c */ /* 0x000fe40003f64270 */
[----:B------:R-:W-:Y:S02]  /*8e40*/  FSEL R5, R71, -INF , P0 ;  /* 0xff80000047057808 */ /* 0x000fe40000000000 */
[----:B------:R-:W-:Y:S02]  /*8e50*/  FSEL R213, R28, -INF , P3 ;  /* 0xff8000001cd57808 */ /* 0x000fe40001800000 */
[----:B------:R-:W-:Y:S01]  /*8e60*/  ISETP.GT.AND P3, PT, R0, 0x18, PT ;  /* 0x000000180000780c */ /* 0x000fe20003f64270 */
[----:B------:R2:W-:Y:S01]  /*8e70*/  STL [R1+0x8], R5 ;  /* 0x0000080501007387 */ /* 0x0005e20000100800 */
[----:B------:R-:W-:Y:S02]  /*8e80*/  FSEL R241, R61, -INF , P2 ;  /* 0xff8000003df17808 */ /* 0x000fe40001000000 */
[----:B------:R-:W-:Y:S02]  /*8e90*/  FSEL R192, R32, -INF , P3 ;  /* 0xff80000020c07808 */ /* 0x000fe40001800000 */
[C---:B------:R-:W-:Y:S02]  /*8ea0*/  ISETP.GT.AND P3, PT, R0.reuse, 0x20, PT ;  /* 0x000000200000780c */ /* 0x040fe40003f64270 */
[----:B------:R-:W-:Y:S02]  /*8eb0*/  ISETP.GT.AND P2, PT, R0, 0x39, PT ;  /* 0x000000390000780c */ /* 0x000fe40003f44270 */
[----:B------:R-:W-:Y:S02]  /*8ec0*/  FSEL R249, R36, -INF , P3 ;  /* 0xff80000024f97808 */ /* 0x000fe40001800000 */
[----:B------:R-:W-:Y:S02]  /*8ed0*/  ISETP.GT.AND P3, PT, R2, 0x20, PT ;  /* 0x000000200200780c */ /* 0x000fe40003f64270 */
[----:B-1----:R-:W-:Y:S02]  /*8ee0*/  FMNMX.FTZ R8, R201, R3, !PT ;  /* 0x00000003c9087209 */ /* 0x002fe40007810000 */
[----:B------:R-:W-:Y:S02]  /*8ef0*/  FSEL R234, R40, -INF , P3 ;  /* 0xff80000028ea7808 */ /* 0x000fe40001800000 */
[----:B------:R-:W-:Y:S02]  /*8f00*/  ISETP.GT.AND P3, PT, R2, 0x28, PT ;  /* 0x000000280200780c */ /* 0x000fe40003f64270 */
[----:B------:R-:W-:Y:S01]  /*8f10*/  FMNMX.FTZ R12, R202, R8, !PT ;  /* 0x00000008ca0c7209 */ /* 0x000fe20007810000 */
[----:B------:R-:W-:Y:S01]  /*8f20*/  IMAD.MOV.U32 R46, RZ, RZ, R234 ;  /* 0x000000ffff2e7224 */ /* 0x000fe200078e00ea */
[----:B------:R-:W-:Y:S01]  /*8f30*/  FSEL R227, R44, -INF , P3 ;  /* 0xff8000002ce37808 */ /* 0x000fe20001800000 */
[----:B------:R-:W1:Y:S01]  /*8f40*/  LDSM.16.M88.4 R8, [R231+0x3000] ;  /* 0x00300000e708783b */ /* 0x000e620000000200 */
[----:B------:R-:W-:Y:S01]  /*8f50*/  FSEL R44, R65, -INF , P2 ;  /* 0xff800000412c7808 */ /* 0x000fe20001000000 */
[----:B------:R-:W-:Y:S04]  /*8f60*/  DEPBAR.LE SB0, 0x0 ;  /* 0x000080000000791a */ /* 0x000fe80000000000 */
[----:B------:R-:W-:Y:S02]  /*8f70*/  ISETP.GT.AND P2, PT, R0, 0x41, PT ;  /* 0x000000410000780c */ /* 0x000fe40003f44270 */
[----:B------:R-:W-:Y:S01]  /*8f80*/  FMNMX.FTZ R4, R16, R12, !PT ;  /* 0x0000000c10047209 */ /* 0x000fe20007810000 */
[----:B------:R-:W-:Y:S01]  /*8f90*/  BAR.SYNC.DEFER_BLOCKING 0x0 ;  /* 0x0000000000007b1d */ /* 0x000fe20000010000 */
[----:B------:R-:W-:Y:S02]  /*8fa0*/  FSEL R242, R69, -INF , P2 ;  /* 0xff80000045f27808 */ /* 0x000fe40001000000 */
[----:B------:R-:W-:Y:S02]  /*8fb0*/  ISETP.GT.AND P2, PT, R2, 0x41, PT ;  /* 0x000000410200780c */ /* 0x000fe40003f44270 */
[----:B------:R-:W-:Y:S02]  /*8fc0*/  ISETP.GT.AND P0, PT, R200, 0x41, PT ;  /* 0x00000041c800780c */ /* 0x000fe40003f04270 */
[----:B------:R-:W-:Y:S02]  /*8fd0*/  FSEL R12, R73, -INF , P2 ;  /* 0xff800000490c7808 */ /* 0x000fe40001000000 */
[----:B--2---:R-:W-:Y:S02]  /*8fe0*/  FSEL R5, R75, -INF , P0 ;  /* 0xff8000004b057808 */ /* 0x004fe40000000000 */
[----:B------:R-:W-:Y:S01]  /*8ff0*/  ISETP.GT.AND P2, PT, R2, 0x49, PT ;  /* 0x000000490200780c */ /* 0x000fe20003f44270 */
[----:B------:R-:W-:Y:S01]  /*9000*/  STL [R1+0xc], R12 ;  /* 0x00000c0c01007387 */ /* 0x000fe20000100800 */
[----:B------:R-:W-:Y:S02]  /*9010*/  ISETP.GT.AND P3, PT, R0, 0x28, PT ;  /* 0x000000280000780c */ /* 0x000fe40003f64270 */
[----:B------:R-:W-:Y:S01]  /*9020*/  FMNMX.FTZ R4, R17, R4, !PT ;  /* 0x0000000411047209 */ /* 0x000fe20007810000 */
[----:B------:R2:W-:Y:S01]  /*9030*/  STL [R1+0x14], R5 ;  /* 0x0000140501007387 */ /* 0x0005e20000100800 */
[----:B------:R-:W-:Y:S01]  /*9040*/  FSEL R225, R48, -INF , P3 ;  /* 0xff80000030e17808 */ /* 0x000fe20001800000 */
[----:B------:R-:W-:Y:S01]  /*9050*/  IMAD.MOV.U32 R48, RZ, RZ, R227 ;  /* 0x000000ffff307224 */ /* 0x000fe200078e00e3 */
[----:B------:R-:W-:Y:S02]  /*9060*/  ISETP.GT.AND P3, PT, R0, 0x30, PT ;  /* 0x000000300000780c */ /* 0x000fe40003f64270 */
[----:B------:R-:W-:Y:S02]  /*9070*/  FMNMX.FTZ R4, R210, R4, !PT ;  /* 0x00000004d2047209 */ /* 0x000fe40007810000 */
[----:B------:R-:W-:Y:S02]  /*9080*/  FSEL R36, R52, -INF , P3 ;  /* 0xff80000034247808 */ /* 0x000fe40001800000 */
[----:B------:R-:W-:Y:S02]  /*9090*/  ISETP.GT.AND P3, PT, R2, 0x30, PT ;  /* 0x000000300200780c */ /* 0x000fe40003f64270 */
[----:B------:R-:W-:Y:S02]  /*90a0*/  FMNMX.FTZ R4, R211, R4, !PT ;  /* 0x00000004d3047209 */ /* 0x000fe40007810000 */
[----:B------:R-:W-:Y:S02]  /*90b0*/  FSEL R26, R56, -INF , P3 ;  /* 0xff800000381a7808 */ /* 0x000fe40001800000 */
[----:B------:R-:W-:Y:S01]  /*90c0*/  ISETP.GT.AND P3, PT, R2, 0x38, PT ;  /* 0x000000380200780c */ /* 0x000fe20003f64270 */
[-C--:B-1----:R-:W-:Y:S01]  /*90d0*/  HMMA.16816.F32.BF16 R100, R188, R8.reuse, R100 ;  /* 0x00000008bc64723c */ /* 0x082fe20000041864 */
[----:B------:R-:W-:Y:S02]  /*90e0*/  FMNMX.FTZ R4, R192, R4, !PT ;  /* 0x00000004c0047209 */ /* 0x000fe40007810000 */
[----:B------:R-:W-:Y:S02]  /*90f0*/  FSEL R236, R60, -INF , P3 ;  /* 0xff8000003cec7808 */ /* 0x000fe40001800000 */
[C---:B------:R-:W-:Y:S02]  /*9100*/  ISETP.GT.AND P3, PT, R0.reuse, 0x38, PT ;  /* 0x000000380000780c */ /* 0x040fe40003f64270 */
[----:B------:R-:W-:Y:S01]  /*9110*/  FMNMX.FTZ R4, R193, R4, !PT ;  /* 0x00000004c1047209 */ /* 0x000fe20007810000 */
[C---:B------:R-:W-:Y:S01]  /*9120*/  HMMA.16816.F32.BF16 R104, R196.reuse, R8, R104 ;  /* 0x00000008c468723c */ /* 0x040fe20000041868 */
[----:B--2---:R-:W-:Y:S02]  /*9130*/  FSEL R5, R77, -INF , P2 ;  /* 0xff8000004d057808 */ /* 0x004fe40001000000 */
[----:B------:R-:W-:Y:S02]  /*9140*/  ISETP.GT.AND P2, PT, R0, 0x49, PT ;  /* 0x000000490000780c */ /* 0x000fe40003f44270 */
[----:B------:R-:W-:Y:S01]  /*9150*/  FSEL R35, R64, -INF , P3 ;  /* 0xff80000040237808 */ /* 0x000fe20001800000 */
[----:B------:R1:W-:Y:S01]  /*9160*/  STL [R1+0x10], R5 ;  /* 0x0000100501007387 */ /* 0x0003e20000100800 */
[----:B------:R-:W-:Y:S01]  /*9170*/  ISETP.GT.AND P3, PT, R0, 0x40, PT ;  /* 0x000000400000780c */ /* 0x000fe20003f64270 */
[-C--:B------:R-:W-:Y:S01]  /*9180*/  HMMA.16816.F32.BF16 R108, R196, R10.reuse, R108 ;  /* 0x0000000ac46c723c */ /* 0x080fe2000004186c */
[----:B------:R-:W-:Y:S01]  /*9190*/  FMNMX.FTZ R4, R249, R4, !PT ;  /* 0x00000004f9047209 */ /* 0x000fe20007810000 */
[----:B------:R-:W-:Y:S01]  /*91a0*/  STL [R1+0xb8], R242 ;  /* 0x0000b8f201007387 */ /* 0x000fe20000100800 */
[----:B------:R-:W-:Y:S02]  /*91b0*/  ISETP.GT.AND P0, PT, R200, 0x49, PT ;  /* 0x00000049c800780c */ /* 0x000fe40003f04270 */
[----:B------:R-:W-:Y:S01]  /*91c0*/  FSEL R43, R68, -INF , P3 ;  /* 0xff800000442b7808 */ /* 0x000fe20001800000 */
[----:B------:R2:W-:Y:S01]  /*91d0*/  STL [R1+0xd0], R251 ;  /* 0x0000d0fb01007387 */ /* 0x0005e20000100800 */
[----:B------:R-:W-:Y:S01]  /*91e0*/  ISETP.GT.AND P3, PT, R2, 0x40, PT ;  /* 0x000000400200780c */ /* 0x000fe20003f64270 */
[----:B------:R-:W-:Y:S01]  /*91f0*/  HMMA.16816.F32.BF16 R112, R188, R10, R112 ;  /* 0x0000000abc70723c */ /* 0x000fe20000041870 */
[----:B------:R-:W-:Y:S02]  /*9200*/  FMNMX.FTZ R4, R250, R4, !PT ;  /* 0x00000004fa047209 */ /* 0x000fe40007810000 */
[----:B------:R-:W-:Y:S02]  /*9210*/  ISETP.GT.AND P1, PT, R135, 0x38, PT ;  /* 0x000000388700780c */ /* 0x000fe40003f24270 */
[----:B------:R-:W-:Y:S02]  /*9220*/  FSEL R32, R72, -INF , P3 ;  /* 0xff80000048207808 */ /* 0x000fe40001800000 */
[----:B------:R-:W-:Y:S02]  /*9230*/  ISETP.GT.AND P3, PT, R2, 0x48, PT ;  /* 0x000000480200780c */ /* 0x000fe40003f64270 */
[----:B------:R-:W-:Y:S02]  /*9240*/  FMNMX.FTZ R4, R225, R4, !PT ;  /* 0x00000004e1047209 */ /* 0x000fe40007810000 */
[----:B------:R-:W-:Y:S02]  /*9250*/  ISETP.GT.AND P5, PT, R0, 0x60, PT ;  /* 0x000000600000780c */ /* 0x000fe40003fa4270 */
[----:B------:R-:W-:Y:S02]  /*9260*/  FSEL R244, R76, -INF , P3 ;  /* 0xff8000004cf47808 */ /* 0x000fe40001800000 */
[----:B-1----:R-:W-:Y:S02]  /*9270*/  FMNMX.FTZ R5, R205, R132, !PT ;  /* 0x00000084cd057209 */ /* 0x002fe40007810000 */
[----:B------:R-:W-:Y:S02]  /*9280*/  ISETP.GT.AND P3, PT, R0, 0x48, PT ;  /* 0x000000480000780c */ /* 0x000fe40003f64270 */
[----:B------:R-:W-:Y:S02]  /*9290*/  FMNMX.FTZ R5, R203, R5, !PT ;  /* 0x00000005cb057209 */ /* 0x000fe40007810000 */
[----:B------:R-:W-:Y:S02]  /*92a0*/  FSEL R231, R80, -INF , P3 ;  /* 0xff80000050e77808 */ /* 0x000fe40001800000 */
        /* <DEDUP_REMOVED lines=17> */
[----:B--2---:R-:W2:Y:S01]  /*93c0*/  LDL.LU R251, [R1] ;  /* 0x0000000001fb7983 */ /* 0x004ea20000300800 */
[----:B------:R-:W-:Y:S02]  /*93d0*/  FSEL R235, R81, -INF , P2 ;  /* 0xff80000051eb7808 */ /* 0x000fe40001000000 */
[----:B------:R-:W-:Y:S01]  /*93e0*/  ISETP.GT.AND P3, PT, R0, 0x50, PT ;  /* 0x000000500000780c */ /* 0x000fe20003f64270 */
[----:B------:R1:W-:Y:S01]  /*93f0*/  STL [R1+0xbc], R231 ;  /* 0x0000bce701007387 */ /* 0x0003e20000100800 */
[----:B------:R-:W-:Y:S02]  /*9400*/  FSEL R29, R79, -INF , P0 ;  /* 0xff8000004f1d7808 */ /* 0x000fe40000000000 */
[----:B------:R-:W-:Y:S02]  /*9410*/  FSEL R243, R84, -INF , P3 ;  /* 0xff80000054f37808 */ /* 0x000fe40001800000 */
[----:B------:R-:W-:Y:S02]  /*9420*/  ISETP.GT.AND P0, PT, R135, 0x49, PT ;  /* 0x000000498700780c */ /* 0x000fe40003f04270 */
[----:B------:R-:W-:Y:S02]  /*9430*/  MOV R47, R228 ;  /* 0x000000e4002f7202 */ /* 0x000fe40000000f00 */
[----:B------:R-:W-:Y:S02]  /*9440*/  FSEL R228, R83, -INF , P0 ;  /* 0xff80000053e47808 */ /* 0x000fe40000000000 */
[----:B------:R-:W-:Y:S02]  /*9450*/  ISETP.GT.AND P0, PT, R135, 0x51, PT ;  /* 0x000000518700780c */ /* 0x000fe40003f04270 */
[----:B------:R-:W-:Y:S02]  /*9460*/  FMNMX.FTZ R137, R235, R4, !PT ;  /* 0x00000004eb897209 */ /* 0x000fe40007810000 */
[----:B------:R-:W-:Y:S02]  /*9470*/  FSEL R237, R87, -INF , P0 ;  /* 0xff80000057ed7808 */ /* 0x000fe40000000000 */
[----:B------:R-:W-:Y:S02]  /*9480*/  FSEL R56, R66, -INF , P1 ;  /* 0xff80000042387808 */ /* 0x000fe40000800000 */
[----:B------:R-:W-:Y:S02]  /*9490*/  ISETP.GT.AND P1, PT, R135, 0x40, PT ;  /* 0x000000408700780c */ /* 0x000fe40003f24270 */
[----:B------:R-:W-:Y:S02]  /*94a0*/  ISETP.GT.AND P0, PT, R0, 0x59, PT ;  /* 0x000000590000780c */ /* 0x000fe40003f04270 */
[----:B------:R-:W-:Y:S01]  /*94b0*/  FMNMX.FTZ R137, R243, R137, !PT ;  /* 0x00000089f3897209 */ /* 0x000fe20007810000 */
[----:B-1----:R-:W3:Y:S01]  /*94c0*/  LDL.LU R231, [R1+0x8] ;  /* 0x0000080001e77983 */ /* 0x002ee20000300800 */
[----:B------:R-:W-:Y:S02]  /*94d0*/  FSEL R97, R97, -INF , P0 ;  /* 0xff80000061617808 */ /* 0x000fe40000000000 */
[----:B------:R-:W-:Y:S01]  /*94e0*/  FSEL R33, R70, -INF , P1 ;  /* 0xff80000046217808 */ /* 0x000fe20000800000 */
[----:B------:R-:W-:Y:S01]  /*94f0*/  STL [R1+0xc0], R235 ;  /* 0x0000c0eb01007387 */ /* 0x000fe20000100800 */
[----:B------:R-:W-:Y:S02]  /*9500*/  ISETP.GT.AND P1, PT, R200, 0x40, PT ;  /* 0x00000040c800780c */ /* 0x000fe40003f24270 */
[----:B------:R-:W-:Y:S01]  /*9510*/  FSEL R198, R100, -INF , P5 ;  /* 0xff80000064c67808 */ /* 0x000fe20002800000 */
[----:B------:R1:W-:Y:S01]  /*9520*/  STL [R1+0xc4], R243 ;  /* 0x0000c4f301007387 */ /* 0x0003e20000100800 */
[----:B------:R-:W-:Y:S02]  /*9530*/  FSEL R13, R74, -INF , P1 ;  /* 0xff8000004a0d7808 */ /* 0x000fe40000800000 */
[----:B------:R-:W-:Y:S02]  /*9540*/  ISETP.GT.AND P1, PT, R200, 0x48, PT ;  /* 0x00000048c800780c */ /* 0x000fe40003f24270 */
[----:B------:R-:W-:Y:S01]  /*9550*/  ISETP.GT.AND P2, PT, R0, 0x51, PT ;  /* 0x000000510000780c */ /* 0x000fe20003f44270 */
[----:B------:R-:W-:Y:S01]  /*9560*/  IMAD.MOV.U32 R197, RZ, RZ, R13 ;  /* 0x000000ffffc57224 */ /* 0x000fe200078e000d */
[----:B------:R-:W-:Y:S02]  /*9570*/  FSEL R12, R78, -INF , P1 ;  /* 0xff8000004e0c7808 */ /* 0x000fe40000800000 */
[----:B------:R-:W-:Y:S02]  /*9580*/  ISETP.GT.AND P1, PT, R135, 0x48, PT ;  /* 0x000000488700780c */ /* 0x000fe40003f24270 */
[----:B------:R-:W-:Y:S01]  /*9590*/  FSEL R28, R85, -INF , P2 ;  /* 0xff800000551c7808 */ /* 0x000fe20001000000 */
[----:B------:R-:W-:Y:S01]  /*95a0*/  IMAD.MOV.U32 R199, RZ, RZ, R12 ;  /* 0x000000ffffc77224 */ /* 0x000fe200078e000c */
[----:B------:R-:W-:Y:S02]  /*95b0*/  FSEL R27, R82, -INF , P1 ;  /* 0xff800000521b7808 */ /* 0x000fe40000800000 */
[----:B------:R-:W-:Y:S02]  /*95c0*/  ISETP.GT.AND P1, PT, R135, 0x50, PT ;  /* 0x000000508700780c */ /* 0x000fe40003f24270 */
[----:B------:R-:W-:Y:S02]  /*95d0*/  FMNMX.FTZ R137, R28, R137, !PT ;  /* 0x000000891c897209 */ /* 0x000fe40007810000 */
[----:B------:R-:W-:Y:S02]  /*95e0*/  FSEL R245, R86, -INF , P1 ;  /* 0xff80000056f57808 */ /* 0x000fe40000800000 */
[----:B------:R-:W-:Y:S02]  /*95f0*/  ISETP.GT.AND P1, PT, R0, 0x58, PT ;  /* 0x000000580000780c */ /* 0x000fe40003f24270 */
[----:B------:R-:W-:Y:S01]  /*9600*/  FMNMX.FTZ R4, R206, R133, !PT ;  /* 0x00000085ce047209 */ /* 0x000fe20007810000 */
[----:B-1----:R-:W4:Y:S01]  /*9610*/  LDL.LU R243, [R1+0xc] ;  /* 0x00000c0001f37983 */ /* 0x002f220000300800 */
[----:B------:R-:W-:Y:S02]  /*9620*/  FSEL R52, R96, -INF , P1 ;  /* 0xff80000060347808 */ /* 0x000fe40000800000 */
[----:B------:R-:W-:Y:S01]  /*9630*/  ISETP.GT.AND P3, PT, R0, 0x61, PT ;  /* 0x000000610000780c */ /* 0x000fe20003f64270 */
[----:B------:R-:W-:Y:S01]  /*9640*/  STL [R1+0xc8], R97 ;  /* 0x0000c86101007387 */ /* 0x000fe20000100800 */
[----:B------:R-:W-:Y:S02]  /*9650*/  FMNMX.FTZ R137, R52, R137, !PT ;  /* 0x0000008934897209 */ /* 0x000fe40007810000 */
[C---:B------:R-:W-:Y:S01]  /*9660*/  ISETP.GT.AND P2, PT, R0.reuse, 0x68, PT ;  /* 0x000000680000780c */ /* 0x040fe20003f44270 */
[----:B------:R1:W-:Y:S01]  /*9670*/  STL [R1+0xcc], R198 ;  /* 0x0000ccc601007387 */ /* 0x0003e20000100800 */
[----:B------:R-:W-:Y:S02]  /*9680*/  FMNMX.FTZ R137, R97, R137, !PT ;  /* 0x0000008961897209 */ /* 0x000fe40007810000 */
[----:B------:R-:W-:Y:S01]  /*9690*/  ISETP.GT.AND P1, PT, R0, 0x69, PT ;  /* 0x000000690000780c */ /* 0x000fe20003f24270 */
[----:B------:R-:W4:Y:S01]  /*96a0*/  LDL.64 R8, [R1+0x38] ;  /* 0x0000380001087983 */ /* 0x000f220000100a00 */
[----:B------:R-:W-:Y:S02]  /*96b0*/  FMNMX.FTZ R137, R198, R137, !PT ;  /* 0x00000089c6897209 */ /* 0x000fe40007810000 */
[----:B------:R-:W-:Y:S02]  /*96c0*/  FMNMX.FTZ R0, R252, R5, !PT ;  /* 0x00000005fc007209 */ /* 0x000fe40007810000 */
[----:B------:R-:W-:Y:S01]  /*96d0*/  FMNMX.FTZ R4, R207, R4, !PT ;  /* 0x00000004cf047209 */ /* 0x000fe20007810000 */
[----:B------:R-:W4:Y:S01]  /*96e0*/  LDL R10, [R1+0x34] ;  /* 0x00003400010a7983 */ /* 0x000f220000100800 */
[----:B------:R-:W-:Y:S02]  /*96f0*/  FMNMX.FTZ R0, R54, R0, !PT ;  /* 0x0000000036007209 */ /* 0x000fe40007810000 */
[----:B------:R-:W-:Y:S02]  /*9700*/  FMNMX.FTZ R4, R138, R4, !PT ;  /* 0x000000048a047209 */ /* 0x000fe40007810000 */
[----:B------:R-:W-:Y:S02]  /*9710*/  FMNMX.FTZ R0, R55, R0, !PT ;  /* 0x0000000037007209 */ /* 0x000fe40007810000 */
[----:B------:R-:W-:Y:S02]  /*9720*/  FSEL R196, R101, -INF , P3 ;  /* 0xff80000065c47808 */ /* 0x000fe40001800000 */
[----:B------:R-:W-:Y:S02]  /*9730*/  FMNMX.FTZ R0, R56, R0, !PT ;  /* 0x0000000038007209 */ /* 0x000fe40007810000 */
[----:B------:R-:W-:Y:S02]  /*9740*/  FMNMX.FTZ R4, R139, R4, !PT ;  /* 0x000000048b047209 */ /* 0x000fe40007810000 */
[----:B------:R-:W-:Y:S01]  /*9750*/  FSEL R190, R112, -INF , P2 ;  /* 0xff80000070be7808 */ /* 0x000fe20001000000 */
[----:B-1----:R-:W4:Y:S01]  /*9760*/  LDL.LU R198, [R1+0x4] ;  /* 0x0000040001c67983 */ /* 0x002f220000300800 */
[----:B------:R-:W-:Y:S02]  /*9770*/  FMNMX.FTZ R137, R196, R137, !PT ;  /* 0x00000089c4897209 */ /* 0x000fe40007810000 */
[----:B------:R-:W-:Y:S01]  /*9780*/  FMNMX.FTZ R5, R209, R134, !PT ;  /* 0x00000086d1057209 */ /* 0x000fe20007810000 */
[----:B------:R-:W4:Y:S01]  /*9790*/  LDL.LU R97, [R1+0x10] ;  /* 0x0000100001617983 */ /* 0x000f220000300800 */
[----:B------:R-:W-:Y:S02]  /*97a0*/  FMNMX.FTZ R0, R24, R0, !PT ;  /* 0x0000000018007209 */ /* 0x000fe40007810000 */
[----:B------:R-:W-:Y:S01]  /*97b0*/  FMNMX.FTZ R4, R214, R4, !PT ;  /* 0x00000004d6047209 */ /* 0x000fe20007810000 */
[----:B------:R-:W4:Y:S01]  /*97c0*/  LDL.LU R242, [R1+0x14] ;  /* 0x0000140001f27983 */ /* 0x000f220000300800 */
[----:B------:R-:W-:Y:S02]  /*97d0*/  FSEL R96, R113, -INF , P1 ;  /* 0xff80000071607808 */ /* 0x000fe40000800000 */
        /* <DEDUP_REMOVED lines=15> */
[----:B------:R-:W-:Y:S02]  /*98d0*/  MOV R50, R224 ;  /* 0x000000e000327202 */ /* 0x000fe40000000f00 */
[----:B------:R-:W-:Y:S02]  /*98e0*/  FMNMX.FTZ R4, R220, R4, !PT ;  /* 0x00000004dc047209 */ /* 0x000fe40007810000 */
[----:B------:R-:W-:Y:S02]  /*98f0*/  ISETP.GT.AND P0, PT, R135, 0x58, PT ;  /* 0x000000588700780c */ /* 0x000fe40003f04270 */
[----:B------:R-:W-:Y:S02]  /*9900*/  FMNMX.FTZ R4, R50, R4, !PT ;  /* 0x0000000432047209 */ /* 0x000fe40007810000 */
[----:B------:R-:W-:Y:S02]  /*9910*/  FSEL R238, R98, -INF , P0 ;  /* 0xff80000062ee7808 */ /* 0x000fe40000000000 */
[----:B------:R-:W-:Y:S02]  /*9920*/  FMNMX.FTZ R4, R51, R4, !PT ;  /* 0x0000000433047209 */ /* 0x000fe40007810000 */
[----:B-1----:R-:W-:Y:S02]  /*9930*/  FMNMX.FTZ R137, R137, R7, !PT ;  /* 0x0000000789897209 */ /* 0x002fe40007810000 */
[----:B------:R-:W-:Y:S02]  /*9940*/  FMNMX.FTZ R4, R57, R4, !PT ;  /* 0x0000000439047209 */ /* 0x000fe40007810000 */
[C---:B------:R-:W-:Y:S02]  /*9950*/  ISETP.GT.AND P5, PT, R135.reuse, 0x59, PT ;  /* 0x000000598700780c */ /* 0x040fe40003fa4270 */
[C---:B------:R-:W-:Y:S02]  /*9960*/  ISETP.GT.AND P3, PT, R135.reuse, 0x60, PT ;  /* 0x000000608700780c */ /* 0x040fe40003f64270 */
[C---:B------:R-:W-:Y:S02]  /*9970*/  ISETP.GT.AND P2, PT, R135.reuse, 0x61, PT ;  /* 0x000000618700780c */ /* 0x040fe40003f44270 */
[C---:B------:R-:W-:Y:S02]  /*9980*/  ISETP.GT.AND P1, PT, R135.reuse, 0x68, PT ;  /* 0x000000688700780c */ /* 0x040fe40003f24270 */
[----:B------:R-:W-:Y:S02]  /*9990*/  ISETP.GT.AND P0, PT, R135, 0x69, PT ;  /* 0x000000698700780c */ /* 0x000fe40003f04270 */
[----:B------:R-:W-:Y:S02]  /*99a0*/  FSEL R98, R99, -INF , P5 ;  /* 0xff80000063627808 */ /* 0x000fe40002800000 */
[----:B------:R-:W-:Y:S02]  /*99b0*/  FSEL R20, R103, -INF , P2 ;  /* 0xff80000067147808 */ /* 0x000fe40001000000 */
[----:B------:R-:W-:Y:S02]  /*99c0*/  FSEL R40, R102, -INF , P3 ;  /* 0xff80000066287808 */ /* 0x000fe40001800000 */
[----:B------:R-:W-:Y:S02]  /*99d0*/  ISETP.GT.AND P3, PT, R2, 0x50, PT ;  /* 0x000000500200780c */ /* 0x000fe40003f64270 */
[----:B------:R-:W-:Y:S02]  /*99e0*/  FSEL R239, R114, -INF , P1 ;  /* 0xff80000072ef7808 */ /* 0x000fe40000800000 */
[----:B------:R-:W-:Y:S02]  /*99f0*/  MOV R114, R20 ;  /* 0x0000001400727202 */ /* 0x000fe40000000f00 */
[----:B------:R-:W-:Y:S01]  /*9a00*/  FSEL R99, R88, -INF , P3 ;  /* 0xff80000058637808 */ /* 0x000fe20001800000 */
[----:B------:R-:W-:Y:S01]  /*9a10*/  IMAD.MOV.U32 R88, RZ, RZ, R34 ;  /* 0x000000ffff587224 */ /* 0x000fe200078e0022 */
[----:B------:R-:W-:Y:S02]  /*9a20*/  ISETP.GT.AND P3, PT, R2, 0x60, PT ;  /* 0x000000600200780c */ /* 0x000fe40003f64270 */
[----:B------:R-:W-:Y:S02]  /*9a30*/  FSEL R235, R115, -INF , P0 ;  /* 0xff80000073eb7808 */ /* 0x000fe40000000000 */
[----:B------:R-:W-:Y:S02]  /*9a40*/  FSEL R188, R104, -INF , P3 ;  /* 0xff80000068bc7808 */ /* 0x000fe40001800000 */
[C---:B------:R-:W-:Y:S02]  /*9a50*/  ISETP.GT.AND P0, PT, R200.reuse, 0x51, PT ;  /* 0x00000051c800780c */ /* 0x040fe40003f04270 */
[----:B------:R-:W-:Y:S02]  /*9a60*/  ISETP.GT.AND P1, PT, R200, 0x50, PT ;  /* 0x00000050c800780c */ /* 0x000fe40003f24270 */
[----:B------:R-:W-:Y:S02]  /*9a70*/  FSEL R240, R91, -INF , P0 ;  /* 0xff8000005bf07808 */ /* 0x000fe40000000000 */
[----:B------:R-:W-:Y:S02]  /*9a80*/  FSEL R45, R90, -INF , P1 ;  /* 0xff8000005a2d7808 */ /* 0x000fe40000800000 */
[C---:B------:R-:W-:Y:S02]  /*9a90*/  ISETP.GT.AND P2, PT, R2.reuse, 0x51, PT ;  /* 0x000000510200780c */ /* 0x040fe40003f44270 */
        /* <DEDUP_REMOVED lines=8> */
[----:B------:R-:W-:Y:S02]  /*9b20*/  ISETP.GT.AND P2, PT, R200, 0x58, PT ;  /* 0x00000058c800780c */ /* 0x000fe40003f44270 */
[----:B------:R-:W-:Y:S01]  /*9b30*/  FSEL R191, R93, -INF , P5 ;  /* 0xff8000005dbf7808 */ /* 0x000fe20002800000 */
[----:B------:R-:W-:Y:S01]  /*9b40*/  IMAD.MOV.U32 R93, RZ, RZ, R24 ;  /* 0x000000ffff5d7224 */ /* 0x000fe200078e0018 */
[----:B------:R-:W-:Y:S01]  /*9b50*/  FSEL R227, R94, -INF , P2 ;  /* 0xff8000005ee37808 */ /* 0x000fe20001000000 */
[----:B------:R-:W-:Y:S01]  /*9b60*/  IMAD.MOV.U32 R94, RZ, RZ, R52 ;  /* 0x000000ffff5e7224 */ /* 0x000fe200078e0034 */
        /* <DEDUP_REMOVED lines=8> */
[----:B------:R-:W-:Y:S01]  /*9bf0*/  FSEL R222, R107, -INF , P0 ;  /* 0xff8000006bde7808 */ /* 0x000fe20000000000 */
[----:B------:R-:W-:Y:S01]  /*9c00*/  IMAD.MOV.U32 R107, RZ, RZ, R40 ;  /* 0x000000ffff6b7224 */ /* 0x000fe200078e0028 */
[----:B------:R-:W-:Y:S01]  /*9c10*/  ISETP.GT.AND P0, PT, R200, 0x69, PT ;  /* 0x00000069c800780c */ /* 0x000fe20003f04270 */
[----:B------:R-:W-:Y:S01]  /*9c20*/  IMAD.MOV.U32 R200, RZ, RZ, R45 ;  /* 0x000000ffffc87224 */ /* 0x000fe200078e002d */
[----:B------:R-:W-:Y:S01]  /*9c30*/  FSEL R189, R110, -INF , P1 ;  /* 0xff8000006ebd7808 */ /* 0x000fe20000800000 */
[----:B------:R-:W-:Y:S01]  /*9c40*/  IMAD.MOV.U32 R110, RZ, RZ, R36 ;  /* 0x000000ffff6e7224 */ /* 0x000fe200078e0024 */
[----:B------:R-:W-:Y:S02]  /*9c50*/  FSEL R71, R111, -INF , P0 ;  /* 0xff8000006f477808 */ /* 0x000fe40000000000 */
[C---:B------:R-:W-:Y:S02]  /*9c60*/  ISETP.GT.AND P5, PT, R204.reuse, R247, PT ;  /* 0x000000f7cc00720c */ /* 0x040fe40003fa4270 */
[----:B------:R-:W-:Y:S02]  /*9c70*/  IADD3 R247, R204, -0x1, RZ ;  /* 0xffffffffccf77810 */ /* 0x000fe40007ffe0ff */
[----:B------:R-:W-:Y:S09]  /*9c80*/  MOV R89, R43 ;  /* 0x0000002b00597202 */ /* 0x000ff20000000f00 */
[----:B------:R-:W-:Y:S05]  /*9c90*/  @P5 SHF.R.S32.HI R7, RZ, 0x1f, R247 ;  /* 0x0000001fff075819 */ /* 0x000fea00000114f7 */
[----:B------:R-:W-:Y:S04]  /*9ca0*/  @P5 IMAD R7, R7, c[0x0][0x1e0], RZ ;  /* 0x0000780007075a24 */ /* 0x000fe800078e02ff */
[----:B------:R-:W-:Y:S01]  /*9cb0*/  @P5 IMAD R7, R247, c[0x0][0x1e4], R7 ;  /* 0x00007900f7075a24 */ /* 0x000fe200078e0207 */
[----:B---3--:R-:W-:Y:S04]  /*9cc0*/  FMNMX.FTZ R0, R231, R0, !PT ;  /* 0x00000000e7007209 */ /* 0x008fe80007810000 */
[----:B------:R-:W-:Y:S04]  /*9cd0*/  FMNMX.FTZ R0, R27, R0, !PT ;  /* 0x000000001b007209 */ /* 0x000fe80007810000 */
[----:B------:R-:W-:Y:S04]  /*9ce0*/  FMNMX.FTZ R0, R228, R0, !PT ;  /* 0x00000000e4007209 */ /* 0x000fe80007810000 */
[----:B------:R-:W-:Y:S04]  /*9cf0*/  FMNMX.FTZ R0, R245, R0, !PT ;  /* 0x00000000f5007209 */ /* 0x000fe80007810000 */
[----:B------:R-:W-:Y:S02]  /*9d00*/  FMNMX.FTZ R136, R237, R0, !PT ;  /* 0x00000000ed887209 */ /* 0x000fe40007810000 */
[----:B------:R-:W-:Y:S02]  /*9d10*/  FMNMX.FTZ R0, R48, R5, !PT ;  /* 0x0000000530007209 */ /* 0x000fe40007810000 */
[----:B------:R-:W1:Y:S01]  /*9d20*/  SHFL.BFLY PT, R5, R137, 0x1, 0x1f ;  /* 0x0c201f0089057f89 */ /* 0x000e6200000e0000 */
[----:B------:R-:W-:Y:S02]  /*9d30*/  FMNMX.FTZ R136, R238, R136, !PT ;  /* 0x00000088ee887209 */ /* 0x000fe40007810000 */
[----:B------:R-:W-:Y:S02]  /*9d40*/  FMNMX.FTZ R0, R49, R0, !PT ;  /* 0x0000000031007209 */ /* 0x000fe40007810000 */
[----:B------:R-:W-:Y:S02]  /*9d50*/  FMNMX.FTZ R136, R98, R136, !PT ;  /* 0x0000008862887209 */ /* 0x000fe40007810000 */
[----:B------:R-:W-:Y:S02]  /*9d60*/  FMNMX.FTZ R0, R26, R0, !PT ;  /* 0x000000001a007209 */ /* 0x000fe40007810000 */
[----:B------:R-:W-:Y:S02]  /*9d70*/  FMNMX.FTZ R136, R40, R136, !PT ;  /* 0x0000008828887209 */ /* 0x000fe40007810000 */
[----:B--2---:R-:W-:Y:S02]  /*9d80*/  FMNMX.FTZ R0, R251, R0, !PT ;  /* 0x00000000fb007209 */ /* 0x004fe40007810000 */
[----:B------:R-:W-:Y:S02]  /*9d90*/  FMNMX.FTZ R136, R114, R136, !PT ;  /* 0x0000008872887209 */ /* 0x000fe40007810000 */
[----:B------:R-:W-:Y:S02]  /*9da0*/  FMNMX.FTZ R0, R236, R0, !PT ;  /* 0x00000000ec007209 */ /* 0x000fe40007810000 */
[----:B------:R-:W-:Y:S02]  /*9db0*/  FMNMX.FTZ R136, R239, R136, !PT ;  /* 0x00000088ef887209 */ /* 0x000fe40007810000 */
[----:B------:R-:W-:Y:S02]  /*9dc0*/  FMNMX.FTZ R135, R241, R0, !PT ;  /* 0x00000000f1877209 */ /* 0x000fe40007810000 */
[----:B------:R-:W-:Y:S02]  /*9dd0*/  FMNMX.FTZ R0, R25, R4, !PT ;  /* 0x0000000419007209 */ /* 0x000fe40007810000 */
[----:B------:R-:W-:Y:S02]  /*9de0*/  FMNMX.FTZ R136, R235, R136, !PT ;  /* 0x00000088eb887209 */ /* 0x000fe40007810000 */
[----:B------:R-:W-:Y:S02]  /*9df0*/  FMNMX.FTZ R0, R30, R0, !PT ;  /* 0x000000001e007209 */ /* 0x000fe40007810000 */
[----:B-1----:R-:W-:Y:S01]  /*9e00*/  FMNMX.FTZ R137, R137, R5, !PT ;  /* 0x0000000589897209 */ /* 0x002fe20007810000 */
[----:B------:R-:W1:Y:S01]  /*9e10*/  SHFL.BFLY PT, R4, R136, 0x2, 0x1f ;  /* 0x0c401f0088047f89 */ /* 0x000e6200000e0000 */
[----:B------:R-:W-:Y:S02]  /*9e20*/  FMNMX.FTZ R0, R31, R0, !PT ;  /* 0x000000001f007209 */ /* 0x000fe40007810000 */
[C---:B------:R-:W-:Y:S01]  /*9e30*/  FSETP.NEU.FTZ.AND P3, PT, R137.reuse, -INF , PT ;  /* 0xff8000008900780b */ /* 0x040fe20003f7d000 */
[----:B------:R-:W-:Y:S01]  /*9e40*/  FMUL.FTZ R85, R137, c[0x0][0x2d0] ;  /* 0x0000b40089557a20 */ /* 0x000fe20000410000 */
[----:B------:R-:W-:Y:S02]  /*9e50*/  FMNMX.FTZ R135, R32, R135, !PT ;  /* 0x0000008720877209 */ /* 0x000fe40007810000 */
[----:B----4-:R-:W-:Y:S02]  /*9e60*/  @P5 MOV R9, c[0x0][0x1e0] ;  /* 0x0000780000095a02 */ /* 0x010fe40000000f00 */
[----:B------:R-:W-:Y:S02]  /*9e70*/  FSEL R85, R85, RZ, P3 ;  /* 0x000000ff55557208 */ /* 0x000fe40001800000 */
[----:B------:R-:W-:Y:S03]  /*9e80*/  FMNMX.FTZ R135, R243, R135, !PT ;  /* 0x00000087f3877209 */ /* 0x000fe60007810000 */
[--C-:B------:R-:W-:Y:S01]  /*9e90*/  FFMA.FTZ R89, R89, c[0x0][0x2d0], -R85.reuse ;  /* 0x0000b40059597a23 */ /* 0x100fe20000010855 */
[----:B------:R-:W-:Y:S01]  /*9ea0*/  FMNMX.FTZ R135, R244, R135, !PT ;  /* 0x00000087f4877209 */ /* 0x000fe20007810000 */
[--C-:B------:R-:W-:Y:S01]  /*9eb0*/  FFMA.FTZ R94, R94, c[0x0][0x2d0], -R85.reuse ;  /* 0x0000b4005e5e7a23 */ /* 0x100fe20000010855 */
        /* <DEDUP_REMOVED lines=12> */
[--C-:B------:R-:W-:Y:S01]  /*9f80*/  FFMA.FTZ R0, R201, c[0x0][0x2d0], -R85.reuse ;  /* 0x0000b400c9007a23 */ /* 0x100fe20000010855 */
[----:B-1----:R-:W-:Y:S01]  /*9f90*/  FMNMX.FTZ R136, R136, R4, !PT ;  /* 0x0000000488887209 */ /* 0x002fe20007810000 */
[----:B------:R-:W-:Y:S01]  /*9fa0*/  IMAD.MOV.U32 R201, RZ, RZ, R28 ;  /* 0x000000ffffc97224 */ /* 0x000fe200078e001c */
[----:B------:R-:W-:Y:S01]  /*9fb0*/  FMNMX.FTZ R2, R240, R2, !PT ;  /* 0x00000002f0027209 */ /* 0x000fe20007810000 */
[----:B------:R1:W-:Y:S01]  /*9fc0*/  MUFU.EX2 R100, R0 ;  /* 0x0000000000647308 */ /* 0x0003e20000000800 */
[----:B------:R-:W-:Y:S01]  /*9fd0*/  FMNMX.FTZ R135, R188, R135, !PT ;  /* 0x00000087bc877209 */ /* 0x000fe20007810000 */
[----:B------:R-:W2:Y:S03]  /*9fe0*/  SHFL.BFLY PT, R5, R136, 0x1, 0x1f ;  /* 0x0c201f0088057f89 */ /* 0x000ea600000e0000 */
[----:B------:R-:W-:Y:S04]  /*9ff0*/  FMNMX.FTZ R135, R105, R135, !PT ;  /* 0x0000008769877209 */ /* 0x000fe80007810000 */
[----:B------:R-:W-:Y:S04]  /*a000*/  FMNMX.FTZ R135, R103, R135, !PT ;  /* 0x0000008767877209 */ /* 0x000fe80007810000 */
[----:B------:R-:W-:Y:S05]  /*a010*/  FMNMX.FTZ R135, R91, R135, !PT ;  /* 0x000000875b877209 */ /* 0x000fea0007810000 */
[----:B------:R-:W3:Y:S01]  /*a020*/  SHFL.BFLY PT, R4, R135, 0x2, 0x1f ;  /* 0x0c401f0087047f89 */ /* 0x000ee200000e0000 */
[----:B-1----:R-:W-:Y:S01]  /*a030*/  FMNMX.FTZ R0, R227, R2, !PT ;  /* 0x00000002e3007209 */ /* 0x002fe20007810000 */
[--C-:B------:R-:W-:Y:S01]  /*a040*/  FFMA.FTZ R2, R202, c[0x0][0x2d0], -R85.reuse ;  /* 0x0000b400ca027a23 */ /* 0x100fe20000010855 */
[----:B--2---:R-:W-:Y:S01]  /*a050*/  FMNMX.FTZ R136, R136, R5, !PT ;  /* 0x0000000588887209 */ /* 0x004fe20007810000 */
[----:B------:R-:W-:Y:S01]  /*a060*/  IMAD.MOV.U32 R202, RZ, RZ, R30 ;  /* 0x000000ffffca7224 */ /* 0x000fe200078e001e */
[----:B------:R-:W-:Y:S01]  /*a070*/  FMNMX.FTZ R0, R226, R0, !PT ;  /* 0x00000000e2007209 */ /* 0x000fe20007810000 */
[----:B------:R-:W1:Y:S01]  /*a080*/  MUFU.EX2 R223, R2 ;  /* 0x0000000200df7308 */ /* 0x000e620000000800 */
[C---:B------:R-:W-:Y:S01]  /*a090*/  FSETP.NEU.FTZ.AND P2, PT, R136.reuse, -INF , PT ;  /* 0xff8000008800780b */ /* 0x040fe20003f5d000 */
[----:B------:R-:W-:Y:S01]  /*a0a0*/  FMUL.FTZ R84, R136, c[0x0][0x2d0] ;  /* 0x0000b40088547a20 */ /* 0x000fe20000410000 */
[----:B------:R-:W-:Y:S04]  /*a0b0*/  FMNMX.FTZ R0, R224, R0, !PT ;  /* 0x00000000e0007209 */ /* 0x000fe80007810000 */
[----:B------:R-:W-:Y:S02]  /*a0c0*/  FSEL R84, R84, RZ, P2 ;  /* 0x000000ff54547208 */ /* 0x000fe40001000000 */
[----:B------:R-:W-:Y:S03]  /*a0d0*/  FMNMX.FTZ R0, R222, R0, !PT ;  /* 0x00000000de007209 */ /* 0x000fe60007810000 */
[--C-:B------:R-:W-:Y:S01]  /*a0e0*/  FFMA.FTZ R6, R19, c[0x0][0x2d0], -R84.reuse ;  /* 0x0000b40013067a23 */ /* 0x100fe20000010854 */
[----:B---3--:R-:W-:Y:S01]  /*a0f0*/  FMNMX.FTZ R135, R135, R4, !PT ;  /* 0x0000000487877209 */ /* 0x008fe20007810000 */
[--C-:B------:R-:W-:Y:S01]  /*a100*/  FFMA.FTZ R4, R205, c[0x0][0x2d0], -R84.reuse ;  /* 0x0000b400cd047a23 */ /* 0x100fe20000010854 */
[----:B------:R-:W-:Y:S01]  /*a110*/  FMNMX.FTZ R0, R189, R0, !PT ;  /* 0x00000000bd007209 */ /* 0x000fe20007810000 */
[----:B------:R2:W-:Y:S01]  /*a120*/  MUFU.EX2 R87, R6 ;  /* 0x0000000600577308 */ /* 0x0005e20000000800 */
[--C-:B------:R-:W-:Y:S01]  /*a130*/  FFMA.FTZ R88, R88, c[0x0][0x2d0], -R84.reuse ;  /* 0x0000b40058587a23 */ /* 0x100fe20000010854 */
[----:B------:R-:W3:Y:S01]  /*a140*/  SHFL.BFLY PT, R5, R135, 0x1, 0x1f ;  /* 0x0c201f0087057f89 */ /* 0x000ee200000e0000 */
[--C-:B------:R-:W-:Y:S01]  /*a150*/  FFMA.FTZ R98, R98, c[0x0][0x2d0], -R84.reuse ;  /* 0x0000b40062627a23 */ /* 0x100fe20000010854 */
[----:B------:R-:W-:Y:S01]  /*a160*/  FMNMX.FTZ R0, R71, R0, !PT ;  /* 0x0000000047007209 */ /* 0x000fe20007810000 */
[----:B------:R-:W-:Y:S02]  /*a170*/  FFMA.FTZ R114, R114, c[0x0][0x2d0], -R84 ;  /* 0x0000b40072727a23 */ /* 0x000fe40000010854 */
[----:B------:R-:W-:Y:S01]  /*a180*/  IMAD.MOV.U32 R205, RZ, RZ, R32 ;  /* 0x000000ffffcd7224 */ /* 0x000fe200078e0020 */
[----:B-1----:R-:W-:Y:S01]  /*a190*/  F2FP.BF16.PACK_AB R72, R223, R100 ;  /* 0x00000064df48723e */ /* 0x002fe200000010ff */
[--C-:B------:R-:W-:Y:S01]  /*a1a0*/  FFMA.FTZ R2, R16, c[0x0][0x2d0], -R85.reuse ;  /* 0x0000b40010027a23 */ /* 0x100fe20000010855 */
[----:B------:R1:W-:Y:S10]  /*a1b0*/  MUFU.EX2 R90, R4 ;  /* 0x00000004005a7308 */ /* 0x0003f40000000800 */
[----:B------:R4:W-:Y:S01]  /*a1c0*/  MUFU.EX2 R13, R2 ;  /* 0x00000002000d7308 */ /* 0x0009e20000000800 */
[----:B--2---:R-:W-:Y:S01]  /*a1d0*/  @P5 IMAD.MOV.U32 R6, RZ, RZ, R8 ;  /* 0x000000ffff065224 */ /* 0x004fe200078e0008 */
[----:B---3--:R-:W-:Y:S04]  /*a1e0*/  FMNMX.FTZ R135, R135, R5, !PT ;  /* 0x0000000587877209 */ /* 0x008fe80007810000 */
[C---:B------:R-:W-:Y:S01]  /*a1f0*/  FSETP.NEU.FTZ.AND P1, PT, R135.reuse, -INF , PT ;  /* 0xff8000008700780b */ /* 0x040fe20003f3d000 */
[----:B------:R-:W-:Y:S02]  /*a200*/  FMUL.FTZ R86, R135, c[0x0][0x2d0] ;  /* 0x0000b40087567a20 */ /* 0x000fe40000410000 */
[----:B-1----:R-:W-:Y:S03]  /*a210*/  FFMA.FTZ R4, R203, c[0x0][0x2d0], -R84 ;  /* 0x0000b400cb047a23 */ /* 0x002fe60000010854 */
[----:B------:R-:W-:Y:S01]  /*a220*/  FSEL R86, R86, RZ, P1 ;  /* 0x000000ff56567208 */ /* 0x000fe20000800000 */
[----:B------:R1:W2:Y:S04]  /*a230*/  MUFU.EX2 R115, R4 ;  /* 0x0000000400737308 */ /* 0x0002a80000000800 */
[--C-:B------:R-:W-:Y:S02]  /*a240*/  FFMA.FTZ R99, R99, c[0x0][0x2d0], -R86.reuse ;  /* 0x0000b40063637a23 */ /* 0x100fe40000010856 */
[--C-:B------:R-:W-:Y:S02]  /*a250*/  FFMA.FTZ R101, R101, c[0x0][0x2d0], -R86.reuse ;  /* 0x0000b40065657a23 */ /* 0x100fe40000010856 */
[----:B----4-:R-:W-:Y:S02]  /*a260*/  FFMA.FTZ R2, R17, c[0x0][0x2d0], -R85 ;  /* 0x0000b40011027a23 */ /* 0x010fe40000010855 */
[----:B------:R-:W-:Y:S02]  /*a270*/  FFMA.FTZ R102, R102, c[0x0][0x2d0], -R86 ;  /* 0x0000b40066667a23 */ /* 0x000fe40000010856 */
[----:B------:R3:W4:Y:S01]  /*a280*/  MUFU.EX2 R12, R2 ;  /* 0x00000002000c7308 */ /* 0x0007220000000800 */
[----:B-1----:R-:W-:Y:S01]  /*a290*/  FFMA.FTZ R4, R18, c[0x0][0x2d0], -R84 ;  /* 0x0000b40012047a23 */ /* 0x002fe20000010854 */
[----:B--2---:R-:W-:Y:S08]  /*a2a0*/  F2FP.BF16.PACK_AB R73, R115, R90 ;  /* 0x0000005a7349723e */ /* 0x004ff000000010ff */
[----:B------:R1:W-:Y:S01]  /*a2b0*/  MUFU.EX2 R16, R4 ;  /* 0x0000000400107308 */ /* 0x0003e20000000800 */
[----:B---3--:R-:W2:Y:S01]  /*a2c0*/  SHFL.BFLY PT, R2, R0, 0x2, 0x1f ;  /* 0x0c401f0000027f89 */ /* 0x008ea200000e0000 */
[----:B-1----:R-:W-:Y:S05]  /*a2d0*/  @P5 IMAD.WIDE.U32 R4, R247, c[0x0][0x1e0], RZ ;  /* 0x00007800f7045a25 */ /* 0x002fea00078e00ff */
[----:B------:R-:W-:Y:S01]  /*a2e0*/  @P5 IADD3 R5, R5, R7, RZ ;  /* 0x0000000705055210 */ /* 0x000fe20007ffe0ff */
[----:B------:R-:W-:Y:S01]  /*a2f0*/  @P5 IMAD.MOV.U32 R7, RZ, RZ, R10 ;  /* 0x000000ffff075224 */ /* 0x000fe200078e000a */
[----:B--2---:R-:W-:Y:S01]  /*a300*/  FMNMX.FTZ R0, R0, R2, !PT ;  /* 0x0000000200007209 */ /* 0x004fe20007810000 */
[----:B------:R-:W-:Y:S02]  /*a310*/  @P5 IMAD.MOV.U32 R10, RZ, RZ, 0x5 ;  /* 0x00000005ff0a5424 */ /* 0x000fe400078e00ff */
[----:B------:R-:W-:Y:S02]  /*a320*/  @P5 IMAD.WIDE.U32 R6, R4, 0x70, R6 ;  /* 0x0000007004065825 */ /* 0x000fe400078e0006 */
[----:B------:R-:W1:Y:S02]  /*a330*/  SHFL.BFLY PT, R2, R0, 0x1, 0x1f ;  /* 0x0c201f0000027f89 */ /* 0x000e6400000e0000 */
[----:B------:R-:W-:Y:S01]  /*a340*/  @P5 IMAD R4, R5, 0x70, RZ ;  /* 0x0000007005045824 */ /* 0x000fe200078e02ff */
[----:B------:R-:W-:Y:S01]  /*a350*/  @P5 LEA R8, P0, R6, c[0x0][0x1c8], 0x1 ;  /* 0x0000720006085a11 */ /* 0x000fe200078008ff */
[----:B------:R-:W-:Y:S02]  /*a360*/  FFMA.FTZ R5, R206, c[0x0][0x2d0], -R86 ;  /* 0x0000b400ce057a23 */ /* 0x000fe40000010856 */
[----:B------:R-:W-:Y:S02]  /*a370*/  IMAD.MOV.U32 R206, RZ, RZ, R55 ;  /* 0x000000ffffce7224 */ /* 0x000fe400078e0037 */
[----:B------:R2:W-:Y:S01]  /*a380*/  MUFU.EX2 R112, R5 ;  /* 0x0000000500707308 */ /* 0x0005e20000000800 */
[----:B------:R-:W-:Y:S01]  /*a390*/  @P5 IMAD.IADD R7, R7, 0x1, R4 ;  /* 0x0000000107075824 */ /* 0x000fe200078e0204 */
[----:B------:R-:W-:Y:S01]  /*a3a0*/  @P5 SHF.L.U64.HI R4, R9, R10, c[0x0][0x1e4] ;  /* 0x0000790009045619 */ /* 0x000fe2000001020a */
[----:B------:R-:W-:Y:S02]  /*a3b0*/  FFMA.FTZ R10, R207, c[0x0][0x2d0], -R86 ;  /* 0x0000b400cf0a7a23 */ /* 0x000fe40000010856 */
[----:B----4-:R-:W-:Y:S05]  /*a3c0*/  IMAD.MOV.U32 R207, RZ, RZ, R12 ;  /* 0x000000ffffcf7224 */ /* 0x010fea00078e000c */
[----:B------:R3:W4:Y:S01]  /*a3d0*/  MUFU.EX2 R113, R10 ;  /* 0x0000000a00717308 */ /* 0x0007220000000800 */
[----:B-1----:R-:W-:Y:S01]  /*a3e0*/  FMNMX.FTZ R70, R0, R2, !PT ;  /* 0x0000000200467209 */ /* 0x002fe20007810000 */
[----:B------:R-:W-:Y:S01]  /*a3f0*/  FFMA.FTZ R0, R138, c[0x0][0x2d0], -R86 ;  /* 0x0000b4008a007a23 */ /* 0x000fe20000010856 */
[----:B------:R-:W-:Y:S07]  /*a400*/  MOV R138, R13 ;  /* 0x0000000d008a7202 */ /* 0x000fee0000000f00 */
[----:B------:R1:W-:Y:S01]  /*a410*/  MUFU.EX2 R106, R0 ;  /* 0x00000000006a7308 */ /* 0x0003e20000000800 */
[----:B------:R-:W-:Y:S01]  /*a420*/  FMUL.FTZ R92, R70, c[0x0][0x2d0] ;  /* 0x0000b400465c7a20 */ /* 0x000fe20000410000 */
[----:B------:R-:W-:Y:S02]  /*a430*/  F2FP.BF16.PACK_AB R74, R207, R138 ;  /* 0x0000008acf4a723e */ /* 0x000fe400000010ff */
[----:B--2---:R-:W-:Y:S02]  /*a440*/  @P5 SHF.L.U32 R5, R9, 0x5, RZ ;  /* 0x0000000509055819 */ /* 0x004fe400000006ff */
[----:B------:R-:W-:Y:S02]  /*a450*/  @P5 LEA.HI.X R9, R6, c[0x0][0x1cc], R7, 0x1, P0 ;  /* 0x0000730006095a11 */ /* 0x000fe400000f0c07 */
[-C--:B------:R-:W-:Y:S03]  /*a460*/  @P5 IADD3 R6, P0, R8, R5.reuse, RZ ;  /* 0x0000000508065210 */ /* 0x080fe60007f1e0ff */
[----:B------:R2:W-:Y:S02]  /*a470*/  @P5 LDGSTS.E.BYPASS.LTC128B.128 [R246+0x3900], [R8.64], !P6 ;  /* 0x0390000008f65fae */ /* 0x0005e4000f101d48 */
[----:B------:R-:W-:Y:S01]  /*a480*/  @P5 IMAD.X R7, R4, 0x1, R9, P0 ;  /* 0x0000000104075824 */ /* 0x000fe200000e0609 */
[-C--:B---3--:R-:W-:Y:S02]  /*a490*/  @P5 IADD3 R10, P0, R6, R5.reuse, RZ ;  /* 0x00000005060a5210 */ /* 0x088fe40007f1e0ff */
[----:B----4-:R-:W-:Y:S03]  /*a4a0*/  F2FP.BF16.PACK_AB R64, R113, R112 ;  /* 0x000000707140723e */ /* 0x010fe600000010ff */
[----:B------:R-:W-:Y:S01]  /*a4b0*/  @P5 IMAD.X R11, R7, 0x1, R4, P0 ;  /* 0x00000001070b5824 */ /* 0x000fe200000e0604 */
[----:B------:R-:W-:Y:S01]  /*a4c0*/  @P5 IADD3 R12, P0, R10, R5, RZ ;  /* 0x000000050a0c5210 */ /* 0x000fe20007f1e0ff */
[----:B------:R3:W-:Y:S01]  /*a4d0*/  @P5 LDGSTS.E.BYPASS.LTC128B.128 [R246+0x4100], [R6.64], !P6 ;  /* 0x0410000006f65fae */ /* 0x0007e2000f101d48 */
[----:B-1----:R-:W-:Y:S03]  /*a4e0*/  FFMA.FTZ R0, R139, c[0x0][0x2d0], -R86 ;  /* 0x0000b4008b007a23 */ /* 0x002fe60000010856 */
[----:B------:R-:W-:Y:S01]  /*a4f0*/  @P5 IMAD.X R13, R11, 0x1, R4, P0 ;  /* 0x000000010b0d5824 */ /* 0x000fe200000e0604 */
[----:B------:R-:W-:Y:S01]  /*a500*/  FSETP.NEU.FTZ.AND P0, PT, R70, -INF , PT ;  /* 0xff8000004600780b */ /* 0x000fe20003f1d000 */
[----:B------:R1:W4:Y:S02]  /*a510*/  MUFU.EX2 R234, R0 ;  /* 0x0000000000ea7308 */ /* 0x0003240000000800 */
[----:B------:R2:W-:Y:S01]  /*a520*/  @P5 LDGSTS.E.BYPASS.LTC128B.128 [R246+0x4900], [R10.64], !P6 ;  /* 0x049000000af65fae */ /* 0x0005e2000f101d48 */
[----:B------:R-:W-:Y:S05]  /*a530*/  FSEL R92, R92, RZ, P0 ;  /* 0x000000ff5c5c7208 */ /* 0x000fea0000000000 */
[--C-:B------:R-:W-:Y:S02]  /*a540*/  FFMA.FTZ R2, R15, c[0x0][0x2d0], -R92.reuse ;  /* 0x0000b4000f027a23 */ /* 0x100fe4000001085c */
[----:B------:R2:W-:Y:S02]  /*a550*/  @P5 LDGSTS.E.BYPASS.LTC128B.128 [R246+0x5100], [R12.64], !P6 ;  /* 0x051000000cf65fae */ /* 0x0005e4000f101d48 */
[----:B------:R-:W-:Y:S01]  /*a560*/  MUFU.EX2 R104, R2 ;  /* 0x0000000200687308 */ /* 0x000fe20000000800 */
[--C-:B-1----:R-:W-:Y:S01]  /*a570*/  FFMA.FTZ R0, R209, c[0x0][0x2d0], -R92.reuse ;  /* 0x0000b400d1007a23 */ /* 0x102fe2000001085c */
[----:B----4-:R-:W-:Y:S01]  /*a580*/  F2FP.BF16.PACK_AB R66, R234, R106 ;  /* 0x0000006aea42723e */ /* 0x010fe200000010ff */
[----:B------:R-:W-:Y:S07]  /*a590*/  IMAD.MOV.U32 R209, RZ, RZ, R29 ;  /* 0x000000ffffd17224 */ /* 0x000fee00078e001d */
[----:B------:R1:W-:Y:S02]  /*a5a0*/  MUFU.EX2 R95, R0 ;  /* 0x00000000005f7308 */ /* 0x0003e40000000800 */
[--C-:B-1----:R-:W-:Y:S02]  /*a5b0*/  FFMA.FTZ R0, R208, c[0x0][0x2d0], -R92.reuse ;  /* 0x0000b400d0007a23 */ /* 0x102fe4000001085c */
[----:B------:R-:W-:Y:S06]  /*a5c0*/  IMAD.MOV.U32 R208, RZ, RZ, R27 ;  /* 0x000000ffffd07224 */ /* 0x000fec00078e001b */
[----:B------:R1:W4:Y:S02]  /*a5d0*/  MUFU.EX2 R111, R0 ;  /* 0x00000000006f7308 */ /* 0x0003240000000800 */
[----:B-1----:R-:W-:Y:S01]  /*a5e0*/  FFMA.FTZ R0, R14, c[0x0][0x2d0], -R92 ;  /* 0x0000b4000e007a23 */ /* 0x002fe2000001085c */
[----:B----4-:R-:W-:Y:S07]  /*a5f0*/  F2FP.BF16.PACK_AB R65, R111, R95 ;  /* 0x0000005f6f41723e */ /* 0x010fee00000010ff */
[----:B------:R1:W4:Y:S02]  /*a600*/  MUFU.EX2 R203, R0 ;  /* 0x0000000000cb7308 */ /* 0x0003240000000800 */
[----:B-1----:R-:W-:Y:S02]  /*a610*/  FSEL R0, R137, RZ, P3 ;  /* 0x000000ff89007208 */ /* 0x002fe40001800000 */
[----:B--2---:R-:W-:Y:S02]  /*a620*/  @P5 IADD3 R8, P3, R12, R5, RZ ;  /* 0x000000050c085210 */ /* 0x004fe40007f7e0ff */
[----:B----4-:R-:W-:Y:S01]  /*a630*/  F2FP.BF16.PACK_AB R67, R104, R203 ;  /* 0x000000cb6843723e */ /* 0x010fe200000010ff */
[----:B------:R-:W-:Y:S01]  /*a640*/  FADD.FTZ R2, -R0, R3 ;  /* 0x0000000300027221 */ /* 0x000fe20000010100 */
[----:B------:R-:W-:Y:S02]  /*a650*/  FSEL R0, R136, RZ, P2 ;  /* 0x000000ff88007208 */ /* 0x000fe40001000000 */
[----:B------:R-:W-:Y:S01]  /*a660*/  @P5 IADD3.X R9, R13, R4, RZ, P3, !PT ;  /* 0x000000040d095210 */ /* 0x000fe20001ffe4ff */
[----:B------:R-:W-:Y:S01]  /*a670*/  FMUL.FTZ R2, R2, c[0x0][0x2d0] ;  /* 0x0000b40002027a20 */ /* 0x000fe20000410000 */
[-C--:B---3--:R-:W-:Y:S01]  /*a680*/  @P5 IADD3 R6, P2, R8, R5.reuse, RZ ;  /* 0x0000000508065210 */ /* 0x088fe20007f5e0ff */
[----:B------:R-:W-:Y:S02]  /*a690*/  FADD.FTZ R0, -R0, R132 ;  /* 0x0000008400007221 */ /* 0x000fe40000010100 */
[----:B------:R1:W2:Y:S01]  /*a6a0*/  MUFU.EX2 R69, R2 ;  /* 0x0000000200457308 */ /* 0x0002a20000000800 */
[----:B------:R3:W-:Y:S01]  /*a6b0*/  @P5 LDGSTS.E.BYPASS.LTC128B.128 [R246+0x5900], [R8.64], !P6 ;  /* 0x0590000008f65fae */ /* 0x0007e2000f101d48 */
[----:B------:R-:W-:Y:S01]  /*a6c0*/  FMUL.FTZ R0, R0, c[0x0][0x2d0] ;  /* 0x0000b40000007a20 */ /* 0x000fe20000410000 */
[----:B------:R-:W-:Y:S01]  /*a6d0*/  @P5 IADD3 R10, P3, R6, R5, RZ ;  /* 0x00000005060a5210 */ /* 0x000fe20007f7e0ff */
[--C-:B------:R-:W-:Y:S04]  /*a6e0*/  @P5 IMAD.X R7, R9, 0x1, R4.reuse, P2 ;  /* 0x0000000109075824 */ /* 0x100fe800010e0604 */
[----:B------:R-:W-:Y:S01]  /*a6f0*/  @P5 IMAD.X R11, R7, 0x1, R4, P3 ;  /* 0x00000001070b5824 */ /* 0x000fe200018e0604 */
[----:B------:R4:W-:Y:S01]  /*a700*/  @P5 LDGSTS.E.BYPASS.LTC128B.128 [R246+0x6100], [R6.64], !P6 ;  /* 0x0610000006f65fae */ /* 0x0009e2000f101d48 */
[----:B------:R3:W4:Y:S07]  /*a710*/  MUFU.EX2 R3, R0 ;  /* 0x0000000000037308 */ /* 0x00072e0000000800 */
[----:B------:R4:W-:Y:S01]  /*a720*/  @P5 LDGSTS.E.BYPASS.LTC128B.128 [R246+0x6900], [R10.64], !P6 ;  /* 0x069000000af65fae */ /* 0x0009e2000f101d48 */
[----:B-1----:R-:W-:Y:S07]  /*a730*/  FSEL R2, R135, RZ, P1 ;  /* 0x000000ff87027208 */ /* 0x002fee0000800000 */
[----:B------:R-:W1:Y:S01]  /*a740*/  LDSM.16.MT88.4 R20, [R229] ;  /* 0x00000000e514783b */ /* 0x000e620000004200 */
[C---:B--2---:R-:W-:Y:S02]  /*a750*/  FMUL.FTZ R4, R69.reuse, R140 ;  /* 0x0000008c45047220 */ /* 0x044fe40000410000 */
[C---:B------:R-:W-:Y:S02]  /*a760*/  FMUL.FTZ R5, R69.reuse, R141 ;  /* 0x0000008d45057220 */ /* 0x040fe40000410000 */
[C---:B------:R-:W-:Y:S02]  /*a770*/  FMUL.FTZ R17, R69.reuse, R153 ;  /* 0x0000009945117220 */ /* 0x040fe40000410000 */
[----:B------:R-:W-:Y:S01]  /*a780*/  FMUL.FTZ R32, R69, R168 ;  /* 0x000000a845207220 */ /* 0x000fe20000410000 */
[----:B------:R-:W-:Y:S01]  /*a790*/  MOV R168, R46 ;  /* 0x0000002e00a87202 */ /* 0x000fe20000000f00 */
[----:B---3--:R-:W-:Y:S01]  /*a7a0*/  FADD.FTZ R0, -R2, R133 ;  /* 0x0000008502007221 */ /* 0x008fe20000010100 */
[----:B------:R-:W-:Y:S01]  /*a7b0*/  FSEL R2, R70, RZ, P0 ;  /* 0x000000ff46027208 */ /* 0x000fe20000000000 */
[C---:B----4-:R-:W-:Y:S01]  /*a7c0*/  FMUL.FTZ R6, R3.reuse, R142 ;  /* 0x0000008e03067220 */ /* 0x050fe20000410000 */
[----:B------:R-:W2:Y:S01]  /*a7d0*/  LDSM.16.MT88.4 R36, [R233] ;  /* 0x00000000e924783b */ /* 0x000ea20000004200 */
[----:B------:R-:W-:Y:S02]  /*a7e0*/  FMUL.FTZ R0, R0, c[0x0][0x2d0] ;  /* 0x0000b40000007a20 */ /* 0x000fe40000410000 */
[C---:B------:R-:W-:Y:S01]  /*a7f0*/  FMUL.FTZ R7, R3.reuse, R143 ;  /* 0x0000008f03077220 */ /* 0x040fe20000410000 */
[----:B------:R-:W-:Y:S01]  /*a800*/  MOV R143, R35 ;  /* 0x00000023008f7202 */ /* 0x000fe20000000f00 */
[----:B------:R3:W4:Y:S01]  /*a810*/  MUFU.EX2 R68, R0 ;  /* 0x0000000000447308 */ /* 0x0007220000000800 */
[C---:B------:R-:W-:Y:S02]  /*a820*/  FMUL.FTZ R18, R3.reuse, R154 ;  /* 0x0000009a03127220 */ /* 0x040fe40000410000 */
[----:B------:R-:W-:Y:S01]  /*a830*/  FMUL.FTZ R19, R3, R155 ;  /* 0x0000009b03137220 */ /* 0x000fe20000410000 */
[----:B------:R-:W-:Y:S01]  /*a840*/  LDSM.16.MT88.4 R76, [R232] ;  /* 0x00000000e84c783b */ /* 0x000fe20000004200 */
[----:B------:R-:W-:Y:S01]  /*a850*/  IMAD.MOV.U32 R142, RZ, RZ, R33 ;  /* 0x000000ffff8e7224 */ /* 0x000fe200078e0021 */
[----:B------:R-:W-:Y:S01]  /*a860*/  MOV R155, R56 ;  /* 0x00000038009b7202 */ /* 0x000fe20000000f00 */
[----:B------:R-:W-:Y:S01]  /*a870*/  FMUL.FTZ R33, R69, R169 ;  /* 0x000000a945217220 */ /* 0x000fe20000410000 */
[----:B------:R-:W-:Y:S01]  /*a880*/  MOV R169, R41 ;  /* 0x0000002900a97202 */ /* 0x000fe20000000f00 */
[C---:B------:R-:W-:Y:S02]  /*a890*/  FMUL.FTZ R34, R3.reuse, R170 ;  /* 0x000000aa03227220 */ /* 0x040fe40000410000 */
[----:B------:R-:W-:Y:S01]  /*a8a0*/  FMUL.FTZ R35, R3, R171 ;  /* 0x000000ab03237220 */ /* 0x000fe20000410000 */
[----:B------:R-:W-:Y:S01]  /*a8b0*/  LDSM.16.MT88.4 R80, [R229+0x800] ;  /* 0x00080000e550783b */ /* 0x000fe20000004200 */
[----:B------:R-:W-:Y:S01]  /*a8c0*/  IMAD.MOV.U32 R170, RZ, RZ, R169 ;  /* 0x000000ffffaa7224 */ /* 0x000fe200078e00a9 */
[----:B------:R-:W-:Y:S06]  /*a8d0*/  MOV R169, R168 ;  /* 0x000000a800a97202 */ /* 0x000fec0000000f00 */
[----:B------:R-:W0:Y:S01]  /*a8e0*/  LDGDEPBAR ;  /* 0x00000000000079af */ /* 0x000e220000000000 */
[----:B---3--:R-:W-:Y:S01]  /*a8f0*/  FADD.FTZ R0, -R2, R134 ;  /* 0x0000008602007221 */ /* 0x008fe20000010100 */
[----:B------:R-:W-:Y:S01]  /*a900*/  MOV R134, R16 ;  /* 0x0000001000867202 */ /* 0x000fe20000000f00 */
[----:B------:R-:W-:Y:S02]  /*a910*/  FFMA.FTZ R2, R210, c[0x0][0x2d0], -R85 ;  /* 0x0000b400d2027a23 */ /* 0x000fe40000010855 */
[----:B------:R-:W-:Y:S01]  /*a920*/  FMUL.FTZ R0, R0, c[0x0][0x2d0] ;  /* 0x0000b40000007a20 */ /* 0x000fe20000410000 */
[----:B------:R-:W-:Y:S01]  /*a930*/  F2FP.BF16.PACK_AB R75, R87, R134 ;  /* 0x00000086574b723e */ /* 0x000fe200000010ff */
[----:B------:R3:W-:Y:S01]  /*a940*/  MUFU.EX2 R139, R2 ;  /* 0x00000002008b7308 */ /* 0x0007e20000000800 */
[C---:B----4-:R-:W-:Y:S02]  /*a950*/  FMUL.FTZ R56, R68.reuse, R120 ;  /* 0x0000007844387220 */ /* 0x050fe40000410000 */
[C---:B------:R-:W-:Y:S02]  /*a960*/  FMUL.FTZ R9, R68.reuse, R145 ;  /* 0x0000009144097220 */ /* 0x040fe40000410000 */
[----:B------:R-:W-:Y:S01]  /*a970*/  IMAD.MOV.U32 R145, RZ, RZ, R53 ;  /* 0x000000ffff917224 */ /* 0x000fe200078e0035 */
[-C--:B-1----:R-:W-:Y:S01]  /*a980*/  HMMA.16816.F32.BF16 R4, R72, R20.reuse, R4 ;  /* 0x000000144804723c */ /* 0x082fe20000041804 */
[----:B------:R-:W-:Y:S02]  /*a990*/  IMAD.MOV.U32 R210, RZ, RZ, R169 ;  /* 0x000000ffffd27224 */ /* 0x000fe400078e00a9 */
[C---:B------:R-:W-:Y:S01]  /*a9a0*/  FMUL.FTZ R8, R68.reuse, R144 ;  /* 0x0000009044087220 */ /* 0x040fe20000410000 */
[----:B------:R-:W1:Y:S01]  /*a9b0*/  MUFU.EX2 R0, R0 ;  /* 0x0000000000007308 */ /* 0x000e620000000800 */
[C---:B------:R-:W-:Y:S02]  /*a9c0*/  FMUL.FTZ R12, R68.reuse, R148 ;  /* 0x00000094440c7220 */ /* 0x040fe40000410000 */
[C---:B------:R-:W-:Y:S02]  /*a9d0*/  FMUL.FTZ R13, R68.reuse, R149 ;  /* 0x00000095440d7220 */ /* 0x040fe40000410000 */
[----:B------:R-:W-:Y:S03]  /*a9e0*/  FMUL.FTZ R16, R69, R152 ;  /* 0x0000009845107220 */ /* 0x000fe60000410000 */
[----:B------:R-:W-:Y:S01]  /*a9f0*/  IMAD.MOV.U32 R149, RZ, RZ, R26 ;  /* 0x000000ffff957224 */ /* 0x000fe200078e001a */
[----:B------:R-:W-:Y:S01]  /*aa00*/  MOV R152, R25 ;  /* 0x0000001900987202 */ /* 0x000fe20000000f00 */
[C---:B------:R-:W-:Y:S01]  /*aa10*/  FMUL.FTZ R28, R68.reuse, R164 ;  /* 0x000000a4441c7220 */ /* 0x040fe20000410000 */
[----:B------:R-:W-:Y:S01]  /*aa20*/  MOV R164, R50 ;  /* 0x0000003200a47202 */ /* 0x000fe20000000f00 */
[C---:B------:R-:W-:Y:S01]  /*aa30*/  FMUL.FTZ R29, R68.reuse, R165 ;  /* 0x000000a5441d7220 */ /* 0x040fe20000410000 */
[----:B------:R-:W-:Y:S01]  /*aa40*/  MOV R165, R49 ;  /* 0x0000003100a57202 */ /* 0x000fe20000000f00 */
[----:B---3--:R-:W-:Y:S02]  /*aa50*/  FFMA.FTZ R2, R211, c[0x0][0x2d0], -R85 ;  /* 0x0000b400d3027a23 */ /* 0x008fe40000010855 */
[C---:B------:R-:W-:Y:S02]  /*aa60*/  FMUL.FTZ R49, R69.reuse, R185 ;  /* 0x000000b945317220 */ /* 0x040fe40000410000 */
[----:B------:R3:W-:Y:S01]  /*aa70*/  MUFU.EX2 R140, R2 ;  /* 0x00000002008c7308 */ /* 0x0007e20000000800 */
[C---:B------:R-:W-:Y:S02]  /*aa80*/  FMUL.FTZ R60, R68.reuse, R124 ;  /* 0x0000007c443c7220 */ /* 0x040fe40000410000 */
[C---:B------:R-:W-:Y:S02]  /*aa90*/  FMUL.FTZ R61, R68.reuse, R125 ;  /* 0x0000007d443d7220 */ /* 0x040fe40000410000 */
[----:B------:R-:W-:Y:S02]  /*aaa0*/  FMUL.FTZ R24, R68, R160 ;  /* 0x000000a044187220 */ /* 0x000fe40000410000 */
[C---:B-1----:R-:W-:Y:S02]  /*aab0*/  FMUL.FTZ R10, R0.reuse, R146 ;  /* 0x00000092000a7220 */ /* 0x042fe40000410000 */
[C---:B------:R-:W-:Y:S01]  /*aac0*/  FMUL.FTZ R11, R0.reuse, R147 ;  /* 0x00000093000b7220 */ /* 0x040fe20000410000 */
[----:B------:R-:W-:Y:S01]  /*aad0*/  MOV R147, R31 ;  /* 0x0000001f00937202 */ /* 0x000fe20000000f00 */
[C---:B------:R-:W-:Y:S02]  /*aae0*/  FMUL.FTZ R14, R0.reuse, R150 ;  /* 0x00000096000e7220 */ /* 0x040fe40000410000 */
[C---:B------:R-:W-:Y:S02]  /*aaf0*/  FMUL.FTZ R15, R0.reuse, R151 ;  /* 0x00000097000f7220 */ /* 0x040fe40000410000 */
[C---:B------:R-:W-:Y:S01]  /*ab00*/  FMUL.FTZ R26, R0.reuse, R162 ;  /* 0x000000a2001a7220 */ /* 0x040fe20000410000 */
[C---:B------:R-:W-:Y:S01]  /*ab10*/  HMMA.16816.F32.BF16 R8, R64.reuse, R20, R8 ;  /* 0x000000144008723c */ /* 0x040fe20000041808 */
[----:B------:R-:W-:Y:S02]  /*ab20*/  IMAD.MOV.U32 R162, RZ, RZ, R57 ;  /* 0x000000ffffa27224 */ /* 0x000fe400078e0039 */
[C---:B------:R-:W-:Y:S01]  /*ab30*/  FMUL.FTZ R27, R0.reuse, R163 ;  /* 0x000000a3001b7220 */ /* 0x040fe20000410000 */
[----:B------:R-:W-:Y:S01]  /*ab40*/  MOV R163, R51 ;  /* 0x0000003300a37202 */ /* 0x000fe20000000f00 */
[----:B------:R-:W-:Y:S02]  /*ab50*/  FMUL.FTZ R30, R0, R166 ;  /* 0x000000a6001e7220 */ /* 0x000fe40000410000 */
[----:B------:R-:W-:Y:S01]  /*ab60*/  IMAD.MOV.U32 R166, RZ, RZ, R48 ;  /* 0x000000ffffa67224 */ /* 0x000fe200078e0030 */
[-C--:B------:R-:W-:Y:S01]  /*ab70*/  HMMA.16816.F32.BF16 R12, R64, R22.reuse, R12 ;  /* 0x00000016400c723c */ /* 0x080fe2000004180c */
[----:B---3--:R-:W-:Y:S03]  /*ab80*/  FFMA.FTZ R2, R192, c[0x0][0x2d0], -R85 ;  /* 0x0000b400c0027a23 */ /* 0x008fe60000010855 */
[----:B------:R-:W-:Y:S02]  /*ab90*/  FMUL.FTZ R31, R0, R167 ;  /* 0x000000a7001f7220 */ /* 0x000fe40000410000 */
[----:B------:R-:W-:Y:S02]  /*aba0*/  IMAD.MOV.U32 R167, RZ, RZ, R47 ;  /* 0x000000ffffa77224 */ /* 0x000fe400078e002f */
[C---:B------:R-:W-:Y:S01]  /*abb0*/  HMMA.16816.F32.BF16 R16, R72.reuse, R22, R16 ;  /* 0x000000164810723c */ /* 0x040fe20000041810 */
[----:B------:R-:W-:Y:S03]  /*abc0*/  FMUL.FTZ R20, R69, R156 ;  /* 0x0000009c45147220 */ /* 0x000fe60000410000 */
[----:B------:R-:W-:Y:S02]  /*abd0*/  IMAD.MOV.U32 R168, RZ, RZ, R167 ;  /* 0x000000ffffa87224 */ /* 0x000fe400078e00a7 */
[----:B------:R-:W-:Y:S01]  /*abe0*/  IMAD.MOV.U32 R167, RZ, RZ, R166 ;  /* 0x000000ffffa77224 */ /* 0x000fe200078e00a6 */
[----:B------:R-:W-:Y:S01]  /*abf0*/  MOV R166, R165 ;  /* 0x000000a500a67202 */ /* 0x000fe20000000f00 */
[C---:B------:R-:W-:Y:S01]  /*ac00*/  FMUL.FTZ R23, R3.reuse, R159 ;  /* 0x0000009f03177220 */ /* 0x040fe20000410000 */
[----:B------:R-:W-:Y:S01]  /*ac10*/  MOV R171, R168 ;  /* 0x000000a800ab7202 */ /* 0x000fe20000000f00 */
[----:B------:R1:W-:Y:S02]  /*ac20*/  MUFU.EX2 R159, R2 ;  /* 0x00000002009f7308 */ /* 0x0003e40000000800 */
[----:B------:R-:W-:Y:S02]  /*ac30*/  IMAD.MOV.U32 R165, RZ, RZ, R164 ;  /* 0x000000ffffa57224 */ /* 0x000fe400078e00a4 */
[----:B------:R-:W-:Y:S01]  /*ac40*/  IMAD.MOV.U32 R164, RZ, RZ, R163 ;  /* 0x000000ffffa47224 */ /* 0x000fe200078e00a3 */
[----:B------:R-:W-:Y:S01]  /*ac50*/  MOV R163, R162 ;  /* 0x000000a200a37202 */ /* 0x000fe20000000f00 */
[----:B------:R-:W-:Y:S01]  /*ac60*/  IMAD.MOV.U32 R162, RZ, RZ, R152 ;  /* 0x000000ffffa27224 */ /* 0x000fe200078e0098 */
[----:B------:R-:W-:Y:S01]  /*ac70*/  MOV R168, R165 ;  /* 0x000000a500a87202 */ /* 0x000fe20000000f00 */
[----:B------:R-:W-:Y:S01]  /*ac80*/  IMAD.MOV.U32 R152, RZ, RZ, R149 ;  /* 0x000000ffff987224 */ /* 0x000fe200078e0095 */
[----:B------:R-:W-:Y:S01]  /*ac90*/  MOV R149, R110 ;  /* 0x0000006e00957202 */ /* 0x000fe20000000f00 */
[----:B------:R-:W-:Y:S01]  /*aca0*/  IMAD.MOV.U32 R110, RZ, RZ, R251 ;  /* 0x000000ffff6e7224 */ /* 0x000fe200078e00fb */
[----:B------:R-:W-:Y:S01]  /*acb0*/  MOV R165, R162 ;  /* 0x000000a200a57202 */ /* 0x000fe20000000f00 */
[----:B------:R-:W3:Y:S01]  /*acc0*/  LDL.LU R251, [R1+0xd0] ;  /* 0x0000d00001fb7983 */ /* 0x000ee20000300800 */
[----:B------:R-:W-:Y:S01]  /*acd0*/  FMUL.FTZ R22, R3, R158 ;  /* 0x0000009e03167220 */ /* 0x000fe20000410000 */
[----:B------:R-:W-:Y:S01]  /*ace0*/  MOV R162, R143 ;  /* 0x0000008f00a27202 */ /* 0x000fe20000000f00 */
[----:B------:R-:W-:Y:S02]  /*acf0*/  FMUL.FTZ R21, R69, R157 ;  /* 0x0000009d45157220 */ /* 0x000fe40000410000 */
[----:B------:R-:W-:Y:S02]  /*ad00*/  IMAD.MOV.U32 R158, RZ, RZ, R54 ;  /* 0x000000ffff9e7224 */ /* 0x000fe400078e0036 */
[----:B------:R-:W4:Y:S01]  /*ad10*/  LDSM.16.MT88.4 R52, [R230] ;  /* 0x00000000e634783b */ /* 0x000f220000004200 */
[----:B------:R-:W-:Y:S02]  /*ad20*/  FMUL.FTZ R25, R68, R161 ;  /* 0x000000a144197220 */ /* 0x000fe40000410000 */
[-C--:B--2---:R-:W-:Y:S01]  /*ad30*/  HMMA.16816.F32.BF16 R20, R72, R36.reuse, R20 ;  /* 0x000000244814723c */ /* 0x084fe20000041814 */
[----:B------:R-:W-:Y:S02]  /*ad40*/  IMAD.MOV.U32 R160, RZ, RZ, R42 ;  /* 0x000000ffffa07224 */ /* 0x000fe400078e002a */
[--C-:B-1----:R-:W-:Y:S02]  /*ad50*/  FFMA.FTZ R2, R193, c[0x0][0x2d0], -R85.reuse ;  /* 0x0000b400c1027a23 */ /* 0x102fe40000010855 */
[C---:B------:R-:W-:Y:S02]  /*ad60*/  FMUL.FTZ R48, R69.reuse, R184 ;  /* 0x000000b845307220 */ /* 0x040fe40000410000 */
[----:B------:R1:W2:Y:S01]  /*ad70*/  MUFU.EX2 R154, R2 ;  /* 0x00000002009a7308 */ /* 0x0002a20000000800 */
[C---:B------:R-:W-:Y:S01]  /*ad80*/  HMMA.16816.F32.BF16 R24, R64.reuse, R36, R24 ;  /* 0x000000244018723c */ /* 0x040fe20000041818 */
[C---:B------:R-:W-:Y:S03]  /*ad90*/  FMUL.FTZ R42, R0.reuse, R178 ;  /* 0x000000b2002a7220 */ /* 0x040fe60000410000 */
[----:B------:R-:W-:Y:S02]  /*ada0*/  FMUL.FTZ R43, R0, R179 ;  /* 0x000000b3002b7220 */ /* 0x000fe40000410000 */
[C---:B------:R-:W-:Y:S02]  /*adb0*/  FMUL.FTZ R40, R68.reuse, R176 ;  /* 0x000000b044287220 */ /* 0x040fe40000410000 */
[-C--:B------:R-:W-:Y:S01]  /*adc0*/  HMMA.16816.F32.BF16 R28, R64, R38.reuse, R28 ;  /* 0x00000026401c723c */ /* 0x080fe2000004181c */
[C---:B------:R-:W-:Y:S03]  /*add0*/  FMUL.FTZ R36, R69.reuse, R172 ;  /* 0x000000ac45247220 */ /* 0x040fe60000410000 */
[----:B------:R-:W-:Y:S02]  /*ade0*/  FMUL.FTZ R37, R69, R173 ;  /* 0x000000ad45257220 */ /* 0x000fe40000410000 */
[----:B------:R-:W-:Y:S02]  /*adf0*/  FMUL.FTZ R41, R68, R177 ;  /* 0x000000b144297220 */ /* 0x000fe40000410000 */
[C---:B------:R-:W-:Y:S01]  /*ae00*/  HMMA.16816.F32.BF16 R32, R72.reuse, R38, R32 ;  /* 0x000000264820723c */ /* 0x040fe20000041820 */
[C---:B------:R-:W-:Y:S02]  /*ae10*/  FMUL.FTZ R46, R0.reuse, R182 ;  /* 0x000000b6002e7220 */ /* 0x040fe40000410000 */
[----:B------:R-:W-:Y:S01]  /*ae20*/  MUFU.EX2 R182, R89 ;  /* 0x0000005900b67308 */ /* 0x000fe20000000800 */
[----:B------:R-:W-:Y:S02]  /*ae30*/  FMUL.FTZ R47, R0, R183 ;  /* 0x000000b7002f7220 */ /* 0x000fe40000410000 */
[----:B------:R-:W-:Y:S02]  /*ae40*/  IMAD.MOV.U32 R161, RZ, RZ, R44 ;  /* 0x000000ffffa17224 */ /* 0x000fe400078e002c */
[----:B-1----:R-:W-:Y:S04]  /*ae50*/  FFMA.FTZ R2, R212, c[0x0][0x2d0], -R84 ;  /* 0x0000b400d4027a23 */ /* 0x002fe80000010854 */
[C---:B------:R-:W-:Y:S01]  /*ae60*/  FMUL.FTZ R50, R3.reuse, R186 ;  /* 0x000000ba03327220 */ /* 0x040fe20000410000 */
[----:B------:R1:W-:Y:S01]  /*ae70*/  MUFU.EX2 R132, R2 ;  /* 0x0000000200847308 */ /* 0x0003e20000000800 */
[C---:B------:R-:W-:Y:S02]  /*ae80*/  FMUL.FTZ R38, R3.reuse, R174 ;  /* 0x000000ae03267220 */ /* 0x040fe40000410000 */
[C---:B------:R-:W-:Y:S02]  /*ae90*/  FMUL.FTZ R39, R3.reuse, R175 ;  /* 0x000000af03277220 */ /* 0x040fe40000410000 */
[C---:B------:R-:W-:Y:S02]  /*aea0*/  FMUL.FTZ R44, R68.reuse, R180 ;  /* 0x000000b4442c7220 */ /* 0x040fe40000410000 */
[C---:B------:R-:W-:Y:S02]  /*aeb0*/  FMUL.FTZ R45, R68.reuse, R181 ;  /* 0x000000b5442d7220 */ /* 0x040fe40000410000 */
[----:B------:R-:W-:Y:S01]  /*aec0*/  FMUL.FTZ R51, R3, R187 ;  /* 0x000000bb03337220 */ /* 0x000fe20000410000 */
[-C--:B----4-:R-:W-:Y:S01]  /*aed0*/  HMMA.16816.F32.BF16 R36, R72, R52.reuse, R36 ;  /* 0x000000344824723c */ /* 0x090fe20000041824 */
[----:B------:R-:W-:Y:S01]  /*aee0*/  FMUL.FTZ R57, R68, R121 ;  /* 0x0000007944397220 */ /* 0x000fe20000410000 */
[----:B------:R-:W-:Y:S01]  /*aef0*/  LDSM.16.MT88.4 R184, [R230+0x3000] ;  /* 0x00300000e6b8783b */ /* 0x000fe20000004200 */
[C---:B------:R-:W-:Y:S02]  /*af00*/  FMUL.FTZ R58, R0.reuse, R122 ;  /* 0x0000007a003a7220 */ /* 0x040fe40000410000 */
[C---:B------:R-:W-:Y:S02]  /*af10*/  FMUL.FTZ R59, R0.reuse, R123 ;  /* 0x0000007b003b7220 */ /* 0x040fe40000410000 */
[C---:B------:R-:W-:Y:S01]  /*af20*/  FMUL.FTZ R62, R0.reuse, R126 ;  /* 0x0000007e003e7220 */ /* 0x040fe20000410000 */
[C---:B------:R-:W-:Y:S01]  /*af30*/  HMMA.16816.F32.BF16 R40, R64.reuse, R52, R40 ;  /* 0x000000344028723c */ /* 0x040fe20000041828 */
[----:B------:R-:W-:Y:S03]  /*af40*/  FMUL.FTZ R63, R0, R127 ;  /* 0x0000007f003f7220 */ /* 0x000fe60000410000 */
[----:B------:R-:W-:Y:S02]  /*af50*/  IMAD.MOV.U32 R169, RZ, RZ, R166 ;  /* 0x000000ffffa97224 */ /* 0x000fe400078e00a6 */
[--C-:B-1----:R-:W-:Y:S02]  /*af60*/  FFMA.FTZ R2, R195, c[0x0][0x2d0], -R84.reuse ;  /* 0x0000b400c3027a23 */ /* 0x102fe40000010854 */
[----:B------:R-:W-:Y:S01]  /*af70*/  FFMA.FTZ R53, R216, c[0x0][0x2d0], -R84 ;  /* 0x0000b400d8357a23 */ /* 0x000fe20000010854 */
[-C--:B------:R-:W-:Y:S01]  /*af80*/  HMMA.16816.F32.BF16 R44, R64, R54.reuse, R44 ;  /* 0x00000036402c723c */ /* 0x080fe2000004182c */
[----:B------:R1:W-:Y:S02]  /*af90*/  MUFU.EX2 R151, R2 ;  /* 0x0000000200977308 */ /* 0x0003e40000000800 */
[----:B------:R-:W-:Y:S02]  /*afa0*/  FFMA.FTZ R126, R188, c[0x0][0x2d0], -R86 ;  /* 0x0000b400bc7e7a23 */ /* 0x000fe40000010856 */
[----:B------:R-:W-:Y:S02]  /*afb0*/  FMUL.FTZ R52, R69, R116 ;  /* 0x0000007445347220 */ /* 0x000fe40000410000 */
[----:B------:R-:W-:Y:S01]  /*afc0*/  FFMA.FTZ R116, R190, c[0x0][0x2d0], -R85 ;  /* 0x0000b400be747a23 */ /* 0x000fe20000010855 */
[C---:B------:R-:W-:Y:S01]  /*afd0*/  HMMA.16816.F32.BF16 R48, R72.reuse, R54, R48 ;  /* 0x000000364830723c */ /* 0x040fe20000041830 */
[----:B------:R-:W-:Y:S02]  /*afe0*/  IMAD.MOV.U32 R166, RZ, RZ, R163 ;  /* 0x000000ffffa67224 */ /* 0x000fe400078e00a3 */
[----:B------:R4:W-:Y:S01]  /*aff0*/  MUFU.EX2 R133, R53 ;  /* 0x0000003500857308 */ /* 0x0009e20000000800 */
[----:B------:R-:W-:Y:S02]  /*b000*/  IMAD.MOV.U32 R163, RZ, RZ, R145 ;  /* 0x000000ffffa37224 */ /* 0x000fe400078e0091 */
[----:B------:R-:W-:Y:S02]  /*b010*/  IMAD.MOV.U32 R145, RZ, RZ, R87 ;  /* 0x000000ffff917224 */ /* 0x000fe400078e0057 */
[C---:B------:R-:W-:Y:S04]  /*b020*/  FMUL.FTZ R54, R3.reuse, R118 ;  /* 0x0000007603367220 */ /* 0x040fe80000410000 */
[----:B------:R-:W-:Y:S02]  /*b030*/  FMUL.FTZ R55, R3, R119 ;  /* 0x0000007703377220 */ /* 0x000fe40000410000 */
[--C-:B------:R-:W-:Y:S02]  /*b040*/  FFMA.FTZ R87, R252, c[0x0][0x2d0], -R84.reuse ;  /* 0x0000b400fc577a23 */ /* 0x100fe40000010854 */
[--C-:B------:R-:W-:Y:S02]  /*b050*/  FFMA.FTZ R118, R96, c[0x0][0x2d0], -R85.reuse ;  /* 0x0000b40060767a23 */ /* 0x100fe40000010855 */
[----:B-1----:R-:W-:Y:S04]  /*b060*/  FFMA.FTZ R2, R194, c[0x0][0x2d0], -R84 ;  /* 0x0000b400c2027a23 */ /* 0x002fe80000010854 */
[----:B------:R1:W1:Y:S01]  /*b070*/  MUFU.EX2 R153, R2 ;  /* 0x0000000200997308 */ /* 0x0002620000000800 */
[----:B----4-:R-:W-:Y:S07]  /*b080*/  FMUL.FTZ R53, R69, R117 ;  /* 0x0000007545357220 */ /* 0x010fee0000410000 */
[-C--:B------:R-:W-:Y:S08]  /*b090*/  HMMA.16816.F32.BF16 R52, R72, R76.reuse, R52 ;  /* 0x0000004c4834723c */ /* 0x080ff00000041834 */
[C---:B------:R-:W-:Y:S01]  /*b0a0*/  HMMA.16816.F32.BF16 R56, R64.reuse, R76, R56 ;  /* 0x0000004c4038723c */ /* 0x040fe20000041838 */
[----:B-1----:R-:W-:Y:S04]  /*b0b0*/  FFMA.FTZ R2, R214, c[0x0][0x2d0], -R86 ;  /* 0x0000b400d6027a23 */ /* 0x002fe80000010856 */
[----:B------:R1:W-:Y:S03]  /*b0c0*/  MUFU.EX2 R109, R2 ;  /* 0x00000002006d7308 */ /* 0x0003e60000000800 */
[-C--:B------:R-:W-:Y:S07]  /*b0d0*/  HMMA.16816.F32.BF16 R60, R64, R78.reuse, R60 ;  /* 0x0000004e403c723c */ /* 0x080fee000004183c */
[----:B------:R-:W-:Y:S02]  /*b0e0*/  FMUL.FTZ R67, R3, R131 ;  /* 0x0000008303437220 */ /* 0x000fe40000410000 */
[----:B------:R-:W-:Y:S03]  /*b0f0*/  FMUL.FTZ R65, R69, R129 ;  /* 0x0000008145417220 */ /* 0x000fe60000410000 */
[----:B------:R-:W-:Y:S02]  /*b100*/  FMUL.FTZ R66, R3, R130 ;  /* 0x0000008203427220 */ /* 0x000fe40000410000 */
[----:B------:R-:W-:Y:S01]  /*b110*/  MUFU.EX2 R130, R88 ;  /* 0x0000005800827308 */ /* 0x000fe20000000800 */
[----:B------:R-:W-:Y:S02]  /*b120*/  FMUL.FTZ R64, R69, R128 ;  /* 0x0000008045407220 */ /* 0x000fe40000410000 */
[----:B------:R-:W-:Y:S05]  /*b130*/  FFMA.FTZ R129, R224, c[0x0][0x2d0], -R92 ;  /* 0x0000b400e0817a23 */ /* 0x000fea000001085c */
[----:B------:R-:W-:Y:S01]  /*b140*/  HMMA.16816.F32.BF16 R64, R72, R78, R64 ;  /* 0x0000004e4840723c */ /* 0x000fe20000041840 */
[--C-:B-1----:R-:W-:Y:S02]  /*b150*/  FFMA.FTZ R2, R215, c[0x0][0x2d0], -R86.reuse ;  /* 0x0000b400d7027a23 */ /* 0x102fe40000010856 */
[----:B------:R-:W-:Y:S04]  /*b160*/  MUFU.EX2 R215, R87 ;  /* 0x0000005700d77308 */ /* 0x000fe80000000800 */
[----:B--2---:R-:W-:Y:S02]  /*b170*/  F2FP.BF16.PACK_AB R74, R154, R159 ;  /* 0x0000009f9a4a723e */ /* 0x004fe400000010ff */
[----:B------:R-:W-:Y:S03]  /*b180*/  F2FP.BF16.PACK_AB R75, R153, R151 ;  /* 0x00000097994b723e */ /* 0x000fe600000010ff */
[----:B------:R-:W-:Y:S01]  /*b190*/  F2FP.BF16.PACK_AB R72, R140, R139 ;  /* 0x0000008b8c48723e */ /* 0x000fe200000010ff */
[----:B------:R1:W2:Y:S01]  /*b1a0*/  MUFU.EX2 R144, R2 ;  /* 0x0000000200907308 */ /* 0x0002a20000000800 */
[----:B------:R-:W-:Y:S07]  /*b1b0*/  F2FP.BF16.PACK_AB R73, R133, R132 ;  /* 0x000000848549723e */ /* 0x000fee00000010ff */
[-C--:B------:R-:W-:Y:S01]  /*b1c0*/  HMMA.16816.F32.BF16 R4, R72, R80.reuse, R4 ;  /* 0x000000504804723c */ /* 0x080fe20000041804 */
[--C-:B-1----:R-:W-:Y:S01]  /*b1d0*/  FFMA.FTZ R2, R213, c[0x0][0x2d0], -R86.reuse ;  /* 0x0000b400d5027a23 */ /* 0x102fe20000010856 */
[----:B--2---:R-:W-:Y:S03]  /*b1e0*/  F2FP.BF16.PACK_AB R76, R144, R109 ;  /* 0x0000006d904c723e */ /* 0x004fe600000010ff */
[----:B------:R1:W-:Y:S02]  /*b1f0*/  MUFU.EX2 R146, R2 ;  /* 0x0000000200927308 */ /* 0x0003e40000000800 */
[----:B-1----:R-:W-:Y:S08]  /*b200*/  FFMA.FTZ R2, R217, c[0x0][0x2d0], -R86 ;  /* 0x0000b400d9027a23 */ /* 0x002ff00000010856 */
[----:B------:R1:W2:Y:S02]  /*b210*/  MUFU.EX2 R148, R2 ;  /* 0x0000000200947308 */ /* 0x0002a40000000800 */
[--C-:B-1----:R-:W-:Y:S01]  /*b220*/  FFMA.FTZ R2, R218, c[0x0][0x2d0], -R92.reuse ;  /* 0x0000b400da027a23 */ /* 0x102fe2000001085c */
[----:B--2---:R-:W-:Y:S07]  /*b230*/  F2FP.BF16.PACK_AB R78, R148, R146 ;  /* 0x00000092944e723e */ /* 0x004fee00000010ff */
[----:B------:R1:W-:Y:S02]  /*b240*/  MUFU.EX2 R108, R2 ;  /* 0x00000002006c7308 */ /* 0x0003e40000000800 */
[--C-:B-1----:R-:W-:Y:S08]  /*b250*/  FFMA.FTZ R2, R221, c[0x0][0x2d0], -R92.reuse ;  /* 0x0000b400dd027a23 */ /* 0x102ff0000001085c */
[----:B------:R1:W2:Y:S02]  /*b260*/  MUFU.EX2 R124, R2 ;  /* 0x00000002007c7308 */ /* 0x0002a40000000800 */
[--C-:B-1----:R-:W-:Y:S01]  /*b270*/  FFMA.FTZ R2, R219, c[0x0][0x2d0], -R92.reuse ;  /* 0x0000b400db027a23 */ /* 0x102fe2000001085c */
[----:B--2---:R-:W-:Y:S07]  /*b280*/  F2FP.BF16.PACK_AB R77, R124, R108 ;  /* 0x0000006c7c4d723e */ /* 0x004fee00000010ff */
[----:B------:R1:W-:Y:S02]  /*b290*/  MUFU.EX2 R125, R2 ;  /* 0x00000002007d7308 */ /* 0x0003e40000000800 */
[----:B-1----:R-:W-:Y:S08]  /*b2a0*/  FFMA.FTZ R2, R220, c[0x0][0x2d0], -R92 ;  /* 0x0000b400dc027a23 */ /* 0x002ff0000001085c */
[----:B------:R1:W2:Y:S02]  /*b2b0*/  MUFU.EX2 R141, R2 ;  /* 0x00000002008d7308 */ /* 0x0002a40000000800 */
[--C-:B-1----:R-:W-:Y:S01]  /*b2c0*/  FFMA.FTZ R2, R249, c[0x0][0x2d0], -R85.reuse ;  /* 0x0000b400f9027a23 */ /* 0x102fe20000010855 */
[----:B--2---:R-:W-:Y:S07]  /*b2d0*/  F2FP.BF16.PACK_AB R79, R141, R125 ;  /* 0x0000007d8d4f723e */ /* 0x004fee00000010ff */
[----:B------:R1:W-:Y:S01]  /*b2e0*/  MUFU.EX2 R150, R2 ;  /* 0x0000000200967308 */ /* 0x0003e20000000800 */
[C---:B------:R-:W-:Y:S08]  /*b2f0*/  HMMA.16816.F32.BF16 R8, R76.reuse, R80, R8 ;  /* 0x000000504c08723c */ /* 0x040ff00000041808 */
[-C--:B------:R-:W-:Y:S08]  /*b300*/  HMMA.16816.F32.BF16 R12, R76, R82.reuse, R12 ;  /* 0x000000524c0c723c */ /* 0x080ff0000004180c */
[C---:B------:R-:W-:Y:S01]  /*b310*/  HMMA.16816.F32.BF16 R16, R72.reuse, R82, R16 ;  /* 0x000000524810723c */ /* 0x040fe20000041810 */
[----:B------:R-:W2:Y:S03]  /*b320*/  LDSM.16.MT88.4 R80, [R233+0x800] ;  /* 0x00080000e950783b */ /* 0x000ea60000004200 */
[--C-:B-1----:R-:W-:Y:S04]  /*b330*/  FFMA.FTZ R2, R250, c[0x0][0x2d0], -R85.reuse ;  /* 0x0000b400fa027a23 */ /* 0x102fe80000010855 */
[----:B------:R1:W4:Y:S04]  /*b340*/  MUFU.EX2 R156, R2 ;  /* 0x00000002009c7308 */ /* 0x0003280000000800 */
[--C-:B-1----:R-:W-:Y:S06]  /*b350*/  FFMA.FTZ R2, R225, c[0x0][0x2d0], -R85.reuse ;  /* 0x0000b400e1027a23 */ /* 0x102fec0000010855 */
[----:B------:R1:W-:Y:S01]  /*b360*/  MUFU.EX2 R157, R2 ;  /* 0x00000002009d7308 */ /* 0x0003e20000000800 */
[-C--:B--2---:R-:W-:Y:S08]  /*b370*/  HMMA.16816.F32.BF16 R20, R72, R80.reuse, R20 ;  /* 0x000000504814723c */ /* 0x084ff00000041814 */
[C---:B------:R-:W-:Y:S08]  /*b380*/  HMMA.16816.F32.BF16 R24, R76.reuse, R80, R24 ;  /* 0x000000504c18723c */ /* 0x040ff00000041818 */
[-C--:B------:R-:W-:Y:S01]  /*b390*/  HMMA.16816.F32.BF16 R28, R76, R82.reuse, R28 ;  /* 0x000000524c1c723c */ /* 0x080fe2000004181c */
[----:B-1----:R-:W-:Y:S04]  /*b3a0*/  FFMA.FTZ R2, R248, c[0x0][0x2d0], -R85 ;  /* 0x0000b400f8027a23 */ /* 0x002fe80000010855 */
[----:B------:R1:W2:Y:S03]  /*b3b0*/  MUFU.EX2 R217, R2 ;  /* 0x0000000200d97308 */ /* 0x0002a60000000800 */
[C---:B------:R-:W-:Y:S01]  /*b3c0*/  HMMA.16816.F32.BF16 R32, R72.reuse, R82, R32 ;  /* 0x000000524820723c */ /* 0x040fe20000041820 */
[----:B------:R-:W2:Y:S03]  /*b3d0*/  LDSM.16.MT88.4 R80, [R230+0x800] ;  /* 0x00080000e650783b */ /* 0x000ea60000004200 */
[----:B-1----:R-:W-:Y:S02]  /*b3e0*/  FFMA.FTZ R2, R170, c[0x0][0x2d0], -R84 ;  /* 0x0000b400aa027a23 */ /* 0x002fe40000010854 */
[----:B------:R-:W-:Y:S02]  /*b3f0*/  IMAD.MOV.U32 R170, RZ, RZ, R167 ;  /* 0x000000ffffaa7224 */ /* 0x000fe400078e00a7 */
[----:B------:R-:W-:Y:S01]  /*b400*/  IMAD.MOV.U32 R167, RZ, RZ, R164 ;  /* 0x000000ffffa77224 */ /* 0x000fe200078e00a4 */
[----:B------:R3:W1:Y:S03]  /*b410*/  MUFU.EX2 R143, R2 ;  /* 0x00000002008f7308 */ /* 0x0006660000000800 */
[----:B------:R-:W-:Y:S01]  /*b420*/  IMAD.MOV.U32 R164, RZ, RZ, R149 ;  /* 0x000000ffffa47224 */ /* 0x000fe200078e0095 */
[-C--:B--2---:R-:W-:Y:S08]  /*b430*/  HMMA.16816.F32.BF16 R36, R72, R80.reuse, R36 ;  /* 0x000000504824723c */ /* 0x084ff00000041824 */
[C---:B------:R-:W-:Y:S01]  /*b440*/  HMMA.16816.F32.BF16 R40, R76.reuse, R80, R40 ;  /* 0x000000504c28723c */ /* 0x040fe20000041828 */
[----:B---3--:R-:W-:Y:S04]  /*b450*/  FFMA.FTZ R2, R251, c[0x0][0x2d0], -R84 ;  /* 0x0000b400fb027a23 */ /* 0x008fe80000010854 */
[----:B------:R2:W2:Y:S03]  /*b460*/  MUFU.EX2 R149, R2 ;  /* 0x0000000200957308 */ /* 0x0004a60000000800 */
[-C--:B------:R-:W-:Y:S08]  /*b470*/  HMMA.16816.F32.BF16 R44, R76, R82.reuse, R44 ;  /* 0x000000524c2c723c */ /* 0x080ff0000004182c */
[C---:B------:R-:W-:Y:S01]  /*b480*/  HMMA.16816.F32.BF16 R48, R72.reuse, R82, R48 ;  /* 0x000000524830723c */ /* 0x040fe20000041830 */
[----:B------:R-:W1:Y:S03]  /*b490*/  LDSM.16.MT88.4 R80, [R232+0x800] ;  /* 0x00080000e850783b */ /* 0x000e660000004200 */
[----:B--2---:R-:W-:Y:S02]  /*b4a0*/  FFMA.FTZ R2, R210, c[0x0][0x2d0], -R86 ;  /* 0x0000b400d2027a23 */ /* 0x004fe40000010856 */
[----:B------:R-:W-:Y:S01]  /*b4b0*/  IMAD.MOV.U32 R210, RZ, RZ, R171 ;  /* 0x000000ffffd27224 */ /* 0x000fe200078e00ab */
[----:B------:R-:W-:Y:S01]  /*b4c0*/  MOV R171, R170 ;  /* 0x000000aa00ab7202 */ /* 0x000fe20000000f00 */
[----:B------:R-:W-:Y:S01]  /*b4d0*/  IMAD.MOV.U32 R170, RZ, RZ, R169 ;  /* 0x000000ffffaa7224 */ /* 0x000fe200078e00a9 */
[----:B------:R2:W-:Y:S03]  /*b4e0*/  MUFU.EX2 R131, R2 ;  /* 0x0000000200837308 */ /* 0x0005e60000000800 */
[----:B------:R-:W-:Y:S01]  /*b4f0*/  IMAD.MOV.U32 R169, RZ, RZ, R168 ;  /* 0x000000ffffa97224 */ /* 0x000fe200078e00a8 */
[----:B------:R-:W-:Y:S01]  /*b500*/  MOV R168, R167 ;  /* 0x000000a700a87202 */ /* 0x000fe20000000f00 */
[----:B------:R-:W-:Y:S01]  /*b510*/  IMAD.MOV.U32 R167, RZ, RZ, R166 ;  /* 0x000000ffffa77224 */ /* 0x000fe200078e00a6 */
[----:B------:R-:W-:Y:S01]  /*b520*/  MOV R211, R171 ;  /* 0x000000ab00d37202 */ /* 0x000fe20000000f00 */
[----:B------:R-:W-:Y:S01]  /*b530*/  IMAD.MOV.U32 R166, RZ, RZ, R165 ;  /* 0x000000ffffa67224 */ /* 0x000fe200078e00a5 */
[----:B------:R-:W-:Y:S01]  /*b540*/  MOV R165, R164 ;  /* 0x000000a400a57202 */ /* 0x000fe20000000f00 */
[----:B------:R-:W-:Y:S02]  /*b550*/  IMAD.MOV.U32 R164, RZ, RZ, R163 ;  /* 0x000000ffffa47224 */ /* 0x000fe400078e00a3 */
[----:B------:R-:W-:Y:S01]  /*b560*/  IMAD.MOV.U32 R163, RZ, RZ, R162 ;  /* 0x000000ffffa37224 */ /* 0x000fe200078e00a2 */
[----:B------:R-:W-:Y:S01]  /*b570*/  MOV R162, R161 ;  /* 0x000000a100a27202 */ /* 0x000fe20000000f00 */
[----:B------:R-:W-:Y:S02]  /*b580*/  IMAD.MOV.U32 R161, RZ, RZ, R142 ;  /* 0x000000ffffa17224 */ /* 0x000fe400078e008e */
[----:B------:R-:W-:Y:S02]  /*b590*/  IMAD.MOV.U32 R142, RZ, RZ, R198 ;  /* 0x000000ffff8e7224 */ /* 0x000fe400078e00c6 */
[----:B------:R-:W-:Y:S01]  /*b5a0*/  IMAD.MOV.U32 R171, RZ, RZ, R169 ;  /* 0x000000ffffab7224 */ /* 0x000fe200078e00a9 */
[----:B------:R-:W3:Y:S01]  /*b5b0*/  LDL.LU R198, [R1+0xcc] ;  /* 0x0000cc0001c67983 */ /* 0x000ee20000300800 */
[----:B------:R-:W-:Y:S01]  /*b5c0*/  IMAD.MOV.U32 R169, RZ, RZ, R167 ;  /* 0x000000ffffa97224 */ /* 0x000fe200078e00a7 */
[----:B------:R-:W-:Y:S01]  /*b5d0*/  MOV R167, R165 ;  /* 0x000000a500a77202 */ /* 0x000fe20000000f00 */
[----:B------:R-:W-:Y:S02]  /*b5e0*/  IMAD.MOV.U32 R165, RZ, RZ, R163 ;  /* 0x000000ffffa57224 */ /* 0x000fe400078e00a3 */
[----:B------:R-:W-:Y:S01]  /*b5f0*/  IMAD.MOV.U32 R163, RZ, RZ, R97 ;  /* 0x000000ffffa37224 */ /* 0x000fe200078e0061 */
[-C--:B-1----:R-:W-:Y:S01]  /*b600*/  HMMA.16816.F32.BF16 R52, R72, R80.reuse, R52 ;  /* 0x000000504834723c */ /* 0x082fe20000041834 */
[----:B------:R-:W3:Y:S01]  /*b610*/  LDL.LU R97, [R1+0xc8] ;  /* 0x0000c80001617983 */ /* 0x000ee20000300800 */
[----:B--2---:R-:W-:Y:S02]  /*b620*/  FFMA.FTZ R2, R210, c[0x0][0x2d0], -R86 ;  /* 0x0000b400d2027a23 */ /* 0x004fe40000010856 */
[----:B------:R-:W-:Y:S01]  /*b630*/  IMAD.MOV.U32 R210, RZ, RZ, R170 ;  /* 0x000000ffffd27224 */ /* 0x000fe200078e00aa */
[----:B------:R-:W-:Y:S01]  /*b640*/  MOV R170, R168 ;  /* 0x000000a800aa7202 */ /* 0x000fe20000000f00 */
[----:B------:R-:W-:Y:S02]  /*b650*/  IMAD.MOV.U32 R168, RZ, RZ, R166 ;  /* 0x000000ffffa87224 */ /* 0x000fe400078e00a6 */
[----:B------:R-:W-:Y:S01]  /*b660*/  IMAD.MOV.U32 R166, RZ, RZ, R164 ;  /* 0x000000ffffa67224 */ /* 0x000fe200078e00a4 */
[----:B------:R-:W-:Y:S01]  /*b670*/  MOV R164, R162 ;  /* 0x000000a200a47202 */ /* 0x000fe20000000f00 */
[C---:B------:R-:W-:Y:S02]  /*b680*/  HMMA.16816.F32.BF16 R56, R76.reuse, R80, R56 ;  /* 0x000000504c38723c */ /* 0x040fe40000041838 */
[----:B------:R-:W-:Y:S01]  /*b690*/  IMAD.MOV.U32 R162, RZ, RZ, R142 ;  /* 0x000000ffffa27224 */ /* 0x000fe200078e008e */
[----:B------:R-:W-:Y:S01]  /*b6a0*/  MOV R172, R210 ;  /* 0x000000d200ac7202 */ /* 0x000fe20000000f00 */
[----:B------:R1:W-:Y:S01]  /*b6b0*/  MUFU.EX2 R142, R2 ;  /* 0x00000002008e7308 */ /* 0x0003e20000000800 */
[----:B------:R-:W-:Y:S02]  /*b6c0*/  IMAD.MOV.U32 R210, RZ, RZ, R170 ;  /* 0x000000ffffd27224 */ /* 0x000fe400078e00aa */
[----:B------:R-:W-:Y:S01]  /*b6d0*/  IMAD.MOV.U32 R170, RZ, RZ, R168 ;  /* 0x000000ffffaa7224 */ /* 0x000fe200078e00a8 */
[----:B------:R-:W-:Y:S01]  /*b6e0*/  MOV R168, R166 ;  /* 0x000000a600a87202 */ /* 0x000fe20000000f00 */
[----:B------:R-:W-:Y:S01]  /*b6f0*/  IMAD.MOV.U32 R166, RZ, RZ, R164 ;  /* 0x000000ffffa67224 */ /* 0x000fe200078e00a4 */
[-C--:B------:R-:W-:Y:S01]  /*b700*/  HMMA.16816.F32.BF16 R60, R76, R82.reuse, R60 ;  /* 0x000000524c3c723c */ /* 0x080fe2000004183c */
[----:B------:R-:W2:Y:S01]  /*b710*/  LDSM.16.MT88.4 R76, [R229+0x1000] ;  /* 0x00100000e54c783b */ /* 0x000ea20000004200 */
[----:B------:R-:W-:Y:S06]  /*b720*/  MOV R164, R147 ;  /* 0x0000009300a47202 */ /* 0x000fec0000000f00 */
[----:B------:R-:W-:Y:S07]  /*b730*/  HMMA.16816.F32.BF16 R64, R72, R82, R64 ;  /* 0x000000524840723c */ /* 0x000fee0000041840 */
[----:B----4-:R-:W-:Y:S02]  /*b740*/  F2FP.BF16.PACK_AB R72, R156, R150 ;  /* 0x000000969c48723e */ /* 0x010fe400000010ff */
[----:B------:R-:W-:Y:S03]  /*b750*/  F2FP.BF16.PACK_AB R74, R217, R157 ;  /* 0x0000009dd94a723e */ /* 0x000fe600000010ff */
[--C-:B-1----:R-:W-:Y:S01]  /*b760*/  FFMA.FTZ R2, R211, c[0x0][0x2d0], -R86.reuse ;  /* 0x0000b400d3027a23 */ /* 0x102fe20000010856 */
[----:B------:R-:W-:Y:S01]  /*b770*/  F2FP.BF16.PACK_AB R73, R143, R130 ;  /* 0x000000828f49723e */ /* 0x000fe200000010ff */
[----:B------:R-:W-:Y:S01]  /*b780*/  IMAD.MOV.U32 R211, RZ, RZ, R171 ;  /* 0x000000ffffd37224 */ /* 0x000fe200078e00ab */
[----:B------:R-:W-:Y:S01]  /*b790*/  F2FP.BF16.PACK_AB R75, R215, R149 ;  /* 0x00000095d74b723e */ /* 0x000fe200000010ff */
[----:B------:R1:W-:Y:S01]  /*b7a0*/  MUFU.EX2 R147, R2 ;  /* 0x0000000200937308 */ /* 0x0003e20000000800 */
[----:B------:R-:W-:Y:S01]  /*b7b0*/  MOV R171, R169 ;  /* 0x000000a900ab7202 */ /* 0x000fe20000000f00 */
[----:B------:R-:W-:Y:S02]  /*b7c0*/  IMAD.MOV.U32 R169, RZ, RZ, R167 ;  /* 0x000000ffffa97224 */ /* 0x000fe400078e00a7 */
[----:B------:R-:W-:Y:S02]  /*b7d0*/  IMAD.MOV.U32 R167, RZ, RZ, R165 ;  /* 0x000000ffffa77224 */ /* 0x000fe400078e00a5 */
[----:B------:R-:W-:Y:S02]  /*b7e0*/  IMAD.MOV.U32 R165, RZ, RZ, R243 ;  /* 0x000000ffffa57224 */ /* 0x000fe400078e00f3 */
[----:B------:R-:W4:Y:S01]  /*b7f0*/  LDL.LU R243, [R1+0xc4] ;  /* 0x0000c40001f37983 */ /* 0x000f220000300800 */
[-C--:B--2---:R-:W-:Y:S01]  /*b800*/  HMMA.16816.F32.BF16 R4, R72, R76.reuse, R4 ;  /* 0x0000004c4804723c */ /* 0x084fe20000041804 */
[----:B-1----:R-:W-:Y:S02]  /*b810*/  FFMA.FTZ R2, R172, c[0x0][0x2d0], -R86 ;  /* 0x0000b400ac027a23 */ /* 0x002fe40000010856 */
[----:B------:R-:W-:Y:S02]  /*b820*/  IMAD.MOV.U32 R172, RZ, RZ, R211 ;  /* 0x000000ffffac7224 */ /* 0x000fe400078e00d3 */
[----:B------:R1:W2:Y:S01]  /*b830*/  MUFU.EX2 R216, R2 ;  /* 0x0000000200d87308 */ /* 0x0002a20000000800 */
[----:B------:R-:W-:Y:S01]  /*b840*/  MOV R211, R210 ;  /* 0x000000d200d37202 */ /* 0x000fe20000000f00 */
[----:B------:R-:W-:Y:S02]  /*b850*/  IMAD.MOV.U32 R210, RZ, RZ, R171 ;  /* 0x000000ffffd27224 */ /* 0x000fe400078e00ab */
[----:B------:R-:W-:Y:S03]  /*b860*/  IMAD.MOV.U32 R171, RZ, RZ, R170 ;  /* 0x000000ffffab7224 */ /* 0x000fe600078e00aa */
[----:B------:R-:W-:Y:S01]  /*b870*/  MOV R170, R169 ;  /* 0x000000a900aa7202 */ /* 0x000fe20000000f00 */
[----:B------:R-:W-:Y:S02]  /*b880*/  IMAD.MOV.U32 R169, RZ, RZ, R168 ;  /* 0x000000ffffa97224 */ /* 0x000fe400078e00a8 */
[----:B------:R-:W-:Y:S01]  /*b890*/  IMAD.MOV.U32 R168, RZ, RZ, R167 ;  /* 0x000000ffffa87224 */ /* 0x000fe200078e00a7 */
[----:B------:R-:W-:Y:S01]  /*b8a0*/  MOV R167, R166 ;  /* 0x000000a600a77202 */ /* 0x000fe20000000f00 */
[----:B------:R-:W-:Y:S02]  /*b8b0*/  IMAD.MOV.U32 R166, RZ, RZ, R202 ;  /* 0x000000ffffa67224 */ /* 0x000fe400078e00ca */
[----:B------:R-:W-:Y:S02]  /*b8c0*/  IMAD.MOV.U32 R202, RZ, RZ, R235 ;  /* 0x000000ffffca7224 */ /* 0x000fe400078e00eb */
[----:B------:R-:W3:Y:S01]  /*b8d0*/  LDL.LU R235, [R1+0xc0] ;  /* 0x0000c00001eb7983 */ /* 0x000ee20000300800 */
[----:B-1----:R-:W-:Y:S01]  /*b8e0*/  FFMA.FTZ R2, R172, c[0x0][0x2d0], -R92 ;  /* 0x0000b400ac027a23 */ /* 0x002fe2000001085c */
[----:B--2---:R-:W-:Y:S02]  /*b8f0*/  F2FP.BF16.PACK_AB R82, R216, R147 ;  /* 0x00000093d852723e */ /* 0x004fe400000010ff */
[----:B------:R-:W-:Y:S01]  /*b900*/  MOV R172, R211 ;  /* 0x000000d300ac7202 */ /* 0x000fe20000000f00 */
[----:B------:R1:W-:Y:S01]  /*b910*/  MUFU.EX2 R127, R2 ;  /* 0x00000002007f7308 */ /* 0x0003e20000000800 */
[----:B------:R-:W-:Y:S02]  /*b920*/  IMAD.MOV.U32 R211, RZ, RZ, R210 ;  /* 0x000000ffffd37224 */ /* 0x000fe400078e00d2 */
[----:B------:R-:W-:Y:S01]  /*b930*/  IMAD.MOV.U32 R210, RZ, RZ, R171 ;  /* 0x000000ffffd27224 */ /* 0x000fe200078e00ab */
[----:B------:R-:W-:Y:S01]  /*b940*/  MOV R171, R170 ;  /* 0x000000aa00ab7202 */ /* 0x000fe20000000f00 */
[----:B------:R-:W-:Y:S02]  /*b950*/  IMAD.MOV.U32 R170, RZ, RZ, R169 ;  /* 0x000000ffffaa7224 */ /* 0x000fe400078e00a9 */
[----:B------:R-:W-:Y:S01]  /*b960*/  IMAD.MOV.U32 R169, RZ, RZ, R168 ;  /* 0x000000ffffa97224 */ /* 0x000fe200078e00a8 */
[----:B------:R-:W-:Y:S01]  /*b970*/  MOV R168, R167 ;  /* 0x000000a700a87202 */ /* 0x000fe20000000f00 */
[----:B------:R-:W-:Y:S02]  /*b980*/  IMAD.MOV.U32 R167, RZ, RZ, R158 ;  /* 0x000000ffffa77224 */ /* 0x000fe400078e009e */
[----:B------:R-:W-:Y:S02]  /*b990*/  IMAD.MOV.U32 R158, RZ, RZ, R231 ;  /* 0x000000ffff9e7224 */ /* 0x000fe400078e00e7 */
[----:B------:R-:W2:Y:S01]  /*b9a0*/  LDL.LU R231, [R1+0xbc] ;  /* 0x0000bc0001e77983 */ /* 0x000ea20000300800 */
[----:B-1----:R-:W-:Y:S01]  /*b9b0*/  FFMA.FTZ R2, R172, c[0x0][0x2d0], -R92 ;  /* 0x0000b400ac027a23 */ /* 0x002fe2000001085c */
[----:B------:R-:W-:Y:S01]  /*b9c0*/  MOV R172, R211 ;  /* 0x000000d300ac7202 */ /* 0x000fe20000000f00 */
[----:B------:R-:W-:Y:S02]  /*b9d0*/  IMAD.MOV.U32 R211, RZ, RZ, R210 ;  /* 0x000000ffffd37224 */ /* 0x000fe400078e00d2 */
[----:B------:R1:W1:Y:S01]  /*b9e0*/  MUFU.EX2 R128, R2 ;  /* 0x0000000200807308 */ /* 0x0002620000000800 */
        /* <DEDUP_REMOVED lines=9> */
[----:B------:R-:W-:Y:S02]  /*ba80*/  F2FP.BF16.PACK_AB R81, R128, R127 ;  /* 0x0000007f8051723e */ /* 0x000fe400000010ff */
[----:B------:R-:W-:Y:S01]  /*ba90*/  MOV R172, R211 ;  /* 0x000000d300ac7202 */ /* 0x000fe20000000f00 */
[----:B------:R1:W-:Y:S01]  /*baa0*/  MUFU.EX2 R175, R2 ;  /* 0x0000000200af7308 */ /* 0x0003e20000000800 */
        /* <DEDUP_REMOVED lines=9> */
[----:B------:R-:W-:Y:S02]  /*bb40*/  FFMA.FTZ R80, R173, c[0x0][0x2d0], -R85 ;  /* 0x0000b400ad507a23 */ /* 0x000fe40000010855 */
[----:B------:R-:W-:Y:S02]  /*bb50*/  IMAD.MOV.U32 R173, RZ, RZ, R211 ;  /* 0x000000ffffad7224 */ /* 0x000fe400078e00d3 */
[----:B------:R1:W-:Y:S01]  /*bb60*/  MUFU.EX2 R211, R80 ;  /* 0x0000005000d37308 */ /* 0x0003e20000000800 */
[----:B------:R-:W-:Y:S02]  /*bb70*/  IMAD.MOV.U32 R170, RZ, RZ, R169 ;  /* 0x000000ffffaa7224 */ /* 0x000fe400078e00a9 */
[----:B------:R-:W-:Y:S02]  /*bb80*/  IMAD.MOV.U32 R167, RZ, RZ, R155 ;  /* 0x000000ffffa77224 */ /* 0x000fe400078e009b */
[----:B------:R-:W-:Y:S03]  /*bb90*/  IMAD.MOV.U32 R169, RZ, RZ, R168 ;  /* 0x000000ffffa97224 */ /* 0x000fe600078e00a8 */
[----:B------:R-:W-:Y:S01]  /*bba0*/  MOV R168, R167 ;  /* 0x000000a700a87202 */ /* 0x000fe20000000f00 */
[----:B-1----:R-:W-:Y:S02]  /*bbb0*/  FFMA.FTZ R2, R172, c[0x0][0x2d0], -R92 ;  /* 0x0000b400ac027a23 */ /* 0x002fe4000001085c */
[----:B------:R-:W-:Y:S02]  /*bbc0*/  IMAD.MOV.U32 R172, RZ, RZ, R210 ;  /* 0x000000ffffac7224 */ /* 0x000fe400078e00d2 */
[----:B------:R1:W1:Y:S01]  /*bbd0*/  MUFU.EX2 R210, R2 ;  /* 0x0000000200d27308 */ /* 0x0002620000000800 */
[----:B------:R-:W-:Y:S02]  /*bbe0*/  IMAD.MOV.U32 R167, RZ, RZ, R93 ;  /* 0x000000ffffa77224 */ /* 0x000fe400078e005d */
[----:B------:R-:W-:Y:S01]  /*bbf0*/  MOV R174, R172 ;  /* 0x000000ac00ae7202 */ /* 0x000fe20000000f00 */
[----:B------:R-:W-:Y:S01]  /*bc00*/  IMAD.MOV.U32 R172, RZ, RZ, R171 ;  /* 0x000000ffffac7224 */ /* 0x000fe200078e00ab */
[----:B------:R-:W-:Y:S01]  /*bc10*/  MOV R171, R170 ;  /* 0x000000aa00ab7202 */ /* 0x000fe20000000f00 */
[----:B------:R-:W-:Y:S02]  /*bc20*/  IMAD.MOV.U32 R170, RZ, RZ, R169 ;  /* 0x000000ffffaa7224 */ /* 0x000fe400078e00a9 */
[----:B------:R-:W-:Y:S01]  /*bc30*/  IMAD.MOV.U32 R169, RZ, RZ, R168 ;  /* 0x000000ffffa97224 */ /* 0x000fe200078e00a8 */
[----:B------:R-:W-:Y:S01]  /*bc40*/  MOV R168, R167 ;  /* 0x000000a700a87202 */ /* 0x000fe20000000f00 */
[----:B------:R-:W-:Y:S01]  /*bc50*/  IMAD.MOV.U32 R167, RZ, RZ, R152 ;  /* 0x000000ffffa77224 */ /* 0x000fe200078e0098 */
[----:B------:R-:W-:Y:S01]  /*bc60*/  F2FP.BF16.PACK_AB R80, R142, R131 ;  /* 0x000000838e50723e */ /* 0x000fe200000010ff */
[----:B------:R-:W-:Y:S02]  /*bc70*/  IMAD.MOV.U32 R93, RZ, RZ, R237 ;  /* 0x000000ffff5d7224 */ /* 0x000fe400078e00ed */
[----:B------:R-:W-:Y:S02]  /*bc80*/  IMAD.MOV.U32 R152, RZ, RZ, R234 ;  /* 0x000000ffff987224 */ /* 0x000fe400078e00ea */
[----:B------:R-:W-:Y:S02]  /*bc90*/  FFMA.FTZ R93, R93, c[0x0][0x2d0], -R84 ;  /* 0x0000b4005d5d7a23 */ /* 0x000fe40000010854 */
[----:B-1----:R-:W-:Y:S01]  /*bca0*/  FFMA.FTZ R2, R174, c[0x0][0x2d0], -R85 ;  /* 0x0000b400ae027a23 */ /* 0x002fe20000010855 */
[----:B------:R-:W-:Y:S01]  /*bcb0*/  MOV R174, R173 ;  /* 0x000000ad00ae7202 */ /* 0x000fe20000000f00 */
[----:B------:R-:W-:Y:S01]  /*bcc0*/  IMAD.MOV.U32 R173, RZ, RZ, R172 ;  /* 0x000000ffffad7224 */ /* 0x000fe200078e00ac */
[----:B------:R-:W-:Y:S01]  /*bcd0*/  F2FP.BF16.PACK_AB R83, R210, R175 ;  /* 0x000000afd253723e */ /* 0x000fe200000010ff */
[----:B------:R1:W-:Y:S01]  /*bce0*/  MUFU.EX2 R212, R2 ;  /* 0x0000000200d47308 */ /* 0x0003e20000000800 */
[----:B------:R-:W-:Y:S01]  /*bcf0*/  IMAD.MOV.U32 R172, RZ, RZ, R171 ;  /* 0x000000ffffac7224 */ /* 0x000fe200078e00ab */
[----:B------:R-:W-:Y:S01]  /*bd00*/  MOV R171, R170 ;  /* 0x000000aa00ab7202 */ /* 0x000fe20000000f00 */
[----:B------:R-:W-:Y:S02]  /*bd10*/  IMAD.MOV.U32 R170, RZ, RZ, R169 ;  /* 0x000000ffffaa7224 */ /* 0x000fe400078e00a9 */
[----:B------:R-:W-:Y:S01]  /*bd20*/  IMAD.MOV.U32 R169, RZ, RZ, R168 ;  /* 0x000000ffffa97224 */ /* 0x000fe200078e00a8 */
[C---:B------:R-:W-:Y:S01]  /*bd30*/  HMMA.16816.F32.BF16 R8, R80.reuse, R76, R8 ;  /* 0x0000004c5008723c */ /* 0x040fe20000041808 */
[----:B------:R-:W-:Y:S01]  /*bd40*/  MOV R168, R167 ;  /* 0x000000a700a87202 */ /* 0x000fe20000000f00 */
[----:B------:R-:W-:Y:S02]  /*bd50*/  IMAD.MOV.U32 R167, RZ, RZ, R110 ;  /* 0x000000ffffa77224 */ /* 0x000fe400078e006e */
[----:B------:R-:W-:Y:S04]  /*bd60*/  IMAD.MOV.U32 R110, RZ, RZ, R236 ;  /* 0x000000ffff6e7224 */ /* 0x000fe800078e00ec */
[-C--:B------:R-:W-:Y:S08]  /*bd70*/  HMMA.16816.F32.BF16 R12, R80, R78.reuse, R12 ;  /* 0x0000004e500c723c */ /* 0x080ff0000004180c */
[C---:B------:R-:W-:Y:S01]  /*bd80*/  HMMA.16816.F32.BF16 R16, R72.reuse, R78, R16 ;  /* 0x0000004e4810723c */ /* 0x040fe20000041810 */
[----:B------:R-:W1:Y:S03]  /*bd90*/  LDSM.16.MT88.4 R76, [R233+0x1000] ;  /* 0x00100000e94c783b */ /* 0x000e660000004200 */
[----:B-1----:R-:W-:Y:S01]  /*bda0*/  FFMA.FTZ R2, R174, c[0x0][0x2d0], -R85 ;  /* 0x0000b400ae027a23 */ /* 0x002fe20000010855 */
[----:B------:R-:W-:Y:S01]  /*bdb0*/  MOV R174, R173 ;  /* 0x000000ad00ae7202 */ /* 0x000fe20000000f00 */
[----:B------:R-:W-:Y:S02]  /*bdc0*/  IMAD.MOV.U32 R173, RZ, RZ, R172 ;  /* 0x000000ffffad7224 */ /* 0x000fe400078e00ac */
[----:B------:R1:W-:Y:S01]  /*bdd0*/  MUFU.EX2 R214, R2 ;  /* 0x0000000200d67308 */ /* 0x0003e20000000800 */
[----:B------:R-:W-:Y:S03]  /*bde0*/  IMAD.MOV.U32 R172, RZ, RZ, R171 ;  /* 0x000000ffffac7224 */ /* 0x000fe600078e00ab */
[----:B------:R-:W-:Y:S01]  /*bdf0*/  MOV R171, R170 ;  /* 0x000000aa00ab7202 */ /* 0x000fe20000000f00 */
[----:B------:R-:W-:Y:S02]  /*be00*/  IMAD.MOV.U32 R170, RZ, RZ, R169 ;  /* 0x000000ffffaa7224 */ /* 0x000fe400078e00a9 */
[----:B------:R-:W-:Y:S01]  /*be10*/  IMAD.MOV.U32 R169, RZ, RZ, R168 ;  /* 0x000000ffffa97224 */ /* 0x000fe200078e00a8 */
[----:B------:R-:W-:Y:S01]  /*be20*/  MOV R168, R167 ;  /* 0x000000a700a87202 */ /* 0x000fe20000000f00 */
[----:B------:R-:W-:Y:S02]  /*be30*/  IMAD.MOV.U32 R167, RZ, RZ, R110 ;  /* 0x000000ffffa77224 */ /* 0x000fe400078e006e */
[----:B------:R-:W-:Y:S01]  /*be40*/  IMAD.MOV.U32 R110, RZ, RZ, R107 ;  /* 0x000000ffff6e7224 */ /* 0x000fe200078e006b */
[----:B------:R-:W-:Y:S03]  /*be50*/  MOV R107, R240 ;  /* 0x000000f0006b7202 */ /* 0x000fe60000000f00 */
[----:B------:R-:W-:Y:S02]  /*be60*/  FFMA.FTZ R110, R110, c[0x0][0x2d0], -R84 ;  /* 0x0000b4006e6e7a23 */ /* 0x000fe40000010854 */
[----:B-1----:R-:W-:Y:S02]  /*be70*/  FFMA.FTZ R2, R174, c[0x0][0x2d0], -R85 ;  /* 0x0000b400ae027a23 */ /* 0x002fe40000010855 */
[----:B------:R-:W-:Y:S02]  /*be80*/  IMAD.MOV.U32 R174, RZ, RZ, R173 ;  /* 0x000000ffffae7224 */ /* 0x000fe400078e00ad */
[----:B------:R1:W-:Y:S01]  /*be90*/  MUFU.EX2 R213, R2 ;  /* 0x0000000200d57308 */ /* 0x0003e20000000800 */
[----:B------:R-:W-:Y:S01]  /*bea0*/  IMAD.MOV.U32 R173, RZ, RZ, R172 ;  /* 0x000000ffffad7224 */ /* 0x000fe200078e00ac */
[----:B------:R-:W-:Y:S01]  /*beb0*/  MOV R172, R171 ;  /* 0x000000ab00ac7202 */ /* 0x000fe20000000f00 */
[----:B------:R-:W-:Y:S01]  /*bec0*/  IMAD.MOV.U32 R171, RZ, RZ, R170 ;  /* 0x000000ffffab7224 */ /* 0x000fe200078e00aa */
[-C--:B------:R-:W-:Y:S01]  /*bed0*/  HMMA.16816.F32.BF16 R20, R72, R76.reuse, R20 ;  /* 0x0000004c4814723c */ /* 0x080fe20000041814 */
[----:B------:R-:W-:Y:S01]  /*bee0*/  IMAD.MOV.U32 R170, RZ, RZ, R169 ;  /* 0x000000ffffaa7224 */ /* 0x000fe200078e00a9 */
[----:B------:R-:W-:Y:S01]  /*bef0*/  MOV R169, R168 ;  /* 0x000000a800a97202 */ /* 0x000fe20000000f00 */
[----:B------:R-:W-:Y:S01]  /*bf00*/  IMAD.MOV.U32 R168, RZ, RZ, R167 ;  /* 0x000000ffffa87224 */ /* 0x000fe200078e00a7 */
[----:B------:R-:W-:Y:S01]  /*bf10*/  MOV R176, R173 ;  /* 0x000000ad00b07202 */ /* 0x000fe20000000f00 */
[----:B------:R-:W-:Y:S02]  /*bf20*/  IMAD.MOV.U32 R167, RZ, RZ, R241 ;  /* 0x000000ffffa77224 */ /* 0x000fe400078e00f1 */
[----:B------:R-:W-:Y:S01]  /*bf30*/  IMAD.MOV.U32 R173, RZ, RZ, R172 ;  /* 0x000000ffffad7224 */ /* 0x000fe200078e00ac */
[C---:B------:R-:W-:Y:S01]  /*bf40*/  HMMA.16816.F32.BF16 R24, R80.reuse, R76, R24 ;  /* 0x0000004c5018723c */ /* 0x040fe20000041818 */
[----:B------:R-:W-:Y:S03]  /*bf50*/  IMAD.MOV.U32 R172, RZ, RZ, R171 ;  /* 0x000000ffffac7224 */ /* 0x000fe600078e00ab */
[----:B------:R-:W-:Y:S01]  /*bf60*/  MOV R171, R170 ;  /* 0x000000aa00ab7202 */ /* 0x000fe20000000f00 */
[----:B------:R-:W-:Y:S01]  /*bf70*/  IMAD.MOV.U32 R170, RZ, RZ, R169 ;  /* 0x000000ffffaa7224 */ /* 0x000fe200078e00a9 */
[----:B------:R-:W-:Y:S01]  /*bf80*/  MOV R177, R173 ;  /* 0x000000ad00b17202 */ /* 0x000fe20000000f00 */
[----:B------:R-:W-:Y:S01]  /*bf90*/  IMAD.MOV.U32 R169, RZ, RZ, R168 ;  /* 0x000000ffffa97224 */ /* 0x000fe200078e00a8 */
[-C--:B------:R-:W-:Y:S01]  /*bfa0*/  HMMA.16816.F32.BF16 R28, R80, R78.reuse, R28 ;  /* 0x0000004e501c723c */ /* 0x080fe2000004181c */
[----:B------:R-:W-:Y:S03]  /*bfb0*/  MOV R168, R167 ;  /* 0x000000a700a87202 */ /* 0x000fe60000000f00 */
[--C-:B-1----:R-:W-:Y:S02]  /*bfc0*/  FFMA.FTZ R2, R174, c[0x0][0x2d0], -R84.reuse ;  /* 0x0000b400ae027a23 */ /* 0x102fe40000010854 */
[----:B------:R-:W-:Y:S02]  /*bfd0*/  FFMA.FTZ R88, R177, c[0x0][0x2d0], -R84 ;  /* 0x0000b400b1587a23 */ /* 0x000fe40000010854 */
[----:B------:R1:W-:Y:S01]  /*bfe0*/  MUFU.EX2 R174, R2 ;  /* 0x0000000200ae7308 */ /* 0x0003e20000000800 */
[C---:B------:R-:W-:Y:S01]  /*bff0*/  HMMA.16816.F32.BF16 R32, R72.reuse, R78, R32 ;  /* 0x0000004e4820723c */ /* 0x040fe20000041820 */
[----:B------:R-:W4:Y:S02]  /*c000*/  LDSM.16.MT88.4 R76, [R230+0x1000] ;  /* 0x00100000e64c783b */ /* 0x000f240000004200 */
[----:B------:R-:W-:Y:S02]  /*c010*/  IMAD.MOV.U32 R167, RZ, RZ, R166 ;  /* 0x000000ffffa77224 */ /* 0x000fe400078e00a6 */
[----:B------:R-:W-:Y:S01]  /*c020*/  IMAD.MOV.U32 R166, RZ, RZ, R165 ;  /* 0x000000ffffa67224 */ /* 0x000fe200078e00a5 */
[----:B------:R-:W-:Y:S01]  /*c030*/  MOV R165, R164 ;  /* 0x000000a400a57202 */ /* 0x000fe20000000f00 */
[----:B------:R-:W-:Y:S02]  /*c040*/  IMAD.MOV.U32 R164, RZ, RZ, R163 ;  /* 0x000000ffffa47224 */ /* 0x000fe400078e00a3 */
[----:B------:R-:W-:Y:S03]  /*c050*/  IMAD.MOV.U32 R163, RZ, RZ, R162 ;  /* 0x000000ffffa37224 */ /* 0x000fe600078e00a2 */
[----:B------:R-:W-:Y:S01]  /*c060*/  MOV R162, R161 ;  /* 0x000000a100a27202 */ /* 0x000fe20000000f00 */
[----:B------:R-:W-:Y:S02]  /*c070*/  IMAD.MOV.U32 R161, RZ, RZ, R160 ;  /* 0x000000ffffa17224 */ /* 0x000fe400078e00a0 */
[----:B------:R-:W-:Y:S02]  /*c080*/  IMAD.MOV.U32 R173, RZ, RZ, R171 ;  /* 0x000000ffffad7224 */ /* 0x000fe400078e00ab */
[----:B------:R-:W-:Y:S01]  /*c090*/  IMAD.MOV.U32 R171, RZ, RZ, R169 ;  /* 0x000000ffffab7224 */ /* 0x000fe200078e00a9 */
[----:B------:R-:W-:Y:S01]  /*c0a0*/  MOV R169, R167 ;  /* 0x000000a700a97202 */ /* 0x000fe20000000f00 */
[----:B------:R-:W-:Y:S01]  /*c0b0*/  IMAD.MOV.U32 R167, RZ, RZ, R165 ;  /* 0x000000ffffa77224 */ /* 0x000fe200078e00a5 */
[----:B------:R-:W-:Y:S01]  /*c0c0*/  MOV R177, R173 ;  /* 0x000000ad00b17202 */ /* 0x000fe20000000f00 */
[----:B------:R-:W-:Y:S01]  /*c0d0*/  IMAD.MOV.U32 R165, RZ, RZ, R163 ;  /* 0x000000ffffa57224 */ /* 0x000fe200078e00a3 */
[----:B------:R-:W-:Y:S01]  /*c0e0*/  MOV R163, R161 ;  /* 0x000000a100a37202 */ /* 0x000fe20000000f00 */
[----:B-1----:R-:W-:Y:S02]  /*c0f0*/  FFMA.FTZ R2, R176, c[0x0][0x2d0], -R84 ;  /* 0x0000b400b0027a23 */ /* 0x002fe40000010854 */
[----:B------:R-:W-:Y:S01]  /*c100*/  IMAD.MOV.U32 R176, RZ, RZ, R172 ;  /* 0x000000ffffb07224 */ /* 0x000fe200078e00ac */
[----:B------:R-:W-:Y:S01]  /*c110*/  MOV R172, R170 ;  /* 0x000000aa00ac7202 */ /* 0x000fe20000000f00 */
[----:B------:R-:W-:Y:S02]  /*c120*/  IMAD.MOV.U32 R170, RZ, RZ, R168 ;  /* 0x000000ffffaa7224 */ /* 0x000fe400078e00a8 */
[----:B------:R-:W-:Y:S01]  /*c130*/  IMAD.MOV.U32 R168, RZ, RZ, R166 ;  /* 0x000000ffffa87224 */ /* 0x000fe200078e00a6 */
[----:B------:R-:W-:Y:S01]  /*c140*/  MOV R166, R164 ;  /* 0x000000a400a67202 */ /* 0x000fe20000000f00 */
[----:B------:R-:W-:Y:S02]  /*c150*/  IMAD.MOV.U32 R164, RZ, RZ, R162 ;  /* 0x000000ffffa47224 */ /* 0x000fe400078e00a2 */
[----:B------:R-:W-:Y:S02]  /*c160*/  IMAD.MOV.U32 R161, RZ, RZ, R158 ;  /* 0x000000ffffa17224 */ /* 0x000fe400078e009e */
[----:B------:R-:W-:Y:S02]  /*c170*/  IMAD.MOV.U32 R178, RZ, RZ, R176 ;  /* 0x000000ffffb27224 */ /* 0x000fe400078e00b0 */
[----:B------:R-:W-:Y:S02]  /*c180*/  IMAD.MOV.U32 R173, RZ, RZ, R171 ;  /* 0x000000ffffad7224 */ /* 0x000fe400078e00ab */
[----:B------:R-:W-:Y:S01]  /*c190*/  IMAD.MOV.U32 R171, RZ, RZ, R169 ;  /* 0x000000ffffab7224 */ /* 0x000fe200078e00a9 */
[----:B------:R-:W-:Y:S01]  /*c1a0*/  MOV R169, R167 ;  /* 0x000000a700a97202 */ /* 0x000fe20000000f00 */
[----:B------:R-:W-:Y:S01]  /*c1b0*/  IMAD.MOV.U32 R167, RZ, RZ, R165 ;  /* 0x000000ffffa77224 */ /* 0x000fe200078e00a5 */
[-C--:B----4-:R-:W-:Y:S01]  /*c1c0*/  HMMA.16816.F32.BF16 R36, R72, R76.reuse, R36 ;  /* 0x0000004c4824723c */ /* 0x090fe20000041824 */
[----:B------:R-:W-:Y:S01]  /*c1d0*/  IMAD.MOV.U32 R165, RZ, RZ, R163 ;  /* 0x000000ffffa57224 */ /* 0x000fe200078e00a3 */
[----:B------:R-:W-:Y:S01]  /*c1e0*/  MOV R163, R161 ;  /* 0x000000a100a37202 */ /* 0x000fe20000000f00 */
[----:B------:R-:W-:Y:S02]  /*c1f0*/  IMAD.MOV.U32 R179, RZ, RZ, R177 ;  /* 0x000000ffffb37224 */ /* 0x000fe400078e00b1 */
[----:B------:R-:W-:Y:S01]  /*c200*/  IMAD.MOV.U32 R177, RZ, RZ, R173 ;  /* 0x000000ffffb17224 */ /* 0x000fe200078e00ad */
[----:B------:R-:W-:Y:S01]  /*c210*/  MOV R173, R171 ;  /* 0x000000ab00ad7202 */ /* 0x000fe20000000f00 */
[----:B------:R-:W-:Y:S01]  /*c220*/  IMAD.MOV.U32 R171, RZ, RZ, R169 ;  /* 0x000000ffffab7224 */ /* 0x000fe200078e00a9 */
[C---:B------:R-:W-:Y:S01]  /*c230*/  HMMA.16816.F32.BF16 R40, R80.reuse, R76, R40 ;  /* 0x0000004c5028723c */ /* 0x040fe20000041828 */
[----:B------:R-:W-:Y:S03]  /*c240*/  IMAD.MOV.U32 R169, RZ, RZ, R167 ;  /* 0x000000ffffa97224 */ /* 0x000fe600078e00a7 */
[----:B------:R-:W-:Y:S01]  /*c250*/  IMAD.MOV.U32 R158, RZ, RZ, R243 ;  /* 0x000000ffff9e7224 */ /* 0x000fe200078e00f3 */
[----:B------:R-:W-:Y:S01]  /*c260*/  MOV R167, R165 ;  /* 0x000000a500a77202 */ /* 0x000fe20000000f00 */
[----:B------:R-:W-:Y:S02]  /*c270*/  IMAD.MOV.U32 R165, RZ, RZ, R163 ;  /* 0x000000ffffa57224 */ /* 0x000fe400078e00a3 */
[----:B------:R-:W-:Y:S01]  /*c280*/  IMAD.MOV.U32 R161, RZ, RZ, R158 ;  /* 0x000000ffffa17224 */ /* 0x000fe200078e009e */
[-C--:B------:R-:W-:Y:S03]  /*c290*/  HMMA.16816.F32.BF16 R44, R80, R78.reuse, R44 ;  /* 0x0000004e502c723c */ /* 0x080fe6000004182c */
[----:B------:R-:W-:Y:S02]  /*c2a0*/  IMAD.MOV.U32 R158, RZ, RZ, R244 ;  /* 0x000000ffff9e7224 */ /* 0x000fe400078e00f4 */
[----:B------:R-:W-:Y:S02]  /*c2b0*/  IMAD.MOV.U32 R163, RZ, RZ, R161 ;  /* 0x000000ffffa37224 */ /* 0x000fe400078e00a1 */
[----:B------:R-:W-:Y:S01]  /*c2c0*/  IMAD.MOV.U32 R176, RZ, RZ, R172 ;  /* 0x000000ffffb07224 */ /* 0x000fe200078e00ac */
[----:B------:R-:W-:Y:S01]  /*c2d0*/  MOV R161, R158 ;  /* 0x0000009e00a17202 */ /* 0x000fe20000000f00 */
[----:B------:R-:W-:Y:S01]  /*c2e0*/  IMAD.MOV.U32 R158, RZ, RZ, R208 ;  /* 0x000000ffff9e7224 */ /* 0x000fe200078e00d0 */
[C---:B------:R-:W-:Y:S02]  /*c2f0*/  HMMA.16816.F32.BF16 R48, R72.reuse, R78, R48 ;  /* 0x0000004e4830723c */ /* 0x040fe40000041830 */
[----:B------:R-:W-:Y:S01]  /*c300*/  MOV R172, R170 ;  /* 0x000000aa00ac7202 */ /* 0x000fe20000000f00 */
[----:B------:R-:W-:Y:S02]  /*c310*/  IMAD.MOV.U32 R170, RZ, RZ, R168 ;  /* 0x000000ffffaa7224 */ /* 0x000fe400078e00a8 */
[----:B------:R-:W-:Y:S01]  /*c320*/  IMAD.MOV.U32 R168, RZ, RZ, R166 ;  /* 0x000000ffffa87224 */ /* 0x000fe200078e00a6 */
[----:B------:R-:W-:Y:S01]  /*c330*/  MOV R166, R164 ;  /* 0x000000a400a67202 */ /* 0x000fe20000000f00 */
[----:B---3--:R-:W-:Y:S04]  /*c340*/  FFMA.FTZ R97, R97, c[0x0][0x2d0], -R85 ;  /* 0x0000b40061617a23 */ /* 0x008fe80000010855 */
[----:B------:R-:W-:Y:S10]  /*c350*/  MUFU.EX2 R188, R97 ;  /* 0x0000006100bc7308 */ /* 0x000ff40000000800 */
[----:B------:R-:W-:Y:S01]  /*c360*/  MUFU.EX2 R97, R129 ;  /* 0x0000008100617308 */ /* 0x000fe20000000800 */
[----:B--2---:R-:W-:Y:S02]  /*c370*/  IMAD.MOV.U32 R155, RZ, RZ, R231 ;  /* 0x000000ffff9b7224 */ /* 0x004fe400078e00e7 */
[----:B------:R1:W5:Y:S04]  /*c380*/  LDL.LU R231, [R1+0xb4] ;  /* 0x0000b40001e77983 */ /* 0x0003680000300800 */
[----:B------:R1:W5:Y:S04]  /*c390*/  LDL.LU R237, [R1+0xb0] ;  /* 0x0000b00001ed7983 */ /* 0x0003680000300800 */
[----:B------:R1:W5:Y:S04]  /*c3a0*/  LDL.LU R234, [R1+0xac] ;  /* 0x0000ac0001ea7983 */ /* 0x0003680000300800 */
[----:B------:R1:W5:Y:S04]  /*c3b0*/  LDL.LU R236, [R1+0xa8] ;  /* 0x0000a80001ec7983 */ /* 0x0003680000300800 */
[----:B------:R1:W5:Y:S04]  /*c3c0*/  LDL.LU R240, [R1+0xa4] ;  /* 0x0000a40001f07983 */ /* 0x0003680000300800 */
[----:B------:R1:W5:Y:S01]  /*c3d0*/  LDL.LU R241, [R1+0xa0] ;  /* 0x0000a00001f17983 */ /* 0x0003620000300800 */
[----:B------:R-:W-:Y:S03]  /*c3e0*/  IMAD.MOV.U32 R160, RZ, RZ, R242 ;  /* 0x000000ffffa07224 */ /* 0x000fe600078e00f2 */
[----:B------:R1:W5:Y:S01]  /*c3f0*/  LDL.LU R242, [R1+0x9c] ;  /* 0x00009c0001f27983 */ /* 0x0003620000300800 */
[----:B------:R-:W-:Y:S01]  /*c400*/  IMAD.MOV.U32 R162, RZ, RZ, R160 ;  /* 0x000000ffffa27224 */ /* 0x000fe200078e00a0 */
[----:B------:R-:W-:Y:S02]  /*c410*/  MOV R160, R209 ;  /* 0x000000d100a07202 */ /* 0x000fe40000000f00 */
[----:B------:R1:W5:Y:S01]  /*c420*/  LDL.LU R243, [R1+0x98] ;  /* 0x0000980001f37983 */ /* 0x0003620000300800 */
[----:B------:R2:W-:Y:S01]  /*c430*/  MUFU.EX2 R209, R2 ;  /* 0x0000000200d17308 */ /* 0x0005e20000000800 */
[----:B------:R-:W-:Y:S02]  /*c440*/  IMAD.MOV.U32 R164, RZ, RZ, R162 ;  /* 0x000000ffffa47224 */ /* 0x000fe400078e00a2 */
[----:B------:R-:W-:Y:S01]  /*c450*/  IMAD.MOV.U32 R162, RZ, RZ, R160 ;  /* 0x000000ffffa27224 */ /* 0x000fe200078e00a0 */
[----:B------:R-:W-:Y:S01]  /*c460*/  MOV R160, R206 ;  /* 0x000000ce00a07202 */ /* 0x000fe20000000f00 */
[----:B------:R1:W5:Y:S05]  /*c470*/  LDL.LU R244, [R1+0x94] ;  /* 0x0000940001f47983 */ /* 0x00036a0000300800 */
[----:B------:R-:W-:Y:S01]  /*c480*/  MUFU.EX2 R206, R88 ;  /* 0x0000005800ce7308 */ /* 0x000fe20000000800 */
[----:B--2---:R-:W-:Y:S01]  /*c490*/  FFMA.FTZ R2, R178, c[0x0][0x2d0], -R84 ;  /* 0x0000b400b2027a23 */ /* 0x004fe20000010854 */
[----:B------:R-:W-:Y:S01]  /*c4a0*/  MOV R178, R176 ;  /* 0x000000b000b27202 */ /* 0x000fe20000000f00 */
[----:B------:R-:W-:Y:S07]  /*c4b0*/  IMAD.MOV.U32 R176, RZ, RZ, R172 ;  /* 0x000000ffffb07224 */ /* 0x000fee00078e00ac */
[----:B------:R2:W-:Y:S01]  /*c4c0*/  MUFU.EX2 R208, R2 ;  /* 0x0000000200d07308 */ /* 0x0005e20000000800 */
        /* <DEDUP_REMOVED lines=8> */
[----:B------:R-:W-:Y:S01]  /*c550*/  IMAD.MOV.U32 R160, RZ, RZ, R155 ;  /* 0x000000ffffa07224 */ /* 0x000fe200078e009b */
[----:B------:R-:W-:Y:S01]  /*c560*/  MOV R155, R245 ;  /* 0x000000f5009b7202 */ /* 0x000fe20000000f00 */
[----:B------:R-:W-:Y:S01]  /*c570*/  FFMA.FTZ R87, R192, c[0x0][0x2d0], -R86 ;  /* 0x0000b400c0577a23 */ /* 0x000fe20000010856 */
[----:B------:R1:W5:Y:S01]  /*c580*/  LDL.LU R245, [R1+0x90] ;  /* 0x0000900001f57983 */ /* 0x0003620000300800 */
[----:B------:R-:W-:Y:S02]  /*c590*/  IMAD.MOV.U32 R192, RZ, RZ, R178 ;  /* 0x000000ffffc07224 */ /* 0x000fe400078e00b2 */
[----:B------:R-:W-:Y:S01]  /*c5a0*/  IMAD.MOV.U32 R176, RZ, RZ, R172 ;  /* 0x000000ffffb07224 */ /* 0x000fe200078e00ac */
[----:B------:R-:W-:Y:S01]  /*c5b0*/  MOV R172, R171 ;  /* 0x000000ab00ac7202 */ /* 0x000fe20000000f00 */
[----:B------:R-:W-:Y:S01]  /*c5c0*/  IMAD.MOV.U32 R171, RZ, RZ, R169 ;  /* 0x000000ffffab7224 */ /* 0x000fe200078e00a9 */
[----:B------:R-:W-:Y:S01]  /*c5d0*/  MUFU.EX2 R178, R87 ;  /* 0x0000005700b27308 */ /* 0x000fe20000000800 */
[----:B------:R-:W-:Y:S01]  /*c5e0*/  IMAD.MOV.U32 R169, RZ, RZ, R168 ;  /* 0x000000ffffa97224 */ /* 0x000fe200078e00a8 */
[----:B------:R-:W-:Y:S01]  /*c5f0*/  MOV R168, R167 ;  /* 0x000000a700a87202 */ /* 0x000fe20000000f00 */
[----:B------:R-:W-:Y:S02]  /*c600*/  IMAD.MOV.U32 R167, RZ, RZ, R166 ;  /* 0x000000ffffa77224 */ /* 0x000fe400078e00a6 */
[----:B--2---:R-:W-:Y:S02]  /*c610*/  FFMA.FTZ R2, R179, c[0x0][0x2d0], -R86 ;  /* 0x0000b400b3027a23 */ /* 0x004fe40000010856 */
[----:B------:R-:W-:Y:S02]  /*c620*/  IMAD.MOV.U32 R179, RZ, RZ, R177 ;  /* 0x000000ffffb37224 */ /* 0x000fe400078e00b1 */
[----:B------:R-:W-:Y:S02]  /*c630*/  IMAD.MOV.U32 R177, RZ, RZ, R173 ;  /* 0x000000ffffb17224 */ /* 0x000fe400078e00ad */
[----:B------:R2:W3:Y:S01]  /*c640*/  MUFU.EX2 R173, R2 ;  /* 0x0000000200ad7308 */ /* 0x0004e20000000800 */
        /* <DEDUP_REMOVED lines=15> */
[----:B------:R-:W-:Y:S01]  /*c740*/  IMAD.MOV.U32 R155, RZ, RZ, R238 ;  /* 0x000000ffff9b7224 */ /* 0x000fe200078e00ee */
[----:B------:R-:W-:Y:S01]  /*c750*/  MOV R158, R207 ;  /* 0x000000cf009e7202 */ /* 0x000fe20000000f00 */
[----:B------:R1:W5:Y:S01]  /*c760*/  LDL.LU R238, [R1+0x8c] ;  /* 0x00008c0001ee7983 */ /* 0x0003620000300800 */
[--C-:B--2---:R-:W-:Y:S04]  /*c770*/  FFMA.FTZ R2, R179, c[0x0][0x2d0], -R86.reuse ;  /* 0x0000b400b3027a23 */ /* 0x104fe80000010856 */
[----:B------:R2:W-:Y:S02]  /*c780*/  MUFU.EX2 R179, R2 ;  /* 0x0000000200b37308 */ /* 0x0005e40000000800 */
[----:B--2---:R-:W-:Y:S02]  /*c790*/  FFMA.FTZ R2, R192, c[0x0][0x2d0], -R86 ;  /* 0x0000b400c0027a23 */ /* 0x004fe40000010856 */
[----:B------:R-:W-:Y:S01]  /*c7a0*/  IMAD.MOV.U32 R192, RZ, RZ, R172 ;  /* 0x000000ffffc07224 */ /* 0x000fe200078e00ac */
[----:B------:R-:W-:Y:S05]  /*c7b0*/  MOV R172, R169 ;  /* 0x000000a900ac7202 */ /* 0x000fea0000000f00 */
[----:B------:R2:W-:Y:S01]  /*c7c0*/  MUFU.EX2 R207, R2 ;  /* 0x0000000200cf7308 */ /* 0x0005e20000000800 */
[----:B------:R-:W-:Y:S02]  /*c7d0*/  IMAD.MOV.U32 R169, RZ, RZ, R167 ;  /* 0x000000ffffa97224 */ /* 0x000fe400078e00a7 */
[----:B------:R-:W-:Y:S02]  /*c7e0*/  IMAD.MOV.U32 R180, RZ, RZ, R192 ;  /* 0x000000ffffb47224 */ /* 0x000fe400078e00c0 */
        /* <DEDUP_REMOVED lines=9> */
[----:B------:R-:W-:Y:S02]  /*c880*/  IMAD.MOV.U32 R107, RZ, RZ, R239 ;  /* 0x000000ffff6b7224 */ /* 0x000fe400078e00ef */
[----:B------:R-:W-:Y:S01]  /*c890*/  FFMA.FTZ R88, R169, c[0x0][0x2d0], -R85 ;  /* 0x0000b400a9587a23 */ /* 0x000fe20000010855 */
[----:B------:R1:W5:Y:S01]  /*c8a0*/  LDL.LU R239, [R1+0x88] ;  /* 0x0000880001ef7983 */ /* 0x0003620000300800 */
[----:B------:R-:W-:Y:S02]  /*c8b0*/  IMAD.MOV.U32 R169, RZ, RZ, R168 ;  /* 0x000000ffffa97224 */ /* 0x000fe400078e00a8 */
[----:B--2---:R-:W-:Y:S01]  /*c8c0*/  FFMA.FTZ R2, R193, c[0x0][0x2d0], -R92 ;  /* 0x0000b400c1027a23 */ /* 0x004fe2000001085c */
[----:B------:R-:W-:Y:S01]  /*c8d0*/  MOV R193, R177 ;  /* 0x000000b100c17202 */ /* 0x000fe20000000f00 */
[----:B------:R-:W-:Y:S01]  /*c8e0*/  IMAD.MOV.U32 R177, RZ, RZ, R171 ;  /* 0x000000ffffb17224 */ /* 0x000fe200078e00ab */
[----:B------:R-:W-:Y:S01]  /*c8f0*/  MOV R171, R164 ;  /* 0x000000a400ab7202 */ /* 0x000fe20000000f00 */
[----:B------:R2:W-:Y:S01]  /*c900*/  MUFU.EX2 R172, R2 ;  /* 0x0000000200ac7308 */ /* 0x0005e20000000800 */
[----:B------:R-:W-:Y:S01]  /*c910*/  MOV R181, R193 ;  /* 0x000000c100b57202 */ /* 0x000fe20000000f00 */
[----:B------:R-:W-:Y:S02]  /*c920*/  IMAD.MOV.U32 R193, RZ, RZ, R177 ;  /* 0x000000ffffc17224 */ /* 0x000fe400078e00b1 */
        /* <DEDUP_REMOVED lines=12> */
[----:B------:R-:W-:Y:S01]  /*c9f0*/  MOV R167, R166 ;  /* 0x000000a600a77202 */ /* 0x000fe20000000f00 */
[----:B------:R-:W-:Y:S01]  /*ca00*/  IMAD.MOV.U32 R166, RZ, RZ, R201 ;  /* 0x000000ffffa67224 */ /* 0x000fe200078e00c9 */
[----:B------:R1:W5:Y:S01]  /*ca10*/  LDL.LU R228, [R1+0x84] ;  /* 0x0000840001e47983 */ /* 0x0003620000300800 */
[----:B--2---:R-:W-:Y:S01]  /*ca20*/  FFMA.FTZ R2, R180, c[0x0][0x2d0], -R92 ;  /* 0x0000b400b4027a23 */ /* 0x004fe2000001085c */
[----:B------:R-:W-:Y:S01]  /*ca30*/  MUFU.EX2 R201, R88 ;  /* 0x0000005800c97308 */ /* 0x000fe20000000800 */
[----:B------:R-:W-:Y:S01]  /*ca40*/  IMAD.MOV.U32 R180, RZ, RZ, R192 ;  /* 0x000000ffffb47224 */ /* 0x000fe200078e00c0 */
[----:B------:R-:W-:Y:S01]  /*ca50*/  MOV R192, R176 ;  /* 0x000000b000c07202 */ /* 0x000fe20000000f00 */
[----:B------:R-:W-:Y:S02]  /*ca60*/  IMAD.MOV.U32 R176, RZ, RZ, R235 ;  /* 0x000000ffffb07224 */ /* 0x000fe400078e00eb */
[----:B------:R1:W5:Y:S01]  /*ca70*/  LDL.LU R235, [R1+0x80] ;  /* 0x0000800001eb7983 */ /* 0x0003620000300800 */
[----:B------:R-:W-:Y:S02]  /*ca80*/  FFMA.FTZ R76, R171, c[0x0][0x2d0], -R86 ;  /* 0x0000b400ab4c7a23 */ /* 0x000fe40000010856 */
[----:B------:R-:W-:Y:S01]  /*ca90*/  IMAD.MOV.U32 R171, RZ, RZ, R170 ;  /* 0x000000ffffab7224 */ /* 0x000fe200078e00aa */
[----:B------:R-:W2:Y:S01]  /*caa0*/  LDL.LU R122, [R1+0x18] ;  /* 0x00001800017a7983 */ /* 0x000ea20000300800 */
[----:B------:R4:W1:Y:S01]  /*cab0*/  MUFU.EX2 R177, R2 ;  /* 0x0000000200b17308 */ /* 0x0008620000000800 */
[----:B------:R-:W-:Y:S02]  /*cac0*/  MOV R170, R197 ;  /* 0x000000c500aa7202 */ /* 0x000fe40000000f00 */
[----:B------:R-:W2:Y:S04]  /*cad0*/  LDL.LU R89, [R1+0x1c] ;  /* 0x00001c0001597983 */ /* 0x000ea80000300800 */
[----:B------:R-:W2:Y:S04]  /*cae0*/  LDL.LU R121, [R1+0x24] ;  /* 0x0000240001797983 */ /* 0x000ea80000300800 */
[----:B------:R-:W2:Y:S04]  /*caf0*/  LDL.LU R120, [R1+0x20] ;  /* 0x0000200001787983 */ /* 0x000ea80000300800 */
[----:B------:R-:W2:Y:S01]  /*cb00*/  LDL R218, [R1+0x2c] ;  /* 0x00002c0001da7983 */ /* 0x000ea20000100800 */
[--C-:B----4-:R-:W-:Y:S02]  /*cb10*/  FFMA.FTZ R2, R181, c[0x0][0x2d0], -R92.reuse ;  /* 0x0000b400b5027a23 */ /* 0x110fe4000001085c */
[----:B------:R-:W-:Y:S01]  /*cb20*/  IMAD.MOV.U32 R181, RZ, RZ, R193 ;  /* 0x000000ffffb57224 */ /* 0x000fe200078e00c1 */
[----:B------:R-:W-:Y:S02]  /*cb30*/  MOV R193, R176 ;  /* 0x000000b000c17202 */ /* 0x000fe40000000f00 */
[----:B------:R4:W-:Y:S03]  /*cb40*/  MUFU.EX2 R176, R2 ;  /* 0x0000000200b07308 */ /* 0x0009e60000000800 */
[--C-:B------:R-:W-:Y:S01]  /*cb50*/  FFMA.FTZ R87, R193, c[0x0][0x2d0], -R85.reuse ;  /* 0x0000b400c1577a23 */ /* 0x100fe20000010855 */
[----:B------:R-:W-:Y:S06]  /*cb60*/  MOV R193, R205 ;  /* 0x000000cd00c17202 */ /* 0x000fec0000000f00 */
[----:B------:R-:W-:Y:S01]  /*cb70*/  MUFU.EX2 R205, R87 ;  /* 0x0000005700cd7308 */ /* 0x000fe20000000800 */
[----:B----4-:R-:W-:Y:S09]  /*cb80*/  FFMA.FTZ R2, R181, c[0x0][0x2d0], -R92 ;  /* 0x0000b400b5027a23 */ /* 0x010ff2000001085c */
[----:B------:R4:W1:Y:S02]  /*cb90*/  MUFU.EX2 R183, R2 ;  /* 0x0000000200b77308 */ /* 0x0008640000000800 */
[----:B----4-:R-:W-:Y:S02]  /*cba0*/  FFMA.FTZ R2, R164, c[0x0][0x2d0], -R85 ;  /* 0x0000b400a4027a23 */ /* 0x010fe40000010855 */
[----:B------:R-:W-:Y:S01]  /*cbb0*/  IMAD.MOV.U32 R164, RZ, RZ, R163 ;  /* 0x000000ffffa47224 */ /* 0x000fe200078e00a3 */
[----:B------:R-:W-:Y:S01]  /*cbc0*/  MOV R163, R162 ;  /* 0x000000a200a37202 */ /* 0x000fe20000000f00 */
[----:B------:R-:W-:Y:S02]  /*cbd0*/  IMAD.MOV.U32 R162, RZ, RZ, R161 ;  /* 0x000000ffffa27224 */ /* 0x000fe400078e00a1 */
[----:B------:R-:W-:Y:S01]  /*cbe0*/  IMAD.MOV.U32 R161, RZ, RZ, R158 ;  /* 0x000000ffffa17224 */ /* 0x000fe200078e009e */
[----:B------:R-:W-:Y:S01]  /*cbf0*/  MOV R158, R145 ;  /* 0x00000091009e7202 */ /* 0x000fe20000000f00 */
[----:B------:R-:W-:Y:S02]  /*cc00*/  IMAD.MOV.U32 R145, RZ, RZ, R203 ;  /* 0x000000ffff917224 */ /* 0x000fe400078e00cb */
[----:B------:R-:W-:Y:S02]  /*cc10*/  IMAD.MOV.U32 R203, RZ, RZ, R202 ;  /* 0x000000ffffcb7224 */ /* 0x000fe400078e00ca */
[----:B------:R4:W-:Y:S02]  /*cc20*/  MUFU.EX2 R202, R2 ;  /* 0x0000000200ca7308 */ /* 0x0009e40000000800 */
[--C-:B----4-:R-:W-:Y:S08]  /*cc30*/  FFMA.FTZ R2, R180, c[0x0][0x2d0], -R84.reuse ;  /* 0x0000b400b4027a23 */ /* 0x110ff00000010854 */
[----:B------:R4:W-:Y:S02]  /*cc40*/  MUFU.EX2 R181, R2 ;  /* 0x0000000200b57308 */ /* 0x0009e40000000800 */
[----:B----4-:R-:W-:Y:S02]  /*cc50*/  FFMA.FTZ R2, R169, c[0x0][0x2d0], -R84 ;  /* 0x0000b400a9027a23 */ /* 0x010fe40000010854 */
[----:B------:R-:W-:Y:S02]  /*cc60*/  IMAD.MOV.U32 R169, RZ, RZ, R168 ;  /* 0x000000ffffa97224 */ /* 0x000fe400078e00a8 */
[----:B------:R-:W-:Y:S01]  /*cc70*/  IMAD.MOV.U32 R168, RZ, RZ, R167 ;  /* 0x000000ffffa87224 */ /* 0x000fe200078e00a7 */
[----:B------:R-:W-:Y:S01]  /*cc80*/  MOV R167, R166 ;  /* 0x000000a600a77202 */ /* 0x000fe20000000f00 */
[----:B------:R-:W-:Y:S02]  /*cc90*/  IMAD.MOV.U32 R166, RZ, RZ, R199 ;  /* 0x000000ffffa67224 */ /* 0x000fe400078e00c7 */
[----:B------:R4:W-:Y:S01]  /*cca0*/  MUFU.EX2 R199, R2 ;  /* 0x0000000200c77308 */ /* 0x0009e20000000800 */
[--C-:B------:R-:W-:Y:S02]  /*ccb0*/  FFMA.FTZ R87, R169, c[0x0][0x2d0], -R85.reuse ;  /* 0x0000b400a9577a23 */ /* 0x100fe40000010855 */
[----:B------:R-:W-:Y:S02]  /*ccc0*/  IMAD.MOV.U32 R169, RZ, RZ, R168 ;  /* 0x000000ffffa97224 */ /* 0x000fe400078e00a8 */
[----:B------:R-:W-:Y:S02]  /*ccd0*/  IMAD.MOV.U32 R168, RZ, RZ, R166 ;  /* 0x000000ffffa87224 */ /* 0x000fe400078e00a6 */
[----:B------:R-:W-:Y:S01]  /*cce0*/  FFMA.FTZ R88, R167, c[0x0][0x2d0], -R85 ;  /* 0x0000b400a7587a23 */ /* 0x000fe20000010855 */
[----:B------:R-:W-:Y:S03]  /*ccf0*/  MOV R167, R165 ;  /* 0x000000a500a77202 */ /* 0x000fe60000000f00 */
[----:B------:R-:W-:Y:S01]  /*cd00*/  MUFU.EX2 R195, R88 ;  /* 0x0000005800c37308 */ /* 0x000fe20000000800 */
[----:B----4-:R-:W-:Y:S02]  /*cd10*/  FFMA.FTZ R2, R164, c[0x0][0x2d0], -R84 ;  /* 0x0000b400a4027a23 */ /* 0x010fe40000010854 */
[----:B------:R-:W-:Y:S01]  /*cd20*/  IMAD.MOV.U32 R164, RZ, RZ, R163 ;  /* 0x000000ffffa47224 */ /* 0x000fe200078e00a3 */
[----:B------:R-:W-:Y:S01]  /*cd30*/  MOV R163, R162 ;  /* 0x000000a200a37202 */ /* 0x000fe20000000f00 */
[----:B------:R-:W-:Y:S05]  /*cd40*/  IMAD.MOV.U32 R162, RZ, RZ, R200 ;  /* 0x000000ffffa27224 */ /* 0x000fea00078e00c8 */
[----:B------:R4:W-:Y:S01]  /*cd50*/  MUFU.EX2 R200, R2 ;  /* 0x0000000200c87308 */ /* 0x0009e20000000800 */
[----:B------:R-:W-:Y:S01]  /*cd60*/  IMAD.MOV.U32 R166, RZ, RZ, R164 ;  /* 0x000000ffffa67224 */ /* 0x000fe200078e00a4 */
[----:B------:R-:W-:Y:S01]  /*cd70*/  MOV R165, R163 ;  /* 0x000000a300a57202 */ /* 0x000fe20000000f00 */
[----:B------:R-:W-:Y:S01]  /*cd80*/  IMAD.MOV.U32 R164, RZ, RZ, R162 ;  /* 0x000000ffffa47224 */ /* 0x000fe200078e00a2 */
[----:B------:R-:W-:Y:S01]  /*cd90*/  MOV R163, R107 ;  /* 0x0000006b00a37202 */ /* 0x000fe20000000f00 */
[----:B------:R-:W-:Y:S02]  /*cda0*/  IMAD.MOV.U32 R162, RZ, RZ, R106 ;  /* 0x000000ffffa27224 */ /* 0x000fe400078e006a */
[--C-:B------:R-:W-:Y:S02]  /*cdb0*/  FFMA.FTZ R106, R196, c[0x0][0x2d0], -R85.reuse ;  /* 0x0000b400c46a7a23 */ /* 0x100fe40000010855 */
[----:B------:R-:W-:Y:S02]  /*cdc0*/  FFMA.FTZ R107, R198, c[0x0][0x2d0], -R85 ;  /* 0x0000b400c66b7a23 */ /* 0x000fe40000010855 */
[----:B------:R1:W-:Y:S01]  /*cdd0*/  MUFU.EX2 R198, R76 ;  /* 0x0000004c00c67308 */ /* 0x0003e20000000800 */
[--C-:B------:R-:W-:Y:S01]  /*cde0*/  FFMA.FTZ R96, R165, c[0x0][0x2d0], -R84.reuse ;  /* 0x0000b400a5607a23 */ /* 0x100fe20000010854 */
[----:B------:R-:W-:Y:S01]  /*cdf0*/  MOV R165, R160 ;  /* 0x000000a000a57202 */ /* 0x000fe20000000f00 */
[--C-:B------:R-:W-:Y:S02]  /*ce00*/  FFMA.FTZ R117, R164, c[0x0][0x2d0], -R84.reuse ;  /* 0x0000b400a4757a23 */ /* 0x100fe40000010854 */
[----:B------:R-:W-:Y:S01]  /*ce10*/  FFMA.FTZ R119, R163, c[0x0][0x2d0], -R84 ;  /* 0x0000b400a3777a23 */ /* 0x000fe20000010854 */
[----:B------:R-:W-:Y:S01]  /*ce20*/  MOV R163, R152 ;  /* 0x0000009800a37202 */ /* 0x000fe20000000f00 */
[--C-:B------:R-:W-:Y:S02]  /*ce30*/  FFMA.FTZ R152, R105, c[0x0][0x2d0], -R86.reuse ;  /* 0x0000b40069987a23 */ /* 0x100fe40000010856 */
[----:B------:R-:W-:Y:S01]  /*ce40*/  IMAD.MOV.U32 R164, RZ, RZ, R155 ;  /* 0x000000ffffa47224 */ /* 0x000fe200078e009b */
[----:B------:R-:W-:Y:S01]  /*ce50*/  MUFU.EX2 R107, R107 ;  /* 0x0000006b006b7308 */ /* 0x000fe20000000800 */
[----:B------:R-:W-:Y:S02]  /*ce60*/  FFMA.FTZ R155, R103, c[0x0][0x2d0], -R86 ;  /* 0x0000b400679b7a23 */ /* 0x000fe40000010856 */
[----:B----4-:R-:W-:Y:S02]  /*ce70*/  FFMA.FTZ R2, R203, c[0x0][0x2d0], -R84 ;  /* 0x0000b400cb027a23 */ /* 0x010fe40000010854 */
[--C-:B------:R-:W-:Y:S02]  /*ce80*/  FFMA.FTZ R103, R227, c[0x0][0x2d0], -R92.reuse ;  /* 0x0000b400e3677a23 */ /* 0x100fe4000001085c */
[--C-:B------:R-:W-:Y:S02]  /*ce90*/  FFMA.FTZ R105, R226, c[0x0][0x2d0], -R92.reuse ;  /* 0x0000b400e2697a23 */ /* 0x100fe4000001085c */
[----:B------:R-:W-:Y:S01]  /*cea0*/  FFMA.FTZ R160, R71, c[0x0][0x2d0], -R92 ;  /* 0x0000b40047a07a23 */ /* 0x000fe2000001085c */
[----:B------:R4:W-:Y:S01]  /*ceb0*/  MUFU.EX2 R203, R2 ;  /* 0x0000000200cb7308 */ /* 0x0009e20000000800 */
[----:B-1----:R-:W1:Y:S09]  /*cec0*/  LDSM.16.MT88.4 R76, [R232+0x1000] ;  /* 0x00100000e84c783b */ /* 0x002e720000004200 */
[----:B------:R-:W-:Y:S01]  /*ced0*/  MUFU.EX2 R106, R106 ;  /* 0x0000006a006a7308 */ /* 0x000fe20000000800 */
[--C-:B----4-:R-:W-:Y:S09]  /*cee0*/  FFMA.FTZ R2, R193, c[0x0][0x2d0], -R86.reuse ;  /* 0x0000b400c1027a23 */ /* 0x110ff20000010856 */
[----:B------:R-:W-:Y:S10]  /*cef0*/  MUFU.EX2 R193, R87 ;  /* 0x0000005700c17308 */ /* 0x000ff40000000800 */
[----:B------:R4:W-:Y:S01]  /*cf00*/  MUFU.EX2 R180, R2 ;  /* 0x0000000200b47308 */ /* 0x0009e20000000800 */
[-C--:B-1----:R-:W-:Y:S08]  /*cf10*/  HMMA.16816.F32.BF16 R52, R72, R76.reuse, R52 ;  /* 0x0000004c4834723c */ /* 0x082ff00000041834 */
[C---:B------:R-:W-:Y:S07]  /*cf20*/  HMMA.16816.F32.BF16 R56, R80.reuse, R76, R56 ;  /* 0x0000004c5038723c */ /* 0x040fee0000041838 */
[----:B---3--:R-:W-:Y:S01]  /*cf30*/  F2FP.BF16.PACK_AB R76, R178, R173 ;  /* 0x000000adb24c723e */ /* 0x008fe200000010ff */
[-C--:B------:R-:W-:Y:S01]  /*cf40*/  HMMA.16816.F32.BF16 R60, R80, R78.reuse, R60 ;  /* 0x0000004e503c723c */ /* 0x080fe2000004183c */
[----:B----4-:R-:W-:Y:S01]  /*cf50*/  FFMA.FTZ R2, R192, c[0x0][0x2d0], -R86 ;  /* 0x0000b400c0027a23 */ /* 0x010fe20000010856 */
[----:B------:R-:W-:Y:S02]  /*cf60*/  LDSM.16.MT88.4 R80, [R233+0x1800] ;  /* 0x00180000e950783b */ /* 0x000fe40000004200 */
[----:B------:R-:W-:Y:S01]  /*cf70*/  F2FP.BF16.PACK_AB R77, R177, R172 ;  /* 0x000000acb14d723e */ /* 0x000fe200000010ff */
[----:B------:R1:W-:Y:S03]  /*cf80*/  MUFU.EX2 R197, R2 ;  /* 0x0000000200c57308 */ /* 0x0003e60000000800 */
[----:B------:R-:W-:Y:S07]  /*cf90*/  HMMA.16816.F32.BF16 R64, R72, R78, R64 ;  /* 0x0000004e4840723c */ /* 0x000fee0000041840 */
[----:B------:R-:W-:Y:S02]  /*cfa0*/  F2FP.BF16.PACK_AB R72, R212, R211 ;  /* 0x000000d3d448723e */ /* 0x000fe400000010ff */
[----:B------:R-:W-:Y:S03]  /*cfb0*/  F2FP.BF16.PACK_AB R74, R213, R214 ;  /* 0x000000d6d54a723e */ /* 0x000fe600000010ff */
[----:B------:R-:W-:Y:S02]  /*cfc0*/  F2FP.BF16.PACK_AB R73, R209, R174 ;  /* 0x000000aed149723e */ /* 0x000fe400000010ff */
[----:B------:R-:W-:Y:S02]  /*cfd0*/  F2FP.BF16.PACK_AB R75, R208, R206 ;  /* 0x000000ced04b723e */ /* 0x000fe400000010ff */
[----:B------:R-:W-:Y:S01]  /*cfe0*/  F2FP.BF16.PACK_AB R78, R207, R179 ;  /* 0x000000b3cf4e723e */ /* 0x000fe200000010ff */
[----:B--2---:R-:W-:Y:S01]  /*cff0*/  FFMA.FTZ R69, R69, R122, R100 ;  /* 0x0000007a45457223 */ /* 0x004fe20000010064 */
[----:B------:R-:W-:Y:S01]  /*d000*/  F2FP.BF16.PACK_AB R79, R183, R176 ;  /* 0x000000b0b74f723e */ /* 0x000fe200000010ff */
[----:B------:R-:W-:Y:S01]  /*d010*/  MUFU.EX2 R122, R93 ;  /* 0x0000005d007a7308 */ /* 0x000fe20000000800 */
[----:B------:R-:W-:Y:S02]  /*d020*/  FFMA.FTZ R100, R145, c[0x0][0x2d0], -R92 ;  /* 0x0000b40091647a23 */ /* 0x000fe4000001085c */
[----:B-1----:R-:W-:Y:S02]  /*d030*/  FFMA.FTZ R2, R171, c[0x0][0x2d0], -R86 ;  /* 0x0000b400ab027a23 */ /* 0x002fe40000010856 */
[----:B------:R-:W-:Y:S02]  /*d040*/  FFMA.FTZ R3, R3, R89, R90 ;  /* 0x0000005903037223 */ /* 0x000fe4000001005a */
[----:B------:R-:W-:Y:S02]  /*d050*/  FFMA.FTZ R145, R222, c[0x0][0x2d0], -R92 ;  /* 0x0000b400de917a23 */ /* 0x000fe4000001085c */
[----:B------:R-:W-:Y:S01]  /*d060*/  FADD.FTZ R3, R115, R3 ;  /* 0x0000000373037221 */ /* 0x000fe20000010000 */
[----:B------:R1:W-:Y:S01]  /*d070*/  MUFU.EX2 R196, R2 ;  /* 0x0000000200c47308 */ /* 0x0003e20000000800 */
[----:B------:R-:W-:Y:S02]  /*d080*/  FFMA.FTZ R0, R0, R120, R95 ;  /* 0x0000007800007223 */ /* 0x000fe4000001005f */
[----:B------:R-:W-:Y:S01]  /*d090*/  FADD.FTZ R71, R223, R69 ;  /* 0x00000045df477221 */ /* 0x000fe20000010000 */
[----:B------:R-:W-:Y:S01]  /*d0a0*/  ISETP.GT.AND P0, PT, R204, R218, PT ;  /* 0x000000dacc00720c */ /* 0x000fe20003f04270 */
[----:B------:R-:W-:Y:S01]  /*d0b0*/  FADD.FTZ R69, R111, R0 ;  /* 0x000000006f457221 */ /* 0x000fe20000010000 */
[----:B------:R-:W-:Y:S01]  /*d0c0*/  MOV R204, R247 ;  /* 0x000000f700cc7202 */ /* 0x000fe20000000f00 */
[----:B------:R-:W-:Y:S03]  /*d0d0*/  FFMA.FTZ R68, R68, R121, R112 ;  /* 0x0000007944447223 */ /* 0x000fe60000010070 */
[----:B------:R-:W-:Y:S01]  /*d0e0*/  MUFU.EX2 R112, R100 ;  /* 0x0000006400707308 */ /* 0x000fe20000000800 */
[----:B------:R-:W-:Y:S09]  /*d0f0*/  FADD.FTZ R68, R113, R68 ;  /* 0x0000004471447221 */ /* 0x000ff20000010000 */
[----:B------:R-:W-:Y:S01]  /*d100*/  MUFU.EX2 R100, R119 ;  /* 0x0000007700647308 */ /* 0x000fe20000000800 */
[--C-:B-1----:R-:W-:Y:S09]  /*d110*/  FFMA.FTZ R2, R170, c[0x0][0x2d0], -R92.reuse ;  /* 0x0000b400aa027a23 */ /* 0x102ff2000001085c */
[----:B------:R1:W-:Y:S10]  /*d120*/  MUFU.EX2 R123, R2 ;  /* 0x00000002007b7308 */ /* 0x0003f40000000800 */
[----:B------:R-:W-:Y:S10]  /*d130*/  MUFU.EX2 R113, R102 ;  /* 0x0000006600717308 */ /* 0x000ff40000000800 */
[----:B------:R-:W-:Y:S01]  /*d140*/  MUFU.EX2 R102, R118 ;  /* 0x0000007600667308 */ /* 0x000fe20000000800 */
[----:B-1----:R-:W-:Y:S02]  /*d150*/  FFMA.FTZ R2, R169, c[0x0][0x2d0], -R92 ;  /* 0x0000b400a9027a23 */ /* 0x002fe4000001085c */
[----:B------:R-:W-:Y:S07]  /*d160*/  IMAD.MOV.U32 R169, RZ, RZ, R138 ;  /* 0x000000ffffa97224 */ /* 0x000fee00078e008a */
[----:B------:R1:W-:Y:S01]  /*d170*/  MUFU.EX2 R190, R2 ;  /* 0x0000000200be7308 */ /* 0x0003e20000000800 */
[----:B------:R-:W-:Y:S09]  /*d180*/  FADD.FTZ R0, R169, R71 ;  /* 0x00000047a9007221 */ /* 0x000ff20000010000 */
[----:B------:R-:W-:Y:S10]  /*d190*/  MUFU.EX2 R138, R96 ;  /* 0x00000060008a7308 */ /* 0x000ff40000000800 */
[----:B------:R-:W-:Y:S01]  /*d1a0*/  MUFU.EX2 R121, R99 ;  /* 0x0000006300797308 */ /* 0x000fe20000000800 */
[--C-:B-1----:R-:W-:Y:S01]  /*d1b0*/  FFMA.FTZ R2, R168, c[0x0][0x2d0], -R92.reuse ;  /* 0x0000b400a8027a23 */ /* 0x102fe2000001085c */
[----:B------:R-:W-:Y:S08]  /*d1c0*/  MOV R168, R134 ;  /* 0x0000008600a87202 */ /* 0x000ff00000000f00 */
[----:B------:R1:W-:Y:S01]  /*d1d0*/  MUFU.EX2 R192, R2 ;  /* 0x0000000200c07308 */ /* 0x0003e20000000800 */
[----:B------:R-:W-:Y:S02]  /*d1e0*/  FADD.FTZ R3, R168, R3 ;  /* 0x00000003a8037221 */ /* 0x000fe40000010000 */
[----:B------:R-:W-:Y:S02]  /*d1f0*/  LDSM.16.MT88.4 R168, [R233+0x3000] ;  /* 0x00300000e9a8783b */ /* 0x000fe40000004200 */
[----:B------:R-:W-:Y:S04]  /*d200*/  FADD.FTZ R3, R164, R3 ;  /* 0x00000003a4037221 */ /* 0x000fe80000010000 */
[----:B------:R-:W-:Y:S01]  /*d210*/  FADD.FTZ R3, R132, R3 ;  /* 0x0000000384037221 */ /* 0x000fe20000010000 */
[----:B------:R-:W-:Y:S01]  /*d220*/  MUFU.EX2 R134, R98 ;  /* 0x0000006200867308 */ /* 0x000fe20000000800 */
[----:B------:R-:W-:Y:S09]  /*d230*/  MOV R132, R136 ;  /* 0x0000008800847202 */ /* 0x000ff20000000f00 */
[----:B------:R-:W-:Y:S01]  /*d240*/  MUFU.EX2 R98, R152 ;  /* 0x0000009800627308 */ /* 0x000fe20000000800 */
[----:B-1----:R-:W-:Y:S01]  /*d250*/  FFMA.FTZ R2, R167, c[0x0][0x2d0], -R92 ;  /* 0x0000b400a7027a23 */ /* 0x002fe2000001085c */
[----:B------:R-:W-:Y:S01]  /*d260*/  MOV R167, R162 ;  /* 0x000000a200a77202 */ /* 0x000fe20000000f00 */
[----:B------:R-:W-:Y:S02]  /*d270*/  IMAD.MOV.U32 R162, RZ, RZ, R104 ;  /* 0x000000ffffa27224 */ /* 0x000fe400078e0068 */
[----:B------:R-:W-:Y:S05]  /*d280*/  FFMA.FTZ R104, R191, c[0x0][0x2d0], -R86 ;  /* 0x0000b400bf687a23 */ /* 0x000fea0000010856 */
[----:B------:R1:W-:Y:S10]  /*d290*/  MUFU.EX2 R194, R2 ;  /* 0x0000000200c27308 */ /* 0x0003f40000000800 */
[----:B------:R-:W-:Y:S10]  /*d2a0*/  MUFU.EX2 R120, R101 ;  /* 0x0000006500787308 */ /* 0x000ff40000000800 */
[----:B------:R-:W-:Y:S01]  /*d2b0*/  MUFU.EX2 R101, R117 ;  /* 0x0000007500657308 */ /* 0x000fe20000000800 */
[----:B-1----:R-:W-:Y:S02]  /*d2c0*/  FFMA.FTZ R2, R166, c[0x0][0x2d0], -R84 ;  /* 0x0000b400a6027a23 */ /* 0x002fe40000010854 */
[----:B------:R-:W-:Y:S02]  /*d2d0*/  IMAD.MOV.U32 R166, RZ, RZ, R161 ;  /* 0x000000ffffa67224 */ /* 0x000fe400078e00a1 */
[----:B------:R-:W-:Y:S02]  /*d2e0*/  FFMA.FTZ R161, R91, c[0x0][0x2d0], -R86 ;  /* 0x0000b4005ba17a23 */ /* 0x000fe40000010856 */
[----:B------:R-:W1:Y:S03]  /*d2f0*/  LDSM.16.MT88.4 R84, [R229+0x1800] ;  /* 0x00180000e554783b */ /* 0x000e660000004200 */
[----:B------:R2:W-:Y:S01]  /*d300*/  MUFU.EX2 R191, R2 ;  /* 0x0000000200bf7308 */ /* 0x0005e20000000800 */
[----:B------:R-:W-:Y:S04]  /*d310*/  FADD.FTZ R69, R166, R69 ;  /* 0x00000045a6457221 */ /* 0x000fe80000010000 */
[----:B------:R-:W3:Y:S05]  /*d320*/  LDSM.16.MT88.4 R88, [R230+0x1800] ;  /* 0x00180000e658783b */ /* 0x000eea0000004200 */
[----:B------:R-:W-:Y:S10]  /*d330*/  MUFU.EX2 R111, R104 ;  /* 0x00000068006f7308 */ /* 0x000ff40000000800 */
[----:B------:R-:W-:Y:S01]  /*d340*/  MUFU.EX2 R104, R116 ;  /* 0x0000007400687308 */ /* 0x000fe20000000800 */
[--C-:B--2---:R-:W-:Y:S02]  /*d350*/  FFMA.FTZ R2, R158, c[0x0][0x2d0], -R92.reuse ;  /* 0x0000b4009e027a23 */ /* 0x104fe4000001085c */
[----:B------:R-:W-:Y:S07]  /*d360*/  FFMA.FTZ R158, R189, c[0x0][0x2d0], -R92 ;  /* 0x0000b400bd9e7a23 */ /* 0x000fee000001085c */
[----:B------:R2:W-:Y:S01]  /*d370*/  MUFU.EX2 R189, R94 ;  /* 0x0000005e00bd7308 */ /* 0x0005e20000000800 */
[-C--:B-1----:R-:W-:Y:S09]  /*d380*/  HMMA.16816.F32.BF16 R4, R72, R84.reuse, R4 ;  /* 0x000000544804723c */ /* 0x082ff20000041804 */
[----:B------:R1:W-:Y:S01]  /*d390*/  MUFU.EX2 R115, R2 ;  /* 0x0000000200737308 */ /* 0x0003e20000000800 */
[C---:B------:R-:W-:Y:S09]  /*d3a0*/  HMMA.16816.F32.BF16 R8, R76.reuse, R84, R8 ;  /* 0x000000544c08723c */ /* 0x040ff20000041808 */
[----:B------:R-:W4:Y:S01]  /*d3b0*/  MUFU.EX2 R99, R126 ;  /* 0x0000007e00637308 */ /* 0x000f220000000800 */
[----:B--2---:R-:W2:Y:S01]  /*d3c0*/  LDSM.16.MT88.4 R92, [R232+0x1800] ;  /* 0x00180000e85c783b */ /* 0x004ea20000004200 */
[-C--:B------:R-:W-:Y:S08]  /*d3d0*/  HMMA.16816.F32.BF16 R12, R76, R86.reuse, R12 ;  /* 0x000000564c0c723c */ /* 0x080ff0000004180c */
[C---:B------:R-:W-:Y:S01]  /*d3e0*/  HMMA.16816.F32.BF16 R16, R72.reuse, R86, R16 ;  /* 0x000000564810723c */ /* 0x040fe20000041810 */
[----:B------:R-:W-:Y:S03]  /*d3f0*/  LDSM.16.MT88.4 R84, [R233+0x2000] ;  /* 0x00200000e954783b */ /* 0x000fe60000004200 */
[----:B-1----:R-:W-:Y:S02]  /*d400*/  FADD.FTZ R2, R167, R68 ;  /* 0x00000044a7027221 */ /* 0x002fe40000010000 */
[----:B------:R-:W-:Y:S02]  /*d410*/  FADD.FTZ R68, R165, R0 ;  /* 0x00000000a5447221 */ /* 0x000fe40000010000 */
[-C--:B------:R-:W-:Y:S01]  /*d420*/  HMMA.16816.F32.BF16 R20, R72, R80.reuse, R20 ;  /* 0x000000504814723c */ /* 0x080fe20000041814 */
[----:B------:R-:W-:Y:S03]  /*d430*/  FADD.FTZ R2, R163, R2 ;  /* 0x00000002a3027221 */ /* 0x000fe60000010000 */
[----:B------:R-:W-:Y:S02]  /*d440*/  FADD.FTZ R0, R162, R69 ;  /* 0x00000045a2007221 */ /* 0x000fe40000010000 */
[----:B------:R-:W-:Y:S02]  /*d450*/  FADD.FTZ R71, R109, R2 ;  /* 0x000000026d477221 */ /* 0x000fe40000010000 */
[C---:B------:R-:W-:Y:S01]  /*d460*/  HMMA.16816.F32.BF16 R24, R76.reuse, R80, R24 ;  /* 0x000000504c18723c */ /* 0x040fe20000041818 */
[----:B------:R-:W-:Y:S01]  /*d470*/  FADD.FTZ R69, R108, R0 ;  /* 0x000000006c457221 */ /* 0x000fe20000010000 */
[----:B------:R-:W-:Y:S02]  /*d480*/  MUFU.EX2 R109, R103 ;  /* 0x00000067006d7308 */ /* 0x000fe40000000800 */
[----:B------:R-:W-:Y:S02]  /*d490*/  FADD.FTZ R68, R139, R68 ;  /* 0x000000448b447221 */ /* 0x000fe40000010000 */
[----:B------:R-:W-:Y:S01]  /*d4a0*/  FADD.FTZ R0, R133, R3 ;  /* 0x0000000385007221 */ /* 0x000fe20000010000 */
[----:B------:R-:W-:Y:S01]  /*d4b0*/  MOV R133, R135 ;  /* 0x0000008700857202 */ /* 0x000fe20000000f00 */
[-C--:B------:R-:W-:Y:S01]  /*d4c0*/  HMMA.16816.F32.BF16 R28, R76, R82.reuse, R28 ;  /* 0x000000524c1c723c */ /* 0x080fe2000004181c */
[----:B------:R-:W-:Y:S03]  /*d4d0*/  FADD.FTZ R2, R140, R68 ;  /* 0x000000448c027221 */ /* 0x000fe60000010000 */
[----:B------:R-:W-:Y:S01]  /*d4e0*/  FADD.FTZ R0, R151, R0 ;  /* 0x0000000097007221 */ /* 0x000fe20000010000 */
[----:B------:R-:W-:Y:S01]  /*d4f0*/  MUFU.EX2 R103, R114 ;  /* 0x0000007200677308 */ /* 0x000fe20000000800 */
[----:B------:R-:W-:Y:S02]  /*d500*/  FADD.FTZ R2, R159, R2 ;  /* 0x000000029f027221 */ /* 0x000fe40000010000 */
[C---:B------:R-:W-:Y:S01]  /*d510*/  HMMA.16816.F32.BF16 R32, R72.reuse, R82, R32 ;  /* 0x000000524820723c */ /* 0x040fe20000041820 */
[----:B------:R-:W1:Y:S03]  /*d520*/  LDSM.16.MT88.4 R80, [R229+0x2000] ;  /* 0x00200000e550783b */ /* 0x000e660000004200 */
[----:B------:R-:W-:Y:S02]  /*d530*/  FADD.FTZ R96, R154, R2 ;  /* 0x000000029a607221 */ /* 0x000fe40000010000 */
[----:B------:R-:W-:Y:S01]  /*d540*/  FADD.FTZ R3, R124, R69 ;  /* 0x000000457c037221 */ /* 0x000fe20000010000 */
[----:B------:R-:W-:Y:S01]  /*d550*/  MUFU.EX2 R108, R105 ;  /* 0x00000069006c7308 */ /* 0x000fe20000000800 */
[-C--:B---3--:R-:W-:Y:S01]  /*d560*/  HMMA.16816.F32.BF16 R36, R72, R88.reuse, R36 ;  /* 0x000000584824723c */ /* 0x088fe20000041824 */
[----:B------:R-:W-:Y:S03]  /*d570*/  FADD.FTZ R69, R153, R0 ;  /* 0x0000000099457221 */ /* 0x000fe60000010000 */
[----:B------:R-:W-:Y:S01]  /*d580*/  FADD.FTZ R68, R144, R71 ;  /* 0x0000004790447221 */ /* 0x000fe20000010000 */
[----:B----4-:R-:W-:Y:S01]  /*d590*/  F2FP.BF16.PACK_AB R124, R98, R99 ;  /* 0x00000063627c723e */ /* 0x010fe200000010ff */
[----:B------:R-:W-:Y:S02]  /*d5a0*/  FADD.FTZ R3, R125, R3 ;  /* 0x000000037d037221 */ /* 0x000fe40000010000 */
[C---:B------:R-:W-:Y:S01]  /*d5b0*/  HMMA.16816.F32.BF16 R40, R76.reuse, R88, R40 ;  /* 0x000000584c28723c */ /* 0x040fe20000041828 */
[----:B------:R-:W-:Y:S03]  /*d5c0*/  MUFU.EX2 R71, R160 ;  /* 0x000000a000477308 */ /* 0x000fe60000000800 */
[----:B------:R-:W-:Y:S02]  /*d5d0*/  FADD.FTZ R2, R141, R3 ;  /* 0x000000038d027221 */ /* 0x000fe40000010000 */
[----:B------:R-:W-:Y:S01]  /*d5e0*/  FADD.FTZ R3, R130, R69 ;  /* 0x0000004582037221 */ /* 0x000fe20000010000 */
[----:B------:R-:W-:Y:S01]  /*d5f0*/  F2FP.BF16.PACK_AB R130, R102, R104 ;  /* 0x000000686682723e */ /* 0x000fe200000010ff */
[-C--:B------:R-:W-:Y:S01]  /*d600*/  HMMA.16816.F32.BF16 R44, R76, R90.reuse, R44 ;  /* 0x0000005a4c2c723c */ /* 0x080fe2000004182c */
[----:B------:R-:W-:Y:S02]  /*d610*/  FADD.FTZ R2, R127, R2 ;  /* 0x000000027f027221 */ /* 0x000fe40000010000 */
[----:B------:R-:W3:Y:S01]  /*d620*/  MUFU.EX2 R105, R110 ;  /* 0x0000006e00697308 */ /* 0x000ee20000000800 */
[----:B------:R-:W-:Y:S02]  /*d630*/  FADD.FTZ R3, R143, R3 ;  /* 0x000000038f037221 */ /* 0x000fe40000010000 */
[----:B------:R-:W-:Y:S01]  /*d640*/  FADD.FTZ R2, R128, R2 ;  /* 0x0000000280027221 */ /* 0x000fe20000010000 */
[----:B------:R-:W-:Y:S01]  /*d650*/  F2FP.BF16.PACK_AB R128, R106, R107 ;  /* 0x0000006b6a80723e */ /* 0x000fe200000010ff */
[C---:B------:R-:W-:Y:S01]  /*d660*/  HMMA.16816.F32.BF16 R48, R72.reuse, R90, R48 ;  /* 0x0000005a4830723c */ /* 0x040fe20000041830 */
[----:B------:R-:W4:Y:S03]  /*d670*/  LDSM.16.MT88.4 R88, [R230+0x2000] ;  /* 0x00200000e658783b */ /* 0x000f260000004200 */
[----:B------:R-:W-:Y:S02]  /*d680*/  FADD.FTZ R68, R146, R68 ;  /* 0x0000004492447221 */ /* 0x000fe40000010000 */
[----:B------:R-:W-:Y:S02]  /*d690*/  FADD.FTZ R2, R175, R2 ;  /* 0x00000002af027221 */ /* 0x000fe40000010000 */
[-C--:B--2---:R-:W-:Y:S01]  /*d6a0*/  HMMA.16816.F32.BF16 R52, R72, R92.reuse, R52 ;  /* 0x0000005c4834723c */ /* 0x084fe20000041834 */
[----:B------:R-:W-:Y:S03]  /*d6b0*/  FADD.FTZ R0, R148, R68 ;  /* 0x0000004494007221 */ /* 0x000fe60000010000 */
[----:B------:R-:W-:Y:S02]  /*d6c0*/  FADD.FTZ R2, R210, R2 ;  /* 0x00000002d2027221 */ /* 0x000fe40000010000 */
[----:B------:R-:W-:Y:S01]  /*d6d0*/  FADD.FTZ R0, R131, R0 ;  /* 0x0000000083007221 */ /* 0x000fe20000010000 */
[----:B------:R-:W-:Y:S01]  /*d6e0*/  F2FP.BF16.PACK_AB R131, R100, R101 ;  /* 0x000000656483723e */ /* 0x000fe200000010ff */
[C---:B------:R-:W-:Y:S01]  /*d6f0*/  HMMA.16816.F32.BF16 R56, R76.reuse, R92, R56 ;  /* 0x0000005c4c38723c */ /* 0x040fe20000041838 */
[----:B------:R-:W-:Y:S03]  /*d700*/  FADD.FTZ R3, R149, R3 ;  /* 0x0000000395037221 */ /* 0x000fe60000010000 */
[----:B------:R-:W-:Y:S01]  /*d710*/  FADD.FTZ R0, R142, R0 ;  /* 0x000000008e007221 */ /* 0x000fe20000010000 */
[----:B---3--:R-:W-:Y:S01]  /*d720*/  F2FP.BF16.PACK_AB R129, R103, R105 ;  /* 0x000000696781723e */ /* 0x008fe200000010ff */
[----:B------:R-:W-:Y:S02]  /*d730*/  FADD.FTZ R68, R150, R96 ;  /* 0x0000006096447221 */ /* 0x000fe40000010000 */
[-C--:B------:R-:W-:Y:S01]  /*d740*/  HMMA.16816.F32.BF16 R60, R76, R94.reuse, R60 ;  /* 0x0000005e4c3c723c */ /* 0x080fe2000004183c */
[----:B------:R-:W-:Y:S03]  /*d750*/  FADD.FTZ R69, R147, R0 ;  /* 0x0000000093457221 */ /* 0x000fe60000010000 */
[----:B------:R-:W-:Y:S03]  /*d760*/  FADD.FTZ R68, R156, R68 ;  /* 0x000000449c447221 */ /* 0x000fe60000010000 */
[----:B------:R-:W-:Y:S01]  /*d770*/  F2FP.BF16.PACK_AB R76, R197, R180 ;  /* 0x000000b4c54c723e */ /* 0x000fe200000010ff */
[----:B------:R-:W-:Y:S01]  /*d780*/  HMMA.16816.F32.BF16 R64, R72, R94, R64 ;  /* 0x0000005e4840723c */ /* 0x000fe20000041840 */
[----:B------:R-:W-:Y:S01]  /*d790*/  F2FP.BF16.PACK_AB R78, R196, R198 ;  /* 0x000000c6c44e723e */ /* 0x000fe200000010ff */
[----:B------:R-:W2:Y:S02]  /*d7a0*/  LDSM.16.MT88.4 R92, [R232+0x2000] ;  /* 0x00200000e85c783b */ /* 0x000ea40000004200 */
[----:B------:R-:W-:Y:S01]  /*d7b0*/  F2FP.BF16.PACK_AB R77, R190, R123 ;  /* 0x0000007bbe4d723e */ /* 0x000fe200000010ff */
[----:B------:R-:W-:Y:S01]  /*d7c0*/  FADD.FTZ R68, R157, R68 ;  /* 0x000000449d447221 */ /* 0x000fe20000010000 */
[----:B------:R-:W-:Y:S02]  /*d7d0*/  F2FP.BF16.PACK_AB R79, R194, R192 ;  /* 0x000000c0c24f723e */ /* 0x000fe400000010ff */
[----:B------:R-:W-:Y:S01]  /*d7e0*/  F2FP.BF16.PACK_AB R72, R201, R182 ;  /* 0x000000b6c948723e */ /* 0x000fe200000010ff */
[----:B------:R-:W-:Y:S03]  /*d7f0*/  FADD.FTZ R0, R217, R68 ;  /* 0x00000044d9007221 */ /* 0x000fe60000010000 */
[----:B------:R-:W-:Y:S01]  /*d800*/  F2FP.BF16.PACK_AB R74, R205, R202 ;  /* 0x000000cacd4a723e */ /* 0x000fe200000010ff */
[----:B------:R-:W-:Y:S01]  /*d810*/  FADD.FTZ R0, R211, R0 ;  /* 0x00000000d3007221 */ /* 0x000fe20000010000 */
[----:B------:R-:W-:Y:S02]  /*d820*/  F2FP.BF16.PACK_AB R73, R199, R181 ;  /* 0x000000b5c749723e */ /* 0x000fe400000010ff */
[----:B------:R-:W-:Y:S07]  /*d830*/  F2FP.BF16.PACK_AB R75, R203, R200 ;  /* 0x000000c8cb4b723e */ /* 0x000fee00000010ff */
[-C--:B-1----:R-:W-:Y:S08]  /*d840*/  HMMA.16816.F32.BF16 R4, R72, R80.reuse, R4 ;  /* 0x000000504804723c */ /* 0x082ff00000041804 */
[C---:B------:R-:W-:Y:S08]  /*d850*/  HMMA.16816.F32.BF16 R8, R76.reuse, R80, R8 ;  /* 0x000000504c08723c */ /* 0x040ff00000041808 */
[-C--:B------:R-:W-:Y:S08]  /*d860*/  HMMA.16816.F32.BF16 R12, R76, R82.reuse, R12 ;  /* 0x000000524c0c723c */ /* 0x080ff0000004180c */
[C---:B------:R-:W-:Y:S01]  /*d870*/  HMMA.16816.F32.BF16 R16, R72.reuse, R82, R16 ;  /* 0x000000524810723c */ /* 0x040fe20000041810 */
[----:B------:R-:W1:Y:S07]  /*d880*/  LDSM.16.MT88.4 R80, [R229+0x2800] ;  /* 0x00280000e550783b */ /* 0x000e6e0000004200 */
[-C--:B------:R-:W-:Y:S08]  /*d890*/  HMMA.16816.F32.BF16 R20, R72, R84.reuse, R20 ;  /* 0x000000544814723c */ /* 0x080ff00000041814 */
[C---:B------:R-:W-:Y:S08]  /*d8a0*/  HMMA.16816.F32.BF16 R24, R76.reuse, R84, R24 ;  /* 0x000000544c18723c */ /* 0x040ff00000041818 */
[-C--:B------:R-:W-:Y:S08]  /*d8b0*/  HMMA.16816.F32.BF16 R28, R76, R86.reuse, R28 ;  /* 0x000000564c1c723c */ /* 0x080ff0000004181c */
[C---:B------:R-:W-:Y:S01]  /*d8c0*/  HMMA.16816.F32.BF16 R32, R72.reuse, R86, R32 ;  /* 0x000000564820723c */ /* 0x040fe20000041820 */
[----:B------:R-:W3:Y:S07]  /*d8d0*/  LDSM.16.MT88.4 R84, [R233+0x2800] ;  /* 0x00280000e954783b */ /* 0x000eee0000004200 */
[-C--:B----4-:R-:W-:Y:S08]  /*d8e0*/  HMMA.16816.F32.BF16 R36, R72, R88.reuse, R36 ;  /* 0x000000584824723c */ /* 0x090ff00000041824 */
[C---:B------:R-:W-:Y:S08]  /*d8f0*/  HMMA.16816.F32.BF16 R40, R76.reuse, R88, R40 ;  /* 0x000000584c28723c */ /* 0x040ff00000041828 */
[-C--:B------:R-:W-:Y:S08]  /*d900*/  HMMA.16816.F32.BF16 R44, R76, R90.reuse, R44 ;  /* 0x0000005a4c2c723c */ /* 0x080ff0000004182c */
[C---:B------:R-:W-:Y:S01]  /*d910*/  HMMA.16816.F32.BF16 R48, R72.reuse, R90, R48 ;  /* 0x0000005a4830723c */ /* 0x040fe20000041830 */
[----:B------:R-:W4:Y:S07]  /*d920*/  LDSM.16.MT88.4 R88, [R230+0x2800] ;  /* 0x00280000e658783b */ /* 0x000f2e0000004200 */
[-C--:B--2---:R-:W-:Y:S08]  /*d930*/  HMMA.16816.F32.BF16 R52, R72, R92.reuse, R52 ;  /* 0x0000005c4834723c */ /* 0x084ff00000041834 */
[C---:B------:R-:W-:Y:S08]  /*d940*/  HMMA.16816.F32.BF16 R56, R76.reuse, R92, R56 ;  /* 0x0000005c4c38723c */ /* 0x040ff00000041838 */
[-C--:B------:R-:W-:Y:S07]  /*d950*/  HMMA.16816.F32.BF16 R60, R76, R94.reuse, R60 ;  /* 0x0000005e4c3c723c */ /* 0x080fee000004183c */
[----:B------:R-:W-:Y:S01]  /*d960*/  F2FP.BF16.PACK_AB R76, R120, R121 ;  /* 0x00000079784c723e */ /* 0x000fe200000010ff */
[----:B------:R-:W-:Y:S01]  /*d970*/  HMMA.16816.F32.BF16 R64, R72, R94, R64 ;  /* 0x0000005e4840723c */ /* 0x000fe20000041840 */
[----:B------:R-:W-:Y:S01]  /*d980*/  F2FP.BF16.PACK_AB R77, R112, R115 ;  /* 0x00000073704d723e */ /* 0x000fe200000010ff */
[----:B------:R-:W2:Y:S02]  /*d990*/  LDSM.16.MT88.4 R92, [R232+0x2800] ;  /* 0x00280000e85c783b */ /* 0x000ea40000004200 */
[----:B------:R-:W-:Y:S02]  /*d9a0*/  F2FP.BF16.PACK_AB R78, R111, R113 ;  /* 0x000000716f4e723e */ /* 0x000fe400000010ff */
[----:B------:R-:W-:Y:S02]  /*d9b0*/  F2FP.BF16.PACK_AB R79, R108, R109 ;  /* 0x0000006d6c4f723e */ /* 0x000fe400000010ff */
[----:B------:R-:W-:Y:S04]  /*d9c0*/  F2FP.BF16.PACK_AB R72, R195, R193 ;  /* 0x000000c1c348723e */ /* 0x000fe800000010ff */
[----:B------:R-:W-:Y:S02]  /*d9d0*/  F2FP.BF16.PACK_AB R73, R122, R191 ;  /* 0x000000bf7a49723e */ /* 0x000fe400000010ff */
[----:B------:R-:W-:Y:S02]  /*d9e0*/  F2FP.BF16.PACK_AB R74, R188, R189 ;  /* 0x000000bdbc4a723e */ /* 0x000fe400000010ff */
[----:B------:R-:W-:Y:S07]  /*d9f0*/  F2FP.BF16.PACK_AB R75, R134, R138 ;  /* 0x0000008a864b723e */ /* 0x000fee00000010ff */
[-C--:B-1----:R-:W-:Y:S08]  /*da00*/  HMMA.16816.F32.BF16 R4, R72, R80.reuse, R4 ;  /* 0x000000504804723c */ /* 0x082ff00000041804 */
[C---:B------:R-:W-:Y:S01]  /*da10*/  HMMA.16816.F32.BF16 R8, R76.reuse, R80, R8 ;  /* 0x000000504c08723c */ /* 0x040fe20000041808 */
[----:B------:R-:W-:Y:S07]  /*da20*/  MUFU.EX2 R81, R161 ;  /* 0x000000a100517308 */ /* 0x000fee0000000800 */
[-C--:B------:R-:W-:Y:S03]  /*da30*/  HMMA.16816.F32.BF16 R12, R76, R82.reuse, R12 ;  /* 0x000000524c0c723c */ /* 0x080fe6000004180c */
[----:B------:R-:W1:Y:S05]  /*da40*/  MUFU.EX2 R80, R158 ;  /* 0x0000009e00507308 */ /* 0x000e6a0000000800 */
[C---:B------:R-:W-:Y:S05]  /*da50*/  HMMA.16816.F32.BF16 R16, R72.reuse, R82, R16 ;  /* 0x000000524810723c */ /* 0x040fea0000041810 */
[----:B------:R2:W2:Y:S03]  /*da60*/  MUFU.EX2 R82, R155 ;  /* 0x0000009b00527308 */ /* 0x0004a60000000800 */
[-C--:B---3--:R-:W-:Y:S07]  /*da70*/  HMMA.16816.F32.BF16 R20, R72, R84.reuse, R20 ;  /* 0x000000544814723c */ /* 0x088fee0000041814 */
[----:B------:R-:W3:Y:S01]  /*da80*/  MUFU.EX2 R83, R145 ;  /* 0x0000009100537308 */ /* 0x000ee20000000800 */
[C---:B------:R-:W-:Y:S01]  /*da90*/  HMMA.16816.F32.BF16 R24, R76.reuse, R84, R24 ;  /* 0x000000544c18723c */ /* 0x040fe20000041818 */
[----:B-1----:R-:W-:Y:S07]  /*daa0*/  F2FP.BF16.PACK_AB R127, R71, R80 ;  /* 0x00000050477f723e */ /* 0x002fee00000010ff */
[-C--:B------:R-:W-:Y:S01]  /*dab0*/  HMMA.16816.F32.BF16 R28, R76, R86.reuse, R28 ;  /* 0x000000564c1c723c */ /* 0x080fe2000004181c */
[----:B--2---:R-:W1:Y:S03]  /*dac0*/  LDSM.16.MT88.4 R152, [R229+0x3000] ;  /* 0x00300000e598783b */ /* 0x004e660000004200 */
[----:B------:R-:W-:Y:S04]  /*dad0*/  F2FP.BF16.PACK_AB R126, R81, R82 ;  /* 0x00000052517e723e */ /* 0x000fe800000010ff */
[C---:B------:R-:W-:Y:S01]  /*dae0*/  HMMA.16816.F32.BF16 R32, R72.reuse, R86, R32 ;  /* 0x000000564820723c */ /* 0x040fe20000041820 */
[----:B---3--:R-:W-:Y:S07]  /*daf0*/  F2FP.BF16.PACK_AB R125, R83, R97 ;  /* 0x00000061537d723e */ /* 0x008fee00000010ff */
[-C--:B----4-:R-:W-:Y:S08]  /*db00*/  HMMA.16816.F32.BF16 R36, R72, R88.reuse, R36 ;  /* 0x000000584824723c */ /* 0x090ff00000041824 */
[C---:B------:R-:W-:Y:S08]  /*db10*/  HMMA.16816.F32.BF16 R40, R76.reuse, R88, R40 ;  /* 0x000000584c28723c */ /* 0x040ff00000041828 */
[-C--:B------:R-:W-:Y:S08]  /*db20*/  HMMA.16816.F32.BF16 R44, R76, R90.reuse, R44 ;  /* 0x0000005a4c2c723c */ /* 0x080ff0000004182c */
[C---:B------:R-:W-:Y:S08]  /*db30*/  HMMA.16816.F32.BF16 R48, R72.reuse, R90, R48 ;  /* 0x0000005a4830723c */ /* 0x040ff00000041830 */
[-C--:B------:R-:W-:Y:S08]  /*db40*/  HMMA.16816.F32.BF16 R52, R72, R92.reuse, R52 ;  /* 0x0000005c4834723c */ /* 0x080ff00000041834 */
[C---:B------:R-:W-:Y:S08]  /*db50*/  HMMA.16816.F32.BF16 R56, R76.reuse, R92, R56 ;  /* 0x0000005c4c38723c */ /* 0x040ff00000041838 */
[-C--:B------:R-:W-:Y:S08]  /*db60*/  HMMA.16816.F32.BF16 R60, R76, R94.reuse, R60 ;  /* 0x0000005e4c3c723c */ /* 0x080ff0000004183c */
[----:B------:R-:W-:Y:S08]  /*db70*/  HMMA.16816.F32.BF16 R64, R72, R94, R64 ;  /* 0x0000005e4840723c */ /* 0x000ff00000041840 */
[-C--:B-1----:R-:W-:Y:S01]  /*db80*/  HMMA.16816.F32.BF16 R140, R128, R152.reuse, R4 ;  /* 0x00000098808c723c */ /* 0x082fe20000041804 */
[----:B------:R-:W1:Y:S07]  /*db90*/  LDSM.16.MT88.4 R4, [R232+0x3000] ;  /* 0x00300000e804783b */ /* 0x000e6e0000004200 */
[C---:B------:R-:W-:Y:S07]  /*dba0*/  HMMA.16816.F32.BF16 R144, R124.reuse, R152, R8 ;  /* 0x000000987c90723c */ /* 0x040fee0000041808 */
        /* <DEDUP_REMOVED lines=46> */
[-C--:B-1----:R-:W-:Y:S01]  /*de90*/  HMMA.16816.F32.BF16 R116, R128, R4.reuse, R52 ;  /* 0x000000048074723c */ /* 0x082fe20000041834 */
[----:B------:R-:W-:Y:S03]  /*dea0*/  FADD.FTZ R0, R115, R9 ;  /* 0x0000000973007221 */ /* 0x000fe60000010000 */
[----:B------:R-:W-:Y:S02]  /*deb0*/  FADD.FTZ R11, R195, R8 ;  /* 0x00000008c30b7221 */ /* 0x000fe40000010000 */
[----:B------:R-:W-:Y:S02]  /*dec0*/  FADD.FTZ R10, R122, R3 ;  /* 0x000000037a0a7221 */ /* 0x000fe40000010000 */
[----:B------:R-:W-:Y:S02]  /*ded0*/  FADD.FTZ R9, R120, R2 ;  /* 0x0000000278097221 */ /* 0x000fe40000010000 */
[C---:B------:R-:W-:Y:S02]  /*dee0*/  HMMA.16816.F32.BF16 R120, R124.reuse, R4, R56 ;  /* 0x000000047c78723c */ /* 0x040fe40000041838 */
        /* <DEDUP_REMOVED lines=8> */
[----:B------:R-:W-:Y:S01]  /*df70*/  HMMA.16816.F32.BF16 R128, R128, R6, R64 ;  /* 0x000000068080723c */ /* 0x000fe20000041840 */
        /* <DEDUP_REMOVED lines=18> */
[----:B------:R-:W-:Y:S01]  /*e0a0*/  FADD.FTZ R0, R71, R0 ;  /* 0x0000000047007221 */ /* 0x000fe20000010000 */
[----:B------:R1:W-:Y:S01]  /*e0b0*/  STL [R1+0x1c], R3 ;  /* 0x00001c0301007387 */ /* 0x0003e20000100800 */
[----:B------:R-:W-:Y:S03]  /*e0c0*/  IMAD.MOV.U32 R134, RZ, RZ, R70 ;  /* 0x000000ffff867224 */ /* 0x000fe600078e0046 */
[----:B------:R2:W-:Y:S04]  /*e0d0*/  STL [R1+0x24], R2 ;  /* 0x0000240201007387 */ /* 0x0005e80000100800 */
[----:B------:R2:W-:Y:S01]  /*e0e0*/  STL [R1+0x20], R0 ;  /* 0x0000200001007387 */ /* 0x0005e20000100800 */
[----:B-1----:R-:W-:Y:S01]  /*e0f0*/  IMAD.MOV.U32 R3, RZ, RZ, R137 ;  /* 0x000000ffff037224 */ /* 0x002fe200078e0089 */
[----:B------:R-:W-:-:S05]  /*e100*/  @P0 BRA `(.L_x_1141) ;  /* 0xffff989000000947 */ /* 0x000fca000383ffff */
.L_x_1140:
[----:B-12---:R-:W2:Y:S02]  /*e110*/  LDL R0, [R1+0x28] ;  /* 0x0000280001007983 */ /* 0x006ea40000100800 */
[----:B--2---:R-:W-:-:S13]  /*e120*/  ISETP.GE.AND P0, PT, R247, R0, PT ;  /* 0x00000000f700720c */ /* 0x004fda0003f06270 */
[----:B------:R-:W-:Y:S05]  /*e130*/  @!P0 BRA `(.L_x_1142) ;  /* 0x0000404000008947 */ /* 0x000fea0003800000 */
[----:B------:R-:W-:Y:S01]  /*e140*/  IMAD.MOV.U32 R3, RZ, RZ, R136 ;  /* 0x000000ffff037224 */ /* 0x000fe200078e0088 */
[----:B------:R-:W-:Y:S01]  /*e150*/  MOV R138, R70 ;  /* 0x00000046008a7202 */ /* 0x000fe20000000f00 */
[----:B------:R-:W-:Y:S01]  /*e160*/  IMAD.MOV.U32 R0, RZ, RZ, R137 ;  /* 0x000000ffff007224 */ /* 0x000fe200078e0089 */
[----:B------:R-:W-:Y:S02]  /*e170*/  MOV R132, R135 ;  /* 0x0000008700847202 */ /* 0x000fe40000000f00 */
.L_x_1143:
        /* <DEDUP_REMOVED lines=9> */
[----:B------:R-:W-:Y:S02]  /*e210*/  SHF.L.U32 R104, R78, 0x5, RZ ;  /* 0x000000054e687819 */ /* 0x000fe400000006ff */
[----:B------:R-:W-:Y:S01]  /*e220*/  MOV R252, 0x5 ;  /* 0x0000000500fc7802 */ /* 0x000fe20000000f00 */
[----:B------:R-:W-:Y:S05]  /*e230*/  IMAD R2, R247, c[0x0][0x20c], R2 ;  /* 0x00008300f7027a24 */ /* 0x000fea00078e0202 */
[----:B------:R-:W-:Y:S05]  /*e240*/  IADD3 R2, R73, R2, RZ ;  /* 0x0000000249027210 */ /* 0x000fea0007ffe0ff */
[----:B------:R-:W-:Y:S01]  /*e250*/  IMAD R2, R2, 0x70, RZ ;  /* 0x0000007002027824 */ /* 0x000fe200078e02ff */
[----:B-----5:R-:W-:Y:S08]  /*e260*/  LDSM.16.M88.4 R112, [R235] ;  /* 0x00000000eb70783b */ /* 0x020ff00000000200 */
[----:B------:R-:W1:Y:S08]  /*e270*/  LDSM.16.M88.4 R16, [R228] ;  /* 0x00000000e410783b */ /* 0x000e700000000200 */
[----:B------:R-:W4:Y:S08]  /*e280*/  LDSM.16.M88.4 R108, [R235+0x2000] ;  /* 0x00200000eb6c783b */ /* 0x000f300000000200 */
[----:B------:R-:W4:Y:S08]  /*e290*/  LDSM.16.M88.4 R32, [R228+0x800] ;  /* 0x00080000e420783b */ /* 0x000f300000000200 */
[----:B------:R-:W4:Y:S08]  /*e2a0*/  LDSM.16.M88.4 R48, [R228+0x1000] ;  /* 0x00100000e430783b */ /* 0x000f300000000200 */
[----:B------:R-:W4:Y:S01]  /*e2b0*/  LDSM.16.M88.4 R64, [R228+0x1800] ;  /* 0x00180000e440783b */ /* 0x000f220000000200 */
[-C--:B-1----:R-:W-:Y:S07]  /*e2c0*/  HMMA.16816.F32.BF16 R4, R112, R16.reuse, RZ ;  /* 0x000000107004723c */ /* 0x082fee00000418ff */
[----:B------:R-:W1:Y:S01]  /*e2d0*/  LDSM.16.M88.4 R80, [R228+0x2000] ;  /* 0x00200000e450783b */ /* 0x000e620000000200 */
[C---:B----4-:R-:W-:Y:S07]  /*e2e0*/  HMMA.16816.F32.BF16 R8, R108.reuse, R16, RZ ;  /* 0x000000106c08723c */ /* 0x050fee00000418ff */
[----:B------:R-:W4:Y:S01]  /*e2f0*/  LDSM.16.M88.4 R96, [R228+0x2800] ;  /* 0x00280000e460783b */ /* 0x000f220000000200 */
[-C--:B------:R-:W-:Y:S07]  /*e300*/  HMMA.16816.F32.BF16 R12, R108, R18.reuse, RZ ;  /* 0x000000126c0c723c */ /* 0x080fee00000418ff */
[----:B------:R-:W1:Y:S01]  /*e310*/  LDSM.16.M88.4 R188, [R228+0x3000] ;  /* 0x00300000e4bc783b */ /* 0x000e620000000200 */
[C---:B------:R-:W-:Y:S07]  /*e320*/  HMMA.16816.F32.BF16 R16, R112.reuse, R18, RZ ;  /* 0x000000127010723c */ /* 0x040fee00000418ff */
[----:B------:R-:W-:Y:S01]  /*e330*/  LDSM.16.M88.4 R192, [R238] ;  /* 0x00000000eec0783b */ /* 0x000fe20000000200 */
[-C--:B------:R-:W-:Y:S07]  /*e340*/  HMMA.16816.F32.BF16 R20, R112, R32.reuse, RZ ;  /* 0x000000207014723c */ /* 0x080fee00000418ff */
[----:B------:R-:W1:Y:S01]  /*e350*/  LDSM.16.M88.4 R196, [R239] ;  /* 0x00000000efc4783b */ /* 0x000e620000000200 */
        /* <DEDUP_REMOVED lines=11> */
[----:B------:R-:W1:Y:S01]  /*e410*/  LDSM.16.M88.4 R220, [R241] ;  /* 0x00000000f1dc783b */ /* 0x000e620000000200 */
[C---:B------:R-:W-:Y:S07]  /*e420*/  HMMA.16816.F32.BF16 R48, R112.reuse, R50, RZ ;  /* 0x000000327030723c */ /* 0x040fee00000418ff */
[----:B------:R-:W2:Y:S01]  /*e430*/  LDSM.16.M88.4 R224, [R240] ;  /* 0x00000000f0e0783b */ /* 0x000ea20000000200 */
[-C--:B------:R-:W-:Y:S08]  /*e440*/  HMMA.16816.F32.BF16 R52, R112, R64.reuse, RZ ;  /* 0x000000407034723c */ /* 0x080ff000000418ff */
[C---:B------:R-:W-:Y:S08]  /*e450*/  HMMA.16816.F32.BF16 R56, R108.reuse, R64, RZ ;  /* 0x000000406c38723c */ /* 0x040ff000000418ff */
[-C--:B------:R-:W-:Y:S08]  /*e460*/  HMMA.16816.F32.BF16 R60, R108, R66.reuse, RZ ;  /* 0x000000426c3c723c */ /* 0x080ff000000418ff */
[C---:B------:R-:W-:Y:S08]  /*e470*/  HMMA.16816.F32.BF16 R64, R112.reuse, R66, RZ ;  /* 0x000000427040723c */ /* 0x040ff000000418ff */
[-C--:B-1----:R-:W-:Y:S01]  /*e480*/  HMMA.16816.F32.BF16 R68, R112, R80.reuse, RZ ;  /* 0x000000507044723c */ /* 0x082fe200000418ff */
[----:B--2---:R-:W-:Y:S03]  /*e490*/  MOV R77, R76 ;  /* 0x0000004c004d7202 */ /* 0x004fe60000000f00 */
[----:B---3--:R-:W-:Y:S05]  /*e4a0*/  MOV R76, R74 ;  /* 0x0000004a004c7202 */ /* 0x008fea0000000f00 */
[----:B------:R-:W-:Y:S02]  /*e4b0*/  IMAD.WIDE.U32 R76, R72, 0x70, R76 ;  /* 0x00000070484c7825 */ /* 0x000fe400078e004c */
[C---:B------:R-:W-:Y:S03]  /*e4c0*/  HMMA.16816.F32.BF16 R72, R108.reuse, R80, RZ ;  /* 0x000000506c48723c */ /* 0x040fe600000418ff */
[----:B------:R-:W-:Y:S02]  /*e4d0*/  LEA R90, P0, R76, c[0x0][0x1f8], 0x1 ;  /* 0x00007e004c5a7a11 */ /* 0x000fe400078008ff */
[----:B------:R-:W-:Y:S02]  /*e4e0*/  IADD3 R2, R77, R2, RZ ;  /* 0x000000024d027210 */ /* 0x000fe40007ffe0ff */
[----:B------:R-:W-:Y:S02]  /*e4f0*/  IADD3 R88, P1, R90, R104, RZ ;  /* 0x000000685a587210 */ /* 0x000fe40007f3e0ff */
[----:B------:R-:W-:Y:S03]  /*e500*/  LEA.HI.X R91, R76, c[0x0][0x1fc], R2, 0x1, P0 ;  /* 0x00007f004c5b7a11 */ /* 0x000fe600000f0c02 */
[----:B------:R-:W-:Y:S02]  /*e510*/  SHF.L.U64.HI R2, R78, R252, c[0x0][0x20c] ;  /* 0x000083004e027619 */ /* 0x000fe400000102fc */
[-C--:B------:R-:W-:Y:S01]  /*e520*/  HMMA.16816.F32.BF16 R76, R108, R82.reuse, RZ ;  /* 0x000000526c4c723c */ /* 0x080fe200000418ff */
[----:B------:R-:W-:Y:S01]  /*e530*/  @!PT LDS RZ, [RZ] ;  /* 0x00000000fffff984 */ /* 0x000fe20000000800 */
[----:B------:R-:W-:Y:S01]  /*e540*/  @!PT LDS RZ, [RZ] ;  /* 0x00000000fffff984 */ /* 0x000fe20000000800 */
[----:B------:R-:W-:Y:S01]  /*e550*/  @!PT LDS RZ, [RZ] ;  /* 0x00000000fffff984 */ /* 0x000fe20000000800 */
[----:B------:R1:W-:Y:S01]  /*e560*/  LDGSTS.E.BYPASS.LTC128B.128 [R246+0x100], [R90.64], !P6 ;  /* 0x001000005af67fae */ /* 0x0003e2000f101d48 */
[----:B------:R-:W-:Y:S02]  /*e570*/  IADD3.X R89, R91, R2, RZ, P1, !PT ;  /* 0x000000025b597210 */ /* 0x000fe40000ffe4ff */
[----:B------:R-:W-:Y:S04]  /*e580*/  IADD3 R94, P0, R88, R104, RZ ;  /* 0x00000068585e7210 */ /* 0x000fe80007f1e0ff */
[C---:B------:R-:W-:Y:S01]  /*e590*/  HMMA.16816.F32.BF16 R80, R112.reuse, R82, RZ ;  /* 0x000000527050723c */ /* 0x040fe200000418ff */
[----:B------:R1:W-:Y:S03]  /*e5a0*/  LDGSTS.E.BYPASS.LTC128B.128 [R246+0x900], [R88.64], !P6 ;  /* 0x0090000058f67fae */ /* 0x0003e6000f101d48 */
[----:B------:R-:W-:Y:S02]  /*e5b0*/  IADD3.X R95, R89, R2, RZ, P0, !PT ;  /* 0x00000002595f7210 */ /* 0x000fe400007fe4ff */
[----:B------:R-:W-:Y:S02]  /*e5c0*/  IADD3 R92, P1, R94, R104, RZ ;  /* 0x000000685e5c7210 */ /* 0x000fe40007f3e0ff */
[-C--:B----4-:R-:W-:Y:S01]  /*e5d0*/  HMMA.16816.F32.BF16 R84, R112, R96.reuse, RZ ;  /* 0x000000607054723c */ /* 0x090fe200000418ff */
[----:B------:R2:W-:Y:S03]  /*e5e0*/  LDGSTS.E.BYPASS.LTC128B.128 [R246+0x1100], [R94.64], !P6 ;  /* 0x011000005ef67fae */ /* 0x0005e6000f101d48 */
[----:B------:R-:W-:Y:S02]  /*e5f0*/  IADD3.X R93, R95, R2, RZ, P1, !PT ;  /* 0x000000025f5d7210 */ /* 0x000fe40000ffe4ff */
[----:B------:R-:W-:Y:S03]  /*e600*/  IADD3 R102, P0, R92, R104, RZ ;  /* 0x000000685c667210 */ /* 0x000fe60007f1e0ff */
[----:B------:R2:W-:Y:S03]  /*e610*/  LDGSTS.E.BYPASS.LTC128B.128 [R246+0x1900], [R92.64], !P6 ;  /* 0x019000005cf67fae */ /* 0x0005e6000f101d48 */
[----:B------:R-:W-:Y:S02]  /*e620*/  IADD3.X R103, R93, R2, RZ, P0, !PT ;  /* 0x000000025d677210 */ /* 0x000fe400007fe4ff */
[----:B------:R-:W-:Y:S03]  /*e630*/  IADD3 R100, P0, R102, R104, RZ ;  /* 0x0000006866647210 */ /* 0x000fe60007f1e0ff */
[----:B------:R3:W-:Y:S01]  /*e640*/  LDGSTS.E.BYPASS.LTC128B.128 [R246+0x2100], [R102.64], !P6 ;  /* 0x0210000066f67fae */ /* 0x0007e2000f101d48 */
[----:B------:R-:W-:Y:S01]  /*e650*/  IADD3.X R101, R103, R2, RZ, P0, !PT ;  /* 0x0000000267657210 */ /* 0x000fe200007fe4ff */
[C---:B-1----:R-:W-:Y:S06]  /*e660*/  HMMA.16816.F32.BF16 R88, R108.reuse, R96, RZ ;  /* 0x000000606c58723c */ /* 0x042fec00000418ff */
[----:B------:R1:W-:Y:S02]  /*e670*/  LDGSTS.E.BYPASS.LTC128B.128 [R246+0x2900], [R100.64], !P6 ;  /* 0x0290000064f67fae */ /* 0x0003e4000f101d48 */
[-C--:B--2---:R-:W-:Y:S08]  /*e680*/  HMMA.16816.F32.BF16 R92, R108, R98.reuse, RZ ;  /* 0x000000626c5c723c */ /* 0x084ff000000418ff */
[C---:B------:R-:W-:Y:S04]  /*e690*/  HMMA.16816.F32.BF16 R96, R112.reuse, R98, RZ ;  /* 0x000000627060723c */ /* 0x040fe800000418ff */
[----:B---3--:R-:W-:Y:S04]  /*e6a0*/  IADD3 R102, P0, R100, R104, RZ ;  /* 0x0000006864667210 */ /* 0x008fe80007f1e0ff */
[----:B------:R-:W-:Y:S05]  /*e6b0*/  IADD3.X R103, R101, R2, RZ, P0, !PT ;  /* 0x0000000265677210 */ /* 0x000fea00007fe4ff */
[----:B------:R1:W-:Y:S08]  /*e6c0*/  LDGSTS.E.BYPASS.LTC128B.128 [R246+0x3100], [R102.64], !P6 ;  /* 0x0310000066f67fae */ /* 0x0003f0000f101d48 */
[----:B------:R-:W0:Y:S01]  /*e6d0*/  LDGDEPBAR ;  /* 0x00000000000079af */ /* 0x000e220000000000 */
[-C--:B-1----:R-:W-:Y:S08]  /*e6e0*/  HMMA.16816.F32.BF16 R100, R112, R188.reuse, RZ ;  /* 0x000000bc7064723c */ /* 0x082ff000000418ff */
[C---:B------:R-:W-:Y:S08]  /*e6f0*/  HMMA.16816.F32.BF16 R104, R108.reuse, R188, RZ ;  /* 0x000000bc6c68723c */ /* 0x040ff000000418ff */
[-C--:B------:R-:W-:Y:S08]  /*e700*/  HMMA.16816.F32.BF16 R108, R108, R190.reuse, RZ ;  /* 0x000000be6c6c723c */ /* 0x080ff000000418ff */
[----:B------:R-:W-:Y:S01]  /*e710*/  HMMA.16816.F32.BF16 R112, R112, R190, RZ ;  /* 0x000000be7070723c */ /* 0x000fe200000418ff */
[----:B------:R-:W-:Y:S07]  /*e720*/  LDSM.16.M88.4 R188, [R236] ;  /* 0x00000000ecbc783b */ /* 0x000fee0000000200 */
[-C--:B------:R-:W-:Y:S08]  /*e730*/  HMMA.16816.F32.BF16 R4, R192, R196.reuse, R4 ;  /* 0x000000c4c004723c */ /* 0x080ff00000041804 */
        /* <DEDUP_REMOVED lines=64> */
[----:B------:R-:W1:Y:S07]  /*eb40*/  LDSM.16.M88.4 R192, [R237] ;  /* 0x00000000edc0783b */ /* 0x000e6e0000000200 */
        /* <DEDUP_REMOVED lines=35> */
[C---:B------:R-:W-:Y:S01]  /*ed80*/  HMMA.16816.F32.BF16 R48, R192.reuse, R214, R48 ;  /* 0x000000d6c030723c */ /* 0x040fe20000041830 */
[----:B------:R-:W4:Y:S03]  /*ed90*/  LDL R214, [R1+0x34] ;  /* 0x0000340001d67983 */ /* 0x000f260000100800 */
        /* <DEDUP_REMOVED lines=15> */
[-C--:B--2---:R-:W-:Y:S04]  /*ee90*/  HMMA.16816.F32.BF16 R68, R192, R204.reuse, R68 ;  /* 0x000000ccc044723c */ /* 0x084fe80000041844 */
[----:B------:R-:W-:Y:S02]  /*eea0*/  FMNMX.FTZ R134, R25, R134, !PT ;  /* 0x0000008619867209 */ /* 0x000fe40007810000 */
[----:B------:R-:W-:Y:S02]  /*eeb0*/  FMNMX.FTZ R2, R49, R2, !PT ;  /* 0x0000000231027209 */ /* 0x000fe40007810000 */
[C---:B------:R-:W-:Y:S01]  /*eec0*/  HMMA.16816.F32.BF16 R72, R200.reuse, R204, R72 ;  /* 0x000000ccc848723c */ /* 0x040fe20000041848 */
[----:B------:R-:W2:Y:S03]  /*eed0*/  LDL.64 R204, [R1+0x38] ;  /* 0x0000380001cc7983 */ /* 0x000ea60000100a00 */
        /* <DEDUP_REMOVED lines=72> */
[----:B------:R-:W3:Y:S01]  /*f360*/  SHFL.BFLY PT, R136, R2, 0x2, 0x1f ;  /* 0x0c401f0002887f89 */ /* 0x000ee200000e0000 */
        /* <DEDUP_REMOVED lines=14> */
[----:B---3--:R-:W-:Y:S02]  /*f450*/  FMNMX.FTZ R2, R2, R136, !PT ;  /* 0x0000008802027209 */ /* 0x008fe40007810000 */
[----:B------:R-:W-:Y:S02]  /*f460*/  FMNMX.FTZ R133, R108, R133, !PT ;  /* 0x000000856c857209 */ /* 0x000fe40007810000 */
[----:B------:R-:W-:Y:S01]  /*f470*/  FMNMX.FTZ R134, R78, R134, !PT ;  /* 0x000000864e867209 */ /* 0x000fe20007810000 */
[----:B------:R-:W3:Y:S01]  /*f480*/  SHFL.BFLY PT, R136, R2, 0x1, 0x1f ;  /* 0x0c201f0002887f89 */ /* 0x000ee200000e0000 */
[----:B------:R-:W-:Y:S02]  /*f490*/  FMNMX.FTZ R133, R109, R133, !PT ;  /* 0x000000856d857209 */ /* 0x000fe40007810000 */
        /* <DEDUP_REMOVED lines=11> */
[----:B---3--:R-:W-:Y:S01]  /*f550*/  FMNMX.FTZ R136, R2, R136, !PT ;  /* 0x0000008802887209 */ /* 0x008fe20007810000 */
[----:B------:R-:W-:Y:S01]  /*f560*/  FMUL.FTZ R2, R0, c[0x0][0x2d0] ;  /* 0x0000b40000027a20 */ /* 0x000fe20000410000 */
[----:B------:R-:W-:Y:S01]  /*f570*/  FMNMX.FTZ R0, R107, R134, !PT ;  /* 0x000000866b007209 */ /* 0x000fe20007810000 */
[----:B------:R-:W-:Y:S01]  /*f580*/  MUFU.EX2 R217, R4 ;  /* 0x0000000400d97308 */ /* 0x000fe20000000800 */
[--C-:B------:R-:W-:Y:S02]  /*f590*/  FFMA.FTZ R20, R20, c[0x0][0x2d0], -R139.reuse ;  /* 0x0000b40014147a23 */ /* 0x100fe4000001088b */
[--C-:B------:R-:W-:Y:S01]  /*f5a0*/  FFMA.FTZ R21, R21, c[0x0][0x2d0], -R139.reuse ;  /* 0x0000b40015157a23 */ /* 0x100fe2000001088b */
[----:B------:R-:W-:Y:S01]  /*f5b0*/  FMNMX.FTZ R133, R133, R135, !PT ;  /* 0x0000008785857209 */ /* 0x000fe20007810000 */
[--C-:B------:R-:W-:Y:S01]  /*f5c0*/  FFMA.FTZ R36, R36, c[0x0][0x2d0], -R139.reuse ;  /* 0x0000b40024247a23 */ /* 0x100fe2000001088b */
[----:B------:R-:W-:Y:S01]  /*f5d0*/  FMNMX.FTZ R0, R110, R0, !PT ;  /* 0x000000006e007209 */ /* 0x000fe20007810000 */
[--C-:B------:R-:W-:Y:S02]  /*f5e0*/  FFMA.FTZ R37, R37, c[0x0][0x2d0], -R139.reuse ;  /* 0x0000b40025257a23 */ /* 0x100fe4000001088b */
[--C-:B------:R-:W-:Y:S01]  /*f5f0*/  FFMA.FTZ R64, R64, c[0x0][0x2d0], -R139.reuse ;  /* 0x0000b40040407a23 */ /* 0x100fe2000001088b */
[----:B------:R1:W3:Y:S01]  /*f600*/  MUFU.EX2 R134, R2 ;  /* 0x0000000200867308 */ /* 0x0002e20000000800 */
[----:B------:R-:W1:Y:S01]  /*f610*/  SHFL.BFLY PT, R135, R133, 0x1, 0x1f ;  /* 0x0c201f0085877f89 */ /* 0x000e6200000e0000 */
[----:B------:R-:W-:Y:S01]  /*f620*/  FMNMX.FTZ R0, R111, R0, !PT ;  /* 0x000000006f007209 */ /* 0x000fe20007810000 */
[----:B------:R-:W-:Y:S02]  /*f630*/  FMUL.FTZ R188, R136, c[0x0][0x2d0] ;  /* 0x0000b40088bc7a20 */ /* 0x000fe40000410000 */
[--C-:B------:R-:W-:Y:S02]  /*f640*/  FFMA.FTZ R5, R5, c[0x0][0x2d0], -R139.reuse ;  /* 0x0000b40005057a23 */ /* 0x100fe4000001088b */
[--C-:B------:R-:W-:Y:S02]  /*f650*/  FFMA.FTZ R6, R6, c[0x0][0x2d0], -R188.reuse ;  /* 0x0000b40006067a23 */ /* 0x100fe400000108bc */
[--C-:B------:R-:W-:Y:S01]  /*f660*/  FFMA.FTZ R22, R22, c[0x0][0x2d0], -R188.reuse ;  /* 0x0000b40016167a23 */ /* 0x100fe200000108bc */
[----:B------:R-:W-:Y:S01]  /*f670*/  MUFU.EX2 R218, R5 ;  /* 0x0000000500da7308 */ /* 0x000fe20000000800 */
[--C-:B------:R-:W-:Y:S02]  /*f680*/  FFMA.FTZ R23, R23, c[0x0][0x2d0], -R188.reuse ;  /* 0x0000b40017177a23 */ /* 0x100fe400000108bc */
[--C-:B------:R-:W-:Y:S02]  /*f690*/  FFMA.FTZ R38, R38, c[0x0][0x2d0], -R188.reuse ;  /* 0x0000b40026267a23 */ /* 0x100fe400000108bc */
[--C-:B------:R-:W-:Y:S02]  /*f6a0*/  FFMA.FTZ R39, R39, c[0x0][0x2d0], -R188.reuse ;  /* 0x0000b40027277a23 */ /* 0x100fe400000108bc */
[----:B------:R-:W-:Y:S02]  /*f6b0*/  FFMA.FTZ R65, R65, c[0x0][0x2d0], -R139 ;  /* 0x0000b40041417a23 */ /* 0x000fe4000001088b */
[--C-:B------:R-:W-:Y:S01]  /*f6c0*/  FFMA.FTZ R66, R66, c[0x0][0x2d0], -R188.reuse ;  /* 0x0000b40042427a23 */ /* 0x100fe200000108bc */
[----:B------:R-:W-:Y:S01]  /*f6d0*/  MUFU.EX2 R215, R6 ;  /* 0x0000000600d77308 */ /* 0x000fe20000000800 */
[--C-:B------:R-:W-:Y:S02]  /*f6e0*/  FFMA.FTZ R7, R7, c[0x0][0x2d0], -R188.reuse ;  /* 0x0000b40007077a23 */ /* 0x100fe400000108bc */
[--C-:B------:R-:W-:Y:S02]  /*f6f0*/  FFMA.FTZ R67, R67, c[0x0][0x2d0], -R188.reuse ;  /* 0x0000b40043437a23 */ /* 0x100fe400000108bc */
[----:B-1----:R-:W-:Y:S01]  /*f700*/  FADD.FTZ R2, -R136, R3 ;  /* 0x0000000388027221 */ /* 0x002fe20000010100 */
[----:B------:R-:W-:Y:S01]  /*f710*/  FMNMX.FTZ R135, R133, R135, !PT ;  /* 0x0000008785877209 */ /* 0x000fe20007810000 */
[----:B------:R-:W1:Y:S01]  /*f720*/  SHFL.BFLY PT, R3, R0, 0x2, 0x1f ;  /* 0x0c401f0000037f89 */ /* 0x000e6200000e0000 */
[--C-:B------:R-:W-:Y:S02]  /*f730*/  FFMA.FTZ R68, R68, c[0x0][0x2d0], -R139.reuse ;  /* 0x0000b40044447a23 */ /* 0x100fe4000001088b */
[----:B------:R-:W-:Y:S01]  /*f740*/  MUFU.EX2 R216, R7 ;  /* 0x0000000700d87308 */ /* 0x000fe20000000800 */
[----:B------:R-:W-:Y:S02]  /*f750*/  FMUL.FTZ R2, R2, c[0x0][0x2d0] ;  /* 0x0000b40002027a20 */ /* 0x000fe40000410000 */
[--C-:B------:R-:W-:Y:S02]  /*f760*/  FFMA.FTZ R69, R69, c[0x0][0x2d0], -R139.reuse ;  /* 0x0000b40045457a23 */ /* 0x100fe4000001088b */
[--C-:B------:R-:W-:Y:S02]  /*f770*/  FFMA.FTZ R70, R70, c[0x0][0x2d0], -R188.reuse ;  /* 0x0000b40046467a23 */ /* 0x100fe400000108bc */
[--C-:B------:R-:W-:Y:S02]  /*f780*/  FFMA.FTZ R71, R71, c[0x0][0x2d0], -R188.reuse ;  /* 0x0000b40047477a23 */ /* 0x100fe400000108bc */
[--C-:B------:R-:W-:Y:S01]  /*f790*/  FFMA.FTZ R16, R16, c[0x0][0x2d0], -R139.reuse ;  /* 0x0000b40010107a23 */ /* 0x100fe2000001088b */
[----:B------:R2:W2:Y:S01]  /*f7a0*/  MUFU.EX2 R133, R2 ;  /* 0x0000000200857308 */ /* 0x0004a20000000800 */
[--C-:B------:R-:W-:Y:S02]  /*f7b0*/  FFMA.FTZ R17, R17, c[0x0][0x2d0], -R139.reuse ;  /* 0x0000b40011117a23 */ /* 0x100fe4000001088b */
[--C-:B------:R-:W-:Y:S02]  /*f7c0*/  FFMA.FTZ R18, R18, c[0x0][0x2d0], -R188.reuse ;  /* 0x0000b40012127a23 */ /* 0x100fe400000108bc */
[--C-:B------:R-:W-:Y:S02]  /*f7d0*/  FFMA.FTZ R19, R19, c[0x0][0x2d0], -R188.reuse ;  /* 0x0000b40013137a23 */ /* 0x100fe400000108bc */
[--C-:B------:R-:W-:Y:S02]  /*f7e0*/  FFMA.FTZ R52, R52, c[0x0][0x2d0], -R139.reuse ;  /* 0x0000b40034347a23 */ /* 0x100fe4000001088b */
[----:B------:R-:W-:Y:S01]  /*f7f0*/  FFMA.FTZ R53, R53, c[0x0][0x2d0], -R139 ;  /* 0x0000b40035357a23 */ /* 0x000fe2000001088b */
[----:B------:R-:W-:Y:S01]  /*f800*/  MUFU.EX2 R249, R20 ;  /* 0x0000001400f97308 */ /* 0x000fe20000000800 */
[----:B-1----:R-:W-:Y:S01]  /*f810*/  FMNMX.FTZ R0, R0, R3, !PT ;  /* 0x0000000300007209 */ /* 0x002fe20007810000 */
[--C-:B------:R-:W-:Y:S01]  /*f820*/  FFMA.FTZ R54, R54, c[0x0][0x2d0], -R188.reuse ;  /* 0x0000b40036367a23 */ /* 0x100fe200000108bc */
[----:B----4-:R-:W-:Y:S01]  /*f830*/  ISETP.GT.AND P0, PT, R247, R219, PT ;  /* 0x000000dbf700720c */ /* 0x010fe20003f04270 */
[--C-:B------:R-:W-:Y:S01]  /*f840*/  FFMA.FTZ R55, R55, c[0x0][0x2d0], -R188.reuse ;  /* 0x0000b40037377a23 */ /* 0x100fe200000108bc */
[----:B------:R-:W-:Y:S01]  /*f850*/  IADD3 R247, R247, -0x1, RZ ;  /* 0xfffffffff7f77810 */ /* 0x000fe20007ffe0ff */
[C---:B---3--:R-:W-:Y:S02]  /*f860*/  FMUL.FTZ R128, R134.reuse, R128 ;  /* 0x0000008086807220 */ /* 0x048fe40000410000 */
[----:B------:R-:W-:Y:S02]  /*f870*/  FMUL.FTZ R129, R134, R129 ;  /* 0x0000008186817220 */ /* 0x000fe40000410000 */
[----:B------:R-:W-:Y:S01]  /*f880*/  MUFU.EX2 R223, R21 ;  /* 0x0000001500df7308 */ /* 0x000fe20000000800 */
[--C-:B------:R-:W-:Y:S02]  /*f890*/  FFMA.FTZ R82, R82, c[0x0][0x2d0], -R188.reuse ;  /* 0x0000b40052527a23 */ /* 0x100fe400000108bc */
[----:B------:R-:W-:Y:S02]  /*f8a0*/  FFMA.FTZ R83, R83, c[0x0][0x2d0], -R188 ;  /* 0x0000b40053537a23 */ /* 0x000fe400000108bc */
[----:B--2---:R-:W-:Y:S01]  /*f8b0*/  FADD.FTZ R2, -R135, R132 ;  /* 0x0000008487027221 */ /* 0x004fe20000010100 */
[----:B------:R-:W-:Y:S01]  /*f8c0*/  @P0 SHF.R.S32.HI R4, RZ, 0x1f, R247 ;  /* 0x0000001fff040819 */ /* 0x000fe200000114f7 */
[C---:B------:R-:W-:Y:S02]  /*f8d0*/  FMUL.FTZ R118, R133.reuse, R118 ;  /* 0x0000007685767220 */ /* 0x040fe40000410000 */
[----:B------:R-:W-:Y:S01]  /*f8e0*/  FMUL.FTZ R2, R2, c[0x0][0x2d0] ;  /* 0x0000b40002027a20 */ /* 0x000fe20000410000 */
[----:B------:R-:W-:Y:S01]  /*f8f0*/  MUFU.EX2 R209, R22 ;  /* 0x0000001600d17308 */ /* 0x000fe20000000800 */
[C---:B------:R-:W-:Y:S02]  /*f900*/  FMUL.FTZ R119, R133.reuse, R119 ;  /* 0x0000007785777220 */ /* 0x040fe40000410000 */
[C---:B------:R-:W-:Y:S02]  /*f910*/  FMUL.FTZ R130, R133.reuse, R130 ;  /* 0x0000008285827220 */ /* 0x040fe40000410000 */
[----:B------:R-:W-:Y:S02]  /*f920*/  FMUL.FTZ R131, R133, R131 ;  /* 0x0000008385837220 */ /* 0x000fe40000410000 */
[--C-:B------:R-:W-:Y:S02]  /*f930*/  FFMA.FTZ R32, R32, c[0x0][0x2d0], -R139.reuse ;  /* 0x0000b40020207a23 */ /* 0x100fe4000001088b */
[----:B------:R-:W-:Y:S01]  /*f940*/  FFMA.FTZ R34, R34, c[0x0][0x2d0], -R188 ;  /* 0x0000b40022227a23 */ /* 0x000fe200000108bc */
[----:B------:R1:W2:Y:S01]  /*f950*/  MUFU.EX2 R132, R2 ;  /* 0x0000000200847308 */ /* 0x0002a20000000800 */
[----:B------:R-:W-:Y:S02]  /*f960*/  @P0 IMAD R6, R4, c[0x0][0x1e0], RZ ;  /* 0x0000780004060a24 */ /* 0x000fe400078e02ff */
[C---:B------:R-:W-:Y:S04]  /*f970*/  @P0 IMAD.WIDE.U32 R4, R247.reuse, c[0x0][0x1e0], RZ ;  /* 0x00007800f7040a25 */ /* 0x040fe800078e00ff */
[----:B------:R-:W-:Y:S02]  /*f980*/  @P0 IMAD R6, R247, c[0x0][0x1e4], R6 ;  /* 0x00007900f7060a24 */ /* 0x000fe400078e0206 */
[--C-:B------:R-:W-:Y:S01]  /*f990*/  FFMA.FTZ R35, R35, c[0x0][0x2d0], -R188.reuse ;  /* 0x0000b40023237a23 */ /* 0x100fe200000108bc */
[----:B------:R-:W-:Y:S01]  /*f9a0*/  MUFU.EX2 R224, R23 ;  /* 0x0000001700e07308 */ /* 0x000fe20000000800 */
[--C-:B------:R-:W-:Y:S01]  /*f9b0*/  FFMA.FTZ R48, R48, c[0x0][0x2d0], -R139.reuse ;  /* 0x0000b40030307a23 */ /* 0x100fe2000001088b */
[----:B------:R-:W-:Y:S01]  /*f9c0*/  @P0 IADD3 R6, R5, R6, RZ ;  /* 0x0000000605060210 */ /* 0x000fe20007ffe0ff */
[--C-:B------:R-:W-:Y:S02]  /*f9d0*/  FFMA.FTZ R49, R49, c[0x0][0x2d0], -R139.reuse ;  /* 0x0000b40031317a23 */ /* 0x100fe4000001088b */
[--C-:B------:R-:W-:Y:S02]  /*f9e0*/  FFMA.FTZ R50, R50, c[0x0][0x2d0], -R188.reuse ;  /* 0x0000b40032327a23 */ /* 0x100fe400000108bc */
[----:B------:R-:W-:Y:S02]  /*f9f0*/  @P0 IMAD R6, R6, 0x70, RZ ;  /* 0x0000007006060824 */ /* 0x000fe400078e02ff */
[--C-:B------:R-:W-:Y:S01]  /*fa00*/  FFMA.FTZ R51, R51, c[0x0][0x2d0], -R188.reuse ;  /* 0x0000b40033337a23 */ /* 0x100fe200000108bc */
[----:B------:R3:W-:Y:S01]  /*fa10*/  MUFU.EX2 R221, R16 ;  /* 0x0000001000dd7308 */ /* 0x0007e20000000800 */
[C---:B------:R-:W-:Y:S02]  /*fa20*/  FMUL.FTZ R116, R134.reuse, R116 ;  /* 0x0000007486747220 */ /* 0x040fe40000410000 */
[----:B------:R-:W-:Y:S01]  /*fa30*/  FMUL.FTZ R117, R134, R117 ;  /* 0x0000007586757220 */ /* 0x000fe20000410000 */
[----:B-1----:R-:W1:Y:S01]  /*fa40*/  SHFL.BFLY PT, R2, R0, 0x1, 0x1f ;  /* 0x0c201f0000027f89 */ /* 0x002e6200000e0000 */
[C---:B--2---:R-:W-:Y:S02]  /*fa50*/  FMUL.FTZ R120, R132.reuse, R120 ;  /* 0x0000007884787220 */ /* 0x044fe40000410000 */
[C---:B------:R-:W-:Y:S02]  /*fa60*/  FMUL.FTZ R121, R132.reuse, R121 ;  /* 0x0000007984797220 */ /* 0x040fe40000410000 */
[C---:B------:R-:W-:Y:S01]  /*fa70*/  FMUL.FTZ R124, R132.reuse, R124 ;  /* 0x0000007c847c7220 */ /* 0x040fe20000410000 */
[----:B------:R2:W-:Y:S01]  /*fa80*/  MUFU.EX2 R251, R17 ;  /* 0x0000001100fb7308 */ /* 0x0005e20000000800 */
        /* <DEDUP_REMOVED lines=8> */
[----:B---3--:R-:W-:Y:S02]  /*fb10*/  FMUL.FTZ R16, R134, R152 ;  /* 0x0000009886107220 */ /* 0x008fe40000410000 */
[----:B------:R-:W-:Y:S01]  /*fb20*/  FFMA.FTZ R99, R99, c[0x0][0x2d0], -R188 ;  /* 0x0000b40063637a23 */ /* 0x000fe200000108bc */
[----:B-1----:R-:W-:Y:S01]  /*fb30*/  FMNMX.FTZ R2, R0, R2, !PT ;  /* 0x0000000200027209 */ /* 0x002fe20007810000 */
[--C-:B------:R-:W-:Y:S01]  /*fb40*/  FFMA.FTZ R84, R84, c[0x0][0x2d0], -R139.reuse ;  /* 0x0000b40054547a23 */ /* 0x100fe2000001088b */
[----:B------:R1:W-:Y:S01]  /*fb50*/  MUFU.EX2 R250, R19 ;  /* 0x0000001300fa7308 */ /* 0x0003e20000000800 */
[----:B------:R-:W-:Y:S02]  /*fb60*/  FFMA.FTZ R85, R85, c[0x0][0x2d0], -R139 ;  /* 0x0000b40055557a23 */ /* 0x000fe4000001088b */
[C---:B------:R-:W-:Y:S02]  /*fb70*/  FMUL.FTZ R3, R2.reuse, c[0x0][0x2d0] ;  /* 0x0000b40002037a20 */ /* 0x040fe40000410000 */
[----:B------:R-:W-:Y:S02]  /*fb80*/  FADD.FTZ R0, -R2, R138 ;  /* 0x0000008a02007221 */ /* 0x000fe40000010100 */
[--C-:B------:R-:W-:Y:S02]  /*fb90*/  FFMA.FTZ R10, R10, c[0x0][0x2d0], -R3.reuse ;  /* 0x0000b4000a0a7a23 */ /* 0x100fe40000010803 */
[--C-:B------:R-:W-:Y:S01]  /*fba0*/  FFMA.FTZ R11, R11, c[0x0][0x2d0], -R3.reuse ;  /* 0x0000b4000b0b7a23 */ /* 0x100fe20000010803 */
[----:B------:R-:W-:Y:S01]  /*fbb0*/  MUFU.EX2 R198, R36 ;  /* 0x0000002400c67308 */ /* 0x000fe20000000800 */
[----:B--2---:R-:W-:Y:S02]  /*fbc0*/  FMUL.FTZ R17, R134, R153 ;  /* 0x0000009986117220 */ /* 0x004fe40000410000 */
[--C-:B------:R-:W-:Y:S02]  /*fbd0*/  FFMA.FTZ R58, R58, c[0x0][0x2d0], -R3.reuse ;  /* 0x0000b4003a3a7a23 */ /* 0x100fe40000010803 */
[----:B----4-:R-:W-:Y:S02]  /*fbe0*/  FMUL.FTZ R18, R133, R154 ;  /* 0x0000009a85127220 */ /* 0x010fe40000410000 */
[--C-:B------:R-:W-:Y:S02]  /*fbf0*/  FFMA.FTZ R59, R59, c[0x0][0x2d0], -R3.reuse ;  /* 0x0000b4003b3b7a23 */ /* 0x100fe40000010803 */
[--C-:B------:R-:W-:Y:S01]  /*fc00*/  FFMA.FTZ R74, R74, c[0x0][0x2d0], -R3.reuse ;  /* 0x0000b4004a4a7a23 */ /* 0x100fe20000010803 */
[----:B------:R2:W-:Y:S01]  /*fc10*/  MUFU.EX2 R189, R10 ;  /* 0x0000000a00bd7308 */ /* 0x0005e20000000800 */
[--C-:B------:R-:W-:Y:S02]  /*fc20*/  FFMA.FTZ R75, R75, c[0x0][0x2d0], -R3.reuse ;  /* 0x0000b4004b4b7a23 */ /* 0x100fe40000010803 */
[----:B------:R-:W-:Y:S02]  /*fc30*/  FMUL.FTZ R138, R135, c[0x0][0x2d0] ;  /* 0x0000b400878a7a20 */ /* 0x000fe40000410000 */
[----:B-1----:R-:W-:Y:S02]  /*fc40*/  FMUL.FTZ R19, R133, R155 ;  /* 0x0000009b85137220 */ /* 0x002fe40000410000 */
        /* <DEDUP_REMOVED lines=10> */
[--C-:B------:R-:W-:Y:S01]  /*fcf0*/  FFMA.FTZ R15, R15, c[0x0][0x2d0], -R3.reuse ;  /* 0x0000b4000f0f7a23 */ /* 0x100fe20000010803 */
[----:B--2---:R-:W-:Y:S01]  /*fd00*/  @P0 MOV R10, R204 ;  /* 0x000000cc000a0202 */ /* 0x004fe20000000f00 */
[--C-:B------:R-:W-:Y:S02]  /*fd10*/  FFMA.FTZ R13, R13, c[0x0][0x2d0], -R138.reuse ;  /* 0x0000b4000d0d7a23 */ /* 0x100fe4000001088a */
[--C-:B------:R-:W-:Y:S02]  /*fd20*/  FFMA.FTZ R60, R60, c[0x0][0x2d0], -R138.reuse ;  /* 0x0000b4003c3c7a23 */ /* 0x100fe4000001088a */
[----:B------:R-:W-:Y:S01]  /*fd30*/  FFMA.FTZ R61, R61, c[0x0][0x2d0], -R138 ;  /* 0x0000b4003d3d7a23 */ /* 0x000fe2000001088a */
[----:B------:R-:W-:Y:S01]  /*fd40*/  MUFU.EX2 R204, R37 ;  /* 0x0000002500cc7308 */ /* 0x000fe20000000800 */
[--C-:B------:R-:W-:Y:S02]  /*fd50*/  FFMA.FTZ R62, R62, c[0x0][0x2d0], -R3.reuse ;  /* 0x0000b4003e3e7a23 */ /* 0x100fe40000010803 */
[--C-:B------:R-:W-:Y:S01]  /*fd60*/  FFMA.FTZ R63, R63, c[0x0][0x2d0], -R3.reuse ;  /* 0x0000b4003f3f7a23 */ /* 0x100fe20000010803 */
[----:B-1----:R-:W-:Y:S01]  /*fd70*/  @P0 MOV R11, R214 ;  /* 0x000000d6000b0202 */ /* 0x002fe20000000f00 */
[----:B------:R-:W-:Y:S02]  /*fd80*/  FFMA.FTZ R78, R78, c[0x0][0x2d0], -R3 ;  /* 0x0000b4004e4e7a23 */ /* 0x000fe40000010803 */
[----:B------:R-:W-:Y:S02]  /*fd90*/  FMUL.FTZ R0, R0, c[0x0][0x2d0] ;  /* 0x0000b40000007a20 */ /* 0x000fe40000410000 */
[----:B------:R-:W-:Y:S01]  /*fda0*/  @P0 IMAD.WIDE.U32 R10, R4, 0x70, R10 ;  /* 0x00000070040a0825 */ /* 0x000fe200078e000a */
[----:B------:R1:W-:Y:S01]  /*fdb0*/  MUFU.EX2 R213, R9 ;  /* 0x0000000900d57308 */ /* 0x0003e20000000800 */
[----:B------:R-:W-:Y:S02]  /*fdc0*/  @P0 MOV R4, c[0x0][0x1e0] ;  /* 0x0000780000040a02 */ /* 0x000fe40000000f00 */
[--C-:B------:R-:W-:Y:S01]  /*fdd0*/  FFMA.FTZ R24, R24, c[0x0][0x2d0], -R138.reuse ;  /* 0x0000b40018187a23 */ /* 0x100fe2000001088a */
[----:B---3--:R-:W-:Y:S01]  /*fde0*/  @P0 LEA R8, P2, R10, c[0x0][0x1c8], 0x1 ;  /* 0x000072000a080a11 */ /* 0x008fe200078408ff */
[--C-:B------:R-:W-:Y:S01]  /*fdf0*/  FFMA.FTZ R25, R25, c[0x0][0x2d0], -R138.reuse ;  /* 0x0000b40019197a23 */ /* 0x100fe2000001088a */
[----:B------:R-:W-:Y:S01]  /*fe00*/  @P0 IADD3 R7, R11, R6, RZ ;  /* 0x000000060b070210 */ /* 0x000fe20007ffe0ff */
[--C-:B------:R-:W-:Y:S01]  /*fe10*/  FFMA.FTZ R26, R26, c[0x0][0x2d0], -R3.reuse ;  /* 0x0000b4001a1a7a23 */ /* 0x100fe20000010803 */
[C---:B------:R-:W-:Y:S01]  /*fe20*/  @P0 SHF.L.U32 R5, R4.reuse, 0x5, RZ ;  /* 0x0000000504050819 */ /* 0x040fe200000006ff */
[--C-:B------:R-:W-:Y:S01]  /*fe30*/  FFMA.FTZ R27, R27, c[0x0][0x2d0], -R3.reuse ;  /* 0x0000b4001b1b7a23 */ /* 0x100fe20000010803 */
[----:B------:R-:W-:Y:S01]  /*fe40*/  MUFU.EX2 R202, R38 ;  /* 0x0000002600ca7308 */ /* 0x000fe20000000800 */
[----:B------:R-:W-:Y:S01]  /*fe50*/  @P0 SHF.L.U64.HI R4, R4, R252, c[0x0][0x1e4] ;  /* 0x0000790004040619 */ /* 0x000fe200000102fc */
[--C-:B------:R-:W-:Y:S01]  /*fe60*/  FFMA.FTZ R28, R28, c[0x0][0x2d0], -R138.reuse ;  /* 0x0000b4001c1c7a23 */ /* 0x100fe2000001088a */
[-C--:B------:R-:W-:Y:S01]  /*fe70*/  @P0 IADD3 R6, P1, R8, R5.reuse, RZ ;  /* 0x0000000508060210 */ /* 0x080fe20007f3e0ff */
[--C-:B------:R-:W-:Y:S02]  /*fe80*/  FFMA.FTZ R29, R29, c[0x0][0x2d0], -R138.reuse ;  /* 0x0000b4001d1d7a23 */ /* 0x100fe4000001088a */
[--C-:B------:R-:W-:Y:S02]  /*fe90*/  FFMA.FTZ R30, R30, c[0x0][0x2d0], -R3.reuse ;  /* 0x0000b4001e1e7a23 */ /* 0x100fe40000010803 */
[----:B------:R-:W-:Y:S02]  /*fea0*/  FFMA.FTZ R31, R31, c[0x0][0x2d0], -R3 ;  /* 0x0000b4001f1f7a23 */ /* 0x000fe40000010803 */
[----:B------:R2:W-:Y:S01]  /*feb0*/  MUFU.EX2 R226, R12 ;  /* 0x0000000c00e27308 */ /* 0x0005e20000000800 */
[--C-:B------:R-:W-:Y:S02]  /*fec0*/  FFMA.FTZ R40, R40, c[0x0][0x2d0], -R138.reuse ;  /* 0x0000b40028287a23 */ /* 0x100fe4000001088a */
[--C-:B------:R-:W-:Y:S01]  /*fed0*/  FFMA.FTZ R41, R41, c[0x0][0x2d0], -R138.reuse ;  /* 0x0000b40029297a23 */ /* 0x100fe2000001088a */
[----:B-1----:R-:W-:Y:S01]  /*fee0*/  @P0 LEA.HI.X R9, R10, c[0x0][0x1cc], R7, 0x1, P2 ;  /* 0x000073000a090a11 */ /* 0x002fe200010f0c07 */
[--C-:B------:R-:W-:Y:S02]  /*fef0*/  FFMA.FTZ R42, R42, c[0x0][0x2d0], -R3.reuse ;  /* 0x0000b4002a2a7a23 */ /* 0x100fe40000010803 */
[--C-:B------:R-:W-:Y:S01]  /*ff00*/  FFMA.FTZ R43, R43, c[0x0][0x2d0], -R3.reuse ;  /* 0x0000b4002b2b7a23 */ /* 0x100fe20000010803 */
[-C--:B------:R-:W-:Y:S01]  /*ff10*/  @P0 IADD3.X R7, R9, R4.reuse, RZ, P1, !PT ;  /* 0x0000000409070210 */ /* 0x080fe20000ffe4ff */
[----:B------:R1:W-:Y:S01]  /*ff20*/  @P0 LDGSTS.E.BYPASS.LTC128B.128 [R246+0x3900], [R8.64], !P6 ;  /* 0x0390000008f60fae */ /* 0x0003e2000f101d48 */
[----:B------:R-:W-:Y:S01]  /*ff30*/  MUFU.EX2 R200, R39 ;  /* 0x0000002700c87308 */ /* 0x000fe20000000800 */
[--C-:B------:R-:W-:Y:S02]  /*ff40*/  FFMA.FTZ R44, R44, c[0x0][0x2d0], -R138.reuse ;  /* 0x0000b4002c2c7a23 */ /* 0x100fe4000001088a */
[--C-:B------:R-:W-:Y:S02]  /*ff50*/  FFMA.FTZ R45, R45, c[0x0][0x2d0], -R138.reuse ;  /* 0x0000b4002d2d7a23 */ /* 0x100fe4000001088a */
[--C-:B------:R-:W-:Y:S02]  /*ff60*/  FFMA.FTZ R46, R46, c[0x0][0x2d0], -R3.reuse ;  /* 0x0000b4002e2e7a23 */ /* 0x100fe40000010803 */
[----:B------:R3:W-:Y:S01]  /*ff70*/  @P0 LDGSTS.E.BYPASS.LTC128B.128 [R246+0x4100], [R6.64], !P6 ;  /* 0x0410000006f60fae */ /* 0x0007e2000f101d48 */
[--C-:B------:R-:W-:Y:S02]  /*ff80*/  FFMA.FTZ R47, R47, c[0x0][0x2d0], -R3.reuse ;  /* 0x0000b4002f2f7a23 */ /* 0x100fe40000010803 */
[----:B------:R4:W-:Y:S01]  /*ff90*/  MUFU.EX2 R227, R13 ;  /* 0x0000000d00e37308 */ /* 0x0009e20000000800 */
[--C-:B------:R-:W-:Y:S02]  /*ffa0*/  FFMA.FTZ R79, R79, c[0x0][0x2d0], -R3.reuse ;  /* 0x0000b4004f4f7a23 */ /* 0x100fe40000010803 */
[--C-:B------:R-:W-:Y:S01]  /*ffb0*/  FFMA.FTZ R90, R90, c[0x0][0x2d0], -R3.reuse ;  /* 0x0000b4005a5a7a23 */ /* 0x100fe20000010803 */
[-C--:B--2---:R-:W-:Y:S01]  /*ffc0*/  @P0 IADD3 R12, P3, R6, R5.reuse, RZ ;  /* 0x00000005060c0210 */ /* 0x084fe20007f7e0ff */
[--C-:B------:R-:W-:Y:S02]  /*ffd0*/  FFMA.FTZ R91, R91, c[0x0][0x2d0], -R3.reuse ;  /* 0x0000b4005b5b7a23 */ /* 0x100fe40000010803 */
[--C-:B------:R-:W-:Y:S01]  /*ffe0*/  FFMA.FTZ R94, R94, c[0x0][0x2d0], -R3.reuse ;  /* 0x0000b4005e5e7a23 */ /* 0x100fe20000010803 */
[-C--:B------:R-:W-:Y:S01]  /*fff0*/  @P0 IADD3 R10, P2, R12, R5.reuse, RZ ;  /* 0x000000050c0a0210 */ /* 0x080fe20007f5e0ff */
[--C-:B------:R-:W-:Y:S01]  /*10000*/  FFMA.FTZ R95, R95, c[0x0][0x2d0], -R3.reuse ;  /* 0x0000b4005f5f7a23 */ /* 0x100fe20000010803 */
[----:B------:R-:W2:Y:S01]  /*10010*/  MUFU.EX2 R0, R0 ;  /* 0x0000000000007308 */ /* 0x000ea20000000800 */
[--C-:B------:R-:W-:Y:S02]  /*10020*/  FFMA.FTZ R107, R107, c[0x0][0x2d0], -R3.reuse ;  /* 0x0000b4006b6b7a23 */ /* 0x100fe40000010803 */
[----:B------:R-:W-:Y:S02]  /*10030*/  FFMA.FTZ R110, R110, c[0x0][0x2d0], -R3 ;  /* 0x0000b4006e6e7a23 */ /* 0x000fe40000010803 */
[--C-:B------:R-:W-:Y:S01]  /*10040*/  FFMA.FTZ R76, R76, c[0x0][0x2d0], -R138.reuse ;  /* 0x0000b4004c4c7a23 */ /* 0x100fe2000001088a */
[-C--:B-1----:R-:W-:Y:S01]  /*10050*/  @P0 IADD3 R8, P1, R10, R5.reuse, RZ ;  /* 0x000000050a080210 */ /* 0x082fe20007f3e0ff */
[----:B------:R-:W-:Y:S02]  /*10060*/  FFMA.FTZ R77, R77, c[0x0][0x2d0], -R138 ;  /* 0x0000b4004d4d7a23 */ /* 0x000fe4000001088a */
[--C-:B------:R-:W-:Y:S01]  /*10070*/  FFMA.FTZ R86, R86, c[0x0][0x2d0], -R188.reuse ;  /* 0x0000b40056567a23 */ /* 0x100fe200000108bc */
[----:B------:R1:W-:Y:S01]  /*10080*/  MUFU.EX2 R191, R14 ;  /* 0x0000000e00bf7308 */ /* 0x0003e20000000800 */
[----:B------:R-:W-:Y:S02]  /*10090*/  FFMA.FTZ R87, R87, c[0x0][0x2d0], -R188 ;  /* 0x0000b40057577a23 */ /* 0x000fe400000108bc */
[--C-:B------:R-:W-:Y:S01]  /*100a0*/  FFMA.FTZ R100, R100, c[0x0][0x2d0], -R139.reuse ;  /* 0x0000b40064647a23 */ /* 0x100fe2000001088b */
[-C--:B----4-:R-:W-:Y:S01]  /*100b0*/  @P0 IADD3.X R13, R7, R4.reuse, RZ, P3, !PT ;  /* 0x00000004070d0210 */ /* 0x090fe20001ffe4ff */
[--C-:B------:R-:W-:Y:S02]  /*100c0*/  FFMA.FTZ R101, R101, c[0x0][0x2d0], -R139.reuse ;  /* 0x0000b40065657a23 */ /* 0x100fe4000001088b */
[--C-:B------:R-:W-:Y:S01]  /*100d0*/  FFMA.FTZ R112, R112, c[0x0][0x2d0], -R139.reuse ;  /* 0x0000b40070707a23 */ /* 0x100fe2000001088b */
[-C--:B------:R-:W-:Y:S01]  /*100e0*/  @P0 IADD3.X R11, R13, R4.reuse, RZ, P2, !PT ;  /* 0x000000040d0b0210 */ /* 0x080fe200017fe4ff */
[----:B------:R4:W-:Y:S01]  /*100f0*/  @P0 LDGSTS.E.BYPASS.LTC128B.128 [R246+0x4900], [R12.64], !P6 ;  /* 0x049000000cf60fae */ /* 0x0009e2000f101d48 */
[----:B---3--:R-:W-:Y:S01]  /*10100*/  @P0 IADD3 R6, P2, R8, R5, RZ ;  /* 0x0000000508060210 */ /* 0x008fe20007f5e0ff */
[----:B------:R3:W3:Y:S01]  /*10110*/  MUFU.EX2 R193, R15 ;  /* 0x0000000f00c17308 */ /* 0x0006e20000000800 */
[----:B------:R-:W-:Y:S01]  /*10120*/  @P0 IADD3.X R9, R11, R4, RZ, P1, !PT ;  /* 0x000000040b090210 */ /* 0x000fe20000ffe4ff */
[----:B------:R-:W-:Y:S02]  /*10130*/  FFMA.FTZ R139, R113, c[0x0][0x2d0], -R139 ;  /* 0x0000b400718b7a23 */ /* 0x000fe4000001088b */
[C---:B--2---:R-:W-:Y:S01]  /*10140*/  FMUL.FTZ R122, R0.reuse, R122 ;  /* 0x0000007a007a7220 */ /* 0x044fe20000410000 */
[----:B------:R-:W-:Y:S01]  /*10150*/  @P0 IADD3.X R7, R9, R4, RZ, P2, !PT ;  /* 0x0000000409070210 */ /* 0x000fe200017fe4ff */
[----:B------:R2:W-:Y:S01]  /*10160*/  @P0 LDGSTS.E.BYPASS.LTC128B.128 [R246+0x5100], [R10.64], !P6 ;  /* 0x051000000af60fae */ /* 0x0005e2000f101d48 */
[C---:B------:R-:W-:Y:S02]  /*10170*/  FMUL.FTZ R123, R0.reuse, R123 ;  /* 0x0000007b007b7220 */ /* 0x040fe40000410000 */
[C---:B------:R-:W-:Y:S01]  /*10180*/  FMUL.FTZ R126, R0.reuse, R126 ;  /* 0x0000007e007e7220 */ /* 0x040fe20000410000 */
[----:B------:R2:W-:Y:S01]  /*10190*/  MUFU.EX2 R222, R24 ;  /* 0x0000001800de7308 */ /* 0x0005e20000000800 */
[C---:B------:R-:W-:Y:S02]  /*101a0*/  FMUL.FTZ R127, R0.reuse, R127 ;  /* 0x0000007f007f7220 */ /* 0x040fe40000410000 */
[----:B-1----:R-:W-:Y:S01]  /*101b0*/  FMUL.FTZ R14, R0, R150 ;  /* 0x00000096000e7220 */ /* 0x002fe20000410000 */
[----:B------:R1:W-:Y:S01]  /*101c0*/  @P0 LDGSTS.E.BYPASS.LTC128B.128 [R246+0x5900], [R8.64], !P6 ;  /* 0x0590000008f60fae */ /* 0x0003e2000f101d48 */
[--C-:B------:R-:W-:Y:S02]  /*101d0*/  FFMA.FTZ R88, R88, c[0x0][0x2d0], -R138.reuse ;  /* 0x0000b40058587a23 */ /* 0x100fe4000001088a */
[--C-:B------:R-:W-:Y:S02]  /*101e0*/  FFMA.FTZ R89, R89, c[0x0][0x2d0], -R138.reuse ;  /* 0x0000b40059597a23 */ /* 0x100fe4000001088a */
[--C-:B------:R-:W-:Y:S01]  /*101f0*/  FFMA.FTZ R92, R92, c[0x0][0x2d0], -R138.reuse ;  /* 0x0000b4005c5c7a23 */ /* 0x100fe2000001088a */
[----:B------:R1:W-:Y:S01]  /*10200*/  MUFU.EX2 R220, R25 ;  /* 0x0000001900dc7308 */ /* 0x0003e20000000800 */
[----:B------:R-:W-:Y:S01]  /*10210*/  FFMA.FTZ R93, R93, c[0x0][0x2d0], -R138 ;  /* 0x0000b4005d5d7a23 */ /* 0x000fe2000001088a */
[----:B------:R1:W-:Y:S01]  /*10220*/  @P0 LDGSTS.E.BYPASS.LTC128B.128 [R246+0x6100], [R6.64], !P6 ;  /* 0x0610000006f60fae */ /* 0x0003e2000f101d48 */
[--C-:B------:R-:W-:Y:S01]  /*10230*/  FFMA.FTZ R102, R102, c[0x0][0x2d0], -R188.reuse ;  /* 0x0000b40066667a23 */ /* 0x100fe200000108bc */
[----:B----4-:R-:W-:Y:S01]  /*10240*/  @P0 IADD3 R12, P1, R6, R5, RZ ;  /* 0x00000005060c0210 */ /* 0x010fe20007f3e0ff */
[----:B------:R-:W-:Y:S01]  /*10250*/  FMUL.FTZ R5, R134, R141 ;  /* 0x0000008d86057220 */ /* 0x000fe20000410000 */
[----:B------:R-:W-:Y:S01]  /*10260*/  F2FP.BF16.PACK_AB R141, R216, R215 ;  /* 0x000000d7d88d723e */ /* 0x000fe200000010ff */
[----:B---3--:R-:W-:Y:S01]  /*10270*/  FMUL.FTZ R15, R0, R151 ;  /* 0x00000097000f7220 */ /* 0x008fe20000410000 */
[----:B------:R-:W-:Y:S01]  /*10280*/  @P0 IADD3.X R13, R7, R4, RZ, P1, !PT ;  /* 0x00000004070d0210 */ /* 0x000fe20000ffe4ff */
[----:B------:R-:W-:Y:S01]  /*10290*/  FMUL.FTZ R4, R134, R140 ;  /* 0x0000008c86047220 */ /* 0x000fe20000410000 */
[----:B------:R-:W-:Y:S01]  /*102a0*/  F2FP.BF16.PACK_AB R140, R218, R217 ;  /* 0x000000d9da8c723e */ /* 0x000fe200000010ff */
[----:B------:R3:W-:Y:S01]  /*102b0*/  MUFU.EX2 R194, R26 ;  /* 0x0000001a00c27308 */ /* 0x0007e20000000800 */
[C---:B--2---:R-:W-:Y:S01]  /*102c0*/  FMUL.FTZ R10, R0.reuse, R146 ;  /* 0x00000092000a7220 */ /* 0x044fe20000410000 */
[----:B------:R2:W-:Y:S01]  /*102d0*/  @P0 LDGSTS.E.BYPASS.LTC128B.128 [R246+0x6900], [R12.64], !P6 ;  /* 0x069000000cf60fae */ /* 0x0005e2000f101d48 */
[----:B------:R-:W-:Y:S01]  /*102e0*/  F2FP.BF16.PACK_AB R146, R227, R226 ;  /* 0x000000e2e392723e */ /* 0x000fe200000010ff */
[----:B------:R-:W-:Y:S01]  /*102f0*/  FMUL.FTZ R11, R0, R147 ;  /* 0x00000093000b7220 */ /* 0x000fe20000410000 */
[----:B------:R-:W-:Y:S01]  /*10300*/  F2FP.BF16.PACK_AB R147, R193, R191 ;  /* 0x000000bfc193723e */ /* 0x000fe200000010ff */
[C---:B------:R-:W-:Y:S02]  /*10310*/  FMUL.FTZ R24, R132.reuse, R160 ;  /* 0x000000a084187220 */ /* 0x040fe40000410000 */
[----:B------:R-:W-:Y:S02]  /*10320*/  FFMA.FTZ R103, R103, c[0x0][0x2d0], -R188 ;  /* 0x0000b40067677a23 */ /* 0x000fe400000108bc */
[----:B------:R-:W4:Y:S01]  /*10330*/  LDSM.16.MT88.4 R20, [R229] ;  /* 0x00000000e514783b */ /* 0x000f220000004200 */
[C---:B-1----:R-:W-:Y:S01]  /*10340*/  FMUL.FTZ R8, R132.reuse, R144 ;  /* 0x0000009084087220 */ /* 0x042fe20000410000 */
[----:B------:R-:W-:Y:S01]  /*10350*/  F2FP.BF16.PACK_AB R144, R213, R212 ;  /* 0x000000d4d590723e */ /* 0x000fe200000010ff */
[----:B------:R-:W-:Y:S01]  /*10360*/  FMUL.FTZ R9, R132, R145 ;  /* 0x0000009184097220 */ /* 0x000fe20000410000 */
[----:B------:R-:W-:Y:S01]  /*10370*/  F2FP.BF16.PACK_AB R145, R190, R189 ;  /* 0x000000bdbe91723e */ /* 0x000fe200000010ff */
[----:B------:R1:W-:Y:S01]  /*10380*/  MUFU.EX2 R195, R27 ;  /* 0x0000001b00c37308 */ /* 0x0003e20000000800 */
[----:B------:R-:W-:Y:S02]  /*10390*/  FMUL.FTZ R25, R132, R161 ;  /* 0x000000a184197220 */ /* 0x000fe40000410000 */
[----:B------:R-:W-:Y:S01]  /*103a0*/  FMUL.FTZ R6, R133, R142 ;  /* 0x0000008e85067220 */ /* 0x000fe20000410000 */
[----:B------:R-:W-:Y:S01]  /*103b0*/  F2FP.BF16.PACK_AB R142, R251, R221 ;  /* 0x000000ddfb8e723e */ /* 0x000fe200000010ff */
[C---:B------:R-:W-:Y:S01]  /*103c0*/  FMUL.FTZ R7, R133.reuse, R143 ;  /* 0x0000008f85077220 */ /* 0x040fe20000410000 */
[----:B------:R-:W-:Y:S01]  /*103d0*/  F2FP.BF16.PACK_AB R143, R250, R248 ;  /* 0x000000f8fa8f723e */ /* 0x000fe200000010ff */
[----:B------:R-:W4:Y:S01]  /*103e0*/  LDSM.16.MT88.4 R36, [R233] ;  /* 0x00000000e924783b */ /* 0x000f220000004200 */
[--C-:B------:R-:W-:Y:S02]  /*103f0*/  FFMA.FTZ R108, R108, c[0x0][0x2d0], -R138.reuse ;  /* 0x0000b4006c6c7a23 */ /* 0x100fe4000001088a */
[----:B------:R-:W-:Y:S01]  /*10400*/  MUFU.EX2 R219, R67 ;  /* 0x0000004300db7308 */ /* 0x000fe20000000800 */
[----:B---3--:R-:W-:Y:S02]  /*10410*/  FMUL.FTZ R26, R0, R162 ;  /* 0x000000a2001a7220 */ /* 0x008fe40000410000 */
[C---:B--2---:R-:W-:Y:S02]  /*10420*/  FMUL.FTZ R12, R132.reuse, R148 ;  /* 0x00000094840c7220 */ /* 0x044fe40000410000 */
[----:B------:R-:W-:Y:S01]  /*10430*/  LDSM.16.MT88.4 R152, [R232] ;  /* 0x00000000e898783b */ /* 0x000fe20000004200 */
[----:B------:R-:W-:Y:S04]  /*10440*/  FMUL.FTZ R13, R132, R149 ;  /* 0x00000095840d7220 */ /* 0x000fe80000410000 */
[----:B------:R2:W-:Y:S03]  /*10450*/  MUFU.EX2 R199, R29 ;  /* 0x0000001d00c77308 */ /* 0x0005e60000000800 */
[----:B------:R-:W3:Y:S01]  /*10460*/  LDSM.16.MT88.4 R148, [R230] ;  /* 0x00000000e694783b */ /* 0x000ee20000004200 */
[----:B-1----:R-:W-:Y:S06]  /*10470*/  FMUL.FTZ R27, R0, R163 ;  /* 0x000000a3001b7220 */ /* 0x002fec0000410000 */
[----:B------:R-:W-:Y:S01]  /*10480*/  MUFU.EX2 R208, R32 ;  /* 0x0000002000d07308 */ /* 0x000fe20000000800 */
[----:B------:R-:W0:Y:S01]  /*10490*/  LDGDEPBAR ;  /* 0x00000000000079af */ /* 0x000e220000000000 */
[-C--:B----4-:R-:W-:Y:S08]  /*104a0*/  HMMA.16816.F32.BF16 R4, R140, R20.reuse, R4 ;  /* 0x000000148c04723c */ /* 0x090ff00000041804 */
[----:B------:R-:W-:Y:S01]  /*104b0*/  MUFU.EX2 R211, R34 ;  /* 0x0000002200d37308 */ /* 0x000fe20000000800 */
[C---:B------:R-:W-:Y:S04]  /*104c0*/  HMMA.16816.F32.BF16 R8, R144.reuse, R20, R8 ;  /* 0x000000149008723c */ /* 0x040fe80000041808 */
[----:B--2---:R-:W-:Y:S01]  /*104d0*/  FMUL.FTZ R29, R132, R165 ;  /* 0x000000a5841d7220 */ /* 0x004fe20000410000 */
[----:B------:R-:W-:Y:S04]  /*104e0*/  MOV R165, R204 ;  /* 0x000000cc00a57202 */ /* 0x000fe80000000f00 */
[----:B------:R-:W-:Y:S01]  /*104f0*/  MUFU.EX2 R204, R72 ;  /* 0x0000004800cc7308 */ /* 0x000fe20000000800 */
[-C--:B------:R-:W-:Y:S03]  /*10500*/  HMMA.16816.F32.BF16 R12, R144, R22.reuse, R12 ;  /* 0x00000016900c723c */ /* 0x080fe6000004180c */
[C---:B------:R-:W-:Y:S02]  /*10510*/  FMUL.FTZ R20, R134.reuse, R156 ;  /* 0x0000009c86147220 */ /* 0x040fe40000410000 */
[----:B------:R-:W-:Y:S03]  /*10520*/  FMUL.FTZ R21, R134, R157 ;  /* 0x0000009d86157220 */ /* 0x000fe60000410000 */
[C---:B------:R-:W-:Y:S01]  /*10530*/  HMMA.16816.F32.BF16 R16, R140.reuse, R22, R16 ;  /* 0x000000168c10723c */ /* 0x040fe20000041810 */
[----:B------:R1:W2:Y:S06]  /*10540*/  MUFU.EX2 R192, R28 ;  /* 0x0000001c00c07308 */ /* 0x0002ac0000000800 */
[C---:B------:R-:W-:Y:S02]  /*10550*/  FMUL.FTZ R22, R133.reuse, R158 ;  /* 0x0000009e85167220 */ /* 0x040fe40000410000 */
[C---:B------:R-:W-:Y:S02]  /*10560*/  FMUL.FTZ R23, R133.reuse, R159 ;  /* 0x0000009f85177220 */ /* 0x040fe40000410000 */
[----:B------:R4:W-:Y:S05]  /*10570*/  MUFU.EX2 R197, R30 ;  /* 0x0000001e00c57308 */ /* 0x0009ea0000000800 */
[-C--:B------:R-:W-:Y:S05]  /*10580*/  HMMA.16816.F32.BF16 R20, R140, R36.reuse, R20 ;  /* 0x000000248c14723c */ /* 0x080fea0000041814 */
[----:B------:R3:W-:Y:S03]  /*10590*/  MUFU.EX2 R196, R31 ;  /* 0x0000001f00c47308 */ /* 0x0007e60000000800 */
[C---:B------:R-:W-:Y:S04]  /*105a0*/  HMMA.16816.F32.BF16 R24, R144.reuse, R36, R24 ;  /* 0x000000249018723c */ /* 0x040fe80000041818 */
[----:B-1----:R-:W-:Y:S01]  /*105b0*/  FMUL.FTZ R28, R132, R164 ;  /* 0x000000a4841c7220 */ /* 0x002fe20000410000 */
[----:B--2---:R-:W-:Y:S02]  /*105c0*/  MOV R162, R192 ;  /* 0x000000c000a27202 */ /* 0x004fe40000000f00 */
[----:B------:R-:W1:Y:S01]  /*105d0*/  MUFU.EX2 R210, R35 ;  /* 0x0000002300d27308 */ /* 0x000e620000000800 */
[----:B------:R-:W-:Y:S04]  /*105e0*/  FMUL.FTZ R36, R134, R172 ;  /* 0x000000ac86247220 */ /* 0x000fe80000410000 */
[----:B----4-:R-:W-:Y:S02]  /*105f0*/  FMUL.FTZ R30, R0, R166 ;  /* 0x000000a6001e7220 */ /* 0x010fe40000410000 */
[----:B------:R-:W-:Y:S03]  /*10600*/  FMUL.FTZ R37, R134, R173 ;  /* 0x000000ad86257220 */ /* 0x000fe60000410000 */
[----:B------:R-:W2:Y:S01]  /*10610*/  MUFU.EX2 R225, R33 ;  /* 0x0000002100e17308 */ /* 0x000ea20000000800 */
[----:B---3--:R-:W-:Y:S01]  /*10620*/  FMUL.FTZ R31, R0, R167 ;  /* 0x000000a7001f7220 */ /* 0x008fe20000410000 */
[----:B------:R-:W-:Y:S08]  /*10630*/  MOV R167, R202 ;  /* 0x000000ca00a77202 */ /* 0x000ff00000000f00 */
[----:B------:R-:W3:Y:S01]  /*10640*/  MUFU.EX2 R32, R48 ;  /* 0x0000003000207308 */ /* 0x000ee20000000800 */
[-C--:B------:R-:W-:Y:S03]  /*10650*/  HMMA.16816.F32.BF16 R28, R144, R38.reuse, R28 ;  /* 0x00000026901c723c */ /* 0x080fe6000004181c */
[----:B-1----:R-:W-:Y:S06]  /*10660*/  MOV R160, R210 ;  /* 0x000000d200a07202 */ /* 0x002fec0000000f00 */
[----:B------:R-:W1:Y:S03]  /*10670*/  MUFU.EX2 R35, R49 ;  /* 0x0000003100237308 */ /* 0x000e660000000800 */
[----:B--2---:R-:W-:Y:S07]  /*10680*/  MOV R161, R225 ;  /* 0x000000e100a17202 */ /* 0x004fee0000000f00 */
[----:B------:R-:W2:Y:S01]  /*10690*/  MUFU.EX2 R33, R50 ;  /* 0x0000003200217308 */ /* 0x000ea20000000800 */
[----:B---3--:R-:W-:Y:S01]  /*106a0*/  MOV R163, R32 ;  /* 0x0000002000a37202 */ /* 0x008fe20000000f00 */
[C---:B------:R-:W-:Y:S01]  /*106b0*/  FMUL.FTZ R32, R134.reuse, R168 ;  /* 0x000000a886207220 */ /* 0x040fe20000410000 */
[----:B------:R-:W-:Y:S01]  /*106c0*/  MOV R168, R209 ;  /* 0x000000d100a87202 */ /* 0x000fe20000000f00 */
[C---:B------:R-:W-:Y:S01]  /*106d0*/  FMUL.FTZ R48, R134.reuse, R184 ;  /* 0x000000b886307220 */ /* 0x040fe20000410000 */
[----:B------:R-:W-:Y:S05]  /*106e0*/  MOV R184, R211 ;  /* 0x000000d300b87202 */ /* 0x000fea0000000f00 */
[----:B------:R-:W3:Y:S01]  /*106f0*/  MUFU.EX2 R34, R51 ;  /* 0x0000003300227308 */ /* 0x000ee20000000800 */
[----:B-1----:R-:W-:Y:S01]  /*10700*/  MOV R156, R35 ;  /* 0x00000023009c7202 */ /* 0x002fe20000000f00 */
[C---:B------:R-:W-:Y:S01]  /*10710*/  FMUL.FTZ R35, R133.reuse, R171 ;  /* 0x000000ab85237220 */ /* 0x040fe20000410000 */
[----:B------:R-:W-:Y:S01]  /*10720*/  MOV R171, R224 ;  /* 0x000000e000ab7202 */ /* 0x000fe20000000f00 */
[C---:B------:R-:W-:Y:S06]  /*10730*/  FMUL.FTZ R49, R134.reuse, R185 ;  /* 0x000000b986317220 */ /* 0x040fec0000410000 */
[----:B------:R1:W4:Y:S01]  /*10740*/  MUFU.EX2 R203, R40 ;  /* 0x0000002800cb7308 */ /* 0x0003220000000800 */
[----:B--2---:R-:W-:Y:S01]  /*10750*/  MOV R159, R33 ;  /* 0x00000021009f7202 */ /* 0x004fe20000000f00 */
[----:B------:R-:W-:Y:S01]  /*10760*/  FMUL.FTZ R33, R134, R169 ;  /* 0x000000a986217220 */ /* 0x000fe20000410000 */
[----:B------:R-:W-:Y:S01]  /*10770*/  MOV R169, R222 ;  /* 0x000000de00a97202 */ /* 0x000fe20000000f00 */
[C---:B------:R-:W-:Y:S01]  /*10780*/  FMUL.FTZ R50, R133.reuse, R186 ;  /* 0x000000ba85327220 */ /* 0x040fe20000410000 */
[----:B------:R-:W-:Y:S05]  /*10790*/  MOV R186, R200 ;  /* 0x000000c800ba7202 */ /* 0x000fea0000000f00 */
[----:B------:R-:W2:Y:S01]  /*107a0*/  MUFU.EX2 R201, R41 ;  /* 0x0000002900c97308 */ /* 0x000ea20000000800 */
[----:B---3--:R-:W-:Y:S01]  /*107b0*/  MOV R157, R34 ;  /* 0x00000022009d7202 */ /* 0x008fe20000000f00 */
[C---:B------:R-:W-:Y:S01]  /*107c0*/  FMUL.FTZ R34, R133.reuse, R170 ;  /* 0x000000aa85227220 */ /* 0x040fe20000410000 */
[----:B------:R-:W-:Y:S01]  /*107d0*/  MOV R170, R223 ;  /* 0x000000df00aa7202 */ /* 0x000fe20000000f00 */
[C---:B------:R-:W-:Y:S01]  /*107e0*/  FMUL.FTZ R51, R133.reuse, R187 ;  /* 0x000000bb85337220 */ /* 0x040fe20000410000 */
[----:B------:R-:W-:Y:S05]  /*107f0*/  MOV R187, R208 ;  /* 0x000000d000bb7202 */ /* 0x000fea0000000f00 */
[----:B------:R3:W-:Y:S01]  /*10800*/  MUFU.EX2 R164, R42 ;  /* 0x0000002a00a47308 */ /* 0x0007e20000000800 */
[C---:B------:R-:W-:Y:S04]  /*10810*/  HMMA.16816.F32.BF16 R32, R140.reuse, R38, R32 ;  /* 0x000000268c20723c */ /* 0x040fe80000041820 */
[C---:B-1----:R-:W-:Y:S01]  /*10820*/  FMUL.FTZ R40, R132.reuse, R176 ;  /* 0x000000b084287220 */ /* 0x042fe20000410000 */
[----:B----4-:R-:W-:Y:S02]  /*10830*/  MOV R166, R203 ;  /* 0x000000cb00a67202 */ /* 0x010fe40000000f00 */
[C---:B------:R-:W-:Y:S02]  /*10840*/  FMUL.FTZ R38, R133.reuse, R174 ;  /* 0x000000ae85267220 */ /* 0x040fe40000410000 */
[----:B------:R1:W2:Y:S03]  /*10850*/  MUFU.EX2 R192, R43 ;  /* 0x0000002b00c07308 */ /* 0x0002a60000000800 */
[----:B------:R-:W-:Y:S01]  /*10860*/  FMUL.FTZ R39, R133, R175 ;  /* 0x000000af85277220 */ /* 0x000fe20000410000 */
[----:B--2---:R-:W-:Y:S01]  /*10870*/  MOV R185, R201 ;  /* 0x000000c900b97202 */ /* 0x004fe20000000f00 */
[----:B------:R-:W-:Y:S05]  /*10880*/  FMUL.FTZ R41, R132, R177 ;  /* 0x000000b184297220 */ /* 0x000fea0000410000 */
[-C--:B------:R-:W-:Y:S01]  /*10890*/  HMMA.16816.F32.BF16 R36, R140, R148.reuse, R36 ;  /* 0x000000948c24723c */ /* 0x080fe20000041824 */
[----:B------:R2:W-:Y:S02]  /*108a0*/  MUFU.EX2 R252, R44 ;  /* 0x0000002c00fc7308 */ /* 0x0005e40000000800 */
[C---:B---3--:R-:W-:Y:S08]  /*108b0*/  FMUL.FTZ R42, R0.reuse, R178 ;  /* 0x000000b2002a7220 */ /* 0x048ff00000410000 */
[----:B------:R3:W3:Y:S01]  /*108c0*/  MUFU.EX2 R158, R45 ;  /* 0x0000002d009e7308 */ /* 0x0006e20000000800 */
[----:B-1----:R-:W-:Y:S09]  /*108d0*/  FMUL.FTZ R43, R0, R179 ;  /* 0x000000b3002b7220 */ /* 0x002ff20000410000 */
[----:B------:R1:W-:Y:S01]  /*108e0*/  MUFU.EX2 R172, R46 ;  /* 0x0000002e00ac7308 */ /* 0x0003e20000000800 */
[C---:B------:R-:W-:Y:S04]  /*108f0*/  HMMA.16816.F32.BF16 R40, R144.reuse, R148, R40 ;  /* 0x000000949028723c */ /* 0x040fe80000041828 */
[C---:B--2---:R-:W-:Y:S05]  /*10900*/  FMUL.FTZ R44, R132.reuse, R180 ;  /* 0x000000b4842c7220 */ /* 0x044fea0000410000 */
[----:B------:R2:W2:Y:S03]  /*10910*/  MUFU.EX2 R173, R47 ;  /* 0x0000002f00ad7308 */ /* 0x0004a60000000800 */
[----:B---3--:R-:W-:Y:S07]  /*10920*/  FMUL.FTZ R45, R132, R181 ;  /* 0x000000b5842d7220 */ /* 0x008fee0000410000 */
[----:B------:R3:W-:Y:S01]  /*10930*/  MUFU.EX2 R225, R52 ;  /* 0x0000003400e17308 */ /* 0x0007e20000000800 */
[C---:B-1----:R-:W-:Y:S09]  /*10940*/  FMUL.FTZ R46, R0.reuse, R182 ;  /* 0x000000b6002e7220 */ /* 0x042ff20000410000 */
[----:B------:R1:W-:Y:S01]  /*10950*/  MUFU.EX2 R224, R53 ;  /* 0x0000003500e07308 */ /* 0x0003e20000000800 */
[----:B--2---:R-:W-:Y:S09]  /*10960*/  FMUL.FTZ R47, R0, R183 ;  /* 0x000000b7002f7220 */ /* 0x004ff20000410000 */
[----:B------:R-:W-:Y:S01]  /*10970*/  MUFU.EX2 R223, R64 ;  /* 0x0000004000df7308 */ /* 0x000fe20000000800 */
[-C--:B------:R-:W-:Y:S03]  /*10980*/  HMMA.16816.F32.BF16 R44, R144, R150.reuse, R44 ;  /* 0x00000096902c723c */ /* 0x080fe6000004182c */
[----:B---3--:R-:W-:Y:S05]  /*10990*/  F2FP.BF16.PACK_AB R52, R170, R249 ;  /* 0x000000f9aa34723e */ /* 0x008fea00000010ff */
[C---:B------:R-:W-:Y:S01]  /*109a0*/  HMMA.16816.F32.BF16 R48, R140.reuse, R150, R48 ;  /* 0x000000968c30723c */ /* 0x040fe20000041830 */
[----:B------:R-:W2:Y:S01]  /*109b0*/  LDSM.16.MT88.4 R148, [R229+0x800] ;  /* 0x00080000e594783b */ /* 0x000ea20000004200 */
[----:B------:R-:W-:Y:S02]  /*109c0*/  MUFU.EX2 R222, R65 ;  /* 0x0000004100de7308 */ /* 0x000fe40000000800 */
[----:B-1----:R-:W-:Y:S04]  /*109d0*/  F2FP.BF16.PACK_AB R53, R171, R168 ;  /* 0x000000a8ab35723e */ /* 0x002fe800000010ff */
[-C--:B------:R-:W-:Y:S04]  /*109e0*/  HMMA.16816.F32.BF16 R116, R140, R152.reuse, R116 ;  /* 0x000000988c74723c */ /* 0x080fe80000041874 */
[----:B------:R1:W-:Y:S04]  /*109f0*/  MUFU.EX2 R179, R66 ;  /* 0x0000004200b37308 */ /* 0x0003e80000000800 */
[C---:B------:R-:W-:Y:S06]  /*10a00*/  HMMA.16816.F32.BF16 R120, R144.reuse, R152, R120 ;  /* 0x000000989078723c */ /* 0x040fec0000041878 */
[----:B------:R3:W-:Y:S01]  /*10a10*/  MUFU.EX2 R175, R54 ;  /* 0x0000003600af7308 */ /* 0x0007e20000000800 */
[----:B------:R-:W-:Y:S01]  /*10a20*/  MOV R153, R220 ;  /* 0x000000dc00997202 */ /* 0x000fe20000000f00 */
[-C--:B------:R-:W-:Y:S01]  /*10a30*/  HMMA.16816.F32.BF16 R124, R144, R154.reuse, R124 ;  /* 0x0000009a907c723c */ /* 0x080fe2000004187c */
[----:B------:R-:W2:Y:S03]  /*10a40*/  LDSM.16.MT88.4 R144, [R233+0x800] ;  /* 0x00080000e990783b */ /* 0x000ea60000004200 */
[----:B------:R-:W-:Y:S04]  /*10a50*/  MOV R152, R199 ;  /* 0x000000c700987202 */ /* 0x000fe80000000f00 */
[----:B------:R-:W-:Y:S01]  /*10a60*/  HMMA.16816.F32.BF16 R128, R140, R154, R128 ;  /* 0x0000009a8c80723c */ /* 0x000fe20000041880 */
[----:B------:R2:W-:Y:S01]  /*10a70*/  MUFU.EX2 R220, R55 ;  /* 0x0000003700dc7308 */ /* 0x0005e20000000800 */
[----:B------:R-:W4:Y:S04]  /*10a80*/  LDL.LU R155, [R1+0x1c] ;  /* 0x00001c00019b7983 */ /* 0x000f280000300800 */
[----:B-1----:R-:W1:Y:S01]  /*10a90*/  LDSM.16.MT88.4 R64, [R230+0x800] ;  /* 0x00080000e640783b */ /* 0x002e620000004200 */
[----:B------:R-:W-:Y:S02]  /*10aa0*/  F2FP.BF16.PACK_AB R140, R153, R169 ;  /* 0x000000a9998c723e */ /* 0x000fe400000010ff */
[----:B------:R-:W-:Y:S02]  /*10ab0*/  F2FP.BF16.PACK_AB R142, R152, R162 ;  /* 0x000000a2988e723e */ /* 0x000fe400000010ff */
[----:B------:R-:W-:Y:S01]  /*10ac0*/  MUFU.EX2 R174, R56 ;  /* 0x0000003800ae7308 */ /* 0x000fe20000000800 */
[----:B------:R-:W-:Y:S02]  /*10ad0*/  F2FP.BF16.PACK_AB R141, R195, R194 ;  /* 0x000000c2c38d723e */ /* 0x000fe400000010ff */
[----:B---3--:R-:W-:Y:S01]  /*10ae0*/  F2FP.BF16.PACK_AB R54, R161, R187 ;  /* 0x000000bba136723e */ /* 0x008fe200000010ff */
[----:B------:R-:W3:Y:S01]  /*10af0*/  LDL.LU R154, [R1+0x24] ;  /* 0x00002400019a7983 */ /* 0x000ee20000300800 */
[----:B------:R-:W-:Y:S05]  /*10b00*/  F2FP.BF16.PACK_AB R143, R196, R197 ;  /* 0x000000c5c48f723e */ /* 0x000fea00000010ff */
[----:B------:R-:W1:Y:S01]  /*10b10*/  MUFU.EX2 R178, R57 ;  /* 0x0000003900b27308 */ /* 0x000e620000000800 */
[----:B--2---:R-:W-:Y:S09]  /*10b20*/  F2FP.BF16.PACK_AB R55, R160, R184 ;  /* 0x000000b8a037723e */ /* 0x004ff200000010ff */
[----:B------:R-:W-:Y:S01]  /*10b30*/  MUFU.EX2 R177, R58 ;  /* 0x0000003a00b17308 */ /* 0x000fe20000000800 */
[-C--:B------:R-:W-:Y:S08]  /*10b40*/  HMMA.16816.F32.BF16 R4, R52, R148.reuse, R4 ;  /* 0x000000943404723c */ /* 0x080ff00000041804 */
[C---:B------:R-:W-:Y:S01]  /*10b50*/  HMMA.16816.F32.BF16 R8, R140.reuse, R148, R8 ;  /* 0x000000948c08723c */ /* 0x040fe20000041808 */
[----:B------:R2:W1:Y:S07]  /*10b60*/  MUFU.EX2 R176, R59 ;  /* 0x0000003b00b07308 */ /* 0x00046e0000000800 */
[-C--:B------:R-:W-:Y:S03]  /*10b70*/  HMMA.16816.F32.BF16 R12, R140, R150.reuse, R12 ;  /* 0x000000968c0c723c */ /* 0x080fe6000004180c */
[----:B------:R-:W-:Y:S05]  /*10b80*/  MUFU.EX2 R182, R68 ;  /* 0x0000004400b67308 */ /* 0x000fea0000000800 */
[C---:B------:R-:W-:Y:S01]  /*10b90*/  HMMA.16816.F32.BF16 R16, R52.reuse, R150, R16 ;  /* 0x000000963410723c */ /* 0x040fe20000041810 */
[----:B------:R-:W1:Y:S04]  /*10ba0*/  LDSM.16.MT88.4 R148, [R232+0x800] ;  /* 0x00080000e894783b */ /* 0x000e680000004200 */
[----:B------:R-:W-:Y:S03]  /*10bb0*/  MUFU.EX2 R211, R69 ;  /* 0x0000004500d37308 */ /* 0x000fe60000000800 */
[-C--:B------:R-:W-:Y:S01]  /*10bc0*/  HMMA.16816.F32.BF16 R20, R52, R144.reuse, R20 ;  /* 0x000000903414723c */ /* 0x080fe20000041814 */
[----:B--2---:R-:W2:Y:S06]  /*10bd0*/  LDSM.16.MT88.4 R56, [R229+0x1000] ;  /* 0x00100000e538783b */ /* 0x004eac0000004200 */
[----:B------:R-:W-:Y:S01]  /*10be0*/  MUFU.EX2 R210, R70 ;  /* 0x0000004600d27308 */ /* 0x000fe20000000800 */
[C---:B------:R-:W-:Y:S01]  /*10bf0*/  HMMA.16816.F32.BF16 R24, R140.reuse, R144, R24 ;  /* 0x000000908c18723c */ /* 0x040fe20000041818 */
[----:B------:R-:W3:Y:S06]  /*10c00*/  LDL.LU R145, [R1+0x20] ;  /* 0x0000200001917983 */ /* 0x000eec0000300800 */
[----:B------:R-:W-:Y:S01]  /*10c10*/  MOV R144, R198 ;  /* 0x000000c600907202 */ /* 0x000fe20000000f00 */
[-C--:B------:R-:W-:Y:S01]  /*10c20*/  HMMA.16816.F32.BF16 R28, R140, R146.reuse, R28 ;  /* 0x000000928c1c723c */ /* 0x080fe2000004181c */
[----:B------:R2:W-:Y:S07]  /*10c30*/  MUFU.EX2 R209, R71 ;  /* 0x0000004700d17308 */ /* 0x0005ee0000000800 */
[C---:B------:R-:W-:Y:S01]  /*10c40*/  HMMA.16816.F32.BF16 R32, R52.reuse, R146, R32 ;  /* 0x000000923420723c */ /* 0x040fe20000041820 */
[----:B------:R-:W3:Y:S02]  /*10c50*/  LDL.LU R147, [R1+0x18] ;  /* 0x0000180001937983 */ /* 0x000ee40000300800 */
[----:B------:R-:W-:Y:S04]  /*10c60*/  MUFU.EX2 R203, R73 ;  /* 0x0000004900cb7308 */ /* 0x000fe80000000800 */
[----:B------:R-:W-:Y:S01]  /*10c70*/  MOV R146, R171 ;  /* 0x000000ab00927202 */ /* 0x000fe20000000f00 */
[-C--:B-1----:R-:W-:Y:S05]  /*10c80*/  HMMA.16816.F32.BF16 R36, R52, R64.reuse, R36 ;  /* 0x000000403424723c */ /* 0x082fea0000041824 */
[----:B------:R1:W-:Y:S03]  /*10c90*/  MUFU.EX2 R214, R60 ;  /* 0x0000003c00d67308 */ /* 0x0003e60000000800 */
[C---:B------:R-:W-:Y:S01]  /*10ca0*/  HMMA.16816.F32.BF16 R40, R140.reuse, R64, R40 ;  /* 0x000000408c28723c */ /* 0x040fe20000041828 */
[----:B--2---:R-:W-:Y:S06]  /*10cb0*/  LDSM.16.MT88.4 R68, [R230+0x1000] ;  /* 0x00100000e644783b */ /* 0x004fec0000004200 */
[----:B------:R2:W2:Y:S01]  /*10cc0*/  MUFU.EX2 R183, R61 ;  /* 0x0000003d00b77308 */ /* 0x0004a20000000800 */
[-C--:B------:R-:W-:Y:S08]  /*10cd0*/  HMMA.16816.F32.BF16 R44, R140, R66.reuse, R44 ;  /* 0x000000428c2c723c */ /* 0x080ff0000004182c */
[C---:B------:R-:W-:Y:S01]  /*10ce0*/  HMMA.16816.F32.BF16 R48, R52.reuse, R66, R48 ;  /* 0x000000423430723c */ /* 0x040fe20000041830 */
[----:B------:R-:W2:Y:S01]  /*10cf0*/  LDSM.16.MT88.4 R64, [R233+0x1000] ;  /* 0x00100000e940783b */ /* 0x000ea20000004200 */
[----:B------:R2:W-:Y:S02]  /*10d00*/  MUFU.EX2 R181, R62 ;  /* 0x0000003e00b57308 */ /* 0x0005e40000000800 */
[----:B-1----:R-:W-:Y:S04]  /*10d10*/  F2FP.BF16.PACK_AB R60, R185, R166 ;  /* 0x000000a6b93c723e */ /* 0x002fe800000010ff */
[-C--:B------:R-:W-:Y:S04]  /*10d20*/  HMMA.16816.F32.BF16 R116, R52, R148.reuse, R116 ;  /* 0x000000943474723c */ /* 0x080fe80000041874 */
[----:B------:R1:W1:Y:S01]  /*10d30*/  MUFU.EX2 R180, R63 ;  /* 0x0000003f00b47308 */ /* 0x0002620000000800 */
[----:B--2---:R-:W-:Y:S03]  /*10d40*/  F2FP.BF16.PACK_AB R61, R192, R164 ;  /* 0x000000a4c03d723e */ /* 0x004fe600000010ff */
[C---:B------:R-:W-:Y:S06]  /*10d50*/  HMMA.16816.F32.BF16 R120, R140.reuse, R148, R120 ;  /* 0x000000948c78723c */ /* 0x040fec0000041878 */
[----:B------:R-:W-:Y:S01]  /*10d60*/  MUFU.EX2 R206, R82 ;  /* 0x0000005200ce7308 */ /* 0x000fe20000000800 */
[----:B------:R-:W-:Y:S01]  /*10d70*/  MOV R149, R170 ;  /* 0x000000aa00957202 */ /* 0x000fe20000000f00 */
[-C--:B------:R-:W-:Y:S04]  /*10d80*/  HMMA.16816.F32.BF16 R124, R140, R150.reuse, R124 ;  /* 0x000000968c7c723c */ /* 0x080fe8000004187c */
[----:B------:R-:W-:Y:S02]  /*10d90*/  F2FP.BF16.PACK_AB R62, R158, R252 ;  /* 0x000000fc9e3e723e */ /* 0x000fe400000010ff */
[----:B------:R-:W-:Y:S02]  /*10da0*/  MOV R148, R169 ;  /* 0x000000a900947202 */ /* 0x000fe40000000f00 */
[----:B------:R-:W-:Y:S01]  /*10db0*/  HMMA.16816.F32.BF16 R128, R52, R150, R128 ;  /* 0x000000963480723c */ /* 0x000fe20000041880 */
[----:B------:R-:W-:Y:S03]  /*10dc0*/  MUFU.EX2 R82, R75 ;  /* 0x0000004b00527308 */ /* 0x000fe60000000800 */
[----:B-1----:R-:W-:Y:S02]  /*10dd0*/  F2FP.BF16.PACK_AB R63, R173, R172 ;  /* 0x000000acad3f723e */ /* 0x002fe400000010ff */
[----:B------:R-:W-:Y:S02]  /*10de0*/  MOV R143, R168 ;  /* 0x000000a8008f7202 */ /* 0x000fe40000000f00 */
[----:B------:R-:W-:Y:S01]  /*10df0*/  F2FP.BF16.PACK_AB R53, R186, R167 ;  /* 0x000000a7ba35723e */ /* 0x000fe200000010ff */
[----:B------:R-:W-:Y:S02]  /*10e00*/  LDSM.16.MT88.4 R168, [R233+0x3000] ;  /* 0x00300000e9a8783b */ /* 0x000fe40000004200 */
[----:B------:R-:W-:Y:S01]  /*10e10*/  MUFU.EX2 R205, R83 ;  /* 0x0000005300cd7308 */ /* 0x000fe20000000800 */
[----:B------:R-:W-:Y:S02]  /*10e20*/  F2FP.BF16.PACK_AB R52, R165, R144 ;  /* 0x00000090a534723e */ /* 0x000fe400000010ff */
[----:B------:R-:W-:Y:S02]  /*10e30*/  F2FP.BF16.PACK_AB R54, R156, R163 ;  /* 0x000000a39c36723e */ /* 0x000fe400000010ff */
[----:B------:R-:W-:Y:S05]  /*10e40*/  F2FP.BF16.PACK_AB R55, R157, R159 ;  /* 0x0000009f9d37723e */ /* 0x000fea00000010ff */
[----:B------:R1:W2:Y:S02]  /*10e50*/  MUFU.EX2 R83, R74 ;  /* 0x0000004a00537308 */ /* 0x0002a40000000800 */
[-C--:B------:R-:W-:Y:S08]  /*10e60*/  HMMA.16816.F32.BF16 R4, R52, R56.reuse, R4 ;  /* 0x000000383404723c */ /* 0x080ff00000041804 */
[C---:B------:R-:W-:Y:S01]  /*10e70*/  HMMA.16816.F32.BF16 R8, R60.reuse, R56, R8 ;  /* 0x000000383c08723c */ /* 0x040fe20000041808 */
[----:B------:R-:W-:Y:S07]  /*10e80*/  MUFU.EX2 R139, R139 ;  /* 0x0000008b008b7308 */ /* 0x000fee0000000800 */
[-C--:B------:R-:W-:Y:S03]  /*10e90*/  HMMA.16816.F32.BF16 R12, R60, R58.reuse, R12 ;  /* 0x0000003a3c0c723c */ /* 0x080fe6000004180c */
[----:B------:R-:W-:Y:S01]  /*10ea0*/  MUFU.EX2 R208, R80 ;  /* 0x0000005000d07308 */ /* 0x000fe20000000800 */
[----:B-1----:R-:W-:Y:S04]  /*10eb0*/  LDSM.16.MT88.4 R72, [R232+0x1800] ;  /* 0x00180000e848783b */ /* 0x002fe80000004200 */
[C---:B------:R-:W-:Y:S05]  /*10ec0*/  HMMA.16816.F32.BF16 R16, R52.reuse, R58, R16 ;  /* 0x0000003a3410723c */ /* 0x040fea0000041810 */
[----:B------:R-:W-:Y:S01]  /*10ed0*/  MUFU.EX2 R80, R78 ;  /* 0x0000004e00507308 */ /* 0x000fe20000000800 */
[----:B------:R-:W1:Y:S02]  /*10ee0*/  LDSM.16.MT88.4 R56, [R232+0x1000] ;  /* 0x00100000e838783b */ /* 0x000e640000004200 */
[-C--:B------:R-:W-:Y:S07]  /*10ef0*/  HMMA.16816.F32.BF16 R20, R52, R64.reuse, R20 ;  /* 0x000000403414723c */ /* 0x080fee0000041814 */
[----:B------:R-:W-:Y:S01]  /*10f00*/  MUFU.EX2 R207, R81 ;  /* 0x0000005100cf7308 */ /* 0x000fe20000000800 */
[C---:B------:R-:W-:Y:S08]  /*10f10*/  HMMA.16816.F32.BF16 R24, R60.reuse, R64, R24 ;  /* 0x000000403c18723c */ /* 0x040ff00000041818 */
[-C--:B------:R-:W-:Y:S01]  /*10f20*/  HMMA.16816.F32.BF16 R28, R60, R66.reuse, R28 ;  /* 0x000000423c1c723c */ /* 0x080fe2000004181c */
[----:B------:R-:W-:Y:S07]  /*10f30*/  MUFU.EX2 R202, R76 ;  /* 0x0000004c00ca7308 */ /* 0x000fee0000000800 */
[C---:B------:R-:W-:Y:S01]  /*10f40*/  HMMA.16816.F32.BF16 R32, R52.reuse, R66, R32 ;  /* 0x000000423420723c */ /* 0x040fe20000041820 */
[----:B------:R-:W2:Y:S02]  /*10f50*/  LDSM.16.MT88.4 R64, [R229+0x1800] ;  /* 0x00180000e540783b */ /* 0x000ea40000004200 */
[----:B------:R-:W1:Y:S05]  /*10f60*/  MUFU.EX2 R201, R77 ;  /* 0x0000004d00c97308 */ /* 0x000e6a0000000800 */
[-C--:B------:R-:W-:Y:S05]  /*10f70*/  HMMA.16816.F32.BF16 R36, R52, R68.reuse, R36 ;  /* 0x000000443424723c */ /* 0x080fea0000041824 */
[----:B------:R1:W1:Y:S03]  /*10f80*/  MUFU.EX2 R81, R79 ;  /* 0x0000004f00517308 */ /* 0x0002660000000800 */
[C---:B------:R-:W-:Y:S07]  /*10f90*/  HMMA.16816.F32.BF16 R40, R60.reuse, R68, R40 ;  /* 0x000000443c28723c */ /* 0x040fee0000041828 */
[----:B------:R2:W-:Y:S01]  /*10fa0*/  MUFU.EX2 R200, R84 ;  /* 0x0000005400c87308 */ /* 0x0005e20000000800 */
[-C--:B------:R-:W-:Y:S08]  /*10fb0*/  HMMA.16816.F32.BF16 R44, R60, R70.reuse, R44 ;  /* 0x000000463c2c723c */ /* 0x080ff0000004182c */
[C---:B------:R-:W-:Y:S01]  /*10fc0*/  HMMA.16816.F32.BF16 R48, R52.reuse, R70, R48 ;  /* 0x000000463430723c */ /* 0x040fe20000041830 */
[----:B------:R-:W-:Y:S01]  /*10fd0*/  LDSM.16.MT88.4 R68, [R230+0x1800] ;  /* 0x00180000e644783b */ /* 0x000fe20000004200 */
[----:B------:R4:W-:Y:S02]  /*10fe0*/  MUFU.EX2 R199, R85 ;  /* 0x0000005500c77308 */ /* 0x0009e40000000800 */
[--C-:B-1----:R-:W-:Y:S01]  /*10ff0*/  FFMA.FTZ R79, R106, c[0x0][0x2d0], -R3.reuse ;  /* 0x0000b4006a4f7a23 */ /* 0x102fe20000010803 */
[----:B------:R-:W-:Y:S01]  /*11000*/  MOV R106, R185 ;  /* 0x000000b9006a7202 */ /* 0x000fe20000000f00 */
[----:B------:R-:W-:Y:S02]  /*11010*/  FFMA.FTZ R3, R111, c[0x0][0x2d0], -R3 ;  /* 0x0000b4006f037a23 */ /* 0x000fe40000010803 */
[-C--:B------:R-:W-:Y:S04]  /*11020*/  HMMA.16816.F32.BF16 R116, R52, R56.reuse, R116 ;  /* 0x000000383474723c */ /* 0x080fe80000041874 */
[----:B------:R-:W-:Y:S01]  /*11030*/  MOV R111, R186 ;  /* 0x000000ba006f7202 */ /* 0x000fe20000000f00 */
[----:B------:R1:W-:Y:S01]  /*11040*/  MUFU.EX2 R198, R86 ;  /* 0x0000005600c67308 */ /* 0x0003e20000000800 */
[--C-:B--2---:R-:W-:Y:S02]  /*11050*/  FFMA.FTZ R84, R105, c[0x0][0x2d0], -R138.reuse ;  /* 0x0000b40069547a23 */ /* 0x104fe4000001088a */
[C---:B------:R-:W-:Y:S04]  /*11060*/  HMMA.16816.F32.BF16 R120, R60.reuse, R56, R120 ;  /* 0x000000383c78723c */ /* 0x040fe80000041878 */
[----:B------:R-:W-:Y:S03]  /*11070*/  MOV R105, R159 ;  /* 0x0000009f00697202 */ /* 0x000fe60000000f00 */
[----:B------:R-:W-:Y:S01]  /*11080*/  F2FP.BF16.PACK_AB R56, R178, R174 ;  /* 0x000000aeb238723e */ /* 0x000fe200000010ff */
[-C--:B------:R-:W-:Y:S01]  /*11090*/  HMMA.16816.F32.BF16 R124, R60, R58.reuse, R124 ;  /* 0x0000003a3c7c723c */ /* 0x080fe2000004187c */
[----:B------:R-:W2:Y:S01]  /*110a0*/  LDSM.16.MT88.4 R60, [R233+0x1800] ;  /* 0x00180000e93c783b */ /* 0x000ea20000004200 */
[----:B------:R-:W-:Y:S02]  /*110b0*/  MUFU.EX2 R84, R84 ;  /* 0x0000005400547308 */ /* 0x000fe40000000800 */
[----:B------:R-:W-:Y:S01]  /*110c0*/  F2FP.BF16.PACK_AB R57, R176, R177 ;  /* 0x000000b1b039723e */ /* 0x000fe200000010ff */
[--C-:B----4-:R-:W-:Y:S01]  /*110d0*/  FFMA.FTZ R85, R104, c[0x0][0x2d0], -R138.reuse ;  /* 0x0000b40068557a23 */ /* 0x110fe2000001088a */
[----:B------:R-:W-:Y:S01]  /*110e0*/  MOV R104, R156 ;  /* 0x0000009c00687202 */ /* 0x000fe20000000f00 */
[----:B------:R-:W-:Y:S01]  /*110f0*/  FFMA.FTZ R138, R109, c[0x0][0x2d0], -R138 ;  /* 0x0000b4006d8a7a23 */ /* 0x000fe2000001088a */
[----:B------:R-:W-:Y:S04]  /*11100*/  HMMA.16816.F32.BF16 R128, R52, R58, R128 ;  /* 0x0000003a3480723c */ /* 0x000fe80000041880 */
[----:B------:R-:W-:Y:S01]  /*11110*/  MOV R109, R163 ;  /* 0x000000a3006d7202 */ /* 0x000fe20000000f00 */
[----:B------:R-:W-:Y:S01]  /*11120*/  MUFU.EX2 R138, R138 ;  /* 0x0000008a008a7308 */ /* 0x000fe20000000800 */
[--C-:B-1----:R-:W-:Y:S01]  /*11130*/  FFMA.FTZ R86, R114, c[0x0][0x2d0], -R188.reuse ;  /* 0x0000b40072567a23 */ /* 0x102fe200000108bc */
[----:B------:R-:W-:Y:S01]  /*11140*/  F2FP.BF16.PACK_AB R52, R224, R225 ;  /* 0x000000e1e034723e */ /* 0x000fe200000010ff */
[----:B------:R-:W-:Y:S01]  /*11150*/  FFMA.FTZ R133, R133, R155, R215 ;  /* 0x0000009b85857223 */ /* 0x000fe200000100d7 */
[----:B------:R-:W-:Y:S03]  /*11160*/  F2FP.BF16.PACK_AB R54, R222, R223 ;  /* 0x000000dfde36723e */ /* 0x000fe600000010ff */
[----:B------:R-:W-:Y:S01]  /*11170*/  F2FP.BF16.PACK_AB R53, R220, R175 ;  /* 0x000000afdc35723e */ /* 0x000fe200000010ff */
[----:B------:R-:W-:Y:S01]  /*11180*/  FADD.FTZ R133, R216, R133 ;  /* 0x00000085d8857221 */ /* 0x000fe20000010000 */
[----:B------:R-:W-:Y:S01]  /*11190*/  F2FP.BF16.PACK_AB R55, R219, R179 ;  /* 0x000000b3db37723e */ /* 0x000fe200000010ff */
[----:B------:R-:W-:Y:S01]  /*111a0*/  FFMA.FTZ R188, R115, c[0x0][0x2d0], -R188 ;  /* 0x0000b40073bc7a23 */ /* 0x000fe200000108bc */
[----:B------:R-:W-:Y:S01]  /*111b0*/  F2FP.BF16.PACK_AB R58, R183, R214 ;  /* 0x000000d6b73a723e */ /* 0x000fe200000010ff */
[----:B------:R-:W-:Y:S01]  /*111c0*/  MUFU.EX2 R86, R86 ;  /* 0x0000005600567308 */ /* 0x000fe20000000800 */
[----:B------:R-:W-:Y:S01]  /*111d0*/  F2FP.BF16.PACK_AB R59, R180, R181 ;  /* 0x000000b5b43b723e */ /* 0x000fe200000010ff */
[----:B---3--:R-:W-:Y:S02]  /*111e0*/  FFMA.FTZ R132, R132, R154, R212 ;  /* 0x0000009a84847223 */ /* 0x008fe400000100d4 */
[-C--:B------:R-:W-:Y:S03]  /*111f0*/  HMMA.16816.F32.BF16 R4, R52, R64.reuse, R4 ;  /* 0x000000403404723c */ /* 0x080fe60000041804 */
[----:B------:R-:W-:Y:S01]  /*11200*/  FADD.FTZ R132, R213, R132 ;  /* 0x00000084d5847221 */ /* 0x000fe20000010000 */
[----:B------:R-:W-:Y:S02]  /*11210*/  MOV R114, R158 ;  /* 0x0000009e00727202 */ /* 0x000fe40000000f00 */
[----:B------:R-:W-:Y:S01]  /*11220*/  MUFU.EX2 R188, R188 ;  /* 0x000000bc00bc7308 */ /* 0x000fe20000000800 */
[----:B------:R-:W-:Y:S01]  /*11230*/  MOV R115, R157 ;  /* 0x0000009d00737202 */ /* 0x000fe20000000f00 */
[C---:B------:R-:W-:Y:S08]  /*11240*/  HMMA.16816.F32.BF16 R8, R56.reuse, R64, R8 ;  /* 0x000000403808723c */ /* 0x040ff00000041808 */
[-C--:B------:R-:W-:Y:S01]  /*11250*/  HMMA.16816.F32.BF16 R12, R56, R66.reuse, R12 ;  /* 0x00000042380c723c */ /* 0x080fe2000004180c */
[----:B------:R-:W-:Y:S07]  /*11260*/  MUFU.EX2 R113, R87 ;  /* 0x0000005700717308 */ /* 0x000fee0000000800 */
[C---:B------:R-:W-:Y:S01]  /*11270*/  HMMA.16816.F32.BF16 R16, R52.reuse, R66, R16 ;  /* 0x000000423410723c */ /* 0x040fe20000041810 */
[----:B------:R-:W-:Y:S02]  /*11280*/  LDSM.16.MT88.4 R64, [R233+0x2000] ;  /* 0x00200000e940783b */ /* 0x000fe40000004200 */
[----:B------:R-:W-:Y:S05]  /*11290*/  MUFU.EX2 R87, R112 ;  /* 0x0000007000577308 */ /* 0x000fea0000000800 */
[-C--:B--2---:R-:W-:Y:S05]  /*112a0*/  HMMA.16816.F32.BF16 R20, R52, R60.reuse, R20 ;  /* 0x0000003c3414723c */ /* 0x084fea0000041814 */
[----:B------:R-:W-:Y:S03]  /*112b0*/  MUFU.EX2 R96, R96 ;  /* 0x0000006000607308 */ /* 0x000fe60000000800 */
[C---:B------:R-:W-:Y:S07]  /*112c0*/  HMMA.16816.F32.BF16 R24, R56.reuse, R60, R24 ;  /* 0x0000003c3818723c */ /* 0x040fee0000041818 */
[----:B------:R-:W-:Y:S01]  /*112d0*/  MUFU.EX2 R97, R97 ;  /* 0x0000006100617308 */ /* 0x000fe20000000800 */
[-C--:B------:R-:W-:Y:S08]  /*112e0*/  HMMA.16816.F32.BF16 R28, R56, R62.reuse, R28 ;  /* 0x0000003e381c723c */ /* 0x080ff0000004181c */
[C---:B------:R-:W-:Y:S01]  /*112f0*/  HMMA.16816.F32.BF16 R32, R52.reuse, R62, R32 ;  /* 0x0000003e3420723c */ /* 0x040fe20000041820 */
[----:B------:R-:W1:Y:S01]  /*11300*/  LDSM.16.MT88.4 R60, [R229+0x2000] ;  /* 0x00200000e53c783b */ /* 0x000e620000004200 */
[----:B------:R-:W-:Y:S02]  /*11310*/  MUFU.EX2 R98, R98 ;  /* 0x0000006200627308 */ /* 0x000fe40000000800 */
[----:B------:R-:W-:Y:S01]  /*11320*/  FFMA.FTZ R0, R0, R145, R189 ;  /* 0x0000009100007223 */ /* 0x000fe200000100bd */
[----:B------:R-:W-:Y:S03]  /*11330*/  MOV R145, R152 ;  /* 0x0000009800917202 */ /* 0x000fe60000000f00 */
[-C--:B------:R-:W-:Y:S04]  /*11340*/  HMMA.16816.F32.BF16 R36, R52, R68.reuse, R36 ;  /* 0x000000443424723c */ /* 0x080fe80000041824 */
[----:B------:R-:W-:Y:S01]  /*11350*/  MOV R215, R145 ;  /* 0x0000009100d77202 */ /* 0x000fe20000000f00 */
[----:B------:R-:W-:Y:S01]  /*11360*/  MUFU.EX2 R99, R99 ;  /* 0x0000006300637308 */ /* 0x000fe20000000800 */
[----:B------:R-:W-:Y:S02]  /*11370*/  FADD.FTZ R76, R190, R0 ;  /* 0x00000000be4c7221 */ /* 0x000fe40000010000 */
[C---:B------:R-:W-:Y:S04]  /*11380*/  HMMA.16816.F32.BF16 R40, R56.reuse, R68, R40 ;  /* 0x000000443828723c */ /* 0x040fe80000041828 */
[----:B------:R-:W-:Y:S01]  /*11390*/  FFMA.FTZ R134, R134, R147, R217 ;  /* 0x0000009386867223 */ /* 0x000fe200000100d9 */
[----:B------:R-:W-:Y:S01]  /*113a0*/  MOV R147, R153 ;  /* 0x0000009900937202 */ /* 0x000fe20000000f00 */
[----:B------:R-:W-:Y:S01]  /*113b0*/  FADD.FTZ R0, R226, R132 ;  /* 0x00000084e2007221 */ /* 0x000fe20000010000 */
[----:B------:R-:W-:Y:S01]  /*113c0*/  LDSM.16.MT88.4 R152, [R229+0x3000] ;  /* 0x00300000e598783b */ /* 0x000fe20000004200 */
[-C--:B------:R-:W-:Y:S01]  /*113d0*/  HMMA.16816.F32.BF16 R44, R56, R70.reuse, R44 ;  /* 0x00000046382c723c */ /* 0x080fe2000004182c */
[----:B------:R-:W-:Y:S03]  /*113e0*/  MUFU.EX2 R88, R88 ;  /* 0x0000005800587308 */ /* 0x000fe60000000800 */
[----:B------:R-:W-:Y:S01]  /*113f0*/  FADD.FTZ R0, R227, R0 ;  /* 0x00000000e3007221 */ /* 0x000fe20000010000 */
[----:B------:R-:W-:Y:S01]  /*11400*/  MOV R217, R144 ;  /* 0x0000009000d97202 */ /* 0x000fe20000000f00 */
[----:B------:R-:W-:Y:S01]  /*11410*/  FADD.FTZ R134, R218, R134 ;  /* 0x00000086da867221 */ /* 0x000fe20000010000 */
[----:B------:R-:W-:Y:S01]  /*11420*/  MOV R132, R135 ;  /* 0x0000008700847202 */ /* 0x000fe20000000f00 */
[C---:B------:R-:W-:Y:S01]  /*11430*/  HMMA.16816.F32.BF16 R48, R52.reuse, R70, R48 ;  /* 0x000000463430723c */ /* 0x040fe20000041830 */
[----:B------:R-:W2:Y:S02]  /*11440*/  LDSM.16.MT88.4 R68, [R230+0x2000] ;  /* 0x00200000e644783b */ /* 0x000ea40000004200 */
[----:B------:R-:W-:Y:S01]  /*11450*/  MUFU.EX2 R89, R89 ;  /* 0x0000005900597308 */ /* 0x000fe20000000800 */
[----:B------:R-:W-:Y:S02]  /*11460*/  FADD.FTZ R0, R148, R0 ;  /* 0x0000000094007221 */ /* 0x000fe40000010000 */
[----:B------:R-:W-:Y:S02]  /*11470*/  FADD.FTZ R134, R221, R134 ;  /* 0x00000086dd867221 */ /* 0x000fe40000010000 */
[-C--:B------:R-:W-:Y:S05]  /*11480*/  HMMA.16816.F32.BF16 R116, R52, R72.reuse, R116 ;  /* 0x000000483474723c */ /* 0x080fea0000041874 */
[----:B------:R-:W-:Y:S03]  /*11490*/  MUFU.EX2 R90, R90 ;  /* 0x0000005a005a7308 */ /* 0x000fe60000000800 */
[C---:B------:R-:W-:Y:S07]  /*114a0*/  HMMA.16816.F32.BF16 R120, R56.reuse, R72, R120 ;  /* 0x000000483878723c */ /* 0x040fee0000041878 */
[----:B------:R-:W-:Y:S01]  /*114b0*/  MUFU.EX2 R91, R91 ;  /* 0x0000005b005b7308 */ /* 0x000fe20000000800 */
[-C--:B------:R-:W-:Y:S07]  /*114c0*/  HMMA.16816.F32.BF16 R124, R56, R74.reuse, R124 ;  /* 0x0000004a387c723c */ /* 0x080fee000004187c */
[----:B------:R-:W-:Y:S01]  /*114d0*/  F2FP.BF16.PACK_AB R56, R203, R204 ;  /* 0x000000cccb38723e */ /* 0x000fe200000010ff */
[----:B------:R-:W-:Y:S01]  /*114e0*/  HMMA.16816.F32.BF16 R128, R52, R74, R128 ;  /* 0x0000004a3480723c */ /* 0x000fe20000041880 */
[----:B------:R-:W3:Y:S01]  /*114f0*/  LDSM.16.MT88.4 R72, [R232+0x2000] ;  /* 0x00200000e848783b */ /* 0x000ee20000004200 */
[----:B------:R-:W-:Y:S02]  /*11500*/  MUFU.EX2 R92, R92 ;  /* 0x0000005c005c7308 */ /* 0x000fe40000000800 */
[----:B------:R-:W-:Y:S02]  /*11510*/  F2FP.BF16.PACK_AB R57, R82, R83 ;  /* 0x000000535239723e */ /* 0x000fe400000010ff */
[----:B------:R-:W-:Y:S02]  /*11520*/  F2FP.BF16.PACK_AB R58, R201, R202 ;  /* 0x000000cac93a723e */ /* 0x000fe400000010ff */
[----:B------:R-:W-:Y:S04]  /*11530*/  F2FP.BF16.PACK_AB R52, R211, R182 ;  /* 0x000000b6d334723e */ /* 0x000fe800000010ff */
[----:B------:R-:W-:Y:S01]  /*11540*/  F2FP.BF16.PACK_AB R53, R209, R210 ;  /* 0x000000d2d135723e */ /* 0x000fe200000010ff */
[----:B------:R-:W4:Y:S01]  /*11550*/  MUFU.EX2 R93, R93 ;  /* 0x0000005d005d7308 */ /* 0x000f220000000800 */
[----:B------:R-:W-:Y:S02]  /*11560*/  F2FP.BF16.PACK_AB R54, R207, R208 ;  /* 0x000000d0cf36723e */ /* 0x000fe400000010ff */
[----:B------:R-:W-:Y:S02]  /*11570*/  F2FP.BF16.PACK_AB R55, R205, R206 ;  /* 0x000000cecd37723e */ /* 0x000fe400000010ff */
[----:B------:R-:W-:Y:S05]  /*11580*/  F2FP.BF16.PACK_AB R59, R81, R80 ;  /* 0x00000050513b723e */ /* 0x000fea00000010ff */
[-C--:B-1----:R-:W-:Y:S01]  /*11590*/  HMMA.16816.F32.BF16 R4, R52, R60.reuse, R4 ;  /* 0x0000003c3404723c */ /* 0x082fe20000041804 */
[----:B------:R-:W-:Y:S07]  /*115a0*/  MUFU.EX2 R94, R94 ;  /* 0x0000005e005e7308 */ /* 0x000fee0000000800 */
[C---:B------:R-:W-:Y:S03]  /*115b0*/  HMMA.16816.F32.BF16 R8, R56.reuse, R60, R8 ;  /* 0x0000003c3808723c */ /* 0x040fe60000041808 */
[----:B------:R-:W1:Y:S05]  /*115c0*/  MUFU.EX2 R95, R95 ;  /* 0x0000005f005f7308 */ /* 0x000e6a0000000800 */
[-C--:B------:R-:W-:Y:S05]  /*115d0*/  HMMA.16816.F32.BF16 R12, R56, R62.reuse, R12 ;  /* 0x0000003e380c723c */ /* 0x080fea000004180c */
[----:B------:R-:W-:Y:S03]  /*115e0*/  MUFU.EX2 R100, R100 ;  /* 0x0000006400647308 */ /* 0x000fe60000000800 */
[C---:B------:R-:W-:Y:S01]  /*115f0*/  HMMA.16816.F32.BF16 R16, R52.reuse, R62, R16 ;  /* 0x0000003e3410723c */ /* 0x040fe20000041810 */
[----:B------:R-:W1:Y:S06]  /*11600*/  LDSM.16.MT88.4 R60, [R229+0x2800] ;  /* 0x00280000e53c783b */ /* 0x000e6c0000004200 */
[----:B------:R-:W-:Y:S01]  /*11610*/  MUFU.EX2 R101, R101 ;  /* 0x0000006500657308 */ /* 0x000fe20000000800 */
[-C--:B------:R-:W-:Y:S08]  /*11620*/  HMMA.16816.F32.BF16 R20, R52, R64.reuse, R20 ;  /* 0x000000403414723c */ /* 0x080ff00000041814 */
[C---:B------:R-:W-:Y:S01]  /*11630*/  HMMA.16816.F32.BF16 R24, R56.reuse, R64, R24 ;  /* 0x000000403818723c */ /* 0x040fe20000041818 */
[----:B------:R-:W-:Y:S07]  /*11640*/  MUFU.EX2 R102, R102 ;  /* 0x0000006600667308 */ /* 0x000fee0000000800 */
[-C--:B------:R-:W-:Y:S03]  /*11650*/  HMMA.16816.F32.BF16 R28, R56, R66.reuse, R28 ;  /* 0x00000042381c723c */ /* 0x080fe6000004181c */
[----:B------:R-:W-:Y:S05]  /*11660*/  MUFU.EX2 R103, R103 ;  /* 0x0000006700677308 */ /* 0x000fea0000000800 */
[C---:B------:R-:W-:Y:S01]  /*11670*/  HMMA.16816.F32.BF16 R32, R52.reuse, R66, R32 ;  /* 0x000000423420723c */ /* 0x040fe20000041820 */
[----:B------:R-:W1:Y:S04]  /*11680*/  LDSM.16.MT88.4 R64, [R233+0x2800] ;  /* 0x00280000e940783b */ /* 0x000e680000004200 */
[----:B------:R-:W-:Y:S03]  /*11690*/  MUFU.EX2 R85, R85 ;  /* 0x0000005500557308 */ /* 0x000fe60000000800 */
[-C--:B--2---:R-:W-:Y:S07]  /*116a0*/  HMMA.16816.F32.BF16 R36, R52, R68.reuse, R36 ;  /* 0x000000443424723c */ /* 0x084fee0000041824 */
[----:B------:R-:W-:Y:S01]  /*116b0*/  MUFU.EX2 R79, R79 ;  /* 0x0000004f004f7308 */ /* 0x000fe20000000800 */
[C---:B------:R-:W-:Y:S07]  /*116c0*/  HMMA.16816.F32.BF16 R40, R56.reuse, R68, R40 ;  /* 0x000000443828723c */ /* 0x040fee0000041828 */
[----:B------:R-:W-:Y:S01]  /*116d0*/  FADD.FTZ R68, R248, R133 ;  /* 0x00000085f8447221 */ /* 0x000fe20000010000 */
[-C--:B------:R-:W-:Y:S04]  /*116e0*/  HMMA.16816.F32.BF16 R44, R56, R70.reuse, R44 ;  /* 0x00000046382c723c */ /* 0x080fe8000004182c */
[----:B------:R-:W-:Y:S04]  /*116f0*/  FADD.FTZ R78, R250, R68 ;  /* 0x00000044fa4e7221 */ /* 0x000fe80000010000 */
[C---:B------:R-:W-:Y:S01]  /*11700*/  HMMA.16816.F32.BF16 R48, R52.reuse, R70, R48 ;  /* 0x000000463430723c */ /* 0x040fe20000041830 */
[----:B------:R-:W2:Y:S07]  /*11710*/  LDSM.16.MT88.4 R68, [R230+0x2800] ;  /* 0x00280000e644783b */ /* 0x000eae0000004200 */
[-C--:B---3--:R-:W-:Y:S08]  /*11720*/  HMMA.16816.F32.BF16 R116, R52, R72.reuse, R116 ;  /* 0x000000483474723c */ /* 0x088ff00000041874 */
[C---:B------:R-:W-:Y:S08]  /*11730*/  HMMA.16816.F32.BF16 R120, R56.reuse, R72, R120 ;  /* 0x000000483878723c */ /* 0x040ff00000041878 */
[-C--:B------:R-:W-:Y:S07]  /*11740*/  HMMA.16816.F32.BF16 R124, R56, R74.reuse, R124 ;  /* 0x0000004a387c723c */ /* 0x080fee000004187c */
[----:B----4-:R-:W-:Y:S01]  /*11750*/  F2FP.BF16.PACK_AB R58, R93, R92 ;  /* 0x0000005c5d3a723e */ /* 0x010fe200000010ff */
[----:B------:R-:W-:Y:S01]  /*11760*/  HMMA.16816.F32.BF16 R128, R52, R74, R128 ;  /* 0x0000004a3480723c */ /* 0x000fe20000041880 */
[----:B------:R-:W3:Y:S03]  /*11770*/  LDSM.16.MT88.4 R72, [R232+0x2800] ;  /* 0x00280000e848783b */ /* 0x000ee60000004200 */
[----:B------:R-:W-:Y:S01]  /*11780*/  FADD.FTZ R57, R191, R76 ;  /* 0x0000004cbf397221 */ /* 0x000fe20000010000 */
[----:B-1----:R-:W-:Y:S01]  /*11790*/  F2FP.BF16.PACK_AB R59, R95, R94 ;  /* 0x0000005e5f3b723e */ /* 0x002fe200000010ff */
[----:B------:R-:W-:Y:S01]  /*117a0*/  FADD.FTZ R56, R251, R134 ;  /* 0x00000086fb387221 */ /* 0x000fe20000010000 */
[----:B------:R-:W-:Y:S01]  /*117b0*/  F2FP.BF16.PACK_AB R52, R199, R200 ;  /* 0x000000c8c734723e */ /* 0x000fe200000010ff */
[----:B------:R-:W-:Y:S01]  /*117c0*/  FADD.FTZ R77, R193, R57 ;  /* 0x00000039c14d7221 */ /* 0x000fe20000010000 */
[----:B------:R-:W-:Y:S03]  /*117d0*/  F2FP.BF16.PACK_AB R53, R113, R198 ;  /* 0x000000c67135723e */ /* 0x000fe600000010ff */
[----:B------:R-:W-:Y:S01]  /*117e0*/  F2FP.BF16.PACK_AB R54, R97, R96 ;  /* 0x000000606136723e */ /* 0x000fe200000010ff */
[----:B------:R-:W-:Y:S01]  /*117f0*/  FADD.FTZ R76, R249, R56 ;  /* 0x00000038f94c7221 */ /* 0x000fe20000010000 */
[----:B------:R-:W-:Y:S02]  /*11800*/  F2FP.BF16.PACK_AB R55, R99, R98 ;  /* 0x000000626337723e */ /* 0x000fe400000010ff */
[----:B------:R-:W-:Y:S02]  /*11810*/  F2FP.BF16.PACK_AB R56, R89, R88 ;  /* 0x000000585938723e */ /* 0x000fe400000010ff */
[----:B------:R-:W-:Y:S03]  /*11820*/  F2FP.BF16.PACK_AB R57, R91, R90 ;  /* 0x0000005a5b39723e */ /* 0x000fe600000010ff */
[-C--:B------:R-:W-:Y:S08]  /*11830*/  HMMA.16816.F32.BF16 R4, R52, R60.reuse, R4 ;  /* 0x0000003c3404723c */ /* 0x080ff00000041804 */
[C---:B------:R-:W-:Y:S08]  /*11840*/  HMMA.16816.F32.BF16 R8, R56.reuse, R60, R8 ;  /* 0x0000003c3808723c */ /* 0x040ff00000041808 */
[-C--:B------:R-:W-:Y:S08]  /*11850*/  HMMA.16816.F32.BF16 R12, R56, R62.reuse, R12 ;  /* 0x0000003e380c723c */ /* 0x080ff0000004180c */
[C---:B------:R-:W-:Y:S01]  /*11860*/  HMMA.16816.F32.BF16 R16, R52.reuse, R62, R16 ;  /* 0x0000003e3410723c */ /* 0x040fe20000041810 */
[----:B------:R1:W-:Y:S06]  /*11870*/  MUFU.EX2 R63, R3 ;  /* 0x00000003003f7308 */ /* 0x0003ec0000000800 */
[----:B------:R-:W-:Y:S01]  /*11880*/  FADD.FTZ R62, R147, R0 ;  /* 0x00000000933e7221 */ /* 0x000fe20000010000 */
[-C--:B------:R-:W-:Y:S08]  /*11890*/  HMMA.16816.F32.BF16 R20, R52, R64.reuse, R20 ;  /* 0x000000403414723c */ /* 0x080ff00000041814 */
[C---:B------:R-:W-:Y:S01]  /*118a0*/  HMMA.16816.F32.BF16 R24, R56.reuse, R64, R24 ;  /* 0x000000403818723c */ /* 0x040fe20000041818 */
[----:B------:R-:W-:Y:S07]  /*118b0*/  MUFU.EX2 R64, R110 ;  /* 0x0000006e00407308 */ /* 0x000fee0000000800 */
[-C--:B------:R-:W-:Y:S03]  /*118c0*/  HMMA.16816.F32.BF16 R28, R56, R66.reuse, R28 ;  /* 0x00000042381c723c */ /* 0x080fe6000004181c */
[----:B------:R-:W-:Y:S01]  /*118d0*/  MUFU.EX2 R65, R107 ;  /* 0x0000006b00417308 */ /* 0x000fe20000000800 */
[----:B-1----:R-:W-:Y:S04]  /*118e0*/  FADD.FTZ R3, R143, R78 ;  /* 0x0000004e8f037221 */ /* 0x002fe80000010000 */
[C---:B------:R-:W-:Y:S04]  /*118f0*/  HMMA.16816.F32.BF16 R32, R52.reuse, R66, R32 ;  /* 0x000000423420723c */ /* 0x040fe80000041820 */
[----:B------:R-:W-:Y:S01]  /*11900*/  FADD.FTZ R3, R146, R3 ;  /* 0x0000000392037221 */ /* 0x000fe20000010000 */
[----:B------:R-:W1:Y:S03]  /*11910*/  MUFU.EX2 R66, R108 ;  /* 0x0000006c00427308 */ /* 0x000e660000000800 */
[-C--:B--2---:R-:W-:Y:S04]  /*11920*/  HMMA.16816.F32.BF16 R36, R52, R68.reuse, R36 ;  /* 0x000000443424723c */ /* 0x084fe80000041824 */
[----:B------:R-:W-:Y:S04]  /*11930*/  FADD.FTZ R60, R184, R3 ;  /* 0x00000003b83c7221 */ /* 0x000fe80000010000 */
[C---:B------:R-:W-:Y:S08]  /*11940*/  HMMA.16816.F32.BF16 R40, R56.reuse, R68, R40 ;  /* 0x000000443828723c */ /* 0x040ff00000041828 */
[-C--:B------:R-:W-:Y:S08]  /*11950*/  HMMA.16816.F32.BF16 R44, R56, R70.reuse, R44 ;  /* 0x00000046382c723c */ /* 0x080ff0000004182c */
[C---:B------:R-:W-:Y:S07]  /*11960*/  HMMA.16816.F32.BF16 R48, R52.reuse, R70, R48 ;  /* 0x000000463430723c */ /* 0x040fee0000041830 */
[----:B------:R-:W-:Y:S01]  /*11970*/  MOV R70, R2 ;  /* 0x0000000200467202 */ /* 0x000fe20000000f00 */
[-C--:B---3--:R-:W-:Y:S08]  /*11980*/  HMMA.16816.F32.BF16 R116, R52, R72.reuse, R116 ;  /* 0x000000483474723c */ /* 0x088ff00000041874 */
[C---:B------:R-:W-:Y:S08]  /*11990*/  HMMA.16816.F32.BF16 R120, R56.reuse, R72, R120 ;  /* 0x000000483878723c */ /* 0x040ff00000041878 */
[-C--:B------:R-:W-:Y:S07]  /*119a0*/  HMMA.16816.F32.BF16 R124, R56, R74.reuse, R124 ;  /* 0x0000004a387c723c */ /* 0x080fee000004187c */
[----:B------:R-:W-:Y:S01]  /*119b0*/  FADD.FTZ R57, R194, R77 ;  /* 0x0000004dc2397221 */ /* 0x000fe20000010000 */
[----:B------:R-:W-:Y:S04]  /*119c0*/  HMMA.16816.F32.BF16 R128, R52, R74, R128 ;  /* 0x0000004a3480723c */ /* 0x000fe80000041880 */
[----:B------:R-:W-:Y:S01]  /*119d0*/  FADD.FTZ R56, R149, R76 ;  /* 0x0000004c95387221 */ /* 0x000fe20000010000 */
[----:B-1----:R-:W-:Y:S01]  /*119e0*/  F2FP.BF16.PACK_AB R58, R138, R66 ;  /* 0x000000428a3a723e */ /* 0x002fe200000010ff */
[----:B------:R-:W-:Y:S01]  /*119f0*/  FADD.FTZ R61, R195, R57 ;  /* 0x00000039c33d7221 */ /* 0x000fe20000010000 */
[----:B------:R-:W-:Y:S01]  /*11a00*/  F2FP.BF16.PACK_AB R52, R101, R100 ;  /* 0x000000646534723e */ /* 0x000fe200000010ff */
[----:B------:R-:W-:Y:S01]  /*11a10*/  FADD.FTZ R0, R187, R56 ;  /* 0x00000038bb007221 */ /* 0x000fe20000010000 */
[----:B------:R-:W-:Y:S01]  /*11a20*/  F2FP.BF16.PACK_AB R53, R103, R102 ;  /* 0x000000666735723e */ /* 0x000fe200000010ff */
[----:B------:R-:W1:Y:S02]  /*11a30*/  LDSM.16.MT88.4 R184, [R230+0x3000] ;  /* 0x00300000e6b8783b */ /* 0x000e640000004200 */
[----:B------:R-:W-:Y:S01]  /*11a40*/  FADD.FTZ R3, R197, R61 ;  /* 0x0000003dc5037221 */ /* 0x000fe20000010000 */
[----:B------:R-:W-:Y:S01]  /*11a50*/  F2FP.BF16.PACK_AB R54, R139, R87 ;  /* 0x000000578b36723e */ /* 0x000fe200000010ff */
[----:B------:R-:W-:Y:S01]  /*11a60*/  FADD.FTZ R0, R161, R0 ;  /* 0x00000000a1007221 */ /* 0x000fe20000010000 */
[----:B------:R-:W-:Y:S01]  /*11a70*/  F2FP.BF16.PACK_AB R55, R188, R86 ;  /* 0x00000056bc37723e */ /* 0x000fe200000010ff */
[----:B------:R-:W-:Y:S01]  /*11a80*/  FADD.FTZ R3, R196, R3 ;  /* 0x00000003c4037221 */ /* 0x000fe20000010000 */
[----:B------:R-:W-:Y:S01]  /*11a90*/  F2FP.BF16.PACK_AB R56, R84, R85 ;  /* 0x000000555438723e */ /* 0x000fe200000010ff */
[----:B------:R-:W-:Y:S01]  /*11aa0*/  FADD.FTZ R0, R217, R0 ;  /* 0x00000000d9007221 */ /* 0x000fe20000010000 */
[----:B------:R-:W-:Y:S02]  /*11ab0*/  F2FP.BF16.PACK_AB R57, R65, R79 ;  /* 0x0000004f4139723e */ /* 0x000fe400000010ff */
[----:B------:R-:W-:Y:S01]  /*11ac0*/  F2FP.BF16.PACK_AB R59, R63, R64 ;  /* 0x000000403f3b723e */ /* 0x000fe200000010ff */
[-C--:B------:R-:W-:Y:S07]  /*11ad0*/  HMMA.16816.F32.BF16 R140, R52, R152.reuse, R4 ;  /* 0x00000098348c723c */ /* 0x080fee0000041804 */
        /* <DEDUP_REMOVED lines=95> */
[----:B------:R-:W-:Y:S01]  /*120d0*/  FADD.FTZ R3, R138, R3 ;  /* 0x000000038a037221 */ /* 0x000fe20000010000 */
[----:B------:R-:W-:Y:S01]  /*120e0*/  MOV R138, R2 ;  /* 0x00000002008a7202 */ /* 0x000fe20000000f00 */
[----:B------:R-:W-:Y:S02]  /*120f0*/  FADD.FTZ R4, R188, R4 ;  /* 0x00000004bc047221 */ /* 0x000fe40000010000 */
[----:B------:R-:W-:Y:S03]  /*12100*/  FADD.FTZ R0, R64, R7 ;  /* 0x0000000740007221 */ /* 0x000fe60000010000 */
[----:B------:R-:W-:Y:S01]  /*12110*/  STL [R1+0x1c], R4 ;  /* 0x00001c0401007387 */ /* 0x000fe20000100800 */
[----:B------:R-:W-:Y:S03]  /*12120*/  FADD.FTZ R0, R63, R0 ;  /* 0x000000003f007221 */ /* 0x000fe60000010000 */
[----:B------:R1:W-:Y:S04]  /*12130*/  STL [R1+0x24], R3 ;  /* 0x0000240301007387 */ /* 0x0003e80000100800 */
[----:B------:R2:W-:Y:S01]  /*12140*/  STL [R1+0x20], R0 ;  /* 0x0000200001007387 */ /* 0x0005e20000100800 */
[----:B-1----:R-:W-:Y:S02]  /*12150*/  MOV R3, R136 ;  /* 0x0000008800037202 */ /* 0x002fe40000000f00 */
[----:B--2---:R-:W-:Y:S01]  /*12160*/  MOV R0, R137 ;  /* 0x0000008900007202 */ /* 0x004fe20000000f00 */
[----:B------:R-:W-:-:S05]  /*12170*/  @P0 BRA `(.L_x_1143) ;  /* 0xffffc00000000947 */ /* 0x000fca000383ffff */
.L_x_1142:
[----:B------:R-:W-:Y:S02]  /*12180*/  MOV R10, 0x1f ;  /* 0x0000001f000a7802 */ /* 0x000fe40000000f00 */
[----:B------:R-:W-:Y:S01]  /*12190*/  MOV R7, 0xffffffff ;  /* 0xffffffff00077802 */ /* 0x000fe20000000f00 */
[----:B------:R-:W-:Y:S05]  /*121a0*/  BRA.DIV ~URZ, `(.L_x_1144) ;  /* 0x000025527f007947 */ /* 0x000fea000b800000 */
[----:B------:R-:W2:Y:S04]  /*121b0*/  LDL R0, [R1+0x18] ;  /* 0x0000180001007983 */ /* 0x000ea80000100800 */
[----:B--2---:R1:W2:Y:S02]  /*121c0*/  SHFL.BFLY PT, R2, R0, 0x2, 0x1f ;  /* 0x0c401f0000027f89 */ /* 0x0042a400000e0000 */
.L_x_1174:
        /* <DEDUP_REMOVED lines=19> */
.L_x_1175:
[----:B------:R-:W-:Y:S01]  /*12300*/  FSETP.NE.FTZ.AND P3, PT, R2, RZ, PT ;  /* 0x000000ff0200720b */ /* 0x000fe20003f75000 */
[----:B----4-:R-:W-:Y:S01]  /*12310*/  FADD.FTZ R6, R8, R6 ;  /* 0x0000000608067221 */ /* 0x010fe20000010000 */
[----:B------:R-:W-:Y:S02]  /*12320*/  MOV R0, RZ ;  /* 0x000000ff00007202 */ /* 0x000fe40000000f00 */
[----:B------:R-:W-:Y:S02]  /*12330*/  FSETP.NE.FTZ.AND P1, PT, R5, RZ, PT ;  /* 0x000000ff0500720b */ /* 0x000fe40003f35000 */
[----:B------:R-:W-:Y:S02]  /*12340*/  FSETP.NE.FTZ.AND P2, PT, R4, RZ, PT ;  /* 0x000000ff0400720b */ /* 0x000fe40003f55000 */
[----:B------:R-:W-:Y:S02]  /*12350*/  FSETP.NE.FTZ.AND P0, PT, R6, RZ, PT ;  /* 0x000000ff0600720b */ /* 0x000fe40003f15000 */
[----:B------:R-:W-:-:S02]  /*12360*/  MOV R22, 0xff800000 ;  /* 0xff80000000167802 */ /* 0x000fc40000000f00 */
[----:B------:R-:W-:Y:S01]  /*12370*/  MOV R21, 0xff800000 ;  /* 0xff80000000157802 */ /* 0x000fe20000000f00 */
[----:B------:R-:W1:Y:S01]  /*12380*/  @P3 MUFU.RCP R0, R2 ;  /* 0x0000000200003308 */ /* 0x000e620000001000 */
[----:B------:R-:W-:Y:S02]  /*12390*/  @P3 MOV R7, 0x3f317218 ;  /* 0x3f31721800073802 */ /* 0x000fe40000000f00 */
[----:B------:R-:W-:Y:S02]  /*123a0*/  MOV R20, 0xff800000 ;  /* 0xff80000000147802 */ /* 0x000fe40000000f00 */
[----:B------:R-:W-:Y:S01]  /*123b0*/  MOV R19, 0xff800000 ;  /* 0xff80000000137802 */ /* 0x000fe20000000f00 */
[----:B------:R-:W-:Y:S02]  /*123c0*/  @P3 FMUL.FTZ R7, R7, c[0x0][0x2d0] ;  /* 0x0000b40007073a20 */ /* 0x000fe40000410000 */
[----:B------:R2:W-:Y:S08]  /*123d0*/  @P3 MUFU.LG2 R9, R2 ;  /* 0x0000000200093308 */ /* 0x0005f00000000c00 */
[----:B------:R-:W-:Y:S01]  /*123e0*/  @P2 MUFU.LG2 R8, R4 ;  /* 0x0000000400082308 */ /* 0x000fe20000000c00 */
[----:B-1----:R-:W-:-:S02]  /*123f0*/  FMUL.FTZ R140, R0, R140 ;  /* 0x0000008c008c7220 */ /* 0x002fc40000410000 */
[C---:B------:R-:W-:Y:S02]  /*12400*/  FMUL.FTZ R141, R0.reuse, R141 ;  /* 0x0000008d008d7220 */ /* 0x040fe40000410000 */
[C---:B------:R-:W-:Y:S02]  /*12410*/  FMUL.FTZ R152, R0.reuse, R152 ;  /* 0x0000009800987220 */ /* 0x040fe40000410000 */
[C---:B------:R-:W-:Y:S01]  /*12420*/  FMUL.FTZ R153, R0.reuse, R153 ;  /* 0x0000009900997220 */ /* 0x040fe20000410000 */
[----:B--2---:R-:W-:Y:S01]  /*12430*/  CS2R R2, SRZ ;  /* 0x0000000000027805 */ /* 0x004fe2000001ff00 */
[C---:B------:R-:W-:Y:S02]  /*12440*/  FMUL.FTZ R156, R0.reuse, R156 ;  /* 0x0000009c009c7220 */ /* 0x040fe40000410000 */
[C---:B------:R-:W-:Y:S02]  /*12450*/  FMUL.FTZ R157, R0.reuse, R157 ;  /* 0x0000009d009d7220 */ /* 0x040fe40000410000 */
[C---:B------:R-:W-:Y:S01]  /*12460*/  FMUL.FTZ R168, R0.reuse, R168 ;  /* 0x000000a800a87220 */ /* 0x040fe20000410000 */
[----:B------:R-:W1:Y:S01]  /*12470*/  @P1 MUFU.RCP R2, R5 ;  /* 0x0000000500021308 */ /* 0x000e620000001000 */
[----:B------:R-:W-:-:S02]  /*12480*/  FMUL.FTZ R169, R0, R169 ;  /* 0x000000a900a97220 */ /* 0x000fc40000410000 */
[C---:B------:R-:W-:Y:S02]  /*12490*/  FMUL.FTZ R172, R0.reuse, R172 ;  /* 0x000000ac00ac7220 */ /* 0x040fe40000410000 */
[C---:B------:R-:W-:Y:S02]  /*124a0*/  FMUL.FTZ R173, R0.reuse, R173 ;  /* 0x000000ad00ad7220 */ /* 0x040fe40000410000 */
[C---:B------:R-:W-:Y:S01]  /*124b0*/  FMUL.FTZ R184, R0.reuse, R184 ;  /* 0x000000b800b87220 */ /* 0x040fe20000410000 */
[----:B------:R2:W3:Y:S01]  /*124c0*/  @P2 MUFU.RCP R3, R4 ;  /* 0x0000000400032308 */ /* 0x0004e20000001000 */
[C---:B------:R-:W-:Y:S02]  /*124d0*/  FMUL.FTZ R185, R0.reuse, R185 ;  /* 0x000000b900b97220 */ /* 0x040fe40000410000 */
[C---:B------:R-:W-:Y:S02]  /*124e0*/  FMUL.FTZ R116, R0.reuse, R116 ;  /* 0x0000007400747220 */ /* 0x040fe40000410000 */
[----:B------:R-:W-:-:S02]  /*124f0*/  FMUL.FTZ R117, R0, R117 ;  /* 0x0000007500757220 */ /* 0x000fc40000410000 */
[C---:B------:R-:W-:Y:S01]  /*12500*/  FMUL.FTZ R128, R0.reuse, R128 ;  /* 0x0000008000807220 */ /* 0x040fe20000410000 */
[----:B------:R-:W4:Y:S01]  /*12510*/  @P1 MUFU.LG2 R5, R5 ;  /* 0x0000000500051308 */ /* 0x000f220000000c00 */
[----:B------:R-:W-:Y:S01]  /*12520*/  FMUL.FTZ R129, R0, R129 ;  /* 0x0000008100817220 */ /* 0x000fe20000410000 */
[----:B------:R-:W-:Y:S01]  /*12530*/  MOV R0, RZ ;  /* 0x000000ff00007202 */ /* 0x000fe20000000f00 */
[C---:B-1----:R-:W-:Y:S02]  /*12540*/  FMUL.FTZ R144, R2.reuse, R144 ;  /* 0x0000009002907220 */ /* 0x042fe40000410000 */
[C---:B------:R-:W-:Y:S02]  /*12550*/  FMUL.FTZ R145, R2.reuse, R145 ;  /* 0x0000009102917220 */ /* 0x040fe40000410000 */
[C---:B------:R-:W-:Y:S01]  /*12560*/  FMUL.FTZ R148, R2.reuse, R148 ;  /* 0x0000009402947220 */ /* 0x040fe20000410000 */
[----:B------:R-:W-:Y:S01]  /*12570*/  @P0 MUFU.RCP R0, R6 ;  /* 0x0000000600000308 */ /* 0x000fe20000001000 */
[C---:B------:R-:W-:Y:S01]  /*12580*/  FMUL.FTZ R149, R2.reuse, R149 ;  /* 0x0000009502957220 */ /* 0x040fe20000410000 */
[----:B--2---:R-:W-:Y:S01]  /*12590*/  @P2 MOV R4, 0x3f317218 ;  /* 0x3f31721800042802 */ /* 0x004fe20000000f00 */
        /* <DEDUP_REMOVED lines=12> */
[C---:B---3--:R-:W-:Y:S01]  /*12660*/  FMUL.FTZ R142, R3.reuse, R142 ;  /* 0x0000008e038e7220 */ /* 0x048fe20000410000 */
        /* <DEDUP_REMOVED lines=17> */
[----:B----4-:R-:W-:Y:S02]  /*12780*/  @P1 FMUL.FTZ R5, R5, 0.69314718246459960938 ;  /* 0x3f31721805051820 */ /* 0x010fe40000410000 */
[----:B------:R-:W-:Y:S02]  /*12790*/  @P2 FMUL.FTZ R8, R8, 0.69314718246459960938 ;  /* 0x3f31721808082820 */ /* 0x000fe40000410000 */
[----:B------:R-:W-:Y:S02]  /*127a0*/  @P1 FMUL.FTZ R3, R3, c[0x0][0x2d0] ;  /* 0x0000b40003031a20 */ /* 0x000fe40000410000 */
[----:B------:R-:W-:-:S02]  /*127b0*/  @P2 FMUL.FTZ R4, R4, c[0x0][0x2d0] ;  /* 0x0000b40004042a20 */ /* 0x000fc40000410000 */
[----:B------:R-:W-:Y:S01]  /*127c0*/  @P1 FFMA.FTZ R22, R3, R135, R5 ;  /* 0x0000008703161223 */ /* 0x000fe20000010005 */
[----:B------:R-:W-:Y:S01]  /*127d0*/  @P0 MOV R3, 0x3f317218 ;  /* 0x3f31721800030802 */ /* 0x000fe20000000f00 */
[----:B------:R-:W-:Y:S01]  /*127e0*/  @P2 FFMA.FTZ R21, R4, R136, R8 ;  /* 0x0000008804152223 */ /* 0x000fe20000010008 */
[----:B------:R-:W-:Y:S01]  /*127f0*/  MOV R4, 0x1 ;  /* 0x0000000100047802 */ /* 0x000fe20000000f00 */
[----:B------:R-:W-:Y:S02]  /*12800*/  @P3 FMUL.FTZ R9, R9, 0.69314718246459960938 ;  /* 0x3f31721809093820 */ /* 0x000fe40000410000 */
[----:B-1----:R-:W-:Y:S02]  /*12810*/  @P0 FMUL.FTZ R2, R2, 0.69314718246459960938 ;  /* 0x3f31721802020820 */ /* 0x002fe40000410000 */
[----:B------:R-:W-:Y:S02]  /*12820*/  @P0 FMUL.FTZ R3, R3, c[0x0][0x2d0] ;  /* 0x0000b40003030a20 */ /* 0x000fe40000410000 */
        /* <DEDUP_REMOVED lines=16> */
[----:B------:R-:W-:Y:S01]  /*12930*/  PRMT R0, R4, 0x7610, R0 ;  /* 0x0000761004007816 */ /* 0x000fe20000000000 */
[----:B------:R-:W-:Y:S02]  /*12940*/  @P3 FFMA.FTZ R20, R7, R137, R9 ;  /* 0x0000008907143223 */ /* 0x000fe40000010009 */
[----:B------:R-:W-:Y:S02]  /*12950*/  @P0 FFMA.FTZ R19, R3, R70, R2 ;  /* 0x0000004603130223 */ /* 0x000fe40000010002 */
.L_x_1111:
[----:B------:R3:W5:Y:S01]  /*12960*/  LDL R7, [R1+0x6c] ;  /* 0x00006c0001077983 */ /* 0x0007620000100800 */
[----:B------:R-:W-:Y:S03]  /*12970*/  BSSY B0, `(.L_x_1146) ;  /* 0x0000012000007945 */ /* 0x000fe60003800000 */
[----:B------:R-:W4:Y:S02]  /*12980*/  S2R R6, SR_TID.X ;  /* 0x0000000000067919 */ /* 0x000f240000002100 */
[----:B----4-:R-:W-:-:S13]  /*12990*/  LOP3.LUT P0, RZ, R6, 0x7f, RZ, 0xc0, !PT ;  /* 0x0000007f06ff7812 */ /* 0x010fda000780c0ff */
[----:B------:R-:W-:Y:S05]  /*129a0*/  @P0 BRA `(.L_x_1147) ;  /* 0x000000e000000947 */ /* 0x000fea0003800000 */
[----:B---3--:R-:W3:Y:S01]  /*129b0*/  S2R R4, SR_LANEID ;  /* 0x0000000000047919 */ /* 0x008ee20000000000 */
[----:B------:R-:W-:Y:S01]  /*129c0*/  VOTEU.ANY UR4, UPT, PT ;  /* 0x0000000000047886 */ /* 0x000fe200038e0100 */
[----:B------:R-:W-:Y:S01]  /*129d0*/  IMAD.MOV.U32 R5, RZ, RZ, c[0x0][0x584] ;  /* 0x00016100ff057624 */ /* 0x000fe200078e00ff */
[----:B--2---:R-:W3:Y:S08]  /*129e0*/  FLO.U32 R3, UR4 ;  /* 0x0000000400037d00 */ /* 0x004ef000080e0000 */
[----:B------:R-:W2:Y:S01]  /*129f0*/  POPC R2, UR4 ;  /* 0x0000000400027d09 */ /* 0x000ea20008000000 */
[----:B---3--:R-:W-:Y:S01]  /*12a00*/  ISETP.EQ.U32.AND P0, PT, R3, R4, PT ;  /* 0x000000040300720c */ /* 0x008fe20003f02070 */
[----:B------:R-:W-:-:S12]  /*12a10*/  IMAD.MOV.U32 R4, RZ, RZ, c[0x0][0x580] ;  /* 0x00016000ff047624 */ /* 0x000fd800078e00ff */
[----:B--2---:R2:W3:Y:S04]  /*12a20*/  @P0 ATOMG.E.ADD.STRONG.GPU PT, R2, [R4.64], R2 ;  /* 0x00000002040209a8 */ /* 0x0044e800081ee1c8 */
[----:B--2---:R-:W2:Y:S04]  /*12a30*/  S2R R4, SR_LTMASK ;  /* 0x0000000000047919 */ /* 0x004ea80000003900 */
[----:B---3--:R2:W3:Y:S02]  /*12a40*/  SHFL.IDX PT, R3, R2, R3, 0x1f ;  /* 0x00001f0302037589 */ /* 0x0084e400000e0000 */
[----:B--2---:R-:W-:-:S06]  /*12a50*/  LOP3.LUT R2, R4, UR4, RZ, 0xc0, !PT ;  /* 0x0000000404027c12 */ /* 0x004fcc000f8ec0ff */
[----:B------:R-:W3:Y:S02]  /*12a60*/  POPC R2, R2 ;  /* 0x0000000200027309 */ /* 0x000ee40000000000 */
[----:B---3-5:R-:W-:-:S05]  /*12a70*/  IADD3 R7, R3, c[0x0][0xc], R2 ;  /* 0x0000030003077a10 */ /* 0x028fca0007ffe002 */
[----:B------:R2:W-:Y:S02]  /*12a80*/  STL [R1+0x6c], R7 ;  /* 0x00006c0701007387 */ /* 0x0005e40000100800 */
.L_x_1147:
[----:B---3--:R-:W-:Y:S05]  /*12a90*/  BSYNC B0 ;  /* 0x0000000000007941 */ /* 0x008fea0003800000 */
.L_x_1146:
[----:B------:R-:W-:Y:S01]  /*12aa0*/  PRMT R0, R0, 0x9910, RZ ;  /* 0x0000991000007816 */ /* 0x000fe200000000ff */
[----:B------:R-:W-:Y:S01]  /*12ab0*/  BSSY B1, `(.L_x_1148) ;  /* 0x0000142000017945 */ /* 0x000fe20003800000 */
[----:B-----5:R-:W-:Y:S02]  /*12ac0*/  IMAD.MOV.U32 R26, RZ, RZ, R7 ;  /* 0x000000ffff1a7224 */ /* 0x020fe400078e0007 */
[----:B------:R-:W-:-:S13]  /*12ad0*/  ISETP.NE.AND P0, PT, R0, RZ, PT ;  /* 0x000000ff0000720c */ /* 0x000fda0003f05270 */
[----:B------:R-:W-:Y:S05]  /*12ae0*/  @!P0 BRA `(.L_x_1149) ;  /* 0x0000112000008947 */ /* 0x000fea0003800000 */
[----:B------:R-:W-:Y:S01]  /*12af0*/  WARPSYNC 0xffffffff ;  /* 0xffffffff00007948 */ /* 0x000fe20003800000 */
[----:B------:R-:W-:Y:S06]  /*12b00*/  BAR.SYNC.DEFER_BLOCKING 0x1, 0x80 ;  /* 0x0042000000007b1d */ /* 0x000fec0000010000 */
[----:B------:R-:W-:Y:S05]  /*12b10*/  BRA.CONV ~URZ, `(.L_x_1150) ;  /* 0x000000737f007947 */ /* 0x000fea000b800000 */
[----:B------:R-:W-:Y:S01]  /*12b20*/  SHF.R.S32.HI R10, RZ, 0x1f, R6 ;  /* 0x0000001fff0a7819 */ /* 0x000fe20000011406 */
[----:B------:R-:W-:Y:S01]  /*12b30*/  IMAD.MOV.U32 R8, RZ, RZ, RZ ;  /* 0x000000ffff087224 */ /* 0x000fe200078e00ff */
[----:B------:R-:W-:Y:S01]  /*12b40*/  MOV R9, 0x12b90 ;  /* 0x00012b9000097802 */ /* 0x000fe20000000f00 */
[----:B--2---:R-:W-:Y:S01]  /*12b50*/  IMAD.MOV.U32 R7, RZ, RZ, 0x1f ;  /* 0x0000001fff077424 */ /* 0x004fe200078e00ff */
[----:B------:R-:W-:-:S04]  /*12b60*/  LEA.HI R10, R10, R6, RZ, 0x7 ;  /* 0x000000060a0a7211 */ /* 0x000fc800078f38ff */
[----:B------:R-:W-:Y:S02]  /*12b70*/  SHF.R.S32.HI R10, RZ, 0x7, R10 ;  /* 0x00000007ff0a7819 */ /* 0x000fe4000001140a */
[----:B-1----:R-:W-:Y:S05]  /*12b80*/  CALL.REL.NOINC `($__internal_17_$__cuda_sm70_shflsync_idx_p) ;  /* 0x00001ef000007944 */ /* 0x002fea0003c00000 */
.L_x_1150:
[----:B--2---:R-:W2:Y:S04]  /*12b90*/  LDL R3, [R1+0x70] ;  /* 0x0000700001037983 */ /* 0x004ea80000100800 */
[----:B------:R-:W3:Y:S04]  /*12ba0*/  LDL.LU R5, [R1+0x54] ;  /* 0x0000540001057983 */ /* 0x000ee80000300800 */
[----:B------:R-:W4:Y:S04]  /*12bb0*/  LDL.LU R12, [R1+0x60] ;  /* 0x00006000010c7983 */ /* 0x000f280000300800 */
[----:B------:R-:W5:Y:S04]  /*12bc0*/  LDL.LU R14, [R1+0x64] ;  /* 0x00006400010e7983 */ /* 0x000f680000300800 */
[----:B------:R-:W2:Y:S01]  /*12bd0*/  LDL.LU R17, [R1+0x68] ;  /* 0x0000680001117983 */ /* 0x000ea20000300800 */
[----:B------:R-:W-:-:S03]  /*12be0*/  IMAD.MOV.U32 R0, RZ, RZ, 0x1 ;  /* 0x00000001ff007424 */ /* 0x000fc600078e00ff */
[----:B-1----:R-:W5:Y:S02]  /*12bf0*/  LDL R16, [R1+0x78] ;  /* 0x0000780001107983 */ /* 0x002f640000100800 */
[----:B------:R-:W-:Y:S02]  /*12c00*/  ISETP.NE.AND P0, PT, R0, c[0x0][0x4e8], PT ;  /* 0x00013a0000007a0c */ /* 0x000fe40003f05270 */
[----:B------:R-:W5:Y:S04]  /*12c10*/  LDL R27, [R1+0x50] ;  /* 0x00005000011b7983 */ /* 0x000f680000100800 */
[----:B------:R-:W1:Y:S01]  /*12c20*/  S2R R18, SR_TID.X ;  /* 0x0000000000127919 */ /* 0x000e620000002100 */
[----:B------:R-:W-:Y:S02]  /*12c30*/  ULDC UR5, c[0x0][0x4e8] ;  /* 0x00013a0000057ab9 */ /* 0x000fe40000000800 */
[----:B------:R-:W-:-:S02]  /*12c40*/  ULDC UR4, c[0x0][0x388] ;  /* 0x0000e20000047ab9 */ /* 0x000fc40000000800 */
[----:B------:R-:W-:Y:S01]  /*12c50*/  UIMAD UR4, UR5, UR4, URZ ;  /* 0x00000004050472a4 */ /* 0x000fe2000f8e023f */
[----:B-1----:R-:W-:-:S04]  /*12c60*/  SHF.R.S32.HI R15, RZ, 0x1f, R18 ;  /* 0x0000001fff0f7819 */ /* 0x002fc80000011412 */
[----:B------:R-:W-:-:S04]  /*12c70*/  LEA.HI R15, R15, R18, RZ, 0x5 ;  /* 0x000000120f0f7211 */ /* 0x000fc800078f28ff */
[----:B------:R-:W-:-:S05]  /*12c80*/  LOP3.LUT R15, R15, 0xffffffe0, RZ, 0xc0, !PT ;  /* 0xffffffe00f0f7812 */ /* 0x000fca00078ec0ff */
[----:B------:R-:W-:-:S05]  /*12c90*/  IMAD.IADD R15, R18, 0x1, -R15 ;  /* 0x00000001120f7824 */ /* 0x000fca00078e0a0f */
[----:B------:R-:W-:Y:S01]  /*12ca0*/  LOP3.LUT P1, RZ, R15, 0x3, RZ, 0xc0, !PT ;  /* 0x000000030fff7812 */ /* 0x000fe2000782c0ff */
[----:B------:R-:W-:Y:S01]  /*12cb0*/  BSSY B0, `(.L_x_1151) ;  /* 0x0000086000007945 */ /* 0x000fe20003800000 */
[----:B---3--:R-:W-:Y:S01]  /*12cc0*/  SHF.R.S32.HI R2, RZ, 0x1f, R5 ;  /* 0x0000001fff027819 */ /* 0x008fe20000011405 */
[----:B------:R-:W-:-:S04]  /*12cd0*/  IMAD.WIDE.U32 R6, R5, c[0x0][0x4d0], RZ ;  /* 0x0001340005067a25 */ /* 0x000fc800078e00ff */
[----:B------:R-:W-:-:S04]  /*12ce0*/  IMAD R4, R2, c[0x0][0x4d0], RZ ;  /* 0x0001340002047a24 */ /* 0x000fc800078e02ff */
[----:B------:R-:W-:Y:S02]  /*12cf0*/  IMAD R8, R5, c[0x0][0x4d4], R4 ;  /* 0x0001350005087a24 */ /* 0x000fe400078e0204 */
[----:B--2---:R-:W-:Y:S02]  /*12d00*/  IMAD.IADD R0, R3, 0x1, R17 ;  /* 0x0000000103007824 */ /* 0x004fe400078e0211 */
[----:B------:R-:W-:Y:S01]  /*12d10*/  IMAD R3, R2, c[0x0][0x438], RZ ;  /* 0x00010e0002037a24 */ /* 0x000fe200078e02ff */
[----:B----4-:R-:W-:Y:S01]  /*12d20*/  SHF.R.S32.HI R2, RZ, 0x1f, R12 ;  /* 0x0000001fff027819 */ /* 0x010fe2000001140c */
[----:B------:R-:W-:-:S04]  /*12d30*/  @P0 IMAD.HI.U32 R10, R0, c[0x0][0x4ec], RZ ;  /* 0x00013b00000a0a27 */ /* 0x000fc800078e00ff */
[----:B------:R-:W-:Y:S02]  /*12d40*/  IMAD R9, R5, c[0x0][0x43c], R3 ;  /* 0x00010f0005097a24 */ /* 0x000fe400078e0203 */
[----:B------:R-:W-:Y:S02]  /*12d50*/  IMAD.IADD R7, R7, 0x1, R8 ;  /* 0x0000000107077824 */ /* 0x000fe400078e0208 */
[----:B------:R-:W-:-:S04]  /*12d60*/  IMAD.WIDE.U32 R4, R5, c[0x0][0x438], RZ ;  /* 0x00010e0005047a25 */ /* 0x000fc800078e00ff */
[C---:B------:R-:W-:Y:S02]  /*12d70*/  IMAD R8, R2.reuse, c[0x0][0x4d8], RZ ;  /* 0x0001360002087a24 */ /* 0x040fe400078e02ff */
[----:B------:R-:W-:Y:S01]  /*12d80*/  IMAD.MOV.U32 R3, RZ, RZ, R0 ;  /* 0x000000ffff037224 */ /* 0x000fe200078e0000 */
[----:B------:R-:W-:Y:S01]  /*12d90*/  @P0 SHF.R.U32.HI R3, RZ, c[0x0][0x4f0], R10 ;  /* 0x00013c00ff030a19 */ /* 0x000fe2000001160a */
[----:B------:R-:W-:Y:S02]  /*12da0*/  IMAD.IADD R5, R5, 0x1, R9 ;  /* 0x0000000105057824 */ /* 0x000fe400078e0209 */
[----:B------:R-:W-:Y:S02]  /*12db0*/  IMAD R2, R2, c[0x0][0x440], RZ ;  /* 0x0001100002027a24 */ /* 0x000fe400078e02ff */
[C---:B------:R-:W-:Y:S02]  /*12dc0*/  IMAD R8, R12.reuse, c[0x0][0x4dc], R8 ;  /* 0x000137000c087a24 */ /* 0x040fe400078e0208 */
[----:B------:R-:W-:Y:S01]  /*12dd0*/  IMAD.WIDE.U32 R6, R12, c[0x0][0x4d8], R6 ;  /* 0x000136000c067a25 */ /* 0x000fe200078e0006 */
[----:B-----5:R-:W-:-:S03]  /*12de0*/  SHF.R.S32.HI R9, RZ, 0x1f, R14 ;  /* 0x0000001fff097819 */ /* 0x020fc6000001140e */
[C---:B------:R-:W-:Y:S02]  /*12df0*/  IMAD R11, R12.reuse, c[0x0][0x444], R2 ;  /* 0x000111000c0b7a24 */ /* 0x040fe400078e0202 */
[----:B------:R-:W-:-:S04]  /*12e00*/  IMAD.WIDE.U32 R4, R12, c[0x0][0x440], R4 ;  /* 0x000110000c047a25 */ /* 0x000fc800078e0004 */
[----:B------:R-:W-:Y:S02]  /*12e10*/  IMAD.IADD R7, R7, 0x1, R8 ;  /* 0x0000000107077824 */ /* 0x000fe400078e0208 */
[----:B------:R-:W-:Y:S02]  /*12e20*/  IMAD.MOV R8, RZ, RZ, -R3 ;  /* 0x000000ffff087224 */ /* 0x000fe400078e0a03 */
[----:B------:R-:W-:Y:S02]  /*12e30*/  IMAD.IADD R5, R5, 0x1, R11 ;  /* 0x0000000105057824 */ /* 0x000fe400078e020b */
[----:B------:R-:W-:Y:S02]  /*12e40*/  IMAD R11, R9, c[0x0][0x4e0], RZ ;  /* 0x00013800090b7a24 */ /* 0x000fe400078e02ff */
[----:B------:R-:W-:Y:S02]  /*12e50*/  IMAD R8, R8, c[0x0][0x4e8], R0 ;  /* 0x00013a0008087a24 */ /* 0x000fe400078e0200 */
[----:B------:R-:W-:Y:S01]  /*12e60*/  IMAD.WIDE.U32 R6, R14, c[0x0][0x4e0], R6 ;  /* 0x000138000e067a25 */ /* 0x000fe200078e0006 */
[----:B------:R-:W-:-:S03]  /*12e70*/  SHF.R.S32.HI R12, RZ, 0x1f, R3 ;  /* 0x0000001fff0c7819 */ /* 0x000fc60000011403 */
[----:B------:R-:W-:Y:S01]  /*12e80*/  IMAD.MOV.U32 R2, RZ, RZ, R0 ;  /* 0x000000ffff027224 */ /* 0x000fe200078e0000 */
[----:B------:R-:W-:Y:S01]  /*12e90*/  @P0 SHF.R.U32.HI R2, RZ, c[0x0][0x4f0], R10 ;  /* 0x00013c00ff020a19 */ /* 0x000fe2000001160a */
[----:B------:R-:W-:Y:S01]  /*12ea0*/  IMAD R11, R14, c[0x0][0x4e4], R11 ;  /* 0x000139000e0b7a24 */ /* 0x000fe200078e020b */
[----:B------:R-:W-:Y:S02]  /*12eb0*/  SHF.R.S32.HI R10, RZ, 0x1f, R8 ;  /* 0x0000001fff0a7819 */ /* 0x000fe40000011408 */
[----:B------:R-:W-:Y:S01]  /*12ec0*/  IADD3 R6, P0, R3, R6, RZ ;  /* 0x0000000603067210 */ /* 0x000fe20007f1e0ff */
[----:B------:R-:W-:Y:S02]  /*12ed0*/  IMAD R9, R9, c[0x0][0x448], RZ ;  /* 0x0001120009097a24 */ /* 0x000fe400078e02ff */
[----:B------:R-:W-:Y:S01]  /*12ee0*/  IMAD R3, R10, c[0x0][0x4c8], RZ ;  /* 0x000132000a037a24 */ /* 0x000fe200078e02ff */
[----:B------:R-:W-:Y:S01]  /*12ef0*/  IADD3.X R7, R12, R7, R11, P0, !PT ;  /* 0x000000070c077210 */ /* 0x000fe200007fe40b */
[C---:B------:R-:W-:Y:S01]  /*12f00*/  IMAD R13, R14.reuse, c[0x0][0x44c], R9 ;  /* 0x000113000e0d7a24 */ /* 0x040fe200078e0209 */
[----:B------:R-:W-:Y:S01]  /*12f10*/  SHF.R.S32.HI R9, RZ, 0x1f, R2 ;  /* 0x0000001fff097819 */ /* 0x000fe20000011402 */
[----:B------:R-:W-:-:S04]  /*12f20*/  IMAD.WIDE.U32 R4, R14, c[0x0][0x448], R4 ;  /* 0x000112000e047a25 */ /* 0x000fc800078e0004 */
[----:B------:R-:W-:Y:S02]  /*12f30*/  IMAD.MOV R14, RZ, RZ, -R2 ;  /* 0x000000ffff0e7224 */ /* 0x000fe400078e0a02 */
[C---:B------:R-:W-:Y:S02]  /*12f40*/  IMAD R3, R8.reuse, c[0x0][0x4cc], R3 ;  /* 0x0001330008037a24 */ /* 0x040fe400078e0203 */
[----:B------:R-:W-:-:S04]  /*12f50*/  IMAD.WIDE.U32 R6, R8, c[0x0][0x4c8], R6 ;  /* 0x0001320008067a25 */ /* 0x000fc800078e0006 */
[----:B------:R-:W-:Y:S02]  /*12f60*/  IMAD R14, R14, c[0x0][0x4e8], R0 ;  /* 0x00013a000e0e7a24 */ /* 0x000fe400078e0200 */
[----:B------:R-:W-:Y:S02]  /*12f70*/  IMAD.IADD R5, R5, 0x1, R13 ;  /* 0x0000000105057824 */ /* 0x000fe400078e020d */
[----:B------:R-:W-:Y:S02]  /*12f80*/  IMAD R0, R9, c[0x0][0x430], RZ ;  /* 0x00010c0009007a24 */ /* 0x000fe400078e02ff */
[----:B------:R-:W-:Y:S01]  /*12f90*/  IMAD.IADD R7, R7, 0x1, R3 ;  /* 0x0000000107077824 */ /* 0x000fe200078e0203 */
[----:B------:R-:W-:Y:S01]  /*12fa0*/  LEA R3, P0, R6, c[0x0][0x4a8], 0x2 ;  /* 0x00012a0006037a11 */ /* 0x000fe200078010ff */
[C---:B------:R-:W-:Y:S02]  /*12fb0*/  IMAD R8, R2.reuse, c[0x0][0x434], R0 ;  /* 0x00010d0002087a24 */ /* 0x040fe400078e0200 */
[----:B------:R-:W-:Y:S01]  /*12fc0*/  IMAD.WIDE.U32 R4, R2, c[0x0][0x430], R4 ;  /* 0x00010c0002047a25 */ /* 0x000fe200078e0004 */
[----:B------:R-:W-:Y:S01]  /*12fd0*/  LEA.HI.X R2, R6, c[0x0][0x4ac], R7, 0x2, P0 ;  /* 0x00012b0006027a11 */ /* 0x000fe200000f1407 */
[----:B------:R-:W-:Y:S04]  /*12fe0*/  SHFL.IDX PT, R12, R3, RZ, 0x1c1f ;  /* 0x001c1fff030c7589 */ /* 0x000fe800000e0000 */
[----:B------:R-:W1:Y:S01]  /*12ff0*/  SHFL.IDX PT, R13, R2, RZ, 0x1c1f ;  /* 0x001c1fff020d7589 */ /* 0x000e6200000e0000 */
[----:B------:R-:W-:-:S02]  /*13000*/  IMAD.IADD R0, R16, 0x1, R17 ;  /* 0x0000000110007824 */ /* 0x000fc400078e0211 */
[----:B------:R-:W-:Y:S01]  /*13010*/  IMAD.IADD R5, R5, 0x1, R8 ;  /* 0x0000000105057824 */ /* 0x000fe200078e0208 */
[----:B------:R-:W-:Y:S01]  /*13020*/  SHFL.IDX PT, R10, R3, 0x1, 0x1c1f ;  /* 0x003c1f00030a7f89 */ /* 0x000fe200000e0000 */
[----:B------:R-:W-:-:S03]  /*13030*/  SHF.R.S32.HI R16, RZ, 0x1f, R14 ;  /* 0x0000001fff107819 */ /* 0x000fc6000001140e */
[----:B------:R-:W2:Y:S01]  /*13040*/  SHFL.IDX PT, R11, R2, 0x1, 0x1c1f ;  /* 0x003c1f00020b7f89 */ /* 0x000ea200000e0000 */
[----:B------:R-:W-:-:S03]  /*13050*/  ISETP.GE.OR P3, PT, R0, UR4, P1 ;  /* 0x0000000400007c0c */ /* 0x000fc60008f66670 */
[----:B------:R-:W-:Y:S04]  /*13060*/  SHFL.IDX PT, R8, R3, 0x2, 0x1c1f ;  /* 0x005c1f0003087f89 */ /* 0x000fe800000e0000 */
[----:B------:R-:W3:Y:S04]  /*13070*/  SHFL.IDX PT, R9, R2, 0x2, 0x1c1f ;  /* 0x005c1f0002097f89 */ /* 0x000ee800000e0000 */
[----:B------:R-:W-:Y:S04]  /*13080*/  SHFL.IDX PT, R6, R3, 0x3, 0x1c1f ;  /* 0x007c1f0003067f89 */ /* 0x000fe800000e0000 */
[----:B------:R4:W5:Y:S01]  /*13090*/  SHFL.IDX PT, R7, R2, 0x3, 0x1c1f ;  /* 0x007c1f0002077f89 */ /* 0x00096200000e0000 */
[----:B------:R-:W-:-:S02]  /*130a0*/  IADD3 R15, R0, 0x8, RZ ;  /* 0x00000008000f7810 */ /* 0x000fc40007ffe0ff */
[C---:B------:R-:W-:Y:S02]  /*130b0*/  IADD3 R17, R0.reuse, 0x40, RZ ;  /* 0x0000004000117810 */ /* 0x040fe40007ffe0ff */
[----:B------:R-:W-:Y:S02]  /*130c0*/  ISETP.GE.OR P5, PT, R15, UR4, P1 ;  /* 0x000000040f007c0c */ /* 0x000fe40008fa6670 */
[----:B------:R-:W-:Y:S01]  /*130d0*/  ISETP.GE.OR P4, PT, R17, UR4, P1 ;  /* 0x0000000411007c0c */ /* 0x000fe20008f86670 */
[----:B-1----:R-:W-:Y:S01]  /*130e0*/  @!P3 ST.E [R12.64], R20 ;  /* 0x000000140c00b985 */ /* 0x002fe2000c101908 */
[----:B------:R-:W-:Y:S01]  /*130f0*/  ISETP.GE.AND P3, PT, R0, UR4, PT ;  /* 0x0000000400007c0c */ /* 0x000fe2000bf66270 */
[----:B----4-:R-:W-:Y:S01]  /*13100*/  IMAD R2, R16, c[0x0][0x428], RZ ;  /* 0x00010a0010027a24 */ /* 0x010fe200078e02ff */
[----:B------:R-:W-:-:S03]  /*13110*/  IADD3 R16, R0, 0x48, RZ ;  /* 0x0000004800107810 */ /* 0x000fc60007ffe0ff */
[----:B------:R-:W-:Y:S01]  /*13120*/  IMAD R18, R14, c[0x0][0x42c], R2 ;  /* 0x00010b000e127a24 */ /* 0x000fe200078e0202 */
[----:B------:R-:W-:Y:S01]  /*13130*/  ISETP.GE.OR P1, PT, R16, UR4, P1 ;  /* 0x0000000410007c0c */ /* 0x000fe20008f26670 */
[----:B------:R-:W-:-:S04]  /*13140*/  IMAD.WIDE.U32 R2, R14, c[0x0][0x428], R4 ;  /* 0x00010a000e027a25 */ /* 0x000fc800078e0004 */
[----:B------:R-:W-:Y:S01]  /*13150*/  IMAD.IADD R3, R3, 0x1, R18 ;  /* 0x0000000103037824 */ /* 0x000fe200078e0212 */
[C---:B------:R-:W-:Y:S01]  /*13160*/  LEA R23, P0, R2.reuse, c[0x0][0x400], 0x2 ;  /* 0x0001000002177a11 */ /* 0x040fe200078010ff */
[----:B--2---:R1:W-:Y:S03]  /*13170*/  @!P5 ST.E [R10.64], R21 ;  /* 0x000000150a00d985 */ /* 0x0043e6000c101908 */
[----:B------:R-:W-:Y:S01]  /*13180*/  LEA.HI.X R18, R2, c[0x0][0x404], R3, 0x2, P0 ;  /* 0x0001010002127a11 */ /* 0x000fe200000f1403 */
[----:B---3--:R2:W-:Y:S01]  /*13190*/  @!P4 ST.E [R8.64], R22 ;  /* 0x000000160800c985 */ /* 0x0085e2000c101908 */
[C---:B------:R-:W-:Y:S02]  /*131a0*/  IADD3 R5, R27.reuse, 0x18, RZ ;  /* 0x000000181b057810 */ /* 0x040fe40007ffe0ff */
[C---:B------:R-:W-:Y:S01]  /*131b0*/  IADD3 R0, R27.reuse, 0x20, RZ ;  /* 0x000000201b007810 */ /* 0x040fe20007ffe0ff */
[----:B-----5:R3:W-:Y:S01]  /*131c0*/  @!P1 ST.E [R6.64], R19 ;  /* 0x0000001306009985 */ /* 0x0207e2000c101908 */
[----:B------:R-:W-:-:S02]  /*131d0*/  IADD3 R4, R27, 0x28, RZ ;  /* 0x000000281b047810 */ /* 0x000fc40007ffe0ff */
[C---:B------:R-:W-:Y:S01]  /*131e0*/  IADD3 R3, R27.reuse, 0x30, RZ ;  /* 0x000000301b037810 */ /* 0x040fe20007ffe0ff */
[----:B------:R4:W4:Y:S01]  /*131f0*/  SHFL.IDX PT, R8, R23, RZ, 0x1c1f ;  /* 0x001c1fff17087589 */ /* 0x00092200000e0000 */
[----:B------:R-:W-:Y:S02]  /*13200*/  IADD3 R2, R27, 0x38, RZ ;  /* 0x000000381b027810 */ /* 0x000fe40007ffe0ff */
[----:B------:R-:W-:Y:S01]  /*13210*/  ISETP.GE.AND P2, PT, R15, UR4, PT ;  /* 0x000000040f007c0c */ /* 0x000fe2000bf46270 */
[----:B------:R4:W4:Y:S01]  /*13220*/  SHFL.IDX PT, R9, R18, RZ, 0x1c1f ;  /* 0x001c1fff12097589 */ /* 0x00092200000e0000 */
[----:B------:R-:W-:Y:S02]  /*13230*/  ISETP.GE.AND P1, PT, R17, UR4, PT ;  /* 0x0000000411007c0c */ /* 0x000fe4000bf26270 */
[----:B------:R-:W-:Y:S02]  /*13240*/  ISETP.GE.AND P0, PT, R16, UR4, PT ;  /* 0x0000000410007c0c */ /* 0x000fe4000bf06270 */
[----:B------:R-:W-:-:S02]  /*13250*/  SHF.R.S32.HI R17, RZ, 0x1f, R27 ;  /* 0x0000001fff117819 */ /* 0x000fc4000001141b */
[----:B------:R-:W-:Y:S02]  /*13260*/  SHF.R.S32.HI R24, RZ, 0x1f, R3 ;  /* 0x0000001fff187819 */ /* 0x000fe40000011403 */
[----:B------:R-:W-:Y:S02]  /*13270*/  SHF.R.S32.HI R25, RZ, 0x1f, R2 ;  /* 0x0000001fff197819 */ /* 0x000fe40000011402 */
[----:B-1----:R-:W-:Y:S02]  /*13280*/  SHF.R.S32.HI R21, RZ, 0x1f, R0 ;  /* 0x0000001fff157819 */ /* 0x002fe40000011400 */
[----:B--2---:R-:W-:Y:S02]  /*13290*/  SHF.R.S32.HI R22, RZ, 0x1f, R4 ;  /* 0x0000001fff167819 */ /* 0x004fe40000011404 */
[C---:B---3--:R-:W-:Y:S02]  /*132a0*/  IADD3 R7, R27.reuse, 0x8, RZ ;  /* 0x000000081b077810 */ /* 0x048fe40007ffe0ff */
[----:B------:R-:W-:-:S02]  /*132b0*/  IADD3 R6, R27, 0x10, RZ ;  /* 0x000000101b067810 */ /* 0x000fc40007ffe0ff */
[----:B------:R-:W-:Y:S02]  /*132c0*/  SHF.R.S32.HI R16, RZ, 0x1f, R7 ;  /* 0x0000001fff107819 */ /* 0x000fe40000011407 */
[----:B------:R-:W-:Y:S02]  /*132d0*/  SHF.R.S32.HI R20, RZ, 0x1f, R6 ;  /* 0x0000001fff147819 */ /* 0x000fe40000011406 */
[----:B------:R-:W-:Y:S01]  /*132e0*/  SHF.R.S32.HI R19, RZ, 0x1f, R5 ;  /* 0x0000001fff137819 */ /* 0x000fe20000011405 */
[----:B------:R-:W-:Y:S05]  /*132f0*/  @P3 BRA `(.L_x_1152) ;  /* 0x0000021000003947 */ /* 0x000fea0003800000 */
[----:B----4-:R-:W-:Y:S02]  /*13300*/  ISETP.GE.AND P3, PT, R27, c[0x0][0x3c8], PT ;  /* 0x0000f2001b007a0c */ /* 0x010fe40003f66270 */
[----:B------:R-:W-:Y:S02]  /*13310*/  ISETP.GE.AND P5, PT, R7, c[0x0][0x3c8], PT ;  /* 0x0000f20007007a0c */ /* 0x000fe40003fa6270 */
[----:B------:R-:W-:-:S09]  /*13320*/  ISETP.GE.AND P6, PT, R4, c[0x0][0x3c8], PT ;  /* 0x0000f20004007a0c */ /* 0x000fd20003fc6270 */
[----:B------:R-:W-:-:S04]  /*13330*/  @!P3 LEA R10, P4, R27, R8, 0x2 ;  /* 0x000000081b0ab211 */ /* 0x000fc800078810ff */
[----:B------:R-:W-:Y:S02]  /*13340*/  @!P3 LEA.HI.X R11, R27, R9, R17, 0x2, P4 ;  /* 0x000000091b0bb211 */ /* 0x000fe400020f1411 */
[----:B------:R-:W-:-:S03]  /*13350*/  ISETP.GE.AND P4, PT, R6, c[0x0][0x3c8], PT ;  /* 0x0000f20006007a0c */ /* 0x000fc60003f86270 */
[----:B------:R1:W-:Y:S02]  /*13360*/  @!P3 ST.E.64 [R10.64], R140 ;  /* 0x0000008c0a00b985 */ /* 0x0003e4000c101b08 */
[----:B-1----:R-:W-:-:S04]  /*13370*/  @!P5 LEA R10, P3, R7, R8, 0x2 ;  /* 0x00000008070ad211 */ /* 0x002fc800078610ff */
        /* <DEDUP_REMOVED lines=10> */
[----:B------:R1:W-:Y:S01]  /*13420*/  @!P3 ST.E.64 [R10.64], R168 ;  /* 0x000000a80a00b985 */ /* 0x0003e2000c101b08 */
[----:B------:R-:W-:-:S04]  /*13430*/  @!P5 LEA R14, P3, R0, R8, 0x2 ;  /* 0x00000008000ed211 */ /* 0x000fc800078610ff */
[----:B------:R-:W-:Y:S02]  /*13440*/  @!P5 LEA.HI.X R15, R0, R9, R21, 0x2, P3 ;  /* 0x00000009000fd211 */ /* 0x000fe400018f1415 */
[----:B------:R-:W-:Y:S02]  /*13450*/  ISETP.GE.AND P5, PT, R3, c[0x0][0x3c8], PT ;  /* 0x0000f20003007a0c */ /* 0x000fe40003fa6270 */
[----:B------:R-:W-:-:S04]  /*13460*/  @!P6 LEA R12, P3, R4, R8, 0x2 ;  /* 0x00000008040ce211 */ /* 0x000fc800078610ff */
[----:B------:R-:W-:-:S07]  /*13470*/  @!P6 LEA.HI.X R13, R4, R9, R22, 0x2, P3 ;  /* 0x00000009040de211 */ /* 0x000fce00018f1416 */
[----:B-1----:R-:W-:-:S04]  /*13480*/  @!P5 LEA R10, P3, R3, R8, 0x2 ;  /* 0x00000008030ad211 */ /* 0x002fc800078610ff */
[----:B------:R-:W-:Y:S02]  /*13490*/  @!P5 LEA.HI.X R11, R3, R9, R24, 0x2, P3 ;  /* 0x00000009030bd211 */ /* 0x000fe400018f1418 */
[----:B------:R-:W-:-:S04]  /*134a0*/  @!P4 LEA R8, P3, R2, R8, 0x2 ;  /* 0x000000080208c211 */ /* 0x000fc800078610ff */
[----:B------:R-:W-:Y:S02]  /*134b0*/  @!P4 LEA.HI.X R9, R2, R9, R25, 0x2, P3 ;  /* 0x000000090209c211 */ /* 0x000fe400018f1419 */
[----:B------:R-:W-:-:S13]  /*134c0*/  ISETP.GE.AND P3, PT, R0, c[0x0][0x3c8], PT ;  /* 0x0000f20000007a0c */ /* 0x000fda0003f66270 */
[----:B------:R1:W-:Y:S04]  /*134d0*/  @!P3 ST.E.64 [R14.64], R172 ;  /* 0x000000ac0e00b985 */ /* 0x0003e8000c101b08 */
[----:B------:R1:W-:Y:S04]  /*134e0*/  @!P6 ST.E.64 [R12.64], R184 ;  /* 0x000000b80c00e985 */ /* 0x0003e8000c101b08 */
[----:B------:R1:W-:Y:S04]  /*134f0*/  @!P5 ST.E.64 [R10.64], R116 ;  /* 0x000000740a00d985 */ /* 0x0003e8000c101b08 */
[----:B------:R1:W-:Y:S02]  /*13500*/  @!P4 ST.E.64 [R8.64], R128 ;  /* 0x000000800800c985 */ /* 0x0003e4000c101b08 */
.L_x_1152:
[----:B----4-:R-:W-:Y:S05]  /*13510*/  BSYNC B0 ;  /* 0x0000000000007941 */ /* 0x010fea0003800000 */
.L_x_1151:
[----:B-1----:R1:W2:Y:S01]  /*13520*/  SHFL.IDX PT, R9, R18, 0x1, 0x1c1f ;  /* 0x003c1f0012097f89 */ /* 0x0022a200000e0000 */
[----:B------:R-:W-:Y:S03]  /*13530*/  BSSY B0, `(.L_x_1153) ;  /* 0x0000023000007945 */ /* 0x000fe60003800000 */
[----:B------:R1:W3:Y:S01]  /*13540*/  SHFL.IDX PT, R8, R23, 0x1, 0x1c1f ;  /* 0x003c1f0017087f89 */ /* 0x0002e200000e0000 */
[----:B------:R-:W-:Y:S05]  /*13550*/  @P2 BRA `(.L_x_1154) ;  /* 0x0000020000002947 */ /* 0x000fea0003800000 */
[----:B------:R-:W-:Y:S02]  /*13560*/  ISETP.GE.AND P3, PT, R27, c[0x0][0x3c8], PT ;  /* 0x0000f2001b007a0c */ /* 0x000fe40003f66270 */
[----:B------:R-:W-:-:S02]  /*13570*/  ISETP.GE.AND P5, PT, R7, c[0x0][0x3c8], PT ;  /* 0x0000f20007007a0c */ /* 0x000fc40003fa6270 */
[----:B------:R-:W-:-:S09]  /*13580*/  ISETP.GE.AND P2, PT, R6, c[0x0][0x3c8], PT ;  /* 0x0000f20006007a0c */ /* 0x000fd20003f46270 */
[----:B---3--:R-:W-:-:S04]  /*13590*/  @!P3 LEA R10, P4, R27, R8, 0x2 ;  /* 0x000000081b0ab211 */ /* 0x008fc800078810ff */
        /* <DEDUP_REMOVED lines=9> */
[----:B---3--:R-:W-:-:S03]  /*13630*/  @!P3 LEA R12, P4, R5, R8, 0x2 ;  /* 0x00000008050cb211 */ /* 0x008fc600078810ff */
[----:B------:R2:W-:Y:S01]  /*13640*/  @!P2 ST.E.64 [R10.64], R158 ;  /* 0x0000009e0a00a985 */ /* 0x0005e2000c101b08 */
[----:B------:R-:W-:Y:S02]  /*13650*/  @!P3 LEA.HI.X R13, R5, R9, R19, 0x2, P4 ;  /* 0x00000009050db211 */ /* 0x000fe400020f1413 */
[----:B------:R-:W-:-:S03]  /*13660*/  ISETP.GE.AND P4, PT, R4, c[0x0][0x3c8], PT ;  /* 0x0000f20004007a0c */ /* 0x000fc60003f86270 */
[----:B------:R3:W-:Y:S01]  /*13670*/  @!P3 ST.E.64 [R12.64], R170 ;  /* 0x000000aa0c00b985 */ /* 0x0007e2000c101b08 */
[----:B------:R-:W-:Y:S02]  /*13680*/  ISETP.GE.AND P3, PT, R3, c[0x0][0x3c8], PT ;  /* 0x0000f20003007a0c */ /* 0x000fe40003f66270 */
[----:B--2---:R-:W-:-:S04]  /*13690*/  @!P5 LEA R10, P2, R0, R8, 0x2 ;  /* 0x00000008000ad211 */ /* 0x004fc800078410ff */
[----:B------:R-:W-:Y:S02]  /*136a0*/  @!P5 LEA.HI.X R11, R0, R9, R21, 0x2, P2 ;  /* 0x00000009000bd211 */ /* 0x000fe400010f1415 */
[----:B------:R-:W-:-:S03]  /*136b0*/  ISETP.GE.AND P2, PT, R2, c[0x0][0x3c8], PT ;  /* 0x0000f20002007a0c */ /* 0x000fc60003f46270 */
[----:B------:R2:W-:Y:S01]  /*136c0*/  @!P5 ST.E.64 [R10.64], R174 ;  /* 0x000000ae0a00d985 */ /* 0x0005e2000c101b08 */
[----:B---3--:R-:W-:-:S04]  /*136d0*/  @!P4 LEA R12, P5, R4, R8, 0x2 ;  /* 0x00000008040cc211 */ /* 0x008fc800078a10ff */
        /* <DEDUP_REMOVED lines=8> */
.L_x_1154:
[----:B------:R-:W-:Y:S05]  /*13760*/  BSYNC B0 ;  /* 0x0000000000007941 */ /* 0x000fea0003800000 */
.L_x_1153:
[----:B--23--:R2:W3:Y:S01]  /*13770*/  SHFL.IDX PT, R9, R18, 0x2, 0x1c1f ;  /* 0x005c1f0012097f89 */ /* 0x00c4e200000e0000 */
[----:B------:R-:W-:Y:S03]  /*13780*/  BSSY B0, `(.L_x_1155) ;  /* 0x0000023000007945 */ /* 0x000fe60003800000 */
[----:B------:R2:W4:Y:S01]  /*13790*/  SHFL.IDX PT, R8, R23, 0x2, 0x1c1f ;  /* 0x005c1f0017087f89 */ /* 0x00052200000e0000 */
[----:B------:R-:W-:Y:S05]  /*137a0*/  @P1 BRA `(.L_x_1156) ;  /* 0x0000020000001947 */ /* 0x000fea0003800000 */
[----:B------:R-:W-:Y:S02]  /*137b0*/  ISETP.GE.AND P3, PT, R27, c[0x0][0x3c8], PT ;  /* 0x0000f2001b007a0c */ /* 0x000fe40003f66270 */
[----:B------:R-:W-:Y:S02]  /*137c0*/  ISETP.GE.AND P5, PT, R7, c[0x0][0x3c8], PT ;  /* 0x0000f20007007a0c */ /* 0x000fe40003fa6270 */
[----:B------:R-:W-:Y:S02]  /*137d0*/  ISETP.GE.AND P2, PT, R6, c[0x0][0x3c8], PT ;  /* 0x0000f20006007a0c */ /* 0x000fe40003f46270 */
[----:B------:R-:W-:-:S07]  /*137e0*/  ISETP.GE.AND P1, PT, R5, c[0x0][0x3c8], PT ;  /* 0x0000f20005007a0c */ /* 0x000fce0003f26270 */
[----:B----4-:R-:W-:-:S04]  /*137f0*/  @!P3 LEA R10, P4, R27, R8, 0x2 ;  /* 0x000000081b0ab211 */ /* 0x010fc800078810ff */
[----:B---3--:R-:W-:Y:S02]  /*13800*/  @!P3 LEA.HI.X R11, R27, R9, R17, 0x2, P4 ;  /* 0x000000091b0bb211 */ /* 0x008fe400020f1411 */
[----:B------:R-:W-:-:S03]  /*13810*/  @!P5 LEA R14, P4, R7, R8, 0x2 ;  /* 0x00000008070ed211 */ /* 0x000fc600078810ff */
[----:B------:R3:W-:Y:S01]  /*13820*/  @!P3 ST.E.64 [R10.64], R144 ;  /* 0x000000900a00b985 */ /* 0x0007e2000c101b08 */
[-C--:B------:R-:W-:Y:S02]  /*13830*/  @!P5 LEA.HI.X R15, R7, R9.reuse, R16, 0x2, P4 ;  /* 0x00000009070fd211 */ /* 0x080fe400020f1410 */
[----:B------:R-:W-:Y:S02]  /*13840*/  ISETP.GE.AND P4, PT, R0, c[0x0][0x3c8], PT ;  /* 0x0000f20000007a0c */ /* 0x000fe40003f86270 */
[C---:B------:R-:W-:Y:S01]  /*13850*/  @!P2 LEA R12, P3, R6.reuse, R8, 0x2 ;  /* 0x00000008060ca211 */ /* 0x040fe200078610ff */
[----:B------:R4:W-:Y:S03]  /*13860*/  @!P5 ST.E.64 [R14.64], R148 ;  /* 0x000000940e00d985 */ /* 0x0009e6000c101b08 */
[----:B------:R-:W-:Y:S02]  /*13870*/  @!P2 LEA.HI.X R13, R6, R9, R20, 0x2, P3 ;  /* 0x00000009060da211 */ /* 0x000fe400018f1414 */
[----:B------:R-:W-:-:S03]  /*13880*/  ISETP.GE.AND P3, PT, R4, c[0x0][0x3c8], PT ;  /* 0x0000f20004007a0c */ /* 0x000fc60003f66270 */
[----:B------:R5:W-:Y:S01]  /*13890*/  @!P2 ST.E.64 [R12.64], R160 ;  /* 0x000000a00c00a985 */ /* 0x000be2000c101b08 */
[----:B------:R-:W-:Y:S02]  /*138a0*/  ISETP.GE.AND P2, PT, R3, c[0x0][0x3c8], PT ;  /* 0x0000f20003007a0c */ /* 0x000fe40003f46270 */
[----:B---3--:R-:W-:-:S04]  /*138b0*/  @!P1 LEA R10, P5, R5, R8, 0x2 ;  /* 0x00000008050a9211 */ /* 0x008fc800078a10ff */
[----:B------:R-:W-:Y:S02]  /*138c0*/  @!P1 LEA.HI.X R11, R5, R9, R19, 0x2, P5 ;  /* 0x00000009050b9211 */ /* 0x000fe400028f1413 */
[----:B----4-:R-:W-:-:S03]  /*138d0*/  @!P4 LEA R14, P5, R0, R8, 0x2 ;  /* 0x00000008000ec211 */ /* 0x010fc600078a10ff */
[----:B------:R3:W-:Y:S01]  /*138e0*/  @!P1 ST.E.64 [R10.64], R164 ;  /* 0x000000a40a009985 */ /* 0x0007e2000c101b08 */
[----:B------:R-:W-:Y:S02]  /*138f0*/  ISETP.GE.AND P1, PT, R2, c[0x0][0x3c8], PT ;  /* 0x0000f20002007a0c */ /* 0x000fe40003f26270 */
[----:B------:R-:W-:Y:S02]  /*13900*/  @!P4 LEA.HI.X R15, R0, R9, R21, 0x2, P5 ;  /* 0x00000009000fc211 */ /* 0x000fe400028f1415 */
[----:B-----5:R-:W-:-:S03]  /*13910*/  @!P3 LEA R12, P5, R4, R8, 0x2 ;  /* 0x00000008040cb211 */ /* 0x020fc600078a10ff */
[----:B------:R4:W-:Y:S01]  /*13920*/  @!P4 ST.E.64 [R14.64], R176 ;  /* 0x000000b00e00c985 */ /* 0x0009e2000c101b08 */
[----:B------:R-:W-:-:S05]  /*13930*/  @!P3 LEA.HI.X R13, R4, R9, R22, 0x2, P5 ;  /* 0x00000009040db211 */ /* 0x000fca00028f1416 */
[----:B------:R4:W-:Y:S01]  /*13940*/  @!P3 ST.E.64 [R12.64], R180 ;  /* 0x000000b40c00b985 */ /* 0x0009e2000c101b08 */
[----:B---3--:R-:W-:-:S04]  /*13950*/  @!P2 LEA R10, P5, R3, R8, 0x2 ;  /* 0x00000008030aa211 */ /* 0x008fc800078a10ff */
[----:B------:R-:W-:Y:S02]  /*13960*/  @!P2 LEA.HI.X R11, R3, R9, R24, 0x2, P5 ;  /* 0x00000009030ba211 */ /* 0x000fe400028f1418 */
[----:B------:R-:W-:-:S03]  /*13970*/  @!P1 LEA R8, P5, R2, R8, 0x2 ;  /* 0x0000000802089211 */ /* 0x000fc600078a10ff */
[----:B------:R4:W-:Y:S01]  /*13980*/  @!P2 ST.E.64 [R10.64], R120 ;  /* 0x000000780a00a985 */ /* 0x0009e2000c101b08 */
[----:B------:R-:W-:-:S05]  /*13990*/  @!P1 LEA.HI.X R9, R2, R9, R25, 0x2, P5 ;  /* 0x0000000902099211 */ /* 0x000fca00028f1419 */
[----:B------:R4:W-:Y:S04]  /*139a0*/  @!P1 ST.E.64 [R8.64], R124 ;  /* 0x0000007c08009985 */ /* 0x0009e8000c101b08 */
.L_x_1156:
[----:B------:R-:W-:Y:S05]  /*139b0*/  BSYNC B0 ;  /* 0x0000000000007941 */ /* 0x000fea0003800000 */
.L_x_1155:
[----:B---34-:R3:W4:Y:S04]  /*139c0*/  SHFL.IDX PT, R9, R18, 0x3, 0x1c1f ;  /* 0x007c1f0012097f89 */ /* 0x01872800000e0000 */
[----:B------:R3:W1:Y:S01]  /*139d0*/  SHFL.IDX PT, R8, R23, 0x3, 0x1c1f ;  /* 0x007c1f0017087f89 */ /* 0x00066200000e0000 */
[----:B------:R-:W-:Y:S05]  /*139e0*/  @P0 BRA `(.L_x_1157) ;  /* 0x000004e000000947 */ /* 0x000fea0003800000 */
[----:B------:R-:W-:Y:S02]  /*139f0*/  ISETP.GE.AND P0, PT, R27, c[0x0][0x3c8], PT ;  /* 0x0000f2001b007a0c */ /* 0x000fe40003f06270 */
[----:B------:R-:W-:Y:S02]  /*13a00*/  ISETP.GE.AND P5, PT, R7, c[0x0][0x3c8], PT ;  /* 0x0000f20007007a0c */ /* 0x000fe40003fa6270 */
[----:B------:R-:W-:Y:S02]  /*13a10*/  ISETP.GE.AND P4, PT, R6, c[0x0][0x3c8], PT ;  /* 0x0000f20006007a0c */ /* 0x000fe40003f86270 */
[----:B------:R-:W-:-:S07]  /*13a20*/  ISETP.GE.AND P3, PT, R5, c[0x0][0x3c8], PT ;  /* 0x0000f20005007a0c */ /* 0x000fce0003f66270 */
[-C--:B-1----:R-:W-:Y:S02]  /*13a30*/  @!P0 LEA R12, P2, R27, R8.reuse, 0x2 ;  /* 0x000000081b0c8211 */ /* 0x082fe400078410ff */
[----:B------:R-:W-:Y:S02]  /*13a40*/  @!P5 LEA R10, P1, R7, R8, 0x2 ;  /* 0x00000008070ad211 */ /* 0x000fe400078210ff */
[-C--:B----4-:R-:W-:Y:S02]  /*13a50*/  @!P0 LEA.HI.X R13, R27, R9.reuse, R17, 0x2, P2 ;  /* 0x000000091b0d8211 */ /* 0x090fe400010f1411 */
[----:B------:R-:W-:Y:S02]  /*13a60*/  ISETP.GE.AND P2, PT, R0, c[0x0][0x3c8], PT ;  /* 0x0000f20000007a0c */ /* 0x000fe40003f46270 */
[----:B------:R-:W-:Y:S01]  /*13a70*/  @!P5 LEA.HI.X R11, R7, R9, R16, 0x2, P1 ;  /* 0x00000009070bd211 */ /* 0x000fe200008f1410 */
[----:B------:R1:W-:Y:S01]  /*13a80*/  @!P0 ST.E.64 [R12.64], R146 ;  /* 0x000000920c008985 */ /* 0x0003e2000c101b08 */
[----:B------:R-:W-:-:S02]  /*13a90*/  ISETP.GE.AND P1, PT, R4, c[0x0][0x3c8], PT ;  /* 0x0000f20004007a0c */ /* 0x000fc40003f26270 */
[C---:B------:R-:W-:Y:S01]  /*13aa0*/  @!P4 LEA R14, P0, R6.reuse, R8, 0x2 ;  /* 0x00000008060ec211 */ /* 0x040fe200078010ff */
[----:B------:R4:W-:Y:S03]  /*13ab0*/  @!P5 ST.E.64 [R10.64], R150 ;  /* 0x000000960a00d985 */ /* 0x0009e6000c101b08 */
[----:B------:R-:W-:Y:S02]  /*13ac0*/  @!P4 LEA.HI.X R15, R6, R9, R20, 0x2, P0 ;  /* 0x00000009060fc211 */ /* 0x000fe400000f1414 */
[----:B------:R-:W-:-:S03]  /*13ad0*/  ISETP.GE.AND P0, PT, R3, c[0x0][0x3c8], PT ;  /* 0x0000f20003007a0c */ /* 0x000fc60003f06270 */
        /* <DEDUP_REMOVED lines=19> */
.L_x_1149:
[----:B------:R-:W3:Y:S02]  /*13c10*/  S2R R4, SR_TID.X ;  /* 0x0000000000047919 */ /* 0x000ee40000002100 */
[----:B---3--:R-:W-:-:S13]  /*13c20*/  ISETP.GT.AND P0, PT, R4, 0x7f, PT ;  /* 0x0000007f0400780c */ /* 0x008fda0003f04270 */
[----:B------:R-:W-:Y:S05]  /*13c30*/  @P0 BRA `(.L_x_1157) ;  /* 0x0000029000000947 */ /* 0x000fea0003800000 */
[----:B--2---:R-:W2:Y:S01]  /*13c40*/  LDL.LU R3, [R1+0x68] ;  /* 0x0000680001037983 */ /* 0x004ea20000300800 */
[----:B------:R-:W-:-:S05]  /*13c50*/  MOV R2, c[0x0][0x4e8] ;  /* 0x00013a0000027a02 */ /* 0x000fca0000000f00 */
[----:B------:R-:W-:Y:S01]  /*13c60*/  IMAD R0, R2, c[0x0][0x388], RZ ;  /* 0x0000e20002007a24 */ /* 0x000fe200078e02ff */
[----:B--2---:R-:W-:-:S04]  /*13c70*/  IADD3 R4, R3, R4, RZ ;  /* 0x0000000403047210 */ /* 0x004fc80007ffe0ff */
[----:B------:R-:W-:-:S13]  /*13c80*/  ISETP.GE.AND P0, PT, R4, R0, PT ;  /* 0x000000000400720c */ /* 0x000fda0003f06270 */
[----:B------:R-:W-:Y:S05]  /*13c90*/  @P0 BRA `(.L_x_1157) ;  /* 0x0000023000000947 */ /* 0x000fea0003800000 */
[----:B------:R-:W2:Y:S04]  /*13ca0*/  LDL.LU R3, [R1+0x54] ;  /* 0x0000540001037983 */ /* 0x000ea80000300800 */
[----:B------:R-:W3:Y:S04]  /*13cb0*/  LDL.LU R9, [R1+0x60] ;  /* 0x0000600001097983 */ /* 0x000ee80000300800 */
[----:B------:R-:W4:Y:S01]  /*13cc0*/  LDL.LU R8, [R1+0x64] ;  /* 0x0000640001087983 */ /* 0x000f220000300800 */
[----:B------:R-:W-:-:S13]  /*13cd0*/  ISETP.NE.AND P0, PT, R2, 0x1, PT ;  /* 0x000000010200780c */ /* 0x000fda0003f05270 */
[----:B------:R-:W-:Y:S01]  /*13ce0*/  @P0 IMAD.HI.U32 R7, R4, c[0x0][0x4ec], RZ ;  /* 0x00013b0004070a27 */ /* 0x000fe200078e00ff */
[----:B--2---:R-:W-:Y:S02]  /*13cf0*/  SHF.R.S32.HI R0, RZ, 0x1f, R3 ;  /* 0x0000001fff007819 */ /* 0x004fe40000011403 */
[----:B---3--:R-:W-:-:S03]  /*13d00*/  SHF.R.S32.HI R6, RZ, 0x1f, R9 ;  /* 0x0000001fff067819 */ /* 0x008fc60000011409 */
[----:B------:R-:W-:-:S04]  /*13d10*/  IMAD R0, R0, c[0x0][0x4d0], RZ ;  /* 0x0001340000007a24 */ /* 0x000fc800078e02ff */
[C---:B------:R-:W-:Y:S01]  /*13d20*/  IMAD R5, R3.reuse, c[0x0][0x4d4], R0 ;  /* 0x0001350003057a24 */ /* 0x040fe200078e0200 */
[----:B------:R-:W-:Y:S01]  /*13d30*/  MOV R0, R4 ;  /* 0x0000000400007202 */ /* 0x000fe20000000f00 */
[----:B------:R-:W-:Y:S01]  /*13d40*/  IMAD.WIDE.U32 R2, R3, c[0x0][0x4d0], RZ ;  /* 0x0001340003027a25 */ /* 0x000fe200078e00ff */
[----:B------:R-:W-:-:S03]  /*13d50*/  @P0 SHF.R.U32.HI R0, RZ, c[0x0][0x4f0], R7 ;  /* 0x00013c00ff000a19 */ /* 0x000fc60000011607 */
[----:B------:R-:W-:Y:S01]  /*13d60*/  IMAD R6, R6, c[0x0][0x4d8], RZ ;  /* 0x0001360006067a24 */ /* 0x000fe200078e02ff */
[----:B------:R-:W-:Y:S02]  /*13d70*/  IADD3 R3, R3, R5, RZ ;  /* 0x0000000503037210 */ /* 0x000fe40007ffe0ff */
[----:B----4-:R-:W-:Y:S01]  /*13d80*/  SHF.R.S32.HI R5, RZ, 0x1f, R8 ;  /* 0x0000001fff057819 */ /* 0x010fe20000011408 */
[C---:B------:R-:W-:Y:S01]  /*13d90*/  IMAD R7, R9.reuse, c[0x0][0x4dc], R6 ;  /* 0x0001370009077a24 */ /* 0x040fe200078e0206 */
[----:B------:R-:W-:Y:S01]  /*13da0*/  IADD3 R6, -R0, RZ, RZ ;  /* 0x000000ff00067210 */ /* 0x000fe20007ffe1ff */
[----:B------:R-:W-:-:S04]  /*13db0*/  IMAD.WIDE.U32 R2, R9, c[0x0][0x4d8], R2 ;  /* 0x0001360009027a25 */ /* 0x000fc800078e0002 */
[----:B------:R-:W-:Y:S01]  /*13dc0*/  IMAD R5, R5, c[0x0][0x4e0], RZ ;  /* 0x0001380005057a24 */ /* 0x000fe200078e02ff */
[----:B------:R-:W-:Y:S01]  /*13dd0*/  IADD3 R3, R3, R7, RZ ;  /* 0x0000000703037210 */ /* 0x000fe20007ffe0ff */
[----:B------:R-:W-:Y:S01]  /*13de0*/  IMAD R4, R6, c[0x0][0x4e8], R4 ;  /* 0x00013a0006047a24 */ /* 0x000fe200078e0204 */
[----:B------:R-:W-:Y:S01]  /*13df0*/  SHF.R.S32.HI R7, RZ, 0x1f, R0 ;  /* 0x0000001fff077819 */ /* 0x000fe20000011400 */
[C---:B------:R-:W-:Y:S02]  /*13e00*/  IMAD R6, R8.reuse, c[0x0][0x4e4], R5 ;  /* 0x0001390008067a24 */ /* 0x040fe400078e0205 */
[----:B------:R-:W-:Y:S01]  /*13e10*/  IMAD.WIDE.U32 R2, R8, c[0x0][0x4e0], R2 ;  /* 0x0001380008027a25 */ /* 0x000fe200078e0002 */
[----:B------:R-:W-:-:S04]  /*13e20*/  SHF.R.S32.HI R5, RZ, 0x1f, R4 ;  /* 0x0000001fff057819 */ /* 0x000fc80000011404 */
[----:B------:R-:W-:Y:S01]  /*13e30*/  IADD3 R2, P0, R0, R2, RZ ;  /* 0x0000000200027210 */ /* 0x000fe20007f1e0ff */
[----:B------:R-:W-:-:S03]  /*13e40*/  IMAD R0, R5, c[0x0][0x4c8], RZ ;  /* 0x0001320005007a24 */ /* 0x000fc600078e02ff */
[----:B------:R-:W-:Y:S01]  /*13e50*/  IADD3.X R3, R7, R3, R6, P0, !PT ;  /* 0x0000000307037210 */ /* 0x000fe200007fe406 */
[----:B------:R-:W-:-:S04]  /*13e60*/  IMAD R0, R4, c[0x0][0x4cc], R0 ;  /* 0x0001330004007a24 */ /* 0x000fc800078e0200 */
[----:B------:R-:W-:-:S05]  /*13e70*/  IMAD.WIDE.U32 R2, R4, c[0x0][0x4c8], R2 ;  /* 0x0001320004027a25 */ /* 0x000fca00078e0002 */
[----:B------:R-:W-:Y:S02]  /*13e80*/  IADD3 R0, R3, R0, RZ ;  /* 0x0000000003007210 */ /* 0x000fe40007ffe0ff */
[----:B------:R-:W-:-:S04]  /*13e90*/  LEA R4, P0, R2, c[0x0][0x4a8], 0x2 ;  /* 0x00012a0002047a11 */ /* 0x000fc800078010ff */
[----:B------:R-:W-:Y:S02]  /*13ea0*/  LEA.HI.X R5, R2, c[0x0][0x4ac], R0, 0x2, P0 ;  /* 0x00012b0002057a11 */ /* 0x000fe400000f1400 */
[----:B------:R-:W-:-:S05]  /*13eb0*/  MOV R0, 0xff800000 ;  /* 0xff80000000007802 */ /* 0x000fca0000000f00 */
[----:B------:R2:W-:Y:S02]  /*13ec0*/  STG.E [R4.64], R0 ;  /* 0x0000000004007986 */ /* 0x0005e4000c101908 */
.L_x_1157:
[----:B------:R-:W-:Y:S05]  /*13ed0*/  BSYNC B1 ;  /* 0x0000000000017941 */ /* 0x000fea0003800000 */
.L_x_1148:
[----:B--2---:R-:W2:Y:S02]  /*13ee0*/  LDL R0, [R1+0x74] ;  /* 0x0000740001007983 */ /* 0x004ea40000100800 */
[----:B--2---:R-:W-:-:S13]  /*13ef0*/  ISETP.NE.AND P0, PT, R0, RZ, PT ;  /* 0x000000ff0000720c */ /* 0x004fda0003f05270 */
[----:B------:R-:W-:Y:S01]  /*13f00*/  @P0 WARPSYNC 0xffffffff ;  /* 0xffffffff00000948 */ /* 0x000fe20003800000 */
[----:B------:R-:W-:Y:S06]  /*13f10*/  @P0 BAR.SYNC.DEFER_BLOCKING 0x5, 0x80 ;  /* 0x0142000000000b1d */ /* 0x000fec0000010000 */
[----:B------:R-:W2:Y:S04]  /*13f20*/  @P0 LDS R0, [0xb100] ;  /* 0x00b10000ff000984 */ /* 0x000ea80000000800 */
[----:B--2---:R2:W-:Y:S04]  /*13f30*/  @P0 STL [R1+0x6c], R0 ;  /* 0x00006c0001000387 */ /* 0x0045e80000100800 */
[----:B------:R-:W-:Y:S06]  /*13f40*/  @P0 BAR.ARV 0x4, 0x80 ;  /* 0x0102000000000b1d */ /* 0x000fec0000002000 */
[----:B------:R-:W-:Y:S05]  /*13f50*/  @P0 BRA `(.L_x_1158) ;  /* 0x0000009000000947 */ /* 0x000fea0003800000 */
[----:B------:R-:W-:Y:S05]  /*13f60*/  BRA.DIV ~URZ, `(.L_x_1159) ;  /* 0x00000a627f007947 */ /* 0x000fea000b800000 */
[----:B--2---:R2:W3:Y:S02]  /*13f70*/  SHFL.IDX PT, R0, R26, RZ, 0x1f ;  /* 0x00001fff1a007589 */ /* 0x0044e400000e0000 */
.L_x_1176:
[----:B------:R-:W5:Y:S01]  /*13f80*/  S2R R2, SR_TID.X ;  /* 0x0000000000027919 */ /* 0x000f620000002100 */
[----:B------:R-:W-:Y:S03]  /*13f90*/  WARPSYNC 0xffffffff ;  /* 0xffffffff00007948 */ /* 0x000fe60003800000 */
[----:B------:R-:W-:Y:S06]  /*13fa0*/  BAR.SYNC.DEFER_BLOCKING 0x4, 0x80 ;  /* 0x0102000000007b1d */ /* 0x000fec0000010000 */
[----:B---3--:R3:W-:Y:S01]  /*13fb0*/  STL [R1+0x6c], R0 ;  /* 0x00006c0001007387 */ /* 0x0087e20000100800 */
[----:B-----5:R-:W-:-:S13]  /*13fc0*/  LOP3.LUT P0, RZ, R2, 0x7f, RZ, 0xc0, !PT ;  /* 0x0000007f02ff7812 */ /* 0x020fda000780c0ff */
[----:B------:R3:W-:Y:S04]  /*13fd0*/  @!P0 STS [0xb100], R26 ;  /* 0x00b1001aff008388 */ /* 0x0007e80000000800 */
[----:B------:R-:W-:Y:S06]  /*13fe0*/  BAR.ARV 0x5, 0x80 ;  /* 0x0142000000007b1d */ /* 0x000fec0000002000 */
.L_x_1158:
[----:B--23--:R-:W2:Y:S02]  /*13ff0*/  LDL R0, [R1+0x6c] ;  /* 0x00006c0001007983 */ /* 0x00cea40000100800 */
[----:B--2---:R-:W-:-:S13]  /*14000*/  ISETP.GE.AND P0, PT, R0, c[0x0][0x538], PT ;  /* 0x00014e0000007a0c */ /* 0x004fda0003f06270 */
[----:B-1--4-:R-:W-:Y:S01]  /*14010*/  @P0 CALL.REL.NOINC `(.L_x_1160) ;  /* 0x0000001000000944 */ /* 0x012fe20003c00000 */
[----:B------:R-:W-:Y:S05]  /*14020*/  BRA `(.L_x_1161) ;  /* 0xfffec6f000007947 */ /* 0x000fea000383ffff */
.L_x_1160:
[----:B------:R-:W-:Y:S05]  /*14030*/  EXIT ;  /* 0x000000000000794d */ /* 0x000fea0003800000 */
.L_x_1112:
[----:B------:R-:W-:Y:S01]  /*14040*/  IMAD.MOV.U32 R10, RZ, RZ, R2 ;  /* 0x000000ffff0a7224 */ /* 0x000fe200078e0002 */
[----:B-1----:R-:W-:Y:S01]  /*14050*/  MOV R8, RZ ;  /* 0x000000ff00087202 */ /* 0x002fe20000000f00 */
[----:B------:R-:W-:Y:S01]  /*14060*/  IMAD.MOV.U32 R7, RZ, RZ, 0x181f ;  /* 0x0000181fff077424 */ /* 0x000fe200078e00ff */
[----:B------:R-:W-:Y:S02]  /*14070*/  MOV R9, 0x14090 ;  /* 0x0001409000097802 */ /* 0x000fe40000000f00 */
[----:B------:R-:W-:Y:S05]  /*14080*/  CALL.REL.NOINC `($__internal_17_$__cuda_sm70_shflsync_idx_p) ;  /* 0x000009f000007944 */ /* 0x000fea0003c00000 */
[----:B------:R-:W-:Y:S01]  /*14090*/  MOV R5, R7 ;  /* 0x0000000700057202 */ /* 0x000fe20000000f00 */
[----:B------:R-:W-:Y:S05]  /*140a0*/  BRA `(.L_x_1162) ;  /* 0xfffed4d000007947 */ /* 0x000fea000383ffff */
.L_x_1113:
[----:B------:R-:W-:Y:S01]  /*140b0*/  IMAD.MOV.U32 R10, RZ, RZ, R3 ;  /* 0x000000ffff0a7224 */ /* 0x000fe200078e0003 */
[----:B-1----:R-:W-:Y:S01]  /*140c0*/  MOV R8, RZ ;  /* 0x000000ff00087202 */ /* 0x002fe20000000f00 */
[----:B------:R-:W-:Y:S01]  /*140d0*/  IMAD.MOV.U32 R7, RZ, RZ, 0x181f ;  /* 0x0000181fff077424 */ /* 0x000fe200078e00ff */
[----:B------:R-:W-:Y:S02]  /*140e0*/  MOV R9, 0x14100 ;  /* 0x0001410000097802 */ /* 0x000fe40000000f00 */
[----:B--23--:R-:W-:Y:S05]  /*140f0*/  CALL.REL.NOINC `($__internal_17_$__cuda_sm70_shflsync_idx_p) ;  /* 0x0000098000007944 */ /* 0x00cfea0003c00000 */
[----:B------:R-:W-:Y:S01]  /*14100*/  MOV R4, R7 ;  /* 0x0000000700047202 */ /* 0x000fe20000000f00 */
[----:B------:R-:W-:Y:S05]  /*14110*/  BRA `(.L_x_1163) ;  /* 0xfffed48000007947 */ /* 0x000fea000383ffff */
.L_x_1116:
[----:B------:R-:W-:Y:S01]  /*14120*/  IMAD.MOV.U32 R10, RZ, RZ, R2 ;  /* 0x000000ffff0a7224 */ /* 0x000fe200078e0002 */
[----:B------:R-:W-:Y:S01]  /*14130*/  MOV R8, 0x1 ;  /* 0x0000000100087802 */ /* 0x000fe20000000f00 */
[----:B------:R-:W-:Y:S01]  /*14140*/  IMAD.MOV.U32 R7, RZ, RZ, 0x181f ;  /* 0x0000181fff077424 */ /* 0x000fe200078e00ff */
[----:B------:R-:W-:-:S02]  /*14150*/  MOV R9, 0x14170 ;  /* 0x0001417000097802 */ /* 0x000fc40000000f00 */
[----:B-1234-:R-:W-:Y:S05]  /*14160*/  CALL.REL.NOINC `($__internal_17_$__cuda_sm70_shflsync_idx_p) ;  /* 0x0000091000007944 */ /* 0x01efea0003c00000 */
[----:B------:R-:W-:Y:S01]  /*14170*/  IMAD.MOV.U32 R6, RZ, RZ, R7 ;  /* 0x000000ffff067224 */ /* 0x000fe200078e0007 */
[----:B------:R-:W-:Y:S01]  /*14180*/  MOV R8, 0x1 ;  /* 0x0000000100087802 */ /* 0x000fe20000000f00 */
[----:B------:R-:W-:Y:S01]  /*14190*/  IMAD.MOV.U32 R10, RZ, RZ, R3 ;  /* 0x000000ffff0a7224 */ /* 0x000fe200078e0003 */
[----:B------:R-:W-:-:S02]  /*141a0*/  MOV R7, 0x181f ;  /* 0x0000181f00077802 */ /* 0x000fc40000000f00 */
[----:B------:R-:W-:Y:S02]  /*141b0*/  MOV R9, 0x141d0 ;  /* 0x000141d000097802 */ /* 0x000fe40000000f00 */
[----:B------:R-:W-:Y:S05]  /*141c0*/  CALL.REL.NOINC `($__internal_17_$__cuda_sm70_shflsync_idx_p) ;  /* 0x000008b000007944 */ /* 0x000fea0003c00000 */
[----:B------:R-:W-:Y:S01]  /*141d0*/  MOV R4, R7 ;  /* 0x0000000700047202 */ /* 0x000fe20000000f00 */
[----:B------:R-:W-:Y:S05]  /*141e0*/  BRA `(.L_x_1164) ;  /* 0xfffed4b000007947 */ /* 0x000fea000383ffff */
.L_x_1119:
[----:B------:R-:W-:Y:S01]  /*141f0*/  IMAD.MOV.U32 R10, RZ, RZ, R2 ;  /* 0x000000ffff0a7224 */ /* 0x000fe200078e0002 */
[----:B------:R-:W-:Y:S01]  /*14200*/  MOV R8, 0x2 ;  /* 0x0000000200087802 */ /* 0x000fe20000000f00 */
[----:B------:R-:W-:Y:S01]  /*14210*/  IMAD.MOV.U32 R7, RZ, RZ, 0x181f ;  /* 0x0000181fff077424 */ /* 0x000fe200078e00ff */
[----:B------:R-:W-:Y:S02]  /*14220*/  MOV R9, 0x14240 ;  /* 0x0001424000097802 */ /* 0x000fe40000000f00 */
[----:B-123--:R-:W-:Y:S05]  /*14230*/  CALL.REL.NOINC `($__internal_17_$__cuda_sm70_shflsync_idx_p) ;  /* 0x0000084000007944 */ /* 0x00efea0003c00000 */
[----:B------:R-:W-:Y:S01]  /*14240*/  MOV R6, R7 ;  /* 0x0000000700067202 */ /* 0x000fe20000000f00 */
[----:B------:R-:W-:Y:S05]  /*14250*/  BRA `(.L_x_1165) ;  /* 0xfffed52000007947 */ /* 0x000fea000383ffff */
.L_x_1120:
[----:B------:R-:W-:Y:S01]  /*14260*/  IMAD.MOV.U32 R10, RZ, RZ, R3 ;  /* 0x000000ffff0a7224 */ /* 0x000fe200078e0003 */
[----:B------:R-:W-:Y:S01]  /*14270*/  MOV R8, 0x2 ;  /* 0x0000000200087802 */ /* 0x000fe20000000f00 */
[----:B------:R-:W-:Y:S01]  /*14280*/  IMAD.MOV.U32 R7, RZ, RZ, 0x181f ;  /* 0x0000181fff077424 */ /* 0x000fe200078e00ff */
[----:B------:R-:W-:Y:S02]  /*14290*/  MOV R9, 0x142b0 ;  /* 0x000142b000097802 */ /* 0x000fe40000000f00 */
[----:B-1234-:R-:W-:Y:S05]  /*142a0*/  CALL.REL.NOINC `($__internal_17_$__cuda_sm70_shflsync_idx_p) ;  /* 0x000007d000007944 */ /* 0x01efea0003c00000 */
[----:B------:R-:W-:Y:S01]  /*142b0*/  MOV R4, R7 ;  /* 0x0000000700047202 */ /* 0x000fe20000000f00 */
[----:B------:R-:W-:Y:S05]  /*142c0*/  BRA `(.L_x_1166) ;  /* 0xfffed4d000007947 */ /* 0x000fea000383ffff */
.L_x_1123:
        /* <DEDUP_REMOVED lines=13> */
.L_x_1126:
[----:B------:R-:W-:Y:S01]  /*143a0*/  IMAD.MOV.U32 R10, RZ, RZ, R2 ;  /* 0x000000ffff0a7224 */ /* 0x000fe200078e0002 */
[----:B------:R-:W-:Y:S01]  /*143b0*/  MOV R8, 0x4 ;  /* 0x0000000400087802 */ /* 0x000fe20000000f00 */
[----:B------:R-:W-:Y:S01]  /*143c0*/  IMAD.MOV.U32 R7, RZ, RZ, 0x181f ;  /* 0x0000181fff077424 */ /* 0x000fe200078e00ff */
[----:B------:R-:W-:Y:S02]  /*143d0*/  MOV R9, 0x143f0 ;  /* 0x000143f000097802 */ /* 0x000fe40000000f00 */
[----:B-1234-:R-:W-:Y:S05]  /*143e0*/  CALL.REL.NOINC `($__internal_17_$__cuda_sm70_shflsync_idx_p) ;  /* 0x0000069000007944 */ /* 0x01efea0003c00000 */
[----:B------:R-:W-:Y:S01]  /*143f0*/  MOV R6, R7 ;  /* 0x0000000700067202 */ /* 0x000fe20000000f00 */
[----:B------:R-:W-:Y:S05]  /*14400*/  BRA `(.L_x_1168) ;  /* 0xfffed56000007947 */ /* 0x000fea000383ffff */
.L_x_1127:
[----:B------:R-:W-:Y:S01]  /*14410*/  IMAD.MOV.U32 R10, RZ, RZ, R3 ;  /* 0x000000ffff0a7224 */ /* 0x000fe200078e0003 */
[----:B------:R-:W-:Y:S01]  /*14420*/  MOV R8, 0x4 ;  /* 0x0000000400087802 */ /* 0x000fe20000000f00 */
[----:B------:R-:W-:Y:S01]  /*14430*/  IMAD.MOV.U32 R7, RZ, RZ, 0x181f ;  /* 0x0000181fff077424 */ /* 0x000fe200078e00ff */
[----:B------:R-:W-:Y:S02]  /*14440*/  MOV R9, 0x14460 ;  /* 0x0001446000097802 */ /* 0x000fe40000000f00 */
[----:B-1234-:R-:W-:Y:S05]  /*14450*/  CALL.REL.NOINC `($__internal_17_$__cuda_sm70_shflsync_idx_p) ;  /* 0x0000062000007944 */ /* 0x01efea0003c00000 */
[----:B------:R-:W-:Y:S01]  /*14460*/  MOV R4, R7 ;  /* 0x0000000700047202 */ /* 0x000fe20000000f00 */
[----:B------:R-:W-:Y:S05]  /*14470*/  BRA `(.L_x_1169) ;  /* 0xfffed51000007947 */ /* 0x000fea000383ffff */
.L_x_1130:
        /* <DEDUP_REMOVED lines=13> */
.L_x_1133:
[----:B------:R-:W-:Y:S01]  /*14550*/  IMAD.MOV.U32 R10, RZ, RZ, R2 ;  /* 0x000000ffff0a7224 */ /* 0x000fe200078e0002 */
[----:B------:R-:W-:Y:S01]  /*14560*/  MOV R8, 0x6 ;  /* 0x0000000600087802 */ /* 0x000fe20000000f00 */
[----:B------:R-:W-:Y:S01]  /*14570*/  IMAD.MOV.U32 R7, RZ, RZ, 0x181f ;  /* 0x0000181fff077424 */ /* 0x000fe200078e00ff */
[----:B------:R-:W-:Y:S02]  /*14580*/  MOV R9, 0x145a0 ;  /* 0x000145a000097802 */ /* 0x000fe40000000f00 */
[----:B-1234-:R-:W-:Y:S05]  /*14590*/  CALL.REL.NOINC `($__internal_17_$__cuda_sm70_shflsync_idx_p) ;  /* 0x000004e000007944 */ /* 0x01efea0003c00000 */
[----:B------:R-:W-:Y:S01]  /*145a0*/  MOV R6, R7 ;  /* 0x0000000700067202 */ /* 0x000fe20000000f00 */
[----:B------:R-:W-:Y:S05]  /*145b0*/  BRA `(.L_x_1171) ;  /* 0xfffed5a000007947 */ /* 0x000fea000383ffff */
.L_x_1134:
[----:B------:R-:W-:Y:S01]  /*145c0*/  IMAD.MOV.U32 R10, RZ, RZ, R3 ;  /* 0x000000ffff0a7224 */ /* 0x000fe200078e0003 */
[----:B------:R-:W-:Y:S01]  /*145d0*/  MOV R8, 0x6 ;  /* 0x0000000600087802 */ /* 0x000fe20000000f00 */
[----:B------:R-:W-:Y:S01]  /*145e0*/  IMAD.MOV.U32 R7, RZ, RZ, 0x181f ;  /* 0x0000181fff077424 */ /* 0x000fe200078e00ff */
[----:B------:R-:W-:Y:S02]  /*145f0*/  MOV R9, 0x14610 ;  /* 0x0001461000097802 */ /* 0x000fe40000000f00 */
[----:B-1234-:R-:W-:Y:S05]  /*14600*/  CALL.REL.NOINC `($__internal_17_$__cuda_sm70_shflsync_idx_p) ;  /* 0x0000047000007944 */ /* 0x01efea0003c00000 */
[----:B------:R-:W-:Y:S01]  /*14610*/  MOV R4, R7 ;  /* 0x0000000700047202 */ /* 0x000fe20000000f00 */
[----:B------:R-:W-:Y:S05]  /*14620*/  BRA `(.L_x_1172) ;  /* 0xfffed55000007947 */ /* 0x000fea000383ffff */
.L_x_1137:
        /* <DEDUP_REMOVED lines=13> */
.L_x_1144:
[----:B------:R1:W5:Y:S01]  /*14700*/  LDL R0, [R1+0x18] ;  /* 0x0000180001007983 */ /* 0x0003620000100800 */
[----:B------:R-:W-:Y:S02]  /*14710*/  MOV R3, 0x2 ;  /* 0x0000000200037802 */ /* 0x000fe40000000f00 */
[----:B------:R-:W-:Y:S02]  /*14720*/  MOV R8, 0x14740 ;  /* 0x0001474000087802 */ /* 0x000fe40000000f00 */
[----:B-1---5:R-:W-:Y:S05]  /*14730*/  CALL.REL.NOINC `($__internal_16_$__cuda_sm70_shflsync_bfly_p) ;  /* 0x0000030000007944 */ /* 0x022fea0003c00000 */
[----:B--2---:R-:W-:Y:S01]  /*14740*/  MOV R2, R3 ;  /* 0x0000000300027202 */ /* 0x004fe20000000f00 */
[----:B-1----:R-:W-:Y:S05]  /*14750*/  BRA `(.L_x_1174) ;  /* 0xffffda7000007947 */ /* 0x002fea000383ffff */
.L_x_1145:
[----:B------:R-:W-:Y:S01]  /*14760*/  IMAD.MOV.U32 R0, RZ, RZ, R2 ;  /* 0x000000ffff007224 */ /* 0x000fe200078e0002 */
[----:B------:R-:W-:Y:S02]  /*14770*/  MOV R3, 0x1 ;  /* 0x0000000100037802 */ /* 0x000fe40000000f00 */
[----:B------:R-:W-:Y:S02]  /*14780*/  MOV R8, 0x147a0 ;  /* 0x000147a000087802 */ /* 0x000fe40000000f00 */
[----:B-----5:R-:W-:Y:S05]  /*14790*/  CALL.REL.NOINC `($__internal_16_$__cuda_sm70_shflsync_bfly_p) ;  /* 0x000002a000007944 */ /* 0x020fea0003c00000 */
[----:B-1----:R1:W5:Y:S01]  /*147a0*/  LDL R0, [R1+0x1c] ;  /* 0x00001c0001007983 */ /* 0x0023620000100800 */
[----:B--2---:R-:W-:Y:S01]  /*147b0*/  FADD.FTZ R2, R2, R3 ;  /* 0x0000000302027221 */ /* 0x004fe20000010000 */
[----:B------:R-:W-:-:S02]  /*147c0*/  MOV R3, 0x2 ;  /* 0x0000000200037802 */ /* 0x000fc40000000f00 */
[----:B------:R-:W-:Y:S02]  /*147d0*/  MOV R8, 0x147f0 ;  /* 0x000147f000087802 */ /* 0x000fe40000000f00 */
[----:B-1---5:R-:W-:Y:S05]  /*147e0*/  CALL.REL.NOINC `($__internal_16_$__cuda_sm70_shflsync_bfly_p) ;  /* 0x0000025000007944 */ /* 0x022fea0003c00000 */
[----:B-1----:R-:W3:Y:S01]  /*147f0*/  LDL.LU R0, [R1+0x1c] ;  /* 0x00001c0001007983 */ /* 0x002ee20000300800 */
[----:B------:R-:W-:Y:S01]  /*14800*/  MOV R8, 0x14850 ;  /* 0x0001485000087802 */ /* 0x000fe20000000f00 */
[----:B--23--:R-:W-:Y:S01]  /*14810*/  FADD.FTZ R4, R0, R3 ;  /* 0x0000000300047221 */ /* 0x00cfe20000010000 */
[----:B------:R-:W-:-:S04]  /*14820*/  MOV R3, 0x1 ;  /* 0x0000000100037802 */ /* 0x000fc80000000f00 */
[----:B------:R-:W-:Y:S02]  /*14830*/  MOV R0, R4 ;  /* 0x0000000400007202 */ /* 0x000fe40000000f00 */
[----:B------:R-:W-:Y:S05]  /*14840*/  CALL.REL.NOINC `($__internal_16_$__cuda_sm70_shflsync_bfly_p) ;  /* 0x000001f000007944 */ /* 0x000fea0003c00000 */
[----:B-1----:R1:W5:Y:S01]  /*14850*/  LDL R0, [R1+0x24] ;  /* 0x0000240001007983 */ /* 0x0023620000100800 */
[----:B--2---:R-:W-:Y:S01]  /*14860*/  FADD.FTZ R4, R4, R3 ;  /* 0x0000000304047221 */ /* 0x004fe20000010000 */
[----:B------:R-:W-:Y:S02]  /*14870*/  MOV R3, 0x2 ;  /* 0x0000000200037802 */ /* 0x000fe40000000f00 */
        /* <DEDUP_REMOVED lines=19> */
[----:B--2---:R-:W-:Y:S01]  /*149b0*/  MOV R8, R3 ;  /* 0x0000000300087202 */ /* 0x004fe20000000f00 */
[----:B-1----:R-:W-:Y:S05]  /*149c0*/  BRA `(.L_x_1175) ;  /* 0xffffd93000007947 */ /* 0x002fea000383ffff */
.L_x_1159:
[----:B------:R-:W-:Y:S01]  /*149d0*/  IMAD.MOV.U32 R10, RZ, RZ, R26 ;  /* 0x000000ffff0a7224 */ /* 0x000fe200078e001a */
[----:B-1----:R-:W-:Y:S01]  /*149e0*/  MOV R8, RZ ;  /* 0x000000ff00087202 */ /* 0x002fe20000000f00 */
[----:B------:R-:W-:Y:S01]  /*149f0*/  IMAD.MOV.U32 R7, RZ, RZ, 0x1f ;  /* 0x0000001fff077424 */ /* 0x000fe200078e00ff */
[----:B----4-:R-:W-:Y:S02]  /*14a00*/  MOV R9, 0x14a20 ;  /* 0x00014a2000097802 */ /* 0x010fe40000000f00 */
[----:B--23--:R-:W-:Y:S05]  /*14a10*/  CALL.REL.NOINC `($__internal_17_$__cuda_sm70_shflsync_idx_p) ;  /* 0x0000006000007944 */ /* 0x00cfea0003c00000 */
[----:B------:R-:W-:Y:S01]  /*14a20*/  MOV R0, R7 ;  /* 0x0000000700007202 */ /* 0x000fe20000000f00 */
[----:B------:R-:W-:Y:S05]  /*14a30*/  BRA `(.L_x_1176) ;  /* 0xfffff54000007947 */ /* 0x000fea000383ffff */
        .weak           $__internal_16_$__cuda_sm70_shflsync_bfly_p
        .type           $__internal_16_$__cuda_sm70_shflsync_bfly_p,@function
        .size           $__internal_16_$__cuda_sm70_shflsync_bfly_p,($__internal_17_$__cuda_sm70_shflsync_idx_p - $__internal_16_$__cuda_sm70_shflsync_bfly_p)
$__internal_16_$__cuda_sm70_shflsync_bfly_p:
[----:B------:R-:W-:Y:S01]  /*14a40*/  MOV R9, 0x0 ;  /* 0x0000000000097802 */ /* 0x000fe20000000f00 */
[----:B------:R-:W-:Y:S04]  /*14a50*/  WARPSYNC R7 ;  /* 0x0000000700007348 */ /* 0x000fe80003800000 */
[----:B------:R1:W2:Y:S01]  /*14a60*/  SHFL.BFLY PT, R3, R0, R3, R10 ;  /* 0x0c00000300037389 */ /* 0x0002a200000e000a */
[----:B------:R-:W-:Y:S05]  /*14a70*/  RET.REL.NODEC R8 `(_ZN7cutlass13device_kernelIN5flash19enable_sm80_to_sm89INS1_16FlashAttnFwdSm80INS1_25CollectiveMainloopFwdSm80ILi4ELi1ELb0EN4cute5tupleIJNS5_1CILi128EEENS7_ILi112EEENS7_ILi64EEEEEELi64ENS_10bfloat16_tEfNS_4arch4Sm80ELb1ELb0ELb0ELb0ELb0ELb0ELb1ELb1EEENS1_21CollectiveEpilogueFwdINS6_IJS8_SA_S9_EEENS6_IJNS7_ILi1EEESI_SI_EEESC_SE_Li128ELb0ELb1ELb1ELb0EEENS1_30DynamicPersistentTileSchedulerILi128ELi128ELb1ELb1ELb0EEEEEEEEEvNT_6ParamsE) ;  /* 0xfffeb58008007950 */ /* 0x000fea0003c3ffff */
        .weak           $__internal_17_$__cuda_sm70_shflsync_idx_p
        .type           $__internal_17_$__cuda_sm70_shflsync_idx_p,@function
        .size           $__internal_17_$__cuda_sm70_shflsync_idx_p,(.L_x_1636 - $__internal_17_$__cuda_sm70_shflsync_idx_p)
$__internal_17_$__cuda_sm70_shflsync_idx_p:
[----:B------:R-:W-:-:S04]  /*14a80*/  MOV R12, 0xffffffff ;  /* 0xffffffff000c7802 */ /* 0x000fc80000000f00 */
[----:B------:R-:W-:Y:S04]  /*14a90*/  WARPSYNC R12 ;  /* 0x0000000c00007348 */ /* 0x000fe80003800000 */
[----:B------:R1:W2:Y:S02]  /*14aa0*/  SHFL.IDX PT, R7, R10, R8, R7 ;  /* 0x000000080a077389 */ /* 0x0002a400000e0007 */
[----:B-1----:R-:W-:Y:S02]  /*14ab0*/  MOV R8, R9 ;  /* 0x0000000900087202 */ /* 0x002fe40000000f00 */
[----:B------:R-:W-:-:S04]  /*14ac0*/  MOV R9, 0x0 ;  /* 0x0000000000097802 */ /* 0x000fc80000000f00 */
[----:B--2---:R-:W-:Y:S05]  /*14ad0*/  RET.REL.NODEC R8 `(_ZN7cutlass13device_kernelIN5flash19enable_sm80_to_sm89INS1_16FlashAttnFwdSm80INS1_25CollectiveMainloopFwdSm80ILi4ELi1ELb0EN4cute5tupleIJNS5_1CILi128EEENS7_ILi112EEENS7_ILi64EEEEEELi64ENS_10bfloat16_tEfNS_4arch4Sm80ELb1ELb0ELb0ELb0ELb0ELb0ELb1ELb1EEENS1_21CollectiveEpilogueFwdINS6_IJS8_SA_S9_EEENS6_IJNS7_ILi1EEESI_SI_EEESC_SE_Li128ELb0ELb1ELb1ELb0EEENS1_30DynamicPersistentTileSchedulerILi128ELi128ELb1ELb1ELb0EEEEEEEEEvNT_6ParamsE) ;  /* 0xfffeb52008007950 */ /* 0x004fea0003c3ffff */
.L_x_1177:
        /* <DEDUP_REMOVED lines=10> */
.L_x_1636:


//--------------------- .text._ZN7cutlass13device_kernelIN5flash19enable_sm80_to_sm89INS1_16FlashAttnFwdSm80INS1_25CollectiveMainloopFwdSm80ILi4ELi1ELb0EN4cute5tupleIJNS5_1CILi128EEENS7_ILi80EEENS7_ILi64EEEEEELi64ENS_10bfloat16_tEfNS_4arch4Sm80ELb1ELb0ELb0ELb1ELb0ELb0ELb1ELb1EEENS1_21CollectiveEpilogueFwdINS6_IJS8_SA_S9_EEENS6_IJNS7_ILi1EEESI_SI_EEESC_SE_Li128ELb1ELb1ELb1ELb0EEENS1_36VarlenDynamicPersistentTileSchedulerILi128ELi80ELi128ELi128ELb1ELb1ELb0ELb1ELb1ELb1EEEEEEEEEvNT_6ParamsE --------------------------
	.section	.text._ZN7cutlass13device_kernelIN5flash19enable_sm80_to_sm89INS1_16FlashAttnFwdSm80INS1_25CollectiveMainloopFwdSm80ILi4ELi1ELb0EN4cute5tupleIJNS5_1CILi128EEENS7_ILi80EEENS7_ILi64EEEEEELi64ENS_10bfloat16_tEfNS_4arch4Sm80ELb1ELb0ELb0ELb1ELb0ELb0ELb1ELb1EEENS1_21CollectiveEpilogueFwdINS6_IJS8_SA_S9_EEENS6_IJNS7_ILi1EEESI_SI_EEESC_SE_Li128ELb1ELb1ELb1ELb0EEENS1_36VarlenDynamicPersistentTileSchedulerILi128ELi80ELi128ELi128ELb1ELb1ELb0ELb1ELb1ELb1EEEEEEEEEvNT_6ParamsE,"ax",@progbits
	.sectioninfo	@"SHI_REGISTERS=255"
	.align	128
.text._ZN7cutlass13device_kernelIN5flash19enable_sm80_to_sm89INS1_16FlashAttnFwdSm80INS1_25CollectiveMainloopFwdSm80ILi4ELi1ELb0EN4cute5tupleIJNS5_1CILi128EEENS7_ILi80EEENS7_ILi64EEEEEELi64ENS_10bfloat16_tEfNS_4arch4Sm80ELb1ELb0ELb0ELb1ELb0ELb0ELb1ELb1EEENS1_21CollectiveEpilogueFwdINS6_IJS8_SA_S9_EEENS6_IJNS7_ILi1EEESI_SI_EEESC_SE_Li128ELb1ELb1ELb1ELb0EEENS1_36VarlenDynamicPersistentTileSchedulerILi128ELi80ELi128ELi128ELb1ELb1ELb0ELb1ELb1ELb1EEEEEEEEEvNT_6ParamsE:
        .type           _ZN7cutlass13device_kernelIN5flash19enable_sm80_to_sm89INS1_16FlashAttnFwdSm80INS1_25CollectiveMainloopFwdSm80ILi4ELi1ELb0EN4cute5tupleIJNS5_1CILi128EEENS7_ILi80EEENS7_ILi64EEEEEELi64ENS_10bfloat16_tEfNS_4arch4Sm80ELb1ELb0ELb0ELb1ELb0ELb0ELb1ELb1EEENS1_21CollectiveEpilogueFwdINS6_IJS8_SA_S9_EEENS6_IJNS7_ILi1EEESI_SI_EEESC_SE_Li128ELb1ELb1ELb1ELb0EEENS1_36VarlenDynamicPersistentTileSchedulerILi128ELi80ELi128ELi128ELb1ELb1ELb0ELb1ELb1ELb1EEEEEEEEEvNT_6ParamsE,@function
        .size           _ZN7cutlass13device_kernelIN5flash19enable_sm80_to_sm89INS1_16FlashAttnFwdSm80INS1_25CollectiveMainloopFwdSm80ILi4ELi1ELb0EN4cute5tupleIJNS5_1CILi128EEENS7_ILi80EEENS7_ILi64EEEEEELi64ENS_10bfloat16_tEfNS_4arch4Sm80ELb1ELb0ELb0ELb1ELb0ELb0ELb1ELb1EEENS1_21CollectiveEpilogueFwdINS6_IJS8_SA_S9_EEENS6_IJNS7_ILi1EEESI_SI_EEESC_SE_Li128ELb1ELb1ELb1ELb0EEENS1_36VarlenDynamicPersistentTileSchedulerILi128ELi80ELi128ELi128ELb1ELb1ELb0ELb1ELb1ELb1EEEEEEEEEvNT_6ParamsE,(.L_x_1639 - _ZN7cutlass13device_kernelIN5flash19enable_sm80_to_sm89INS1_16FlashAttnFwdSm80INS1_25CollectiveMainloopFwdSm80ILi4ELi1ELb0EN4cute5tupleIJNS5_1CILi128EEENS7_ILi80EEENS7_ILi64EEEEEELi64ENS_10bfloat16_tEfNS_4arch4Sm80ELb1ELb0ELb0ELb1ELb0ELb0ELb1ELb1EEENS1_21CollectiveEpilogueFwdINS6_IJS8_SA_S9_EEENS6_IJNS7_ILi1EEESI_SI_EEESC_SE_Li128ELb1ELb1ELb1ELb0EEENS1_36VarlenDynamicPersistentTileSchedulerILi128ELi80ELi128ELi128ELb1ELb1ELb0ELb1ELb1ELb1EEEEEEEEEvNT_6ParamsE)
        .other          _ZN7cutlass13device_kernelIN5flash19enable_sm80_to_sm89INS1_16FlashAttnFwdSm80INS1_25CollectiveMainloopFwdSm80ILi4ELi1ELb0EN4cute5tupleIJNS5_1CILi128EEENS7_ILi80EEENS7_ILi64EEEEEELi64ENS_10bfloat16_tEfNS_4arch4Sm80ELb1ELb0ELb0ELb1ELb0ELb0ELb1ELb1EEENS1_21CollectiveEpilogueFwdINS6_IJS8_SA_S9_EEENS6_IJNS7_ILi1EEESI_SI_EEESC_SE_Li128ELb1ELb1ELb1ELb0EEENS1_36VarlenDynamicPersistentTileSchedulerILi128ELi80ELi128ELi128ELb1ELb1ELb0ELb1ELb1ELb1EEEEEEEEEvNT_6ParamsE,@"STO_CUDA_ENTRY STV_DEFAULT"
_ZN7cutlass13device_kernelIN5flash19enable_sm80_to_sm89INS1_16FlashAttnFwdSm80INS1_25CollectiveMainloopFwdSm80ILi4ELi1ELb0EN4cute5tupleIJNS5_1CILi128EEENS7_ILi80EEENS7_ILi64EEEEEELi64ENS_10bfloat16_tEfNS_4arch4Sm80ELb1ELb0ELb0ELb1ELb0ELb0ELb1ELb1EEENS1_21CollectiveEpilogueFwdINS6_IJS8_SA_S9_EEENS6_IJNS7_ILi1EEESI_SI_EEESC_SE_Li128ELb1ELb1ELb1ELb0EEENS1_36VarlenDynamicPersistentTileSchedulerILi128ELi80ELi128ELi128ELb1ELb1ELb0ELb1ELb1ELb1EEEEEEEEEvNT_6ParamsE:
        /* <DEDUP_REMOVED lines=55> */
.L_x_1183:
        /* <DEDUP_REMOVED lines=17> */
.L_x_1301:
        /* <DEDUP_REMOVED lines=16> */
.L_x_1302:
[----:B--2---:R-:W-:-:S05]  /*0580*/  IMAD R0, R0, c[0x0][0x538], RZ ;  /* 0x00014e0000007a24 */ /* 0x004fca00078e02ff */
[----:B------:R-:W-:-:S04]  /*0590*/  IADD3 R6, R0, R6, RZ ;  /* 0x0000000600067210 */ /* 0x000fc80007ffe0ff */
[----:B------:R-:W-:-:S13]  /*05a0*/  ISETP.GT.AND P0, PT, R6, UR4, PT ;  /* 0x0000000406007c0c */ /* 0x000fda000bf04270 */
[----:B-1----:R-:W-:Y:S05]  /*05b0*/  @!P0 BRA `(.L_x_1183) ;  /* 0xfffffdb000008947 */ /* 0x002fea000383ffff */
.L_x_1179:
[----:B------:R-:W-:-:S05]  /*05c0*/  IADD3 R12, -R0, R6, RZ ;  /* 0x00000006000c7210 */ /* 0x000fca0007ffe1ff */
[----:B------:R-:W-:-:S05]  /*05d0*/  IMAD R0, R4, c[0x0][0x538], R12 ;  /* 0x00014e0004007a24 */ /* 0x000fca00078e020c */
[----:B------:R-:W-:Y:S01]  /*05e0*/  ISETP.GT.AND P0, PT, R0, UR4, PT ;  /* 0x0000000400007c0c */ /* 0x000fe2000bf04270 */
[----:B------:R-:W-:-:S12]  /*05f0*/  BRA.DIV ~URZ, `(.L_x_1184) ;  /* 0x00011b627f007947 */ /* 0x000fd8000b800000 */
[----:B------:R-:W-:-:S04]  /*0600*/  VOTE.ANY R11, PT, !P0 ;  /* 0x00000000000b7806 */ /* 0x000fc800040e0100 */
.L_x_1303:
[----:B------:R-:W1:Y:S02]  /*0610*/  POPC R0, R11 ;  /* 0x0000000b00007309 */ /* 0x000e640000000000 */
[----:B-1----:R-:W-:-:S05]  /*0620*/  IADD3 R2, R0, R7, RZ ;  /* 0x0000000700027210 */ /* 0x002fca0007ffe0ff */
[----:B------:R1:W-:Y:S01]  /*0630*/  STL [R1+0x54], R2 ;  /* 0x0000540201007387 */ /* 0x0003e20000100800 */
[----:B------:R-:W-:Y:S05]  /*0640*/  BRA.DIV ~URZ, `(.L_x_1185) ;  /* 0x00011b627f007947 */ /* 0x000fea000b800000 */
[----:B------:R2:W3:Y:S01]  /*0650*/  SHFL.IDX PT, R13, R10, R0, 0x1f ;  /* 0x00001f000a0d7589 */ /* 0x0004e200000e0000 */
[----:B------:R-:W-:-:S03]  /*0660*/  MOV R6, RZ ;  /* 0x000000ff00067202 */ /* 0x000fc60000000f00 */
[----:B------:R2:W4:Y:S04]  /*0670*/  SHFL.IDX PT, R10, R8, R0, 0x1f ;  /* 0x00001f00080a7589 */ /* 0x00052800000e0000 */
.L_x_1304:
[----:B------:R-:W-:Y:S01]  /*0680*/  ISETP.NE.AND P0, PT, R11, RZ, PT ;  /* 0x000000ff0b00720c */ /* 0x000fe20003f05270 */
[----:B------:R-:W-:-:S12]  /*0690*/  BSSY B0, `(.L_x_1186) ;  /* 0x0000005000007945 */ /* 0x000fd80003800000 */
[----:B------:R-:W-:Y:S05]  /*06a0*/  @!P0 BRA `(.L_x_1187) ;  /* 0x0000003000008947 */ /* 0x000fea0003800000 */
[----:B------:R-:W-:Y:S01]  /*06b0*/  IADD3 R5, R0, -0x1, RZ ;  /* 0xffffffff00057810 */ /* 0x000fe20007ffe0ff */
[----:B------:R-:W-:Y:S05]  /*06c0*/  BRA.DIV ~URZ, `(.L_x_1188) ;  /* 0x00011bc27f007947 */ /* 0x000fea000b800000 */
[----:B------:R1:W2:Y:S02]  /*06d0*/  SHFL.IDX PT, R6, R4, R5, 0x1f ;  /* 0x00001f0504067589 */ /* 0x0002a400000e0000 */
.L_x_1187:
[----:B------:R-:W-:Y:S05]  /*06e0*/  BSYNC B0 ;  /* 0x0000000000007941 */ /* 0x000fea0003800000 */
.L_x_1186:
        /* <DEDUP_REMOVED lines=69> */
.L_x_1190:
        /* <DEDUP_REMOVED lines=46> */
[----:B------:R-:W-:Y:S02]  /*0e20*/  IMAD.MOV.U32 R7, RZ, RZ, R0 ;  /* 0x000000ffff077224 */ /* 0x000fe400078e0000 */
[----:B------:R-:W-:Y:S01]  /*0e30*/  IMAD.MOV.U32 R2, RZ, RZ, RZ ;  /* 0x000000ffff027224 */ /* 0x000fe200078e00ff */
[----:B------:R-:W-:Y:S01]  /*0e40*/  IABS R0, R8 ;  /* 0x0000000800007213 */ /* 0x000fe20000000000 */
[----:B------:R-:W-:-:S04]  /*0e50*/  IMAD R7, R7, R5, RZ ;  /* 0x0000000507077224 */ /* 0x000fc800078e02ff */
        /* <DEDUP_REMOVED lines=20> */
.L_x_1191:
[----:B------:R-:W-:Y:S05]  /*0fa0*/  BSYNC B0 ;  /* 0x0000000000007941 */ /* 0x000fea0003800000 */
.L_x_1189:
[----:B------:R-:W-:-:S04]  /*0fb0*/  LOP3.LUT R0, RZ, R0, RZ, 0x33, !PT ;  /* 0x00000000ff007212 */ /* 0x000fc800078e33ff */
[----:B------:R-:W-:-:S05]  /*0fc0*/  IADD3 R0, R0, R13, RZ ;  /* 0x0000000d00007210 */ /* 0x000fca0007ffe0ff */
[----:B------:R2:W-:Y:S01]  /*0fd0*/  STL [R1+0x4c], R0 ;  /* 0x00004c0001007387 */ /* 0x0005e20000100800 */
[----:B------:R-:W-:Y:S05]  /*0fe0*/  BRA `(.L_x_1192) ;  /* 0x0000006000007947 */ /* 0x000fea0003800000 */
.L_x_1180:
[----:B------:R-:W-:Y:S01]  /*0ff0*/  MOV R0, UR4 ;  /* 0x0000000400007c02 */ /* 0x000fe20008000f00 */
[----:B------:R-:W-:Y:S04]  /*1000*/  STL [R1+0x4c], RZ ;  /* 0x00004cff01007387 */ /* 0x000fe80000100800 */
[----:B------:R-:W-:Y:S04]  /*1010*/  STL [R1+0x50], RZ ;  /* 0x000050ff01007387 */ /* 0x000fe80000100800 */
[----:B------:R1:W-:Y:S02]  /*1020*/  STL [R1+0x48], R0 ;  /* 0x0000480001007387 */ /* 0x0003e40000100800 */
[----:B-1----:R-:W-:-:S05]  /*1030*/  MOV R0, c[0x0][0x53c] ;  /* 0x00014f0000007a02 */ /* 0x002fca0000000f00 */
[----:B------:R1:W-:Y:S02]  /*1040*/  STL [R1+0x54], R0 ;  /* 0x0000540001007387 */ /* 0x0003e40000100800 */
.L_x_1192:
        /* <DEDUP_REMOVED lines=8> */
.L_x_1178:
        /* <DEDUP_REMOVED lines=72> */
[----:B------:R-:W-:Y:S01]  /*1550*/  SHF.R.U32.HI R2, RZ, 0x3, R0 ;  /* 0x00000003ff027819 */ /* 0x000fe20000011600 */
[----:B------:R-:W-:Y:S01]  /*1560*/  IMAD.SHL.U32 R5, R12, 0x40, RZ ;  /* 0x000000400c057824 */ /* 0x000fe200078e00ff */
[----:B------:R-:W-:Y:S01]  /*1570*/  LOP3.LUT R0, R3, 0x1c0, RZ, 0xc0, !PT ;  /* 0x000001c003007812 */ /* 0x000fe200078ec0ff */
[--C-:B------:R-:W-:Y:S01]  /*1580*/  IMAD R6, R6, 0x2, R4.reuse ;  /* 0x0000000206067824 */ /* 0x100fe200078e0204 */
[----:B------:R-:W-:Y:S01]  /*1590*/  LOP3.LUT R3, R7, R2, RZ, 0x3c, !PT ;  /* 0x0000000207037212 */ /* 0x000fe200078e3cff */
[----:B------:R-:W-:Y:S01]  /*15a0*/  IMAD.MOV.U32 R7, RZ, RZ, -0x10 ;  /* 0xfffffff0ff077424 */ /* 0x000fe200078e00ff */
[----:B------:R-:W-:Y:S01]  /*15b0*/  LOP3.LUT R5, R5, 0xfffffe00, RZ, 0xc0, !PT ;  /* 0xfffffe0005057812 */ /* 0x000fe200078ec0ff */
[----:B------:R-:W-:Y:S01]  /*15c0*/  IMAD.MOV.U32 R12, RZ, RZ, 0x40 ;  /* 0x00000040ff0c7424 */ /* 0x000fe200078e00ff */
[----:B------:R-:W-:Y:S01]  /*15d0*/  LEA.HI R2, R0, R0, RZ, 0x1d ;  /* 0x0000000000027211 */ /* 0x000fe200078fe8ff */
[----:B------:R-:W-:Y:S01]  /*15e0*/  IMAD R0, R14, 0x200, R15 ;  /* 0x000002000e007824 */ /* 0x000fe200078e020f */
[CC--:B------:R-:W-:Y:S01]  /*15f0*/  IADD3 R4, R3.reuse, R5.reuse, R4 ;  /* 0x0000000503047210 */ /* 0x0c0fe20007ffe004 */
[----:B------:R-:W-:Y:S01]  /*1600*/  STL [R1+0x98], R16 ;  /* 0x0000981001007387 */ /* 0x000fe20000100800 */
[----:B------:R-:W-:Y:S01]  /*1610*/  LOP3.LUT R5, R3, R5, RZ, 0xfc, !PT ;  /* 0x0000000503057212 */ /* 0x000fe200078efcff */
[----:B------:R-:W-:Y:S01]  /*1620*/  IMAD.IADD R9, R6, 0x1, R2 ;  /* 0x0000000106097824 */ /* 0x000fe200078e0202 */
[----:B------:R-:W-:Y:S01]  /*1630*/  LOP3.LUT P6, RZ, R10, 0x2, RZ, 0xc0, !PT ;  /* 0x000000020aff7812 */ /* 0x000fe200078cc0ff */
[----:B------:R-:W-:Y:S01]  /*1640*/  IMAD R6, R8, 0x10, R18 ;  /* 0x0000001008067824 */ /* 0x000fe200078e0212 */
[----:B------:R-:W-:Y:S01]  /*1650*/  LOP3.LUT P5, RZ, R10, 0x4, RZ, 0xc0, !PT ;  /* 0x000000040aff7812 */ /* 0x000fe200078ac0ff */
[----:B------:R-:W-:Y:S01]  /*1660*/  IMAD.MOV.U32 R10, RZ, RZ, 0x20 ;  /* 0x00000020ff0a7424 */ /* 0x000fe200078e00ff */
[----:B------:R-:W-:-:S02]  /*1670*/  LOP3.LUT R3, R11, 0x7ffffffc, RZ, 0xc0, !PT ;  /* 0x7ffffffc0b037812 */ /* 0x000fc400078ec0ff */
[----:B------:R-:W-:Y:S01]  /*1680*/  LOP3.LUT P3, RZ, R8, 0x4, RZ, 0xc0, !PT ;  /* 0x0000000408ff7812 */ /* 0x000fe2000786c0ff */
[----:B------:R-:W-:Y:S01]  /*1690*/  IMAD.IADD R8, R16, 0x1, R13 ;  /* 0x0000000110087824 */ /* 0x000fe200078e020d */
[----:B------:R-:W-:Y:S01]  /*16a0*/  LEA R119, R0, 0x2900, 0x1 ;  /* 0x0000290000777811 */ /* 0x000fe200078e08ff */
[----:B------:R-:W-:Y:S01]  /*16b0*/  IMAD.IADD R3, R17, 0x1, -R3 ;  /* 0x0000000111037824 */ /* 0x000fe200078e0a03 */
[----:B------:R-:W-:Y:S01]  /*16c0*/  SEL R7, R7, 0x10, !P0 ;  /* 0x0000001007077807 */ /* 0x000fe20004000000 */
[----:B------:R1:W-:Y:S01]  /*16d0*/  STL [R1+0x88], R6 ;  /* 0x0000880601007387 */ /* 0x0003e20000100800 */
[----:B------:R-:W-:Y:S01]  /*16e0*/  LEA R9, R9, 0x80, 0x1 ;  /* 0x0000008009097811 */ /* 0x000fe200078e08ff */
        /* <DEDUP_REMOVED lines=41> */
.L_x_1300:
[----:B------:R-:W3:Y:S01]  /*1980*/  LDL R0, [R1+0x54] ;  /* 0x0000540001007983 */ /* 0x000ee20000100800 */
[----:B------:R-:W-:Y:S01]  /*1990*/  IMAD.MOV.U32 R12, RZ, RZ, 0x4 ;  /* 0x00000004ff0c7424 */ /* 0x000fe200078e00ff */
[----:B------:R-:W-:Y:S02]  /*19a0*/  ISETP.NE.U32.AND P2, PT, RZ, c[0x0][0x370], PT ;  /* 0x0000dc00ff007a0c */ /* 0x000fe40003f45070 */
[----:B------:R-:W4:Y:S02]  /*19b0*/  LDL R10, [R1+0x50] ;  /* 0x00005000010a7983 */ /* 0x000f240000100800 */
[----:B------:R-:W-:Y:S01]  /*19c0*/  ISETP.NE.AND.EX P2, PT, RZ, c[0x0][0x374], PT, P2 ;  /* 0x0000dd00ff007a0c */ /* 0x000fe20003f45320 */
[----:B--23--:R-:W-:-:S05]  /*19d0*/  IMAD.WIDE R2, R0, R12, c[0x0][0x588] ;  /* 0x0001620000027625 */ /* 0x00cfca00078e020c */
[----:B------:R-:W2:Y:S01]  /*19e0*/  LDG.E R23, [R2.64] ;  /* 0x0000000802177981 */ /* 0x000ea2000c1e1900 */
[----:B------:R-:W-:Y:S01]  /*19f0*/  ISETP.NE.U32.AND P5, PT, RZ, c[0x0][0x360], PT ;  /* 0x0000d800ff007a0c */ /* 0x000fe20003fa5070 */
[----:B------:R-:W-:Y:S01]  /*1a00*/  CS2R R8, SRZ ;  /* 0x0000000000087805 */ /* 0x000fe2000001ff00 */
[----:B------:R-:W-:Y:S02]  /*1a10*/  ISETP.NE.U32.AND P1, PT, RZ, c[0x0][0x348], PT ;  /* 0x0000d200ff007a0c */ /* 0x000fe40003f25070 */
[----:B------:R-:W-:Y:S02]  /*1a20*/  ISETP.NE.AND.EX P5, PT, RZ, c[0x0][0x364], PT, P5 ;  /* 0x0000d900ff007a0c */ /* 0x000fe40003fa5350 */
[----:B------:R-:W-:Y:S01]  /*1a30*/  ISETP.NE.AND.EX P1, PT, RZ, c[0x0][0x34c], PT, P1 ;  /* 0x0000d300ff007a0c */ /* 0x000fe20003f25310 */
[----:B------:R-:W-:Y:S01]  /*1a40*/  IMAD.MOV.U32 R11, RZ, RZ, RZ ;  /* 0x000000ffff0b7224 */ /* 0x000fe200078e00ff */
[----:B--2---:R-:W-:Y:S01]  /*1a50*/  SHF.R.S32.HI R13, RZ, 0x1f, R23 ;  /* 0x0000001fff0d7819 */ /* 0x004fe20000011417 */
[----:B------:R1:W-:Y:S01]  /*1a60*/  STL [R1+0x58], R23 ;  /* 0x0000581701007387 */ /* 0x0003e20000100800 */
[----:B------:R-:W-:-:S04]  /*1a70*/  @P2 LEA R2, P0, R23, c[0x0][0x370], 0x2 ;  /* 0x0000dc0017022a11 */ /* 0x000fc800078010ff */
[----:B------:R-:W-:Y:S02]  /*1a80*/  @P2 LEA.HI.X R3, R23, c[0x0][0x374], R13, 0x2, P0 ;  /* 0x0000dd0017032a11 */ /* 0x000fe400000f140d */
[----:B------:R-:W-:-:S03]  /*1a90*/  ISETP.NE.U32.AND P0, PT, RZ, c[0x0][0x350], PT ;  /* 0x0000d400ff007a0c */ /* 0x000fc60003f05070 */
[----:B------:R2:W5:Y:S01]  /*1aa0*/  @P2 LDG.E R8, [R2.64] ;  /* 0x0000000802082981 */ /* 0x000562000c1e1900 */
[C---:B------:R-:W-:Y:S02]  /*1ab0*/  @P5 LEA R6, P2, R23.reuse, c[0x0][0x360], 0x2 ;  /* 0x0000d80017065a11 */ /* 0x040fe400078410ff */
[----:B------:R-:W-:Y:S02]  /*1ac0*/  ISETP.NE.AND.EX P0, PT, RZ, c[0x0][0x354], PT, P0 ;  /* 0x0000d500ff007a0c */ /* 0x000fe40003f05300 */
[C---:B------:R-:W-:Y:S02]  /*1ad0*/  @P5 LEA.HI.X R7, R23.reuse, c[0x0][0x364], R13, 0x2, P2 ;  /* 0x0000d90017075a11 */ /* 0x040fe400010f140d */
[----:B------:R-:W-:-:S03]  /*1ae0*/  LEA R4, P4, R23, c[0x0][0x348], 0x2 ;  /* 0x0000d20017047a11 */ /* 0x000fc600078810ff */
[----:B------:R-:W3:Y:S01]  /*1af0*/  @P5 LDG.E R0, [R6.64] ;  /* 0x0000000806005981 */ /* 0x000ee2000c1e1900 */
[----:B------:R-:W-:-:S05]  /*1b00*/  LEA.HI.X R5, R23, c[0x0][0x34c], R13, 0x2, P4 ;  /* 0x0000d30017057a11 */ /* 0x000fca00020f140d */
[----:B------:R1:W5:Y:S01]  /*1b10*/  @P1 LDG.E R11, [R4.64] ;  /* 0x00000008040b1981 */ /* 0x000362000c1e1900 */
[----:B--2---:R-:W-:-:S04]  /*1b20*/  LEA R2, P3, R23, c[0x0][0x350], 0x2 ;  /* 0x0000d40017027a11 */ /* 0x004fc800078610ff */
[----:B------:R-:W-:-:S05]  /*1b30*/  LEA.HI.X R3, R23, c[0x0][0x354], R13, 0x2, P3 ;  /* 0x0000d50017037a11 */ /* 0x000fca00018f140d */
[----:B------:R1:W5:Y:S01]  /*1b40*/  @P0 LDG.E R9, [R2.64] ;  /* 0x0000000802090981 */ /* 0x000362000c1e1900 */
[----:B----4-:R-:W-:-:S05]  /*1b50*/  LOP3.LUT R22, R10, 0xffff, RZ, 0xc0, !PT ;  /* 0x0000ffff0a167812 */ /* 0x010fca00078ec0ff */
[----:B------:R1:W-:Y:S01]  /*1b60*/  STL [R1+0x5c], R22 ;  /* 0x00005c1601007387 */ /* 0x0003e20000100800 */
[----:B------:R-:W-:Y:S03]  /*1b70*/  YIELD ;  /* 0x0000000000007946 */ /* 0x000fe60003800000 */
[----:B---3--:R1:W-:Y:S01]  /*1b80*/  @P5 STL [R1+0x40], R0 ;  /* 0x0000400001005387 */ /* 0x0083e20000100800 */
        /* <DEDUP_REMOVED lines=8> */
.L_x_1193:
[----:B------:R-:W-:-:S04]  /*1c10*/  ISETP.NE.U32.AND P2, PT, RZ, c[0x0][0x368], PT ;  /* 0x0000da00ff007a0c */ /* 0x000fc80003f45070 */
[----:B------:R-:W-:-:S13]  /*1c20*/  ISETP.NE.AND.EX P2, PT, RZ, c[0x0][0x36c], PT, P2 ;  /* 0x0000db00ff007a0c */ /* 0x000fda0003f45320 */
[----:B------:R-:W-:Y:S05]  /*1c30*/  @!P2 BRA `(.L_x_1194) ;  /* 0x000000400000a947 */ /* 0x000fea0003800000 */
[----:B-1----:R-:W-:-:S04]  /*1c40*/  LEA R2, P2, R23, c[0x0][0x368], 0x2 ;  /* 0x0000da0017027a11 */ /* 0x002fc800078410ff */
[----:B------:R-:W-:-:S05]  /*1c50*/  LEA.HI.X R3, R23, c[0x0][0x36c], R13, 0x2, P2 ;  /* 0x0000db0017037a11 */ /* 0x000fca00010f140d */
[----:B------:R1:W5:Y:S01]  /*1c60*/  LDG.E R0, [R2.64] ;  /* 0x0000000802007981 */ /* 0x000362000c1e1900 */
[----:B------:R-:W-:Y:S05]  /*1c70*/  BRA `(.L_x_1195) ;  /* 0x0000005000007947 */ /* 0x000fea0003800000 */
.L_x_1194:
[----:B-1----:R-:W-:Y:S01]  /*1c80*/  MOV R0, c[0x0][0x1d0] ;  /* 0x0000740000007a02 */ /* 0x002fe20000000f00 */
[----:B------:R-:W-:Y:S05]  /*1c90*/  @!P0 BRA `(.L_x_1195) ;  /* 0x0000003000008947 */ /* 0x000fea0003800000 */
[----:B------:R-:W2:Y:S04]  /*1ca0*/  LDG.E R4, [R2.64] ;  /* 0x0000000802047981 */ /* 0x000ea8000c1e1900 */
[----:B------:R-:W2:Y:S02]  /*1cb0*/  LDG.E R0, [R2.64+0x4] ;  /* 0x0000040802007981 */ /* 0x000ea4000c1e1900 */
[----:B--2---:R-:W-:Y:S02]  /*1cc0*/  IADD3 R0, -R4, R0, RZ ;  /* 0x0000000004007210 */ /* 0x004fe40007ffe1ff */
.L_x_1195:
[----:B-1----:R-:W2:Y:S04]  /*1cd0*/  LDL R2, [R1+0x40] ;  /* 0x0000400001027983 */ /* 0x002ea80000100800 */
[----:B------:R-:W3:Y:S01]  /*1ce0*/  LDL.LU R3, [R1+0x4c] ;  /* 0x00004c0001037983 */ /* 0x000ee20000300800 */
[--C-:B-----5:R-:W-:Y:S01]  /*1cf0*/  IMAD.IADD R4, R0, 0x1, -R8.reuse ;  /* 0x0000000100047824 */ /* 0x120fe200078e0a08 */
[----:B------:R-:W-:Y:S01]  /*1d00*/  BSSY B0, `(.L_x_1196) ;  /* 0x000003f000007945 */ /* 0x000fe20003800000 */
[----:B------:R-:W-:-:S02]  /*1d10*/  IMAD.IADD R14, R9, 0x1, R8 ;  /* 0x00000001090e7824 */ /* 0x000fc400078e0208 */
[----:B--2---:R-:W-:Y:S02]  /*1d20*/  IMAD.MOV.U32 R5, RZ, RZ, R2 ;  /* 0x000000ffff057224 */ /* 0x004fe400078e0002 */
[----:B------:R-:W-:Y:S02]  /*1d30*/  IMAD.MOV.U32 R2, RZ, RZ, c[0x0][0x2c4] ;  /* 0x0000b100ff027624 */ /* 0x000fe400078e00ff */
[----:B---3--:R-:W-:-:S03]  /*1d40*/  IMAD.SHL.U32 R18, R3, 0x80, RZ ;  /* 0x0000008003127824 */ /* 0x008fc600078e00ff */
[----:B------:R-:W-:Y:S02]  /*1d50*/  ISETP.NE.AND P4, PT, R2, 0x1, PT ;  /* 0x000000010200780c */ /* 0x000fe40003f85270 */
[----:B------:R-:W-:Y:S01]  /*1d60*/  IADD3 R2, R18, 0x7f, RZ ;  /* 0x0000007f12027810 */ /* 0x000fe20007ffe0ff */
[----:B------:R-:W-:Y:S04]  /*1d70*/  STL [R1+0x60], R18 ;  /* 0x0000601201007387 */ /* 0x000fe80000100800 */
[----:B------:R-:W-:Y:S01]  /*1d80*/  IMAD.MOV.U32 R0, RZ, RZ, R2 ;  /* 0x000000ffff007224 */ /* 0x000fe200078e0002 */
[----:B------:R1:W-:Y:S05]  /*1d90*/  STL [R1+0x4c], R4 ;  /* 0x00004c0401007387 */ /* 0x0003ea0000100800 */
[----:B------:R-:W-:Y:S01]  /*1da0*/  @P4 IMAD.HI.U32 R3, R2, c[0x0][0x2c8], RZ ;  /* 0x0000b20002034a27 */ /* 0x000fe200078e00ff */
[----:B------:R-:W-:-:S04]  /*1db0*/  IADD3 R2, R4, 0x50, -R5 ;  /* 0x0000005004027810 */ /* 0x000fc80007ffe805 */
[----:B------:R-:W-:Y:S02]  /*1dc0*/  @P4 SHF.R.U32.HI R0, RZ, c[0x0][0x2cc], R3 ;  /* 0x0000b300ff004a19 */ /* 0x000fe40000011603 */
[----:B------:R-:W-:-:S03]  /*1dd0*/  IADD3 R3, R4, 0x4f, RZ ;  /* 0x0000004f04037810 */ /* 0x000fc60007ffe0ff */
[----:B------:R-:W-:Y:S02]  /*1de0*/  IMAD.IADD R0, R2, 0x1, R0 ;  /* 0x0000000102007824 */ /* 0x000fe400078e0200 */
[----:B------:R-:W-:-:S04]  /*1df0*/  IMAD.HI R2, R3, 0x66666667, RZ ;  /* 0x6666666703027827 */ /* 0x000fc800078e02ff */
[----:B------:R-:W-:Y:S01]  /*1e00*/  IMAD.HI R0, R0, 0x66666667, RZ ;  /* 0x6666666700007827 */ /* 0x000fe200078e02ff */
[----:B-1----:R-:W-:-:S04]  /*1e10*/  SHF.R.U32.HI R4, RZ, 0x1f, R2 ;  /* 0x0000001fff047819 */ /* 0x002fc80000011602 */
[----:B------:R-:W-:Y:S02]  /*1e20*/  SHF.R.U32.HI R3, RZ, 0x1f, R0 ;  /* 0x0000001fff037819 */ /* 0x000fe40000011600 */
[----:B------:R-:W-:Y:S02]  /*1e30*/  LEA.HI.SX32 R4, R2, R4, 0x1b ;  /* 0x0000000402047211 */ /* 0x000fe400078fdaff */
[----:B------:R-:W-:Y:S02]  /*1e40*/  LOP3.LUT R2, R10, 0xff000000, RZ, 0xc0, !PT ;  /* 0xff0000000a027812 */ /* 0x000fe400078ec0ff */
[----:B------:R-:W-:Y:S02]  /*1e50*/  LEA.HI.SX32 R0, R0, R3, 0x1b ;  /* 0x0000000300007211 */ /* 0x000fe400078fdaff */
[----:B------:R-:W-:Y:S02]  /*1e60*/  LOP3.LUT R3, R10, 0xff0000, RZ, 0xc0, !PT ;  /* 0x00ff00000a037812 */ /* 0x000fe400078ec0ff */
[----:B------:R-:W-:-:S02]  /*1e70*/  SHF.R.U32.HI R2, RZ, 0x8, R2 ;  /* 0x00000008ff027819 */ /* 0x000fc40000011602 */
[----:B------:R-:W-:Y:S02]  /*1e80*/  IMNMX R6, R4, R0, PT ;  /* 0x0000000004067217 */ /* 0x000fe40003800200 */
[----:B------:R-:W-:Y:S01]  /*1e90*/  LEA.HI R3, R3, R2, RZ, 0x10 ;  /* 0x0000000203037211 */ /* 0x000fe200078f80ff */
[----:B------:R-:W-:Y:S01]  /*1ea0*/  IMAD.MOV.U32 R2, RZ, RZ, RZ ;  /* 0x000000ffff027224 */ /* 0x000fe200078e00ff */
[----:B------:R-:W-:Y:S02]  /*1eb0*/  ISETP.GE.AND P2, PT, R6, 0x1, PT ;  /* 0x000000010600780c */ /* 0x000fe40003f46270 */
        /* <DEDUP_REMOVED lines=35> */
.L_x_1197:
[----:B------:R-:W-:Y:S05]  /*20f0*/  BSYNC B0 ;  /* 0x0000000000007941 */ /* 0x000fea0003800000 */
.L_x_1196:
[----:B------:R-:W-:Y:S01]  /*2100*/  IMAD R3, R15, R2, RZ ;  /* 0x000000020f037224 */ /* 0x000fe200078e02ff */
[----:B------:R-:W-:Y:S01]  /*2110*/  PRMT R0, RZ, 0x7610, R0 ;  /* 0x00007610ff007816 */ /* 0x000fe20000000000 */
[----:B------:R-:W-:Y:S01]  /*2120*/  IMAD.MOV.U32 R26, RZ, RZ, RZ ;  /* 0x000000ffff1a7224 */ /* 0x000fe200078e00ff */
[----:B------:R-:W-:Y:S01]  /*2130*/  MOV R19, RZ ;  /* 0x000000ff00137202 */ /* 0x000fe20000000f00 */
        /* <DEDUP_REMOVED lines=38> */
[----:B--2---:R-:W2:Y:S04]  /*23a0*/  LDL R4, [R1+0x88] ;  /* 0x0000880001047983 */ /* 0x004ea80000100800 */
[----:B------:R-:W3:Y:S04]  /*23b0*/  LDL.64 R8, [R1+0x18] ;  /* 0x0000180001087983 */ /* 0x000ee80000100a00 */
[----:B------:R4:W3:Y:S01]  /*23c0*/  LDL.64 R20, [R1+0x18] ;  /* 0x0000180001147983 */ /* 0x0008e20000100a00 */
[----:B------:R-:W-:-:S04]  /*23d0*/  ISETP.NE.U32.AND P3, PT, RZ, c[0x0][0x340], PT ;  /* 0x0000d000ff007a0c */ /* 0x000fc80003f65070 */
[----:B------:R-:W-:-:S13]  /*23e0*/  ISETP.NE.AND.EX P3, PT, RZ, c[0x0][0x344], PT, P3 ;  /* 0x0000d100ff007a0c */ /* 0x000fda0003f65330 */
[----:B------:R-:W-:-:S05]  /*23f0*/  @P3 IMAD.WIDE R2, R23, R12, c[0x0][0x340] ;  /* 0x0000d00017023625 */ /* 0x000fca00078e020c */
[----:B-1----:R1:W5:Y:S01]  /*2400*/  @P3 LDG.E R15, [R2.64] ;  /* 0x00000008020f3981 */ /* 0x002362000c1e1900 */
[----:B------:R-:W-:Y:S02]  /*2410*/  SHF.R.S32.HI R0, RZ, 0x1f, R11 ;  /* 0x0000001fff007819 */ /* 0x000fe4000001140b */
[----:B------:R-:W-:Y:S02]  /*2420*/  SHF.R.S32.HI R7, RZ, 0x1f, R14 ;  /* 0x0000001fff077819 */ /* 0x000fe4000001140e */
[----:B------:R-:W-:Y:S01]  /*2430*/  IADD3 R60, R245, -0x1, RZ ;  /* 0xfffffffff53c7810 */ /* 0x000fe20007ffe0ff */
[----:B------:R-:W-:-:S04]  /*2440*/  IMAD R0, R0, c[0x0][0x178], RZ ;  /* 0x00005e0000007a24 */ /* 0x000fc800078e02ff */
[C---:B------:R-:W-:Y:S02]  /*2450*/  IMAD R0, R11.reuse, c[0x0][0x17c], R0 ;  /* 0x00005f000b007a24 */ /* 0x040fe400078e0200 */
[----:B-1----:R-:W-:-:S05]  /*2460*/  IMAD.WIDE.U32 R2, R11, c[0x0][0x178], RZ ;  /* 0x00005e000b027a25 */ /* 0x002fca00078e00ff */
[----:B------:R-:W-:Y:S02]  /*2470*/  IADD3 R3, R3, R0, RZ ;  /* 0x0000000003037210 */ /* 0x000fe40007ffe0ff */
[----:B--2---:R-:W-:Y:S02]  /*2480*/  IADD3 R12, R4, R18, RZ ;  /* 0x00000012040c7210 */ /* 0x004fe40007ffe0ff */
[----:B------:R-:W1:Y:S02]  /*2490*/  S2R R4, SR_TID.X ;  /* 0x0000000000047919 */ /* 0x000e640000002100 */
[----:B------:R-:W-:Y:S01]  /*24a0*/  MOV R0, R12 ;  /* 0x0000000c00007202 */ /* 0x000fe20000000f00 */
[----:B------:R-:W-:Y:S01]  /*24b0*/  @P4 IMAD.HI.U32 R6, R12, c[0x0][0x2c8], RZ ;  /* 0x0000b2000c064a27 */ /* 0x000fe200078e00ff */
[----:B---3--:R-:W-:-:S04]  /*24c0*/  MOV R20, R8 ;  /* 0x0000000800147202 */ /* 0x008fc80000000f00 */
[----:B------:R-:W-:Y:S02]  /*24d0*/  @P4 SHF.R.U32.HI R0, RZ, c[0x0][0x2cc], R6 ;  /* 0x0000b300ff004a19 */ /* 0x000fe40000011606 */
[----:B------:R-:W-:Y:S02]  /*24e0*/  SEL R6, R13, RZ, !P1 ;  /* 0x000000ff0d067207 */ /* 0x000fe40004800000 */
[----:B------:R-:W-:-:S05]  /*24f0*/  SHF.R.S32.HI R21, RZ, 0x1f, R20 ;  /* 0x0000001fff157819 */ /* 0x000fca0000011414 */
[----:B------:R4:W-:Y:S01]  /*2500*/  STL [R1+0x1c], R21 ;  /* 0x00001c1501007387 */ /* 0x0009e20000100800 */
[----:B-1----:R-:W-:-:S04]  /*2510*/  SHF.R.S32.HI R17, RZ, 0x1f, R4 ;  /* 0x0000001fff117819 */ /* 0x002fc80000011404 */
[----:B------:R-:W-:Y:S01]  /*2520*/  LEA.HI R17, R17, R4, RZ, 0x3 ;  /* 0x0000000411117211 */ /* 0x000fe200078f18ff */
[C---:B------:R-:W-:Y:S01]  /*2530*/  IMAD.WIDE.U32 R4, R22.reuse, c[0x0][0x1b8], R2 ;  /* 0x00006e0016047a25 */ /* 0x040fe200078e0002 */
[----:B------:R-:W-:Y:S02]  /*2540*/  SEL R3, R23, RZ, !P1 ;  /* 0x000000ff17037207 */ /* 0x000fe40004800000 */
[----:B------:R-:W-:Y:S01]  /*2550*/  SHF.R.S32.HI R17, RZ, 0x3, R17 ;  /* 0x00000003ff117819 */ /* 0x000fe20000011411 */
[----:B------:R-:W-:-:S03]  /*2560*/  IMAD R5, R22, c[0x0][0x1bc], R5 ;  /* 0x00006f0016057a24 */ /* 0x000fc600078e0205 */
[----:B------:R-:W-:-:S04]  /*2570*/  IADD3 R2, P2, R17, R14, RZ ;  /* 0x0000000e11027210 */ /* 0x000fc80007f5e0ff */
[----:B------:R-:W-:Y:S01]  /*2580*/  LEA.HI.X.SX32 R10, R17, R7, 0x1, P2 ;  /* 0x00000007110a7211 */ /* 0x000fe200010f0eff */
[----:B------:R-:W-:Y:S01]  /*2590*/  IMAD R7, R6, c[0x0][0x1c0], RZ ;  /* 0x0000700006077a24 */ /* 0x000fe200078e02ff */
[----:B------:R-:W-:Y:S01]  /*25a0*/  ISETP.GE.AND P2, PT, R20, c[0x0][0x198], PT ;  /* 0x0000660014007a0c */ /* 0x000fe20003f46270 */
[----:B------:R-:W-:-:S04]  /*25b0*/  IMAD.WIDE.U32 R8, R2, c[0x0][0x1e0], R20 ;  /* 0x0000780002087a25 */ /* 0x000fc800078e0014 */
[----:B------:R-:W-:Y:S02]  /*25c0*/  IMAD R6, R10, c[0x0][0x1e0], RZ ;  /* 0x000078000a067a24 */ /* 0x000fe400078e02ff */
[C---:B------:R-:W-:Y:S02]  /*25d0*/  IMAD R11, R3.reuse, c[0x0][0x1c4], R7 ;  /* 0x00007100030b7a24 */ /* 0x040fe400078e0207 */
[----:B------:R-:W-:Y:S02]  /*25e0*/  IMAD R14, R2, c[0x0][0x1e4], R6 ;  /* 0x00007900020e7a24 */ /* 0x000fe400078e0206 */
[----:B------:R-:W-:Y:S01]  /*25f0*/  IMAD.WIDE.U32 R6, R3, c[0x0][0x1c0], R4 ;  /* 0x0000700003067a25 */ /* 0x000fe200078e0004 */
[----:B------:R-:W-:-:S03]  /*2600*/  SHF.R.S32.HI R4, RZ, 0x1f, R0 ;  /* 0x0000001fff047819 */ /* 0x000fc60000011400 */
[----:B------:R-:W-:Y:S01]  /*2610*/  IMAD R16, R10, c[0x0][0x208], RZ ;  /* 0x000082000a107a24 */ /* 0x000fe200078e02ff */
[----:B------:R-:W-:Y:S01]  /*2620*/  IADD3 R3, R7, R11, RZ ;  /* 0x0000000b07037210 */ /* 0x000fe20007ffe0ff */
[----:B------:R-:W-:Y:S02]  /*2630*/  IMAD.IADD R5, R9, 0x1, R14 ;  /* 0x0000000109057824 */ /* 0x000fe400078e020e */
[----:B------:R-:W-:-:S04]  /*2640*/  IMAD.WIDE.U32 R10, R2, c[0x0][0x208], R20 ;  /* 0x00008200020a7a25 */ /* 0x000fc800078e0014 */
[----:B------:R-:W-:Y:S01]  /*2650*/  IMAD R9, R2, c[0x0][0x20c], R16 ;  /* 0x0000830002097a24 */ /* 0x000fe200078e0210 */
[----:B------:R-:W-:Y:S01]  /*2660*/  MOV R2, R6 ;  /* 0x0000000600027202 */ /* 0x000fe20000000f00 */
[----:B------:R-:W-:Y:S01]  /*2670*/  IMAD R7, R4, c[0x0][0x1b0], RZ ;  /* 0x00006c0004077a24 */ /* 0x000fe200078e02ff */
[----:B------:R-:W-:Y:S01]  /*2680*/  MOV R4, R8 ;  /* 0x0000000800047202 */ /* 0x000fe20000000f00 */
[----:B------:R-:W-:Y:S02]  /*2690*/  IMAD.MOV R8, RZ, RZ, -R0 ;  /* 0x000000ffff087224 */ /* 0x000fe400078e0a00 */
[C---:B------:R-:W-:Y:S02]  /*26a0*/  IMAD R14, R0.reuse, c[0x0][0x1b4], R7 ;  /* 0x00006d00000e7a24 */ /* 0x040fe400078e0207 */
[----:B------:R-:W-:-:S04]  /*26b0*/  IMAD.WIDE.U32 R6, R0, c[0x0][0x1b0], R2 ;  /* 0x00006c0000067a25 */ /* 0x000fc800078e0002 */
[----:B------:R-:W-:Y:S01]  /*26c0*/  IMAD.WIDE.U32 R2, R22, c[0x0][0x1e8], R4 ;  /* 0x00007a0016027a25 */ /* 0x000fe200078e0004 */
[----:B------:R-:W-:Y:S02]  /*26d0*/  IADD3 R5, R11, R9, RZ ;  /* 0x000000090b057210 */ /* 0x000fe40007ffe0ff */
[----:B------:R-:W-:Y:S01]  /*26e0*/  MOV R4, R10 ;  /* 0x0000000a00047202 */ /* 0x000fe20000000f00 */
[----:B------:R-:W-:Y:S02]  /*26f0*/  IMAD R0, R8, c[0x0][0x2c4], R12 ;  /* 0x0000b10008007a24 */ /* 0x000fe400078e020c */
[C---:B------:R-:W-:Y:S01]  /*2700*/  IMAD R9, R22.reuse, c[0x0][0x1ec], R3 ;  /* 0x00007b0016097a24 */ /* 0x040fe200078e0203 */
[----:B------:R-:W-:Y:S01]  /*2710*/  IADD3 R3, R7, R14, RZ ;  /* 0x0000000e07037210 */ /* 0x000fe20007ffe0ff */
[----:B------:R-:W-:Y:S01]  /*2720*/  IMAD.MOV.U32 R8, RZ, RZ, R2 ;  /* 0x000000ffff087224 */ /* 0x000fe200078e0002 */
[----:B-----5:R-:W-:Y:S01]  /*2730*/  @P3 SHF.R.S32.HI R7, RZ, 0x1f, R15 ;  /* 0x0000001fff073819 */ /* 0x020fe2000001140f */
[----:B------:R-:W-:Y:S01]  /*2740*/  IMAD.WIDE.U32 R4, R22, c[0x0][0x210], R4 ;  /* 0x0000840016047a25 */ /* 0x000fe200078e0004 */
[----:B------:R-:W-:-:S02]  /*2750*/  SHF.R.S32.HI R10, RZ, 0x1f, R0 ;  /* 0x0000001fff0a7819 */ /* 0x000fc40000011400 */
[----:B------:R-:W-:Y:S01]  /*2760*/  @!P3 MOV R7, R13 ;  /* 0x0000000d0007b202 */ /* 0x000fe20000000f00 */
[----:B------:R-:W-:Y:S01]  /*2770*/  IMAD R5, R22, c[0x0][0x214], R5 ;  /* 0x0000850016057a24 */ /* 0x000fe200078e0205 */
[----:B------:R-:W-:Y:S01]  /*2780*/  MOV R2, R6 ;  /* 0x0000000600027202 */ /* 0x000fe20000000f00 */
[----:B------:R-:W-:Y:S01]  /*2790*/  IMAD R10, R10, c[0x0][0x1a8], RZ ;  /* 0x00006a000a0a7a24 */ /* 0x000fe200078e02ff */
[----:B------:R-:W-:Y:S02]  /*27a0*/  SEL R6, R7, RZ, !P0 ;  /* 0x000000ff07067207 */ /* 0x000fe40004000000 */
[----:B------:R-:W-:Y:S01]  /*27b0*/  @!P3 MOV R15, R23 ;  /* 0x00000017000fb202 */ /* 0x000fe20000000f00 */
[C---:B------:R-:W-:Y:S02]  /*27c0*/  IMAD R7, R0.reuse, c[0x0][0x1ac], R10 ;  /* 0x00006b0000077a24 */ /* 0x040fe400078e020a */
[----:B------:R-:W-:Y:S01]  /*27d0*/  IMAD.WIDE.U32 R2, R0, c[0x0][0x1a8], R2 ;  /* 0x00006a0000027a25 */ /* 0x000fe200078e0002 */
[----:B------:R-:W-:-:S03]  /*27e0*/  SEL R0, R15, RZ, !P0 ;  /* 0x000000ff0f007207 */ /* 0x000fc60004000000 */
[C---:B------:R-:W-:Y:S02]  /*27f0*/  IMAD R11, R6.reuse, c[0x0][0x1f0], RZ ;  /* 0x00007c00060b7a24 */ /* 0x040fe400078e02ff */
[----:B------:R-:W-:Y:S02]  /*2800*/  IMAD R6, R6, c[0x0][0x218], RZ ;  /* 0x0000860006067a24 */ /* 0x000fe400078e02ff */
[----:B------:R-:W-:Y:S01]  /*2810*/  IMAD.IADD R3, R3, 0x1, R7 ;  /* 0x0000000103037824 */ /* 0x000fe200078e0207 */
[----:B------:R-:W-:Y:S01]  /*2820*/  LEA R7, P0, R2, c[0x0][0x160], 0x1 ;  /* 0x0000580002077a11 */ /* 0x000fe200078008ff */
[C---:B------:R-:W-:Y:S02]  /*2830*/  IMAD R10, R0.reuse, c[0x0][0x21c], R6 ;  /* 0x00008700000a7a24 */ /* 0x040fe400078e0206 */
[----:B------:R-:W-:Y:S01]  /*2840*/  IMAD.WIDE.U32 R4, R0, c[0x0][0x218], R4 ;  /* 0x0000860000047a25 */ /* 0x000fe200078e0004 */
[----:B------:R-:W-:-:S03]  /*2850*/  LEA.HI.X R6, R2, c[0x0][0x164], R3, 0x1, P0 ;  /* 0x0000590002067a11 */ /* 0x000fc600000f0c03 */
[C---:B------:R-:W-:Y:S01]  /*2860*/  IMAD R11, R0.reuse, c[0x0][0x1f4], R11 ;  /* 0x00007d00000b7a24 */ /* 0x040fe200078e020b */
[----:B------:R-:W-:Y:S01]  /*2870*/  IADD3 R2, R5, R10, RZ ;  /* 0x0000000a05027210 */ /* 0x000fe20007ffe0ff */
[----:B------:R-:W-:Y:S01]  /*2880*/  IMAD.WIDE.U32 R8, R0, c[0x0][0x1f0], R8 ;  /* 0x00007c0000087a25 */ /* 0x000fe200078e0008 */
[----:B------:R-:W-:-:S04]  /*2890*/  IADD3 R0, R17, R18, RZ ;  /* 0x0000001211007210 */ /* 0x000fc80007ffe0ff */
[----:B------:R-:W-:Y:S01]  /*28a0*/  IADD3 R3, R9, R11, RZ ;  /* 0x0000000b09037210 */ /* 0x000fe20007ffe0ff */
[----:B------:R4:W-:Y:S04]  /*28b0*/  STL.64 [R1+0x28], R8 ;  /* 0x0000280801007387 */ /* 0x0009e80000100a00 */
[----:B------:R4:W-:Y:S04]  /*28c0*/  STL.64 [R1+0x30], R4 ;  /* 0x0000300401007387 */ /* 0x0009e80000100a00 */
[----:B------:R4:W-:Y:S04]  /*28d0*/  STL [R1+0x3c], R2 ;  /* 0x00003c0201007387 */ /* 0x0009e80000100800 */
[----:B------:R4:W-:Y:S01]  /*28e0*/  STL [R1+0x38], R3 ;  /* 0x0000380301007387 */ /* 0x0009e20000100800 */
[----:B------:R-:W-:Y:S05]  /*28f0*/  BRA.DIV ~URZ, `(.L_x_1199) ;  /* 0x0000f9f27f007947 */ /* 0x000fea000b800000 */
[----:B----4-:R1:W2:Y:S02]  /*2900*/  SHFL.IDX PT, R8, R6, RZ, 0x181f ;  /* 0x00181fff06087589 */ /* 0x0102a400000e0000 */
.L_x_1305:
[----:B------:R-:W-:Y:S05]  /*2910*/  BRA.DIV ~URZ, `(.L_x_1200) ;  /* 0x0000fa427f007947 */ /* 0x000fea000b800000 */
[----:B------:R3:W4:Y:S02]  /*2920*/  SHFL.IDX PT, R2, R7, RZ, 0x181f ;  /* 0x00181fff07027589 */ /* 0x00072400000e0000 */
.L_x_1306:
[----:B------:R-:W5:Y:S01]  /*2930*/  LDL R3, [R1+0x40] ;  /* 0x0000400001037983 */ /* 0x000f620000100800 */
[----:B------:R-:W-:Y:S01]  /*2940*/  BSSY B0, `(.L_x_1201) ;  /* 0x000000b000007945 */ /* 0x000fe20003800000 */
[----:B-----5:R-:W-:-:S05]  /*2950*/  IMAD R4, R3, c[0x0][0x2c4], RZ ;  /* 0x0000b10003047a24 */ /* 0x020fca00078e02ff */
        /* <DEDUP_REMOVED lines=9> */
.L_x_1202:
[----:B------:R-:W-:Y:S05]  /*29f0*/  BSYNC B0 ;  /* 0x0000000000007941 */ /* 0x000fea0003800000 */
.L_x_1201:
[----:B------:R-:W-:Y:S05]  /*2a00*/  BRA.DIV ~URZ, `(.L_x_1203) ;  /* 0x0000f9c27f007947 */ /* 0x000fea000b800000 */
[----:B--2---:R2:W1:Y:S04]  /*2a10*/  SHFL.IDX PT, R8, R6, 0x1, 0x181f ;  /* 0x00381f0006087f89 */ /* 0x00446800000e0000 */
[----:B----4-:R2:W4:Y:S02]  /*2a20*/  SHFL.IDX PT, R2, R7, 0x1, 0x181f ;  /* 0x00381f0007027f89 */ /* 0x01052400000e0000 */
.L_x_1307:
        /* <DEDUP_REMOVED lines=11> */
.L_x_1205:
[----:B------:R-:W-:Y:S05]  /*2ae0*/  BSYNC B0 ;  /* 0x0000000000007941 */ /* 0x000fea0003800000 */
.L_x_1204:
[----:B------:R-:W-:Y:S05]  /*2af0*/  BRA.DIV ~URZ, `(.L_x_1206) ;  /* 0x0000f9a27f007947 */ /* 0x000fea000b800000 */
[----:B-1----:R1:W2:Y:S02]  /*2b00*/  SHFL.IDX PT, R8, R6, 0x2, 0x181f ;  /* 0x00581f0006087f89 */ /* 0x0022a400000e0000 */
.L_x_1308:
[----:B------:R-:W-:Y:S05]  /*2b10*/  BRA.DIV ~URZ, `(.L_x_1207) ;  /* 0x0000f9f27f007947 */ /* 0x000fea000b800000 */
[----:B----4-:R4:W1:Y:S02]  /*2b20*/  SHFL.IDX PT, R2, R7, 0x2, 0x181f ;  /* 0x00581f0007027f89 */ /* 0x01086400000e0000 */
.L_x_1309:
        /* <DEDUP_REMOVED lines=11> */
.L_x_1209:
[----:B------:R-:W-:Y:S05]  /*2be0*/  BSYNC B0 ;  /* 0x0000000000007941 */ /* 0x000fea0003800000 */
.L_x_1208:
[----:B------:R-:W-:Y:S05]  /*2bf0*/  BRA.DIV ~URZ, `(.L_x_1210) ;  /* 0x0000f9827f007947 */ /* 0x000fea000b800000 */
[----:B--2---:R2:W3:Y:S04]  /*2c00*/  SHFL.IDX PT, R8, R6, 0x3, 0x181f ;  /* 0x00781f0006087f89 */ /* 0x0044e800000e0000 */
[----:B-1----:R2:W1:Y:S02]  /*2c10*/  SHFL.IDX PT, R2, R7, 0x3, 0x181f ;  /* 0x00781f0007027f89 */ /* 0x00246400000e0000 */
.L_x_1310:
        /* <DEDUP_REMOVED lines=11> */
.L_x_1212:
[----:B------:R-:W-:Y:S05]  /*2cd0*/  BSYNC B0 ;  /* 0x0000000000007941 */ /* 0x000fea0003800000 */
.L_x_1211:
[----:B------:R-:W-:Y:S05]  /*2ce0*/  BRA.DIV ~URZ, `(.L_x_1213) ;  /* 0x0000f9627f007947 */ /* 0x000fea000b800000 */
[----:B---3--:R3:W2:Y:S02]  /*2cf0*/  SHFL.IDX PT, R8, R6, 0x4, 0x181f ;  /* 0x00981f0006087f89 */ /* 0x0086a400000e0000 */
.L_x_1311:
[----:B------:R-:W-:Y:S05]  /*2d00*/  BRA.DIV ~URZ, `(.L_x_1214) ;  /* 0x0000f9b27f007947 */ /* 0x000fea000b800000 */
[----:B-1----:R1:W3:Y:S02]  /*2d10*/  SHFL.IDX PT, R2, R7, 0x4, 0x181f ;  /* 0x00981f0007027f89 */ /* 0x0022e400000e0000 */
.L_x_1312:
        /* <DEDUP_REMOVED lines=11> */
.L_x_1216:
[----:B------:R-:W-:Y:S05]  /*2dd0*/  BSYNC B0 ;  /* 0x0000000000007941 */ /* 0x000fea0003800000 */
.L_x_1215:
[----:B------:R-:W-:Y:S05]  /*2de0*/  BRA.DIV ~URZ, `(.L_x_1217) ;  /* 0x0000f9427f007947 */ /* 0x000fea000b800000 */
[----:B--2---:R2:W1:Y:S04]  /*2df0*/  SHFL.IDX PT, R8, R6, 0x5, 0x181f ;  /* 0x00b81f0006087f89 */ /* 0x00446800000e0000 */
[----:B---3--:R2:W3:Y:S02]  /*2e00*/  SHFL.IDX PT, R2, R7, 0x5, 0x181f ;  /* 0x00b81f0007027f89 */ /* 0x0084e400000e0000 */
.L_x_1313:
        /* <DEDUP_REMOVED lines=11> */
.L_x_1219:
[----:B------:R-:W-:Y:S05]  /*2ec0*/  BSYNC B0 ;  /* 0x0000000000007941 */ /* 0x000fea0003800000 */
.L_x_1218:
[----:B------:R-:W-:Y:S05]  /*2ed0*/  BRA.DIV ~URZ, `(.L_x_1220) ;  /* 0x0000f9227f007947 */ /* 0x000fea000b800000 */
[----:B-1----:R1:W2:Y:S02]  /*2ee0*/  SHFL.IDX PT, R8, R6, 0x6, 0x181f ;  /* 0x00d81f0006087f89 */ /* 0x0022a400000e0000 */
.L_x_1314:
[----:B------:R-:W-:Y:S05]  /*2ef0*/  BRA.DIV ~URZ, `(.L_x_1221) ;  /* 0x0000f9727f007947 */ /* 0x000fea000b800000 */
[----:B---3--:R3:W1:Y:S02]  /*2f00*/  SHFL.IDX PT, R2, R7, 0x6, 0x181f ;  /* 0x00d81f0007027f89 */ /* 0x00866400000e0000 */
.L_x_1315:
        /* <DEDUP_REMOVED lines=11> */
.L_x_1223:
[----:B------:R-:W-:Y:S05]  /*2fc0*/  BSYNC B0 ;  /* 0x0000000000007941 */ /* 0x000fea0003800000 */
.L_x_1222:
[----:B------:R-:W-:Y:S05]  /*2fd0*/  BRA.DIV ~URZ, `(.L_x_1224) ;  /* 0x0000f9027f007947 */ /* 0x000fea000b800000 */
[----:B-12---:R-:W1:Y:S04]  /*2fe0*/  SHFL.IDX PT, R6, R6, 0x7, 0x181f ;  /* 0x00f81f0006067f89 */ /* 0x006e6800000e0000 */
[----:B------:R2:W3:Y:S02]  /*2ff0*/  SHFL.IDX PT, R2, R7, 0x7, 0x181f ;  /* 0x00f81f0007027f89 */ /* 0x0004e400000e0000 */
.L_x_1316:
[----:B------:R-:W5:Y:S01]  /*3000*/  LDL.64 R22, [R1+0x18] ;  /* 0x0000180001167983 */ /* 0x000f620000100a00 */
[----:B------:R-:W-:-:S04]  /*3010*/  IADD3 R0, R0, 0x70, RZ ;  /* 0x0000007000007810 */ /* 0x000fc80007ffe0ff */
[----:B------:R-:W-:-:S13]  /*3020*/  ISETP.GE.AND P1, PT, R0, R4, PT ;  /* 0x000000040000720c */ /* 0x000fda0003f26270 */
[C---:B---3-5:R-:W-:Y:S02]  /*3030*/  @!P1 LEA R2, P0, R22.reuse, R2, 0x1 ;  /* 0x0000000216029211 */ /* 0x068fe400078008ff */
[C---:B------:R-:W-:Y:S02]  /*3040*/  ISETP.GE.AND P6, PT, R22.reuse, c[0x0][0x1d4], PT ;  /* 0x0000750016007a0c */ /* 0x040fe40003fc6270 */
[----:B-1----:R-:W-:-:S05]  /*3050*/  @!P1 LEA.HI.X R3, R22, R6, R23, 0x1, P0 ;  /* 0x0000000616039211 */ /* 0x002fca00000f0c17 */
[----:B------:R-:W-:Y:S01]  /*3060*/  @!PT LDS RZ, [RZ] ;  /* 0x00000000fffff984 */ /* 0x000fe20000000800 */
[----:B------:R-:W-:Y:S01]  /*3070*/  @!PT LDS RZ, [RZ] ;  /* 0x00000000fffff984 */ /* 0x000fe20000000800 */
[----:B------:R-:W-:Y:S01]  /*3080*/  @!PT LDS RZ, [RZ] ;  /* 0x00000000fffff984 */ /* 0x000fe20000000800 */
[----:B------:R1:W-:Y:S04]  /*3090*/  @!P1 LDGSTS.E.BYPASS.LTC128B.128 [R216+0x8900], [R2.64], !P2 ;  /* 0x0890000002d89fae */ /* 0x0003e8000d101d48 */
[----:B------:R-:W0:Y:S01]  /*30a0*/  LDGDEPBAR ;  /* 0x00000000000079af */ /* 0x000e220000000000 */
[----:B------:R-:W-:Y:S02]  /*30b0*/  WARPSYNC 0xffffffff ;  /* 0xffffffff00007948 */ /* 0x000fe40003800000 */
[----:B------:R-:W3:Y:S04]  /*30c0*/  LDL R249, [R1+0x4c] ;  /* 0x00004c0001f97983 */ /* 0x000ee80000100800 */
[----:B------:R-:W5:Y:S04]  /*30d0*/  LDL R5, [R1+0x38] ;  /* 0x0000380001057983 */ /* 0x000f680000100800 */
[----:B--2---:R-:W2:Y:S04]  /*30e0*/  LDL.64 R8, [R1+0x28] ;  /* 0x0000280001087983 */ /* 0x004ea80000100a00 */
[----:B----4-:R-:W4:Y:S04]  /*30f0*/  LDL R78, [R1+0x3c] ;  /* 0x00003c00014e7983 */ /* 0x010f280000100800 */
[----:B------:R-:W4:Y:S04]  /*3100*/  LDL.64 R76, [R1+0x30] ;  /* 0x00003000014c7983 */ /* 0x000f280000100a00 */
[----:B------:R-:W1:Y:S01]  /*3110*/  S2R R10, SR_TID.X ;  /* 0x00000000000a7919 */ /* 0x000e620000002100 */
[----:B------:R-:W-:Y:S01]  /*3120*/  IMAD.MOV.U32 R61, RZ, RZ, -0x50 ;  /* 0xffffffb0ff3d7424 */ /* 0x000fe200078e00ff */
[----:B------:R-:W-:Y:S01]  /*3130*/  SHF.R.S32.HI R21, RZ, 0x1f, R60 ;  /* 0x0000001fff157819 */ /* 0x000fe2000001143c */
[----:B-1----:R-:W-:Y:S01]  /*3140*/  IMAD.WIDE.U32 R2, R60, c[0x0][0x1e0], RZ ;  /* 0x000078003c027a25 */ /* 0x002fe200078e00ff */
[----:B------:R-:W4:Y:S01]  /*3150*/  LDL R248, [R1+0x10] ;  /* 0x0000100001f87983 */ /* 0x000f220000100800 */
[----:B------:R-:W-:-:S02]  /*3160*/  ULDC.64 UR4, c[0x0][0x208] ;  /* 0x0000820000047ab9 */ /* 0x000fc40000000a00 */
[----:B------:R-:W-:Y:S02]  /*3170*/  IMAD R61, R245, R61, 0x50 ;  /* 0x00000050f53d7424 */ /* 0x000fe400078e023d */
        /* <DEDUP_REMOVED lines=8> */
[----:B------:R-:W-:Y:S01]  /*3200*/  IMAD.MOV.U32 R117, RZ, RZ, c[0x0][0x1e4] ;  /* 0x00007900ff757624 */ /* 0x000fe200078e00ff */
[----:B------:R-:W-:Y:S02]  /*3210*/  USHF.L.U32 UR7, UR4, 0x5, URZ ;  /* 0x0000000504077899 */ /* 0x000fe4000800063f */
[----:B------:R-:W-:Y:S02]  /*3220*/  UMOV UR6, 0x5 ;  /* 0x0000000500067882 */ /* 0x000fe40000000000 */
[----:B------:R-:W-:Y:S01]  /*3230*/  USHF.L.U64.HI UR5, UR4, UR6, UR5 ;  /* 0x0000000604057299 */ /* 0x000fe20008010205 */
[----:B------:R-:W-:Y:S01]  /*3240*/  BAR.SYNC.DEFER_BLOCKING 0x0 ;  /* 0x0000000000007b1d */ /* 0x000fe20000010000 */
[----:B---3--:R-:W-:-:S04]  /*3250*/  IADD3 R20, R61, R249, -R7 ;  /* 0x000000f93d147210 */ /* 0x008fc80007ffe807 */
[C---:B------:R-:W-:Y:S02]  /*3260*/  ISETP.GE.AND P5, PT, R20.reuse, 0x11, PT ;  /* 0x000000111400780c */ /* 0x040fe40003fa6270 */
[----:B------:R-:W-:Y:S01]  /*3270*/  ISETP.GE.AND P1, PT, R20, 0x1, PT ;  /* 0x000000011400780c */ /* 0x000fe20003f26270 */
[----:B-----5:R-:W-:Y:S02]  /*3280*/  IMAD.MOV.U32 R63, RZ, RZ, R5 ;  /* 0x000000ffff3f7224 */ /* 0x020fe400078e0005 */
[----:B--2---:R-:W-:-:S04]  /*3290*/  IMAD.MOV.U32 R62, RZ, RZ, R8 ;  /* 0x000000ffff3e7224 */ /* 0x004fc800078e0008 */
[----:B------:R-:W-:Y:S01]  /*32a0*/  IMAD.WIDE.U32 R2, R2, 0x50, R62 ;  /* 0x0000005002027825 */ /* 0x000fe200078e003e */
[----:B------:R-:W-:-:S03]  /*32b0*/  ISETP.GE.AND P3, PT, R20, 0x21, PT ;  /* 0x000000211400780c */ /* 0x000fc60003f66270 */
[----:B------:R-:W-:Y:S01]  /*32c0*/  IMAD.IADD R3, R3, 0x1, R0 ;  /* 0x0000000103037824 */ /* 0x000fe200078e0200 */
[----:B------:R-:W-:Y:S02]  /*32d0*/  @P5 LEA R0, P2, R116, R2, 0x4 ;  /* 0x0000000274005211 */ /* 0x000fe400078420ff */
[----:B------:R-:W-:Y:S02]  /*32e0*/  @P1 LEA R4, P0, R2, c[0x0][0x1c8], 0x1 ;  /* 0x0000720002041a11 */ /* 0x000fe400078008ff */
[----:B------:R-:W-:Y:S02]  /*32f0*/  @P5 LEA.HI.X R6, R116, R3, R117, 0x4, P2 ;  /* 0x0000000374065211 */ /* 0x000fe400010f2475 */
[----:B------:R-:W-:Y:S02]  /*3300*/  @P1 LEA.HI.X R5, R2, c[0x0][0x1cc], R3, 0x1, P0 ;  /* 0x0000730002051a11 */ /* 0x000fe400000f0c03 */
[----:B------:R-:W-:Y:S01]  /*3310*/  ISETP.GE.AND P2, PT, R20, 0x31, PT ;  /* 0x000000311400780c */ /* 0x000fe20003f46270 */
[----:B------:R-:W-:Y:S01]  /*3320*/  IMAD.WIDE.U32 R8, R116, 0x20, RZ ;  /* 0x0000002074087825 */ /* 0x000fe200078e00ff */
[C---:B------:R-:W-:Y:S01]  /*3330*/  @P5 LEA R10, P0, R0.reuse, c[0x0][0x1c8], 0x1 ;  /* 0x00007200000a5a11 */ /* 0x040fe200078008ff */
[----:B------:R-:W-:Y:S01]  /*3340*/  @!PT LDS RZ, [RZ] ;  /* 0x00000000fffff984 */ /* 0x000fe20000000800 */
[----:B------:R-:W-:Y:S01]  /*3350*/  @!PT LDS RZ, [RZ] ;  /* 0x00000000fffff984 */ /* 0x000fe20000000800 */
[----:B------:R-:W-:Y:S01]  /*3360*/  @!PT LDS RZ, [RZ] ;  /* 0x00000000fffff984 */ /* 0x000fe20000000800 */
[----:B------:R1:W-:Y:S03]  /*3370*/  @P1 LDGSTS.E.BYPASS.LTC128B.128 [R216+0x2900], [R4.64], !P6 ;  /* 0x0290000004d81fae */ /* 0x0003e6000f101d48 */
[----:B------:R-:W-:Y:S01]  /*3380*/  @P5 LEA.HI.X R11, R0, c[0x0][0x1cc], R6, 0x1, P0 ;  /* 0x00007300000b5a11 */ /* 0x000fe200000f0c06 */
[----:B------:R-:W-:Y:S01]  /*3390*/  IMAD.SHL.U32 R6, R117, 0x20, RZ ;  /* 0x0000002075067824 */ /* 0x000fe200078e00ff */
[----:B------:R-:W-:-:S02]  /*33a0*/  @P3 IADD3 R0, P0, R2, R8, RZ ;  /* 0x0000000802003210 */ /* 0x000fc40007f1e0ff */
[----:B------:R-:W-:Y:S01]  /*33b0*/  ISETP.GE.AND P1, PT, R20, 0x41, PT ;  /* 0x000000411400780c */ /* 0x000fe20003f26270 */
[----:B------:R2:W-:Y:S01]  /*33c0*/  @P5 LDGSTS.E.BYPASS.LTC128B.128 [R216+0x3100], [R10.64], !P6 ;  /* 0x031000000ad85fae */ /* 0x0005e2000f101d48 */
[----:B------:R-:W-:Y:S01]  /*33d0*/  @P3 IADD3.X R6, R3, R9, R6, P0, !PT ;  /* 0x0000000903063210 */ /* 0x000fe200007fe406 */
[----:B------:R-:W-:Y:S01]  /*33e0*/  @P2 IMAD R7, R117, 0x30, RZ ;  /* 0x0000003075072824 */ /* 0x000fe200078e02ff */
        /* <DEDUP_REMOVED lines=18> */
[----:B------:R-:W1:Y:S04]  /*3510*/  LDSM.16.M88.4 R16, [R119] ;  /* 0x000000007710783b */ /* 0x000e680000000200 */
[----:B------:R-:W5:Y:S04]  /*3520*/  LDSM.16.M88.4 R12, [R119+0x800] ;  /* 0x00080000770c783b */ /* 0x000f680000000200 */
[----:B------:R-:W4:Y:S04]  /*3530*/  LDSM.16.M88.4 R24, [R119+0x1000] ;  /* 0x001000007718783b */ /* 0x000f280000000200 */
[----:B------:R-:W4:Y:S04]  /*3540*/  LDSM.16.M88.4 R32, [R119+0x1800] ;  /* 0x001800007720783b */ /* 0x000f280000000200 */
[----:B------:R-:W4:Y:S04]  /*3550*/  LDSM.16.M88.4 R28, [R119+0x2000] ;  /* 0x00200000771c783b */ /* 0x000f280000000200 */
[----:B--2---:R-:W2:Y:S01]  /*3560*/  LDSM.16.M88.4 R8, [R206] ;  /* 0x00000000ce08783b */ /* 0x004ea20000000200 */
[----:B------:R-:W-:-:S02]  /*3570*/  IMAD R0, R21, c[0x0][0x208], RZ ;  /* 0x0000820015007a24 */ /* 0x000fc400078e02ff */
[C---:B---3--:R-:W-:Y:S01]  /*3580*/  IMAD.WIDE.U32 R2, R60.reuse, c[0x0][0x208], RZ ;  /* 0x000082003c027a25 */ /* 0x048fe200078e00ff */
[----:B------:R-:W-:Y:S03]  /*3590*/  LDSM.16.M88.4 R36, [R213] ;  /* 0x00000000d524783b */ /* 0x000fe60000000200 */
[----:B------:R-:W-:Y:S01]  /*35a0*/  IMAD R0, R60, c[0x0][0x20c], R0 ;  /* 0x000083003c007a24 */ /* 0x000fe200078e0200 */
[----:B------:R-:W-:Y:S03]  /*35b0*/  LDSM.16.M88.4 R56, [R214] ;  /* 0x00000000d638783b */ /* 0x000fe60000000200 */
[----:B------:R-:W-:Y:S01]  /*35c0*/  IMAD.IADD R0, R3, 0x1, R0 ;  /* 0x0000000103007824 */ /* 0x000fe200078e0200 */
[----:B------:R-:W-:Y:S01]  /*35d0*/  ISETP.GE.AND P1, PT, R22, c[0x0][0x1d4], PT ;  /* 0x0000750016007a0c */ /* 0x000fe20003f26270 */
[----:B------:R-:W-:Y:S02]  /*35e0*/  LDSM.16.M88.4 R64, [R210] ;  /* 0x00000000d240783b */ /* 0x000fe40000000200 */
[----:B------:R-:W-:Y:S01]  /*35f0*/  IMAD R0, R0, 0x50, RZ ;  /* 0x0000005000007824 */ /* 0x000fe200078e02ff */
[C---:B-1----:R-:W-:Y:S08]  /*3600*/  HMMA.16816.F32.BF16 R40, R4.reuse, R16, RZ ;  /* 0x000000100428723c */ /* 0x042ff000000418ff */
[C---:B-----5:R-:W-:Y:S08]  /*3610*/  HMMA.16816.F32.BF16 R44, R4.reuse, R12, RZ ;  /* 0x0000000c042c723c */ /* 0x060ff000000418ff */
[C---:B----4-:R-:W-:Y:S08]  /*3620*/  HMMA.16816.F32.BF16 R48, R4.reuse, R24, RZ ;  /* 0x000000180430723c */ /* 0x050ff000000418ff */
[C---:B------:R-:W-:Y:S08]  /*3630*/  HMMA.16816.F32.BF16 R52, R4.reuse, R32, RZ ;  /* 0x000000200434723c */ /* 0x040ff000000418ff */
[C---:B------:R-:W-:Y:S08]  /*3640*/  HMMA.16816.F32.BF16 R68, R4.reuse, R28, RZ ;  /* 0x0000001c0444723c */ /* 0x040ff000000418ff */
[C---:B------:R-:W-:Y:S08]  /*3650*/  HMMA.16816.F32.BF16 R72, R4.reuse, R18, RZ ;  /* 0x000000120448723c */ /* 0x040ff000000418ff */
[C---:B------:R-:W-:Y:S08]  /*3660*/  HMMA.16816.F32.BF16 R80, R4.reuse, R14, RZ ;  /* 0x0000000e0450723c */ /* 0x040ff000000418ff */
[C---:B------:R-:W-:Y:S08]  /*3670*/  HMMA.16816.F32.BF16 R100, R4.reuse, R26, RZ ;  /* 0x0000001a0464723c */ /* 0x040ff000000418ff */
[C---:B------:R-:W-:Y:S08]  /*3680*/  HMMA.16816.F32.BF16 R120, R4.reuse, R34, RZ ;  /* 0x000000220478723c */ /* 0x040ff000000418ff */
[----:B------:R-:W-:Y:S01]  /*3690*/  HMMA.16816.F32.BF16 R112, R4, R30, RZ ;  /* 0x0000001e0470723c */ /* 0x000fe200000418ff */
[----:B------:R-:W1:Y:S07]  /*36a0*/  LDSM.16.M88.4 R4, [R209+0x2000] ;  /* 0x00200000d104783b */ /* 0x000e6e0000000200 */
[C---:B--2---:R-:W-:Y:S08]  /*36b0*/  HMMA.16816.F32.BF16 R124, R8.reuse, R16, RZ ;  /* 0x00000010087c723c */ /* 0x044ff000000418ff */
[C---:B------:R-:W-:Y:S08]  /*36c0*/  HMMA.16816.F32.BF16 R148, R8.reuse, R18, RZ ;  /* 0x000000120894723c */ /* 0x040ff000000418ff */
[C---:B------:R-:W-:Y:S08]  /*36d0*/  HMMA.16816.F32.BF16 R108, R8.reuse, R12, RZ ;  /* 0x0000000c086c723c */ /* 0x040ff000000418ff */
[C---:B------:R-:W-:Y:S08]  /*36e0*/  HMMA.16816.F32.BF16 R144, R8.reuse, R14, RZ ;  /* 0x0000000e0890723c */ /* 0x040ff000000418ff */
[C---:B------:R-:W-:Y:S08]  /*36f0*/  HMMA.16816.F32.BF16 R104, R8.reuse, R24, RZ ;  /* 0x000000180868723c */ /* 0x040ff000000418ff */
[C---:B------:R-:W-:Y:S01]  /*3700*/  HMMA.16816.F32.BF16 R128, R8.reuse, R26, RZ ;  /* 0x0000001a0880723c */ /* 0x040fe200000418ff */
[----:B------:R-:W-:Y:S07]  /*3710*/  LDSM.16.M88.4 R24, [R211] ;  /* 0x00000000d318783b */ /* 0x000fee0000000200 */
[C---:B------:R-:W-:Y:S08]  /*3720*/  HMMA.16816.F32.BF16 R96, R8.reuse, R32, RZ ;  /* 0x000000200860723c */ /* 0x040ff000000418ff */
[C---:B------:R-:W-:Y:S01]  /*3730*/  HMMA.16816.F32.BF16 R132, R8.reuse, R34, RZ ;  /* 0x000000220884723c */ /* 0x040fe200000418ff */
[----:B------:R-:W2:Y:S07]  /*3740*/  LDSM.16.M88.4 R32, [R212] ;  /* 0x00000000d420783b */ /* 0x000eae0000000200 */
        /* <DEDUP_REMOVED lines=9> */
[----:B------:R-:W-:Y:S02]  /*37e0*/  IADD3 R14, P2, R16, UR7, RZ ;  /* 0x00000007100e7c10 */ /* 0x000fe4000ff5e0ff */
[----:B------:R-:W-:Y:S02]  /*37f0*/  LEA.HI.X R17, R2, c[0x0][0x1fc], R0, 0x1, P0 ;  /* 0x00007f0002117a11 */ /* 0x000fe400000f0c00 */
[----:B------:R-:W-:Y:S02]  /*3800*/  ISETP.LT.OR P0, PT, R20, 0x1, P1 ;  /* 0x000000011400780c */ /* 0x000fe40000f01670 */
[----:B------:R-:W-:Y:S02]  /*3810*/  IADD3 R12, P3, R14, UR7, RZ ;  /* 0x000000070e0c7c10 */ /* 0x000fe4000ff7e0ff */
[----:B------:R-:W-:Y:S02]  /*3820*/  IADD3.X R15, R17, UR5, RZ, P2, !PT ;  /* 0x00000005110f7c10 */ /* 0x000fe400097fe4ff */
[----:B------:R-:W-:-:S02]  /*3830*/  IADD3 R2, P2, R12, UR7, RZ ;  /* 0x000000070c027c10 */ /* 0x000fc4000ff5e0ff */
[----:B------:R-:W-:Y:S02]  /*3840*/  IADD3.X R13, R15, UR5, RZ, P3, !PT ;  /* 0x000000050f0d7c10 */ /* 0x000fe40009ffe4ff */
[C---:B------:R-:W-:Y:S02]  /*3850*/  ISETP.LT.OR P3, PT, R20.reuse, 0x21, P1 ;  /* 0x000000211400780c */ /* 0x040fe40000f61670 */
[----:B------:R-:W-:Y:S01]  /*3860*/  IADD3.X R3, R13, UR5, RZ, P2, !PT ;  /* 0x000000050d037c10 */ /* 0x000fe200097fe4ff */
[----:B------:R-:W-:Y:S01]  /*3870*/  @!PT LDS RZ, [RZ] ;  /* 0x00000000fffff984 */ /* 0x000fe20000000800 */
[----:B------:R-:W-:Y:S01]  /*3880*/  @!PT LDS RZ, [RZ] ;  /* 0x00000000fffff984 */ /* 0x000fe20000000800 */
[----:B------:R-:W-:Y:S01]  /*3890*/  @!PT LDS RZ, [RZ] ;  /* 0x00000000fffff984 */ /* 0x000fe20000000800 */
[----:B------:R4:W-:Y:S01]  /*38a0*/  LDGSTS.E.BYPASS.LTC128B.128 [R216+0x100], [R16.64], !P0 ;  /* 0x0010000010d87fae */ /* 0x0009e2000c101d48 */
[C---:B------:R-:W-:Y:S02]  /*38b0*/  ISETP.LT.OR P2, PT, R20.reuse, 0x31, P1 ;  /* 0x000000311400780c */ /* 0x040fe40000f41670 */
[----:B------:R-:W-:Y:S01]  /*38c0*/  ISETP.LT.OR P1, PT, R20, 0x41, P1 ;  /* 0x000000411400780c */ /* 0x000fe20000f21670 */
[----:B------:R5:W-:Y:S01]  /*38d0*/  LDGSTS.E.BYPASS.LTC128B.128 [R216+0x900], [R14.64], !P5 ;  /* 0x009000000ed87fae */ /* 0x000be2000e901d48 */
[C---:B-1----:R-:W-:Y:S05]  /*38e0*/  HMMA.16816.F32.BF16 R28, R4.reuse, R36, R48 ;  /* 0x00000024041c723c */ /* 0x042fea0000041830 */
[----:B------:R5:W-:Y:S04]  /*38f0*/  LDGSTS.E.BYPASS.LTC128B.128 [R216+0x1100], [R12.64], !P3 ;  /* 0x011000000cd87fae */ /* 0x000be8000d901d48 */
[----:B------:R1:W-:Y:S01]  /*3900*/  LDGSTS.E.BYPASS.LTC128B.128 [R216+0x1900], [R2.64], !P2 ;  /* 0x0190000002d87fae */ /* 0x0003e2000d101d48 */
[----:B------:R-:W-:Y:S01]  /*3910*/  HMMA.16816.F32.BF16 R76, R4, R56, R44 ;  /* 0x00000038044c723c */ /* 0x000fe2000004182c */
[----:B----4-:R-:W-:-:S04]  /*3920*/  IADD3 R16, P0, R2, UR7, RZ ;  /* 0x0000000702107c10 */ /* 0x010fc8000ff1e0ff */
[----:B------:R-:W-:-:S05]  /*3930*/  IADD3.X R17, R3, UR5, RZ, P0, !PT ;  /* 0x0000000503117c10 */ /* 0x000fca00087fe4ff */
        /* <DEDUP_REMOVED lines=10> */
[C---:B------:R-:W-:Y:S08]  /*39e0*/  HMMA.16816.F32.BF16 R20, R4.reuse, R58, R80 ;  /* 0x0000003a0414723c */ /* 0x040ff00000041850 */
[C---:B------:R-:W-:Y:S01]  /*39f0*/  HMMA.16816.F32.BF16 R84, R4.reuse, R64, R40 ;  /* 0x000000400454723c */ /* 0x040fe20000041828 */
[----:B------:R-:W4:Y:S07]  /*3a00*/  LDSM.16.M88.4 R40, [R205+0x1800] ;  /* 0x00180000cd28783b */ /* 0x000f2e0000000200 */
[----:B------:R-:W-:Y:S08]  /*3a10*/  HMMA.16816.F32.BF16 R72, R4, R66, R72 ;  /* 0x000000420448723c */ /* 0x000ff00000041848 */
[C---:B---3--:R-:W-:Y:S08]  /*3a20*/  HMMA.16816.F32.BF16 R136, R8.reuse, R64, R124 ;  /* 0x000000400888723c */ /* 0x048ff0000004187c */
[C---:B------:R-:W-:Y:S08]  /*3a30*/  HMMA.16816.F32.BF16 R152, R8.reuse, R56, R108 ;  /* 0x000000380898723c */ /* 0x040ff0000004186c */
[----:B------:R-:W-:Y:S08]  /*3a40*/  HMMA.16816.F32.BF16 R64, R8, R66, R148 ;  /* 0x000000420840723c */ /* 0x000ff00000041894 */
[C---:B------:R-:W-:Y:S08]  /*3a50*/  HMMA.16816.F32.BF16 R164, R4.reuse, R34, R120 ;  /* 0x0000002204a4723c */ /* 0x040ff00000041878 */
[----:B------:R-:W-:Y:S08]  /*3a60*/  HMMA.16816.F32.BF16 R80, R4, R26, R112 ;  /* 0x0000001a0450723c */ /* 0x000ff00000041870 */
[----:B------:R-:W-:Y:S08]  /*3a70*/  HMMA.16816.F32.BF16 R56, R8, R58, R144 ;  /* 0x0000003a0838723c */ /* 0x000ff00000041890 */
[----:B------:R-:W-:Y:S01]  /*3a80*/  HMMA.16816.F32.BF16 R172, R4, R38, R100 ;  /* 0x0000002604ac723c */ /* 0x000fe20000041864 */
[----:B------:R-:W-:Y:S07]  /*3a90*/  LDSM.16.M88.4 R4, [R208+0x2000] ;  /* 0x00200000d004783b */ /* 0x000fee0000000200 */
[C---:B------:R-:W-:Y:S08]  /*3aa0*/  HMMA.16816.F32.BF16 R156, R8.reuse, R36, R104 ;  /* 0x00000024089c723c */ /* 0x040ff00000041868 */
[C---:B------:R-:W-:Y:S01]  /*3ab0*/  HMMA.16816.F32.BF16 R120, R8.reuse, R38, R128 ;  /* 0x000000260878723c */ /* 0x040fe20000041880 */
[----:B------:R-:W-:Y:S07]  /*3ac0*/  LDSM.16.M88.4 R36, [R202] ;  /* 0x00000000ca24783b */ /* 0x000fee0000000200 */
[C---:B------:R-:W-:Y:S08]  /*3ad0*/  HMMA.16816.F32.BF16 R168, R8.reuse, R32, R96 ;  /* 0x0000002008a8723c */ /* 0x040ff00000041860 */
[C---:B------:R-:W-:Y:S08]  /*3ae0*/  HMMA.16816.F32.BF16 R176, R8.reuse, R24, R88 ;  /* 0x0000001808b0723c */ /* 0x040ff00000041858 */
        /* <DEDUP_REMOVED lines=22> */
[C---:B----4-:R-:W-:Y:S08]  /*3c50*/  HMMA.16816.F32.BF16 R104, R16.reuse, R40, R140 ;  /* 0x000000281068723c */ /* 0x050ff0000004188c */
[C---:B------:R-:W-:Y:S08]  /*3c60*/  HMMA.16816.F32.BF16 R100, R16.reuse, R68, R160 ;  /* 0x000000441064723c */ /* 0x040ff000000418a0 */
[----:B------:R-:W-:Y:S08]  /*3c70*/  HMMA.16816.F32.BF16 R84, R16, R42, R164 ;  /* 0x0000002a1054723c */ /* 0x000ff000000418a4 */
[C---:B------:R-:W-:Y:S08]  /*3c80*/  HMMA.16816.F32.BF16 R44, R12.reuse, R40, R168 ;  /* 0x000000280c2c723c */ /* 0x040ff000000418a8 */
[C---:B------:R-:W-:Y:S08]  /*3c90*/  HMMA.16816.F32.BF16 R40, R12.reuse, R42, R132 ;  /* 0x0000002a0c28723c */ /* 0x040ff00000041884 */
[C---:B------:R-:W-:Y:S08]  /*3ca0*/  HMMA.16816.F32.BF16 R16, R12.reuse, R68, R176 ;  /* 0x000000440c10723c */ /* 0x040ff000000418b0 */
[----:B------:R-:W-:Y:S01]  /*3cb0*/  HMMA.16816.F32.BF16 R12, R12, R70, R128 ;  /* 0x000000460c0c723c */ /* 0x000fe20000041880 */
[----:B------:R-:W-:Y:S07]  /*3cc0*/  BSSY B0, `(.L_x_1225) ;  /* 0x0000035000007945 */ /* 0x000fee0003800000 */
[----:B--2---:R-:W-:Y:S08]  /*3cd0*/  HMMA.16816.F32.BF16 R144, R4, R22, R80 ;  /* 0x000000160490723c */ /* 0x004ff00000041850 */
[-C--:B---3--:R-:W-:Y:S08]  /*3ce0*/  HMMA.16816.F32.BF16 R80, R8, R28.reuse, R52 ;  /* 0x0000001c0850723c */ /* 0x088ff00000041834 */
[C---:B------:R-:W-:Y:S08]  /*3cf0*/  HMMA.16816.F32.BF16 R108, R4.reuse, R28, R108 ;  /* 0x0000001c046c723c */ /* 0x040ff0000004186c */
[-C--:B------:R-:W-:Y:S08]  /*3d00*/  HMMA.16816.F32.BF16 R88, R4, R30.reuse, R88 ;  /* 0x0000001e0458723c */ /* 0x080ff00000041858 */
[----:B------:R-:W-:Y:S08]  /*3d10*/  HMMA.16816.F32.BF16 R52, R8, R30, R48 ;  /* 0x0000001e0834723c */ /* 0x000ff00000041830 */
[----:B------:R-:W-:Y:S08]  /*3d20*/  HMMA.16816.F32.BF16 R128, R4, R36, R124 ;  /* 0x000000240480723c */ /* 0x000ff0000004187c */
        /* <DEDUP_REMOVED lines=46> */
.L_x_1226:
[----:B-1----:R-:W-:Y:S05]  /*4010*/  BSYNC B0 ;  /* 0x0000000000007941 */ /* 0x002fea0003800000 */
.L_x_1225:
[----:B------:R-:W2:Y:S04]  /*4020*/  LDL R247, [R1+0x60] ;  /* 0x0000600001f77983 */ /* 0x000ea80000100800 */
[----:B------:R-:W2:Y:S04]  /*4030*/  LDL R246, [R1+0x84] ;  /* 0x0000840001f67983 */ /* 0x000ea80000100800 */
[----:B------:R-:W3:Y:S04]  /*4040*/  LDL R5, [R1+0x44] ;  /* 0x0000440001057983 */ /* 0x000ee80000100800 */
[----:B------:R-:W4:Y:S04]  /*4050*/  LDL R250, [R1+0x40] ;  /* 0x0000400001fa7983 */ /* 0x000f280000100800 */
[----:B------:R-:W0:Y:S01]  /*4060*/  LDGDEPBAR ;  /* 0x00000000000079af */ /* 0x000e220000000000 */
[----:B--2---:R-:W-:-:S04]  /*4070*/  IMAD.IADD R0, R246, 0x1, R247 ;  /* 0x00000001f6007824 */ /* 0x004fc800078e02f7 */
[----:B------:R-:W-:-:S05]  /*4080*/  @P4 IMAD.HI.U32 R2, R0, c[0x0][0x2c8], RZ ;  /* 0x0000b20000024a27 */ /* 0x000fca00078e00ff */
[----:B------:R-:W-:-:S05]  /*4090*/  @P4 SHF.R.U32.HI R0, RZ, c[0x0][0x2cc], R2 ;  /* 0x0000b300ff004a19 */ /* 0x000fca0000011602 */
[----:B------:R-:W1:Y:S04]  /*40a0*/  SHFL.IDX PT, R3, R0, RZ, 0x1c1f ;  /* 0x001c1fff00037589 */ /* 0x000e6800000e0000 */
[----:B------:R-:W2:Y:S01]  /*40b0*/  SHFL.IDX PT, R4, R0, 0x1, 0x1c1f ;  /* 0x003c1f0000047f89 */ /* 0x000ea200000e0000 */
[----:B------:R-:W-:-:S03]  /*40c0*/  IMAD.IADD R2, R249, 0x1, R61 ;  /* 0x00000001f9027824 */ /* 0x000fc600078e023d */
[----:B------:R-:W5:Y:S04]  /*40d0*/  SHFL.IDX PT, R6, R0, 0x2, 0x1c1f ;  /* 0x005c1f0000067f89 */ /* 0x000f6800000e0000 */
[----:B------:R3:W1:Y:S02]  /*40e0*/  SHFL.IDX PT, R7, R0, 0x3, 0x1c1f ;  /* 0x007c1f0000077f89 */ /* 0x00066400000e0000 */
[----:B---3--:R-:W-:Y:S01]  /*40f0*/  IADD3 R0, -R5, 0x1, R2 ;  /* 0x0000000105007810 */ /* 0x008fe20007ffe102 */
[----:B------:R-:W-:-:S04]  /*4100*/  IMAD.IADD R5, R2, 0x1, -R5 ;  /* 0x0000000102057824 */ /* 0x000fc800078e0a05 */
[----:B----4-:R-:W-:-:S04]  /*4110*/  IMAD.IADD R0, R0, 0x1, -R250 ;  /* 0x0000000100007824 */ /* 0x010fc800078e0afa */
[C---:B-1----:R-:W-:Y:S02]  /*4120*/  IMAD.IADD R2, R0.reuse, 0x1, R3 ;  /* 0x0000000100027824 */ /* 0x042fe400078e0203 */
[----:B--2---:R-:W-:-:S05]  /*4130*/  IMAD.IADD R3, R0, 0x1, R4 ;  /* 0x0000000100037824 */ /* 0x004fca00078e0204 */
[----:B------:R-:W-:-:S04]  /*4140*/  IMNMX R3, R5, R3, PT ;  /* 0x0000000305037217 */ /* 0x000fc80003800200 */
[C---:B------:R-:W-:Y:S02]  /*4150*/  ISETP.GT.AND P0, PT, R3.reuse, 0x1, PT ;  /* 0x000000010300780c */ /* 0x040fe40003f04270 */
[----:B------:R-:W-:Y:S02]  /*4160*/  ISETP.GT.AND P1, PT, R3, RZ, PT ;  /* 0x000000ff0300720c */ /* 0x000fe40003f24270 */
[----:B------:R-:W-:Y:S02]  /*4170*/  FSEL R33, R79, -INF , P0 ;  /* 0xff8000004f217808 */ /* 0x000fe40000000000 */
[----:B------:R-:W-:Y:S02]  /*4180*/  ISETP.GT.AND P0, PT, R3, 0x9, PT ;  /* 0x000000090300780c */ /* 0x000fe40003f04270 */
[----:B------:R-:W-:Y:S01]  /*4190*/  IMNMX R4, R5, R2, PT ;  /* 0x0000000205047217 */ /* 0x000fe20003800200 */
[----:B-----5:R-:W-:Y:S01]  /*41a0*/  IMAD.IADD R6, R0, 0x1, R6 ;  /* 0x0000000100067824 */ /* 0x020fe200078e0206 */
[----:B------:R-:W-:-:S02]  /*41b0*/  FSEL R32, R78, -INF , P1 ;  /* 0xff8000004e207808 */ /* 0x000fc40000800000 */
[----:B------:R-:W-:Y:S01]  /*41c0*/  FSEL R36, R75, -INF , P0 ;  /* 0xff8000004b247808 */ /* 0x000fe20000000000 */
[----:B------:R-:W-:Y:S01]  /*41d0*/  IMAD.IADD R0, R0, 0x1, R7 ;  /* 0x0000000100007824 */ /* 0x000fe200078e0207 */
[----:B------:R-:W-:Y:S02]  /*41e0*/  ISETP.GT.AND P2, PT, R4, 0x1, PT ;  /* 0x000000010400780c */ /* 0x000fe40003f44270 */
[C---:B------:R-:W-:Y:S02]  /*41f0*/  ISETP.GT.AND P1, PT, R3.reuse, 0x8, PT ;  /* 0x000000080300780c */ /* 0x040fe40003f24270 */
[----:B------:R-:W-:Y:S02]  /*4200*/  ISETP.GT.AND P0, PT, R3, 0x11, PT ;  /* 0x000000110300780c */ /* 0x000fe40003f04270 */
[----:B------:R-:W-:Y:S02]  /*4210*/  FSEL R25, R77, -INF , P2 ;  /* 0xff8000004d197808 */ /* 0x000fe40001000000 */
[----:B------:R-:W-:-:S02]  /*4220*/  FSEL R34, R74, -INF , P1 ;  /* 0xff8000004a227808 */ /* 0x000fc40000800000 */
[----:B------:R-:W-:Y:S02]  /*4230*/  FSEL R116, R67, -INF , P0 ;  /* 0xff80000043747808 */ /* 0x000fe40000000000 */
[C---:B------:R-:W-:Y:S02]  /*4240*/  ISETP.GT.AND P3, PT, R4.reuse, RZ, PT ;  /* 0x000000ff0400720c */ /* 0x040fe40003f64270 */
[----:B------:R-:W-:Y:S02]  /*4250*/  ISETP.GT.AND P2, PT, R4, 0x9, PT ;  /* 0x000000090400780c */ /* 0x000fe40003f44270 */
[C---:B------:R-:W-:Y:S02]  /*4260*/  ISETP.GT.AND P1, PT, R3.reuse, 0x10, PT ;  /* 0x000000100300780c */ /* 0x040fe40003f24270 */
[----:B------:R-:W-:Y:S02]  /*4270*/  ISETP.GT.AND P0, PT, R3, 0x19, PT ;  /* 0x000000190300780c */ /* 0x000fe40003f04270 */
[----:B------:R-:W-:-:S02]  /*4280*/  IMNMX R0, R5, R0, PT ;  /* 0x0000000005007217 */ /* 0x000fc40003800200 */
[----:B------:R-:W-:Y:S02]  /*4290*/  FSEL R9, R76, -INF , P3 ;  /* 0xff8000004c097808 */ /* 0x000fe40001800000 */
[----:B------:R-:W-:Y:S02]  /*42a0*/  FSEL R27, R73, -INF , P2 ;  /* 0xff800000491b7808 */ /* 0x000fe40001000000 */
[----:B------:R-:W-:Y:S02]  /*42b0*/  FSEL R115, R66, -INF , P1 ;  /* 0xff80000042737808 */ /* 0x000fe40000800000 */
[----:B------:R-:W-:Y:S02]  /*42c0*/  FSEL R118, R59, -INF , P0 ;  /* 0xff8000003b767808 */ /* 0x000fe40000000000 */
[C---:B------:R-:W-:Y:S02]  /*42d0*/  ISETP.GT.AND P3, PT, R4.reuse, 0x8, PT ;  /* 0x000000080400780c */ /* 0x040fe40003f64270 */
[----:B------:R-:W-:-:S02]  /*42e0*/  ISETP.GT.AND P2, PT, R4, 0x11, PT ;  /* 0x000000110400780c */ /* 0x000fc40003f44270 */
[----:B------:R-:W-:Y:S02]  /*42f0*/  ISETP.GT.AND P1, PT, R3, 0x18, PT ;  /* 0x000000180300780c */ /* 0x000fe40003f24270 */
[----:B------:R-:W-:Y:S02]  /*4300*/  ISETP.GT.AND P0, PT, R0, 0x1, PT ;  /* 0x000000010000780c */ /* 0x000fe40003f04270 */
[----:B------:R-:W-:Y:S02]  /*4310*/  FSEL R26, R72, -INF , P3 ;  /* 0xff800000481a7808 */ /* 0x000fe40001800000 */
[----:B------:R-:W-:Y:S02]  /*4320*/  FSEL R71, R65, -INF , P2 ;  /* 0xff80000041477808 */ /* 0x000fe40001000000 */
[----:B------:R-:W-:Y:S02]  /*4330*/  FSEL R117, R58, -INF , P1 ;  /* 0xff8000003a757808 */ /* 0x000fe40000800000 */
[----:B------:R-:W-:-:S02]  /*4340*/  FSEL R15, R131, -INF , P0 ;  /* 0xff800000830f7808 */ /* 0x000fc40000000000 */
[C---:B------:R-:W-:Y:S02]  /*4350*/  ISETP.GT.AND P3, PT, R4.reuse, 0x10, PT ;  /* 0x000000100400780c */ /* 0x040fe40003f64270 */
[----:B------:R-:W-:Y:S02]  /*4360*/  ISETP.GT.AND P2, PT, R4, 0x19, PT ;  /* 0x000000190400780c */ /* 0x000fe40003f44270 */
[C---:B------:R-:W-:Y:S02]  /*4370*/  ISETP.GT.AND P1, PT, R0.reuse, RZ, PT ;  /* 0x000000ff0000720c */ /* 0x040fe40003f24270 */
[----:B------:R-:W-:Y:S02]  /*4380*/  ISETP.GT.AND P0, PT, R0, 0x9, PT ;  /* 0x000000090000780c */ /* 0x000fe40003f04270 */
[----:B------:R-:W-:Y:S02]  /*4390*/  IMNMX R2, R5, R6, PT ;  /* 0x0000000605027217 */ /* 0x000fe40003800200 */
        /* <DEDUP_REMOVED lines=8> */
[----:B------:R-:W-:Y:S02]  /*4420*/  FSEL R96, R56, -INF , P3 ;  /* 0xff80000038607808 */ /* 0x000fe40001800000 */
[----:B------:R-:W-:Y:S02]  /*4430*/  FSEL R11, R129, -INF , P2 ;  /* 0xff800000810b7808 */ /* 0x000fe40001000000 */
[----:B------:R-:W-:Y:S02]  /*4440*/  FSEL R20, R126, -INF , P1 ;  /* 0xff8000007e147808 */ /* 0x000fe40000800000 */
[----:B------:R-:W-:Y:S02]  /*4450*/  FSEL R45, R123, -INF , P0 ;  /* 0xff8000007b2d7808 */ /* 0x000fe40000000000 */
[----:B------:R-:W-:-:S02]  /*4460*/  ISETP.GT.AND P3, PT, R2, RZ, PT ;  /* 0x000000ff0200720c */ /* 0x000fc40003f64270 */
[----:B------:R-:W-:Y:S02]  /*4470*/  ISETP.GT.AND P2, PT, R2, 0x9, PT ;  /* 0x000000090200780c */ /* 0x000fe40003f44270 */
[C---:B------:R-:W-:Y:S02]  /*4480*/  ISETP.GT.AND P1, PT, R0.reuse, 0x10, PT ;  /* 0x000000100000780c */ /* 0x040fe40003f24270 */
[----:B------:R-:W-:Y:S02]  /*4490*/  ISETP.GT.AND P0, PT, R0, 0x19, PT ;  /* 0x000000190000780c */ /* 0x000fe40003f04270 */
[----:B------:R-:W-:Y:S02]  /*44a0*/  FSEL R10, R128, -INF , P3 ;  /* 0xff800000800a7808 */ /* 0x000fe40001800000 */
[----:B------:R-:W-:Y:S02]  /*44b0*/  FSEL R13, R125, -INF , P2 ;  /* 0xff8000007d0d7808 */ /* 0x000fe40001000000 */
[----:B------:R-:W-:-:S02]  /*44c0*/  FSEL R44, R122, -INF , P1 ;  /* 0xff8000007a2c7808 */ /* 0x000fc40000800000 */
[----:B------:R-:W-:Y:S02]  /*44d0*/  FSEL R68, R95, -INF , P0 ;  /* 0xff8000005f447808 */ /* 0x000fe40000000000 */
[C---:B------:R-:W-:Y:S02]  /*44e0*/  ISETP.GT.AND P3, PT, R2.reuse, 0x8, PT ;  /* 0x000000080200780c */ /* 0x040fe40003f64270 */
[----:B------:R-:W-:Y:S02]  /*44f0*/  ISETP.GT.AND P2, PT, R2, 0x11, PT ;  /* 0x000000110200780c */ /* 0x000fe40003f44270 */
[C---:B------:R-:W-:Y:S02]  /*4500*/  ISETP.GT.AND P1, PT, R0.reuse, 0x18, PT ;  /* 0x000000180000780c */ /* 0x040fe40003f24270 */
[----:B------:R-:W-:Y:S02]  /*4510*/  ISETP.GT.AND P0, PT, R0, 0x21, PT ;  /* 0x000000210000780c */ /* 0x000fe40003f04270 */
[----:B------:R-:W-:-:S02]  /*4520*/  FSEL R12, R124, -INF , P3 ;  /* 0xff8000007c0c7808 */ /* 0x000fc40001800000 */
[----:B------:R-:W-:Y:S02]  /*4530*/  FSEL R37, R121, -INF , P2 ;  /* 0xff80000079257808 */ /* 0x000fe40001000000 */
[----:B------:R-:W-:Y:S02]  /*4540*/  FSEL R46, R94, -INF , P1 ;  /* 0xff8000005e2e7808 */ /* 0x000fe40000800000 */
[----:B------:R-:W-:Y:S02]  /*4550*/  FSEL R134, R111, -INF , P0 ;  /* 0xff8000006f867808 */ /* 0x000fe40000000000 */
[C---:B------:R-:W-:Y:S02]  /*4560*/  ISETP.GT.AND P3, PT, R2.reuse, 0x10, PT ;  /* 0x000000100200780c */ /* 0x040fe40003f64270 */
[----:B------:R-:W-:Y:S02]  /*4570*/  ISETP.GT.AND P2, PT, R2, 0x19, PT ;  /* 0x000000190200780c */ /* 0x000fe40003f44270 */
[----:B------:R-:W-:-:S02]  /*4580*/  ISETP.GT.AND P1, PT, R0, 0x20, PT ;  /* 0x000000200000780c */ /* 0x000fc40003f24270 */
[----:B------:R-:W-:Y:S02]  /*4590*/  ISETP.GT.AND P0, PT, R4, 0x21, PT ;  /* 0x000000210400780c */ /* 0x000fe40003f04270 */
[----:B------:R-:W-:Y:S02]  /*45a0*/  FSEL R35, R120, -INF , P3 ;  /* 0xff80000078237808 */ /* 0x000fe40001800000 */
[----:B------:R-:W-:Y:S02]  /*45b0*/  FSEL R39, R93, -INF , P2 ;  /* 0xff8000005d277808 */ /* 0x000fe40001000000 */
[----:B------:R-:W-:Y:S02]  /*45c0*/  FSEL R133, R110, -INF , P1 ;  /* 0xff8000006e857808 */ /* 0x000fe40000800000 */
[----:B------:R-:W-:Y:S02]  /*45d0*/  FSEL R138, R81, -INF , P0 ;  /* 0xff800000518a7808 */ /* 0x000fe40000000000 */
[----:B------:R-:W-:-:S02]  /*45e0*/  ISETP.GT.AND P3, PT, R2, 0x18, PT ;  /* 0x000000180200780c */ /* 0x000fc40003f64270 */
[----:B------:R-:W-:Y:S02]  /*45f0*/  ISETP.GT.AND P2, PT, R2, 0x21, PT ;  /* 0x000000210200780c */ /* 0x000fe40003f44270 */
[C---:B------:R-:W-:Y:S02]  /*4600*/  ISETP.GT.AND P1, PT, R4.reuse, 0x28, PT ;  /* 0x000000280400780c */ /* 0x040fe40003f24270 */
[----:B------:R-:W-:Y:S02]  /*4610*/  ISETP.GT.AND P0, PT, R4, 0x31, PT ;  /* 0x000000310400780c */ /* 0x000fe40003f04270 */
[----:B------:R-:W-:Y:S02]  /*4620*/  FSEL R38, R92, -INF , P3 ;  /* 0xff8000005c267808 */ /* 0x000fe40001800000 */
[----:B------:R-:W-:Y:S02]  /*4630*/  FSEL R132, R109, -INF , P2 ;  /* 0xff8000006d847808 */ /* 0x000fe40001000000 */
[----:B------:R-:W-:-:S02]  /*4640*/  FSEL R137, R52, -INF , P1 ;  /* 0xff80000034897808 */ /* 0x000fc40000800000 */
[----:B------:R-:W-:Y:S02]  /*4650*/  FSEL R148, R49, -INF , P0 ;  /* 0xff80000031947808 */ /* 0x000fe40000000000 */
[----:B------:R-:W-:Y:S02]  /*4660*/  ISETP.GT.AND P3, PT, R2, 0x20, PT ;  /* 0x000000200200780c */ /* 0x000fe40003f64270 */
[C---:B------:R-:W-:Y:S02]  /*4670*/  ISETP.GT.AND P2, PT, R4.reuse, 0x29, PT ;  /* 0x000000290400780c */ /* 0x040fe40003f44270 */
[----:B------:R-:W-:Y:S02]  /*4680*/  ISETP.GT.AND P1, PT, R4, 0x38, PT ;  /* 0x000000380400780c */ /* 0x000fe40003f24270 */
        /* <DEDUP_REMOVED lines=14> */
[C---:B------:R-:W-:Y:S02]  /*4770*/  ISETP.GT.AND P5, PT, R4.reuse, 0x40, PT ;  /* 0x000000400400780c */ /* 0x040fe40003fa4270 */
[C---:B------:R-:W-:Y:S02]  /*4780*/  ISETP.GT.AND P2, PT, R4.reuse, 0x41, PT ;  /* 0x000000410400780c */ /* 0x040fe40003f44270 */
[C---:B------:R-:W-:Y:S02]  /*4790*/  ISETP.GT.AND P1, PT, R4.reuse, 0x48, PT ;  /* 0x000000480400780c */ /* 0x040fe40003f24270 */
[----:B------:R-:W-:Y:S02]  /*47a0*/  ISETP.GT.AND P0, PT, R4, 0x49, PT ;  /* 0x000000490400780c */ /* 0x000fe40003f04270 */
[----:B------:R-:W-:Y:S02]  /*47b0*/  FMNMX.FTZ R4, R9, R25, !PT ;  /* 0x0000001909047209 */ /* 0x000fe40007810000 */
[----:B------:R-:W-:-:S02]  /*47c0*/  FMNMX.FTZ R5, R10, R11, !PT ;  /* 0x0000000b0a057209 */ /* 0x000fc40007810000 */
[----:B------:R-:W-:Y:S02]  /*47d0*/  FMNMX.FTZ R4, R26, R4, !PT ;  /* 0x000000041a047209 */ /* 0x000fe40007810000 */
[----:B------:R-:W-:Y:S02]  /*47e0*/  FMNMX.FTZ R5, R12, R5, !PT ;  /* 0x000000050c057209 */ /* 0x000fe40007810000 */
[----:B------:R-:W-:Y:S02]  /*47f0*/  FMNMX.FTZ R4, R27, R4, !PT ;  /* 0x000000041b047209 */ /* 0x000fe40007810000 */
[----:B------:R-:W-:Y:S02]  /*4800*/  FMNMX.FTZ R5, R13, R5, !PT ;  /* 0x000000050d057209 */ /* 0x000fe40007810000 */
[----:B------:R-:W-:Y:S02]  /*4810*/  FMNMX.FTZ R4, R69, R4, !PT ;  /* 0x0000000445047209 */ /* 0x000fe40007810000 */
[----:B------:R-:W-:-:S02]  /*4820*/  FSEL R140, R48, -INF , P3 ;  /* 0xff800000308c7808 */ /* 0x000fc40001800000 */
[----:B------:R-:W-:Y:S02]  /*4830*/  FMNMX.FTZ R4, R71, R4, !PT ;  /* 0x0000000447047209 */ /* 0x000fe40007810000 */
[----:B------:R-:W-:Y:S02]  /*4840*/  ISETP.GT.AND P3, PT, R0, 0x29, PT ;  /* 0x000000290000780c */ /* 0x000fe40003f64270 */
[----:B------:R-:W-:Y:S02]  /*4850*/  FMNMX.FTZ R5, R35, R5, !PT ;  /* 0x0000000523057209 */ /* 0x000fe40007810000 */
[----:B------:R-:W-:Y:S02]  /*4860*/  FMNMX.FTZ R4, R96, R4, !PT ;  /* 0x0000000460047209 */ /* 0x000fe40007810000 */
[----:B------:R-:W-:Y:S02]  /*4870*/  FSEL R136, R91, -INF , P3 ;  /* 0xff8000005b887808 */ /* 0x000fe40001800000 */
[----:B------:R-:W-:-:S02]  /*4880*/  FSEL R188, R29, -INF , P2 ;  /* 0xff8000001dbc7808 */ /* 0x000fc40001000000 */
[----:B------:R-:W-:Y:S02]  /*4890*/  FSEL R190, R16, -INF , P1 ;  /* 0xff80000010be7808 */ /* 0x000fe40000800000 */
[----:B------:R-:W-:Y:S02]  /*48a0*/  FMNMX.FTZ R5, R37, R5, !PT ;  /* 0x0000000525057209 */ /* 0x000fe40007810000 */
        /* <DEDUP_REMOVED lines=16> */
[----:B------:R-:W-:-:S04]  /*49b0*/  FMNMX.FTZ R4, R39, R5, !PT ;  /* 0x0000000527047209 */ /* 0x000fc80007810000 */
        /* <DEDUP_REMOVED lines=18> */
[----:B------:R-:W-:Y:S02]  /*4ae0*/  FMNMX.FTZ R4, R152, R4, !PT ;  /* 0x0000000498047209 */ /* 0x000fe40007810000 */
[----:B------:R-:W-:Y:S02]  /*4af0*/  FMNMX.FTZ R2, R151, R2, !PT ;  /* 0x0000000297027209 */ /* 0x000fe40007810000 */
[----:B------:R-:W-:Y:S02]  /*4b00*/  FSEL R198, R100, -INF , P5 ;  /* 0xff80000064c67808 */ /* 0x000fe40002800000 */
[----:B------:R-:W-:Y:S02]  /*4b10*/  FMNMX.FTZ R5, R68, R5, !PT ;  /* 0x0000000544057209 */ /* 0x000fe40007810000 */
[----:B------:R-:W-:Y:S02]  /*4b20*/  FMNMX.FTZ R4, R154, R4, !PT ;  /* 0x000000049a047209 */ /* 0x000fe40007810000 */
[----:B------:R-:W-:-:S02]  /*4b30*/  FMNMX.FTZ R2, R187, R2, !PT ;  /* 0x00000002bb027209 */ /* 0x000fc40007810000 */
[----:B------:R-:W-:Y:S02]  /*4b40*/  FSEL R221, R101, -INF , P3 ;  /* 0xff80000065dd7808 */ /* 0x000fe40001800000 */
[----:B------:R-:W-:Y:S02]  /*4b50*/  FMNMX.FTZ R5, R133, R5, !PT ;  /* 0x0000000585057209 */ /* 0x000fe40007810000 */
[----:B------:R-:W-:Y:S02]  /*4b60*/  FMNMX.FTZ R4, R198, R4, !PT ;  /* 0x00000004c6047209 */ /* 0x000fe40007810000 */
[----:B------:R-:W-:Y:S02]  /*4b70*/  FMNMX.FTZ R2, R182, R2, !PT ;  /* 0x00000002b6027209 */ /* 0x000fe40007810000 */
[----:B------:R-:W-:Y:S02]  /*4b80*/  ISETP.GT.AND P0, PT, R0, 0x30, PT ;  /* 0x000000300000780c */ /* 0x000fe40003f04270 */
[----:B------:R-:W-:-:S02]  /*4b90*/  FSEL R219, R144, -INF , P2 ;  /* 0xff80000090db7808 */ /* 0x000fc40001000000 */
[----:B------:R-:W-:Y:S02]  /*4ba0*/  FMNMX.FTZ R5, R134, R5, !PT ;  /* 0x0000000586057209 */ /* 0x000fe40007810000 */
[----:B------:R-:W-:Y:S02]  /*4bb0*/  FMNMX.FTZ R4, R221, R4, !PT ;  /* 0x00000004dd047209 */ /* 0x000fe40007810000 */
[----:B------:R-:W-:Y:S02]  /*4bc0*/  FMNMX.FTZ R2, R188, R2, !PT ;  /* 0x00000002bc027209 */ /* 0x000fe40007810000 */
[----:B------:R-:W-:Y:S02]  /*4bd0*/  FSEL R156, R106, -INF , P0 ;  /* 0xff8000006a9c7808 */ /* 0x000fe40000000000 */
[----:B------:R-:W-:Y:S02]  /*4be0*/  FSEL R217, R145, -INF , P1 ;  /* 0xff80000091d97808 */ /* 0x000fe40000800000 */
[----:B------:R-:W-:-:S02]  /*4bf0*/  FMNMX.FTZ R5, R135, R5, !PT ;  /* 0x0000000587057209 */ /* 0x000fc40007810000 */
[----:B------:R-:W-:Y:S02]  /*4c00*/  FMNMX.FTZ R4, R219, R4, !PT ;  /* 0x00000004db047209 */ /* 0x000fe40007810000 */
[----:B------:R-:W-:Y:S02]  /*4c10*/  ISETP.GT.AND P0, PT, R0, 0x31, PT ;  /* 0x000000310000780c */ /* 0x000fe40003f04270 */
        /* <DEDUP_REMOVED lines=8> */
[----:B------:R-:W-:Y:S01]  /*4ca0*/  FMNMX.FTZ R4, R34, R4, !PT ;  /* 0x0000000422047209 */ /* 0x000fe20007810000 */
[----:B------:R-:W1:Y:S01]  /*4cb0*/  SHFL.BFLY PT, R7, R2, 0x2, 0x1f ;  /* 0x0c401f0002077f89 */ /* 0x000e6200000e0000 */
[----:B------:R-:W-:-:S02]  /*4cc0*/  FSEL R141, R86, -INF , P0 ;  /* 0xff800000568d7808 */ /* 0x000fc40000000000 */
[C---:B------:R-:W-:Y:S02]  /*4cd0*/  ISETP.GT.AND P5, PT, R0.reuse, 0x39, PT ;  /* 0x000000390000780c */ /* 0x040fe40003fa4270 */
[C---:B------:R-:W-:Y:S02]  /*4ce0*/  ISETP.GT.AND P3, PT, R0.reuse, 0x40, PT ;  /* 0x000000400000780c */ /* 0x040fe40003f64270 */
[C---:B------:R-:W-:Y:S02]  /*4cf0*/  ISETP.GT.AND P2, PT, R0.reuse, 0x41, PT ;  /* 0x000000410000780c */ /* 0x040fe40003f44270 */
[C---:B------:R-:W-:Y:S02]  /*4d00*/  ISETP.GT.AND P1, PT, R0.reuse, 0x48, PT ;  /* 0x000000480000780c */ /* 0x040fe40003f24270 */
[----:B------:R-:W-:Y:S02]  /*4d10*/  ISETP.GT.AND P0, PT, R0, 0x49, PT ;  /* 0x000000490000780c */ /* 0x000fe40003f04270 */
[----:B------:R-:W-:-:S02]  /*4d20*/  FMNMX.FTZ R0, R157, R5, !PT ;  /* 0x000000059d007209 */ /* 0x000fc40007810000 */
[----:B------:R-:W-:Y:S01]  /*4d30*/  FMNMX.FTZ R5, R36, R4, !PT ;  /* 0x0000000424057209 */ /* 0x000fe20007810000 */
[----:B------:R-:W2:Y:S03]  /*4d40*/  SHFL.BFLY PT, R8, R6, 0x2, 0x1f ;  /* 0x0c401f0006087f89 */ /* 0x000ea600000e0000 */
[----:B------:R-:W-:Y:S02]  /*4d50*/  FMNMX.FTZ R5, R115, R5, !PT ;  /* 0x0000000573057209 */ /* 0x000fe40007810000 */
[----:B------:R-:W-:Y:S02]  /*4d60*/  FSEL R142, R87, -INF , P5 ;  /* 0xff800000578e7808 */ /* 0x000fe40002800000 */
[----:B------:R-:W-:Y:S02]  /*4d70*/  FMNMX.FTZ R5, R116, R5, !PT ;  /* 0x0000000574057209 */ /* 0x000fe40007810000 */
[----:B------:R-:W-:-:S02]  /*4d80*/  FMNMX.FTZ R0, R141, R0, !PT ;  /* 0x000000008d007209 */ /* 0x000fc40007810000 */
[----:B------:R-:W-:Y:S02]  /*4d90*/  FSEL R189, R102, -INF , P3 ;  /* 0xff80000066bd7808 */ /* 0x000fe40001800000 */
[----:B------:R-:W-:Y:S02]  /*4da0*/  ISETP.GT.AND P3, PT, R3, 0x20, PT ;  /* 0x000000200300780c */ /* 0x000fe40003f64270 */
[----:B------:R-:W-:Y:S02]  /*4db0*/  FMNMX.FTZ R5, R117, R5, !PT ;  /* 0x0000000575057209 */ /* 0x000fe40007810000 */
[----:B------:R-:W-:Y:S02]  /*4dc0*/  FMNMX.FTZ R0, R142, R0, !PT ;  /* 0x000000008e007209 */ /* 0x000fe40007810000 */
[----:B------:R-:W-:Y:S02]  /*4dd0*/  FSEL R197, R103, -INF , P2 ;  /* 0xff80000067c57808 */ /* 0x000fe40001000000 */
[----:B------:R-:W-:-:S02]  /*4de0*/  ISETP.GT.AND P2, PT, R3, 0x21, PT ;  /* 0x000000210300780c */ /* 0x000fc40003f44270 */
[----:B------:R-:W-:Y:S02]  /*4df0*/  FSEL R129, R82, -INF , P3 ;  /* 0xff80000052817808 */ /* 0x000fe40001800000 */
[----:B------:R-:W-:Y:S02]  /*4e00*/  FMNMX.FTZ R5, R118, R5, !PT ;  /* 0x0000000576057209 */ /* 0x000fe40007810000 */
[----:B------:R-:W-:Y:S02]  /*4e10*/  FMNMX.FTZ R0, R189, R0, !PT ;  /* 0x00000000bd007209 */ /* 0x000fe40007810000 */
[----:B------:R-:W-:Y:S02]  /*4e20*/  FSEL R192, R146, -INF , P1 ;  /* 0xff80000092c07808 */ /* 0x000fe40000800000 */
[----:B------:R-:W-:Y:S02]  /*4e30*/  FSEL R131, R83, -INF , P2 ;  /* 0xff80000053837808 */ /* 0x000fe40001000000 */
[----:B------:R-:W-:-:S02]  /*4e40*/  ISETP.GT.AND P1, PT, R3, 0x28, PT ;  /* 0x000000280300780c */ /* 0x000fc40003f24270 */
[----:B------:R-:W-:Y:S02]  /*4e50*/  FMNMX.FTZ R5, R129, R5, !PT ;  /* 0x0000000581057209 */ /* 0x000fe40007810000 */
[----:B------:R-:W-:Y:S02]  /*4e60*/  FMNMX.FTZ R4, R197, R0, !PT ;  /* 0x00000000c5047209 */ /* 0x000fe40007810000 */
[----:B-1----:R-:W-:Y:S02]  /*4e70*/  FMNMX.FTZ R0, R2, R7, !PT ;  /* 0x0000000702007209 */ /* 0x002fe40007810000 */
[----:B------:R-:W-:Y:S02]  /*4e80*/  FSEL R218, R147, -INF , P0 ;  /* 0xff80000093da7808 */ /* 0x000fe40000000000 */
[----:B------:R-:W-:Y:S02]  /*4e90*/  ISETP.GT.AND P0, PT, R3, 0x29, PT ;  /* 0x000000290300780c */ /* 0x000fe40003f04270 */
[----:B------:R-:W-:-:S02]  /*4ea0*/  FSEL R126, R54, -INF , P1 ;  /* 0xff800000367e7808 */ /* 0x000fc40000800000 */
[----:B------:R-:W-:Y:S02]  /*4eb0*/  FMNMX.FTZ R5, R131, R5, !PT ;  /* 0x0000000583057209 */ /* 0x000fe40007810000 */
[----:B------:R-:W-:Y:S01]  /*4ec0*/  FMNMX.FTZ R2, R192, R4, !PT ;  /* 0x00000004c0027209 */ /* 0x000fe20007810000 */
[----:B------:R-:W1:Y:S01]  /*4ed0*/  SHFL.BFLY PT, R7, R0, 0x1, 0x1f ;  /* 0x0c201f0000077f89 */ /* 0x000e6200000e0000 */
[----:B------:R-:W-:Y:S02]  /*4ee0*/  FSEL R128, R55, -INF , P0 ;  /* 0xff80000037807808 */ /* 0x000fe40000000000 */
[----:B------:R-:W-:Y:S02]  /*4ef0*/  ISETP.GT.AND P1, PT, R3, 0x30, PT ;  /* 0x000000300300780c */ /* 0x000fe40003f24270 */
[----:B------:R-:W-:Y:S02]  /*4f00*/  FMNMX.FTZ R5, R126, R5, !PT ;  /* 0x000000057e057209 */ /* 0x000fe40007810000 */
[----:B------:R-:W-:-:S02]  /*4f10*/  FMNMX.FTZ R2, R218, R2, !PT ;  /* 0x00000002da027209 */ /* 0x000fc40007810000 */
[----:B--2---:R-:W-:Y:S02]  /*4f20*/  FMNMX.FTZ R4, R6, R8, !PT ;  /* 0x0000000806047209 */ /* 0x004fe40007810000 */
[----:B------:R-:W-:Y:S02]  /*4f30*/  ISETP.GT.AND P0, PT, R3, 0x31, PT ;  /* 0x000000310300780c */ /* 0x000fe40003f04270 */
[----:B------:R-:W-:Y:S02]  /*4f40*/  FSEL R143, R50, -INF , P1 ;  /* 0xff800000328f7808 */ /* 0x000fe40000800000 */
[----:B------:R-:W-:Y:S01]  /*4f50*/  FMNMX.FTZ R5, R128, R5, !PT ;  /* 0x0000000580057209 */ /* 0x000fe20007810000 */
[----:B------:R-:W2:Y:S01]  /*4f60*/  SHFL.BFLY PT, R6, R2, 0x2, 0x1f ;  /* 0x0c401f0002067f89 */ /* 0x000ea200000e0000 */
[----:B------:R-:W-:Y:S02]  /*4f70*/  FSEL R144, R51, -INF , P0 ;  /* 0xff80000033907808 */ /* 0x000fe40000000000 */
[----:B------:R-:W-:Y:S01]  /*4f80*/  ISETP.GT.AND P0, PT, R3, 0x38, PT ;  /* 0x000000380300780c */ /* 0x000fe20003f04270 */
[----:B------:R-:W3:Y:S01]  /*4f90*/  SHFL.BFLY PT, R8, R4, 0x1, 0x1f ;  /* 0x0c201f0004087f89 */ /* 0x000ee200000e0000 */
[----:B------:R-:W-:-:S02]  /*4fa0*/  FMNMX.FTZ R5, R143, R5, !PT ;  /* 0x000000058f057209 */ /* 0x000fc40007810000 */
[C---:B------:R-:W-:Y:S02]  /*4fb0*/  ISETP.GT.AND P5, PT, R3.reuse, 0x39, PT ;  /* 0x000000390300780c */ /* 0x040fe40003fa4270 */
[----:B------:R-:W-:Y:S02]  /*4fc0*/  FSEL R153, R42, -INF , P0 ;  /* 0xff8000002a997808 */ /* 0x000fe40000000000 */
[----:B------:R-:W-:Y:S02]  /*4fd0*/  FMNMX.FTZ R5, R144, R5, !PT ;  /* 0x0000000590057209 */ /* 0x000fe40007810000 */
[C---:B------:R-:W-:Y:S02]  /*4fe0*/  ISETP.GT.AND P3, PT, R3.reuse, 0x40, PT ;  /* 0x000000400300780c */ /* 0x040fe40003f64270 */
[C---:B------:R-:W-:Y:S02]  /*4ff0*/  ISETP.GT.AND P2, PT, R3.reuse, 0x41, PT ;  /* 0x000000410300780c */ /* 0x040fe40003f44270 */
[----:B------:R-:W-:-:S02]  /*5000*/  ISETP.GT.AND P1, PT, R3, 0x48, PT ;  /* 0x000000480300780c */ /* 0x000fc40003f24270 */
[----:B------:R-:W-:Y:S02]  /*5010*/  ISETP.GT.AND P0, PT, R3, 0x49, PT ;  /* 0x000000490300780c */ /* 0x000fe40003f04270 */
[----:B------:R-:W-:Y:S02]  /*5020*/  FSEL R155, R43, -INF , P5 ;  /* 0xff8000002b9b7808 */ /* 0x000fe40002800000 */
[----:B------:R-:W-:Y:S01]  /*5030*/  FMNMX.FTZ R3, R153, R5, !PT ;  /* 0x0000000599037209 */ /* 0x000fe20007810000 */
[----:B------:R-:W-:Y:S01]  /*5040*/  LDSM.16.MT88.4 R40, [R203] ;  /* 0x00000000cb28783b */ /* 0x000fe20000004200 */
[----:B------:R-:W-:Y:S02]  /*5050*/  FSEL R191, R30, -INF , P3 ;  /* 0xff8000001ebf7808 */ /* 0x000fe40001800000 */
[----:B------:R-:W-:Y:S02]  /*5060*/  FMNMX.FTZ R3, R155, R3, !PT ;  /* 0x000000039b037209 */ /* 0x000fe40007810000 */
[----:B-1----:R-:W-:-:S02]  /*5070*/  FMNMX.FTZ R114, R0, R7, !PT ;  /* 0x0000000700727209 */ /* 0x002fc40007810000 */
[----:B------:R-:W-:Y:S02]  /*5080*/  FSEL R193, R31, -INF , P2 ;  /* 0xff8000001fc17808 */ /* 0x000fe40001000000 */
[----:B------:R-:W-:Y:S01]  /*5090*/  FMNMX.FTZ R0, R191, R3, !PT ;  /* 0x00000003bf007209 */ /* 0x000fe20007810000 */
[----:B------:R-:W-:Y:S01]  /*50a0*/  LDSM.16.MT88.4 R28, [R201] ;  /* 0x00000000c91c783b */ /* 0x000fe20000004200 */
[----:B------:R-:W-:Y:S02]  /*50b0*/  FSEL R199, R18, -INF , P1 ;  /* 0xff80000012c77808 */ /* 0x000fe40000800000 */
[----:B------:R-:W-:Y:S02]  /*50c0*/  FMNMX.FTZ R0, R193, R0, !PT ;  /* 0x00000000c1007209 */ /* 0x000fe40007810000 */
[----:B--2---:R-:W-:Y:S02]  /*50d0*/  FMNMX.FTZ R5, R2, R6, !PT ;  /* 0x0000000602057209 */ /* 0x004fe40007810000 */
[----:B---3--:R-:W-:-:S02]  /*50e0*/  FMNMX.FTZ R112, R4, R8, !PT ;  /* 0x0000000804707209 */ /* 0x008fc40007810000 */
[----:B------:R-:W-:Y:S02]  /*50f0*/  FSEL R220, R19, -INF , P0 ;  /* 0xff80000013dc7808 */ /* 0x000fe40000000000 */
[----:B------:R-:W-:Y:S01]  /*5100*/  FMNMX.FTZ R4, R199, R0, !PT ;  /* 0x00000000c7047209 */ /* 0x000fe20007810000 */
[----:B------:R-:W1:Y:S03]  /*5110*/  SHFL.BFLY PT, R7, R5, 0x1, 0x1f ;  /* 0x0c201f0005077f89 */ /* 0x000e6600000e0000 */
[----:B------:R-:W-:Y:S01]  /*5120*/  FMNMX.FTZ R4, R220, R4, !PT ;  /* 0x00000004dc047209 */ /* 0x000fe20007810000 */
[C---:B------:R-:W-:Y:S01]  /*5130*/  FMUL.FTZ R3, R114.reuse, c[0x0][0x2d0] ;  /* 0x0000b40072037a20 */ /* 0x040fe20000410000 */
[----:B------:R-:W-:Y:S01]  /*5140*/  FSETP.NEU.FTZ.AND P2, PT, R114, -INF , PT ;  /* 0xff8000007200780b */ /* 0x000fe20003f5d000 */
[C---:B------:R-:W-:Y:S01]  /*5150*/  FMUL.FTZ R2, R112.reuse, c[0x0][0x2d0] ;  /* 0x0000b40070027a20 */ /* 0x040fe20000410000 */
[----:B------:R-:W-:Y:S01]  /*5160*/  FSETP.NEU.FTZ.AND P1, PT, R112, -INF , PT ;  /* 0xff8000007000780b */ /* 0x000fe20003f3d000 */
[----:B------:R-:W2:Y:S01]  /*5170*/  SHFL.BFLY PT, R6, R4, 0x2, 0x1f ;  /* 0x0c401f0004067f89 */ /* 0x000ea200000e0000 */
[----:B------:R-:W-:-:S02]  /*5180*/  FSEL R3, R3, RZ, P2 ;  /* 0x000000ff03037208 */ /* 0x000fc40001000000 */
[----:B------:R-:W-:Y:S01]  /*5190*/  FSEL R2, R2, RZ, P1 ;  /* 0x000000ff02027208 */ /* 0x000fe20000800000 */
[----:B------:R-:W-:Y:S02]  /*51a0*/  LDSM.16.MT88.4 R16, [R200] ;  /* 0x00000000c810783b */ /* 0x000fe40000004200 */
[----:B------:R-:W-:-:S04]  /*51b0*/  FFMA.FTZ R0, R9, c[0x0][0x2d0], -R3 ;  /* 0x0000b40009007a23 */ /* 0x000fc80000010803 */
[----:B------:R3:W-:Y:S01]  /*51c0*/  MUFU.EX2 R242, R0 ;  /* 0x0000000000f27308 */ /* 0x0007e20000000800 */
[----:B-1----:R-:W-:Y:S01]  /*51d0*/  FMNMX.FTZ R70, R5, R7, !PT ;  /* 0x0000000705467209 */ /* 0x002fe20007810000 */
[----:B---3--:R-:W-:-:S06]  /*51e0*/  FFMA.FTZ R0, R10, c[0x0][0x2d0], -R2 ;  /* 0x0000b4000a007a23 */ /* 0x008fcc0000010802 */
[----:B------:R1:W-:Y:S01]  /*51f0*/  MUFU.EX2 R241, R0 ;  /* 0x0000000000f17308 */ /* 0x0003e20000000800 */
[--C-:B------:R-:W-:Y:S01]  /*5200*/  FFMA.FTZ R5, R12, c[0x0][0x2d0], -R2.reuse ;  /* 0x0000b4000c057a23 */ /* 0x100fe20000010802 */
[----:B------:R-:W-:Y:S02]  /*5210*/  FSETP.NEU.FTZ.AND P0, PT, R70, -INF , PT ;  /* 0xff8000004600780b */ /* 0x000fe40003f1d000 */
[----:B--2---:R-:W-:Y:S01]  /*5220*/  FMNMX.FTZ R4, R4, R6, !PT ;  /* 0x0000000604047209 */ /* 0x004fe20007810000 */
[----:B-1----:R-:W-:-:S04]  /*5230*/  FFMA.FTZ R0, R11, c[0x0][0x2d0], -R2 ;  /* 0x0000b4000b007a23 */ /* 0x002fc80000010802 */
[----:B------:R1:W2:Y:S01]  /*5240*/  MUFU.EX2 R240, R0 ;  /* 0x0000000000f07308 */ /* 0x0002a20000000800 */
[----:B------:R-:W3:Y:S07]  /*5250*/  SHFL.BFLY PT, R6, R4, 0x1, 0x1f ;  /* 0x0c201f0004067f89 */ /* 0x000eee00000e0000 */
[----:B------:R4:W-:Y:S01]  /*5260*/  MUFU.EX2 R243, R5 ;  /* 0x0000000500f37308 */ /* 0x0009e20000000800 */
[----:B-1----:R-:W-:-:S05]  /*5270*/  FMUL.FTZ R0, R70, c[0x0][0x2d0] ;  /* 0x0000b40046007a20 */ /* 0x002fca0000410000 */
[----:B------:R-:W-:Y:S01]  /*5280*/  FSEL R0, R0, RZ, P0 ;  /* 0x000000ff00007208 */ /* 0x000fe20000000000 */
[----:B----4-:R-:W-:-:S04]  /*5290*/  FFMA.FTZ R5, R13, c[0x0][0x2d0], -R2 ;  /* 0x0000b4000d057a23 */ /* 0x010fc80000010802 */
[----:B------:R1:W4:Y:S02]  /*52a0*/  MUFU.EX2 R244, R5 ;  /* 0x0000000500f47308 */ /* 0x0003240000000800 */
[----:B-1----:R-:W-:-:S06]  /*52b0*/  FFMA.FTZ R5, R14, c[0x0][0x2d0], -R0 ;  /* 0x0000b4000e057a23 */ /* 0x002fcc0000010800 */
[----:B------:R1:W-:Y:S01]  /*52c0*/  MUFU.EX2 R237, R5 ;  /* 0x0000000500ed7308 */ /* 0x0003e20000000800 */
[----:B---3--:R-:W-:Y:S01]  /*52d0*/  FMNMX.FTZ R113, R4, R6, !PT ;  /* 0x0000000604717209 */ /* 0x008fe20007810000 */
[----:B-1----:R-:W-:-:S06]  /*52e0*/  FFMA.FTZ R5, R15, c[0x0][0x2d0], -R0 ;  /* 0x0000b4000f057a23 */ /* 0x002fcc0000010800 */
[----:B------:R1:W3:Y:S01]  /*52f0*/  MUFU.EX2 R236, R5 ;  /* 0x0000000500ec7308 */ /* 0x0002e20000000800 */
[----:B------:R-:W-:Y:S02]  /*5300*/  FFMA.FTZ R4, R26, c[0x0][0x2d0], -R3 ;  /* 0x0000b4001a047a23 */ /* 0x000fe40000010803 */
[----:B-1----:R-:W-:Y:S01]  /*5310*/  FFMA.FTZ R5, R20, c[0x0][0x2d0], -R0 ;  /* 0x0000b40014057a23 */ /* 0x002fe20000010800 */
[----:B------:R-:W-:-:S04]  /*5320*/  FSETP.NEU.FTZ.AND P0, PT, R113, -INF , PT ;  /* 0xff8000007100780b */ /* 0x000fc80003f1d000 */
[----:B------:R-:W-:Y:S01]  /*5330*/  MUFU.EX2 R229, R4 ;  /* 0x0000000400e57308 */ /* 0x000fe20000000800 */
[----:B------:R-:W1:Y:S07]  /*5340*/  LDSM.16.MT88.4 R20, [R204] ;  /* 0x00000000cc14783b */ /* 0x000e6e0000004200 */
[----:B------:R5:W-:Y:S02]  /*5350*/  MUFU.EX2 R238, R5 ;  /* 0x0000000500ee7308 */ /* 0x000be40000000800 */
[----:B-----5:R-:W-:-:S06]  /*5360*/  FFMA.FTZ R5, R24, c[0x0][0x2d0], -R0 ;  /* 0x0000b40018057a23 */ /* 0x020fcc0000010800 */
[----:B------:R5:W1:Y:S02]  /*5370*/  MUFU.EX2 R239, R5 ;  /* 0x0000000500ef7308 */ /* 0x000a640000000800 */
[----:B-----5:R-:W-:-:S06]  /*5380*/  FFMA.FTZ R5, R25, c[0x0][0x2d0], -R3 ;  /* 0x0000b40019057a23 */ /* 0x020fcc0000010803 */
[----:B------:R5:W1:Y:S02]  /*5390*/  MUFU.EX2 R230, R5 ;  /* 0x0000000500e67308 */ /* 0x000a640000000800 */
[----:B-----5:R-:W-:-:S05]  /*53a0*/  FMUL.FTZ R5, R113, c[0x0][0x2d0] ;  /* 0x0000b40071057a20 */ /* 0x020fca0000410000 */
[----:B------:R-:W-:Y:S01]  /*53b0*/  FSEL R4, R5, RZ, P0 ;  /* 0x000000ff05047208 */ /* 0x000fe20000000000 */
[----:B------:R-:W-:Y:S01]  /*53c0*/  FFMA.FTZ R5, R27, c[0x0][0x2d0], -R3 ;  /* 0x0000b4001b057a23 */ /* 0x000fe20000010803 */
[----:B--2---:R-:W-:Y:S01]  /*53d0*/  F2FP.BF16.PACK_AB R8, R240, R241 ;  /* 0x000000f1f008723e */ /* 0x004fe200000010ff */
[----:B------:R-:W-:Y:S02]  /*53e0*/  LDSM.16.MT88.4 R24, [R200+0x800] ;  /* 0x00080000c818783b */ /* 0x000fe40000004200 */
[----:B------:R2:W5:Y:S02]  /*53f0*/  MUFU.EX2 R232, R5 ;  /* 0x0000000500e87308 */ /* 0x0005640000000800 */
        /* <DEDUP_REMOVED lines=8> */
[--C-:B--2---:R-:W-:Y:S01]  /*5480*/  FFMA.FTZ R5, R35, c[0x0][0x2d0], -R2.reuse ;  /* 0x0000b40023057a23 */ /* 0x104fe20000010802 */
[----:B----4-:R-:W-:Y:S01]  /*5490*/  F2FP.BF16.PACK_AB R10, R244, R243 ;  /* 0x000000f3f40a723e */ /* 0x010fe200000010ff */
[----:B------:R-:W-:Y:S04]  /*54a0*/  LDSM.16.MT88.4 R32, [R203+0x800] ;  /* 0x00080000cb20783b */ /* 0x000fe80000004200 */
[----:B------:R2:W-:Y:S02]  /*54b0*/  MUFU.EX2 R231, R5 ;  /* 0x0000000500e77308 */ /* 0x0005e40000000800 */
[----:B--2---:R-:W-:-:S06]  /*54c0*/  FFMA.FTZ R5, R37, c[0x0][0x2d0], -R2 ;  /* 0x0000b40025057a23 */ /* 0x004fcc0000010802 */
[----:B------:R2:W4:Y:S02]  /*54d0*/  MUFU.EX2 R235, R5 ;  /* 0x0000000500eb7308 */ /* 0x0005240000000800 */
[----:B--2---:R-:W-:-:S06]  /*54e0*/  FFMA.FTZ R5, R38, c[0x0][0x2d0], -R2 ;  /* 0x0000b40026057a23 */ /* 0x004fcc0000010802 */
[----:B------:R2:W-:Y:S02]  /*54f0*/  MUFU.EX2 R234, R5 ;  /* 0x0000000500ea7308 */ /* 0x0005e40000000800 */
[----:B--2---:R-:W-:Y:S01]  /*5500*/  FFMA.FTZ R5, R39, c[0x0][0x2d0], -R2 ;  /* 0x0000b40027057a23 */ /* 0x004fe20000010802 */
[----:B---3--:R-:W-:Y:S01]  /*5510*/  F2FP.BF16.PACK_AB R9, R236, R237 ;  /* 0x000000edec09723e */ /* 0x008fe200000010ff */
[----:B------:R-:W2:Y:S04]  /*5520*/  LDSM.16.MT88.4 R36, [R204+0x800] ;  /* 0x00080000cc24783b */ /* 0x000ea80000004200 */
[----:B------:R3:W-:Y:S02]  /*5530*/  MUFU.EX2 R233, R5 ;  /* 0x0000000500e97308 */ /* 0x0007e40000000800 */
[----:B---3--:R-:W-:-:S06]  /*5540*/  FFMA.FTZ R5, R44, c[0x0][0x2d0], -R0 ;  /* 0x0000b4002c057a23 */ /* 0x008fcc0000010800 */
[----:B------:R3:W-:Y:S02]  /*5550*/  MUFU.EX2 R224, R5 ;  /* 0x0000000500e07308 */ /* 0x0007e40000000800 */
[----:B---3--:R-:W-:-:S06]  /*5560*/  FFMA.FTZ R5, R45, c[0x0][0x2d0], -R0 ;  /* 0x0000b4002d057a23 */ /* 0x008fcc0000010800 */
[----:B------:R3:W1:Y:S02]  /*5570*/  MUFU.EX2 R223, R5 ;  /* 0x0000000500df7308 */ /* 0x0006640000000800 */
        /* <DEDUP_REMOVED lines=11> */
[----:B------:R3:W-:Y:S02]  /*5630*/  MUFU.EX2 R194, R5 ;  /* 0x0000000500c27308 */ /* 0x0007e40000000800 */
[----:B---3--:R-:W-:-:S06]  /*5640*/  FFMA.FTZ R5, R115, c[0x0][0x2d0], -R4 ;  /* 0x0000b40073057a23 */ /* 0x008fcc0000010804 */
[----:B------:R3:W-:Y:S02]  /*5650*/  MUFU.EX2 R186, R5 ;  /* 0x0000000500ba7308 */ /* 0x0007e40000000800 */
[----:B---3--:R-:W-:-:S06]  /*5660*/  FFMA.FTZ R5, R116, c[0x0][0x2d0], -R4 ;  /* 0x0000b40074057a23 */ /* 0x008fcc0000010804 */
[----:B------:R3:W2:Y:S01]  /*5670*/  MUFU.EX2 R184, R5 ;  /* 0x0000000500b87308 */ /* 0x0006a20000000800 */
[----:B-1----:R-:W-:Y:S01]  /*5680*/  F2FP.BF16.PACK_AB R11, R239, R238 ;  /* 0x000000eeef0b723e */ /* 0x002fe200000010ff */
[----:B---3--:R-:W-:-:S06]  /*5690*/  FFMA.FTZ R5, R117, c[0x0][0x2d0], -R4 ;  /* 0x0000b40075057a23 */ /* 0x008fcc0000010804 */
[----:B------:R1:W-:Y:S01]  /*56a0*/  MUFU.EX2 R185, R5 ;  /* 0x0000000500b97308 */ /* 0x0003e20000000800 */
[----:B------:R-:W-:Y:S02]  /*56b0*/  F2FP.BF16.PACK_AB R12, R230, R242 ;  /* 0x000000f2e60c723e */ /* 0x000fe400000010ff */
[----:B-----5:R-:W-:Y:S02]  /*56c0*/  F2FP.BF16.PACK_AB R14, R232, R229 ;  /* 0x000000e5e80e723e */ /* 0x020fe400000010ff */
[----:B------:R-:W-:Y:S01]  /*56d0*/  F2FP.BF16.PACK_AB R13, R6, R227 ;  /* 0x000000e3060d723e */ /* 0x000fe200000010ff */
[----:B-1----:R-:W-:-:S04]  /*56e0*/  FFMA.FTZ R5, R118, c[0x0][0x2d0], -R4 ;  /* 0x0000b40076057a23 */ /* 0x002fc80000010804 */
[----:B------:R1:W3:Y:S01]  /*56f0*/  MUFU.EX2 R183, R5 ;  /* 0x0000000500b77308 */ /* 0x0002e20000000800 */
[----:B------:R-:W-:Y:S01]  /*5700*/  F2FP.BF16.PACK_AB R15, R228, R7 ;  /* 0x00000007e40f723e */ /* 0x000fe200000010ff */
[----:B------:R-:W-:Y:S01]  /*5710*/  HMMA.16816.F32.BF16 R84, R8, R16, RZ ;  /* 0x000000100854723c */ /* 0x000fe200000418ff */
[----:B-1----:R-:W-:-:S05]  /*5720*/  FFMA.FTZ R5, R124, c[0x0][0x2d0], -R3 ;  /* 0x0000b4007c057a23 */ /* 0x002fca0000010803 */
[----:B------:R1:W-:Y:S02]  /*5730*/  MUFU.EX2 R181, R5 ;  /* 0x0000000500b57308 */ /* 0x0003e40000000800 */
[----:B------:R-:W-:Y:S08]  /*5740*/  HMMA.16816.F32.BF16 R72, R8, R18, RZ ;  /* 0x000000120848723c */ /* 0x000ff000000418ff */
[----:B------:R-:W-:Y:S01]  /*5750*/  HMMA.16816.F32.BF16 R88, R12, R16, RZ ;  /* 0x000000100c58723c */ /* 0x000fe200000418ff */
[----:B-1----:R-:W-:-:S07]  /*5760*/  FFMA.FTZ R5, R125, c[0x0][0x2d0], -R2 ;  /* 0x0000b4007d057a23 */ /* 0x002fce0000010802 */
[----:B------:R-:W-:Y:S01]  /*5770*/  HMMA.16816.F32.BF16 R92, R12, R18, RZ ;  /* 0x000000120c5c723c */ /* 0x000fe200000418ff */
[----:B------:R-:W1:Y:S01]  /*5780*/  LDSM.16.MT88.4 R16, [R201+0x800] ;  /* 0x00080000c910783b */ /* 0x000e620000004200 */
[----:B------:R5:W-:Y:S02]  /*5790*/  MUFU.EX2 R179, R5 ;  /* 0x0000000500b37308 */ /* 0x000be40000000800 */
[----:B-----5:R-:W-:-:S06]  /*57a0*/  FFMA.FTZ R5, R132, c[0x0][0x2d0], -R2 ;  /* 0x0000b40084057a23 */ /* 0x020fcc0000010802 */
[----:B------:R5:W1:Y:S01]  /*57b0*/  MUFU.EX2 R180, R5 ;  /* 0x0000000500b47308 */ /* 0x000a620000000800 */
[----:B------:R-:W-:Y:S01]  /*57c0*/  HMMA.16816.F32.BF16 R80, R8, R20, RZ ;  /* 0x000000140850723c */ /* 0x000fe200000418ff */
[----:B-----5:R-:W-:-:S06]  /*57d0*/  FFMA.FTZ R5, R127, c[0x0][0x2d0], -R2 ;  /* 0x0000b4007f057a23 */ /* 0x020fcc0000010802 */
[----:B------:R5:W-:Y:S01]  /*57e0*/  MUFU.EX2 R178, R5 ;  /* 0x0000000500b27308 */ /* 0x000be20000000800 */
[----:B------:R-:W-:Y:S01]  /*57f0*/  HMMA.16816.F32.BF16 R76, R8, R28, RZ ;  /* 0x0000001c084c723c */ /* 0x000fe200000418ff */
[----:B-----5:R-:W-:-:S06]  /*5800*/  FFMA.FTZ R5, R130, c[0x0][0x2d0], -R2 ;  /* 0x0000b40082057a23 */ /* 0x020fcc0000010802 */
[----:B------:R5:W-:Y:S01]  /*5810*/  MUFU.EX2 R177, R5 ;  /* 0x0000000500b17308 */ /* 0x000be20000000800 */
[C---:B------:R-:W-:Y:S08]  /*5820*/  HMMA.16816.F32.BF16 R56, R8.reuse, R40, RZ ;  /* 0x000000280838723c */ /* 0x040ff000000418ff */
[----:B------:R-:W-:Y:S01]  /*5830*/  HMMA.16816.F32.BF16 R64, R8, R22, RZ ;  /* 0x000000160840723c */ /* 0x000fe200000418ff */
[----:B-----5:R-:W-:-:S07]  /*5840*/  FFMA.FTZ R5, R133, c[0x0][0x2d0], -R0 ;  /* 0x0000b40085057a23 */ /* 0x020fce0000010800 */
[C---:B------:R-:W-:Y:S01]  /*5850*/  HMMA.16816.F32.BF16 R60, R8.reuse, R30, RZ ;  /* 0x0000001e083c723c */ /* 0x040fe200000418ff */
[----:B------:R5:W-:Y:S07]  /*5860*/  MUFU.EX2 R176, R5 ;  /* 0x0000000500b07308 */ /* 0x000bee0000000800 */
[----:B------:R-:W-:Y:S01]  /*5870*/  HMMA.16816.F32.BF16 R52, R8, R42, RZ ;  /* 0x0000002a0834723c */ /* 0x000fe200000418ff */
[----:B-----5:R-:W-:-:S04]  /*5880*/  FFMA.FTZ R5, R134, c[0x0][0x2d0], -R0 ;  /* 0x0000b40086057a23 */ /* 0x020fc80000010800 */
[----:B------:R5:W1:Y:S03]  /*5890*/  MUFU.EX2 R175, R5 ;  /* 0x0000000500af7308 */ /* 0x000a660000000800 */
[----:B------:R-:W-:Y:S01]  /*58a0*/  HMMA.16816.F32.BF16 R48, R12, R20, RZ ;  /* 0x000000140c30723c */ /* 0x000fe200000418ff */
[----:B----4-:R-:W-:-:S07]  /*58b0*/  F2FP.BF16.PACK_AB R8, R235, R231 ;  /* 0x000000e7eb08723e */ /* 0x010fce00000010ff */
[----:B------:R-:W-:Y:S01]  /*58c0*/  HMMA.16816.F32.BF16 R108, R12, R22, RZ ;  /* 0x000000160c6c723c */ /* 0x000fe200000418ff */
[----:B-----5:R-:W-:-:S07]  /*58d0*/  FFMA.FTZ R5, R135, c[0x0][0x2d0], -R0 ;  /* 0x0000b40087057a23 */ /* 0x020fce0000010800 */
[----:B------:R-:W-:Y:S01]  /*58e0*/  HMMA.16816.F32.BF16 R20, R12, R40, RZ ;  /* 0x000000280c14723c */ /* 0x000fe200000418ff */
[----:B------:R-:W-:Y:S01]  /*58f0*/  F2FP.BF16.PACK_AB R9, R223, R224 ;  /* 0x000000e0df09723e */ /* 0x000fe200000010ff */
[----:B------:R-:W-:Y:S01]  /*5900*/  LDSM.16.MT88.4 R132, [R200+0x2000] ;  /* 0x00200000c884783b */ /* 0x000fe20000004200 */
[----:B------:R4:W-:Y:S01]  /*5910*/  MUFU.EX2 R174, R5 ;  /* 0x0000000500ae7308 */ /* 0x0009e20000000800 */
[----:B------:R-:W-:Y:S02]  /*5920*/  F2FP.BF16.PACK_AB R10, R233, R234 ;  /* 0x000000eae90a723e */ /* 0x000fe400000010ff */
[----:B------:R-:W-:Y:S01]  /*5930*/  F2FP.BF16.PACK_AB R11, R225, R226 ;  /* 0x000000e2e10b723e */ /* 0x000fe200000010ff */
[----:B----4-:R-:W-:-:S04]  /*5940*/  FFMA.FTZ R5, R136, c[0x0][0x2d0], -R0 ;  /* 0x0000b40088057a23 */ /* 0x010fc80000010800 */
[----:B------:R4:W5:Y:S02]  /*5950*/  MUFU.EX2 R173, R5 ;  /* 0x0000000500ad7308 */ /* 0x0009640000000800 */
[----:B--2---:R-:W-:Y:S01]  /*5960*/  HMMA.16816.F32.BF16 R96, R8, R36, R80 ;  /* 0x000000240860723c */ /* 0x004fe20000041850 */
[----:B----4-:R-:W-:-:S05]  /*5970*/  FFMA.FTZ R5, R138, c[0x0][0x2d0], -R3 ;  /* 0x0000b4008a057a23 */ /* 0x010fca0000010803 */
[----:B------:R2:W4:Y:S02]  /*5980*/  MUFU.EX2 R172, R5 ;  /* 0x0000000500ac7308 */ /* 0x0005240000000800 */
[C---:B-1----:R-:W-:Y:S08]  /*5990*/  HMMA.16816.F32.BF16 R80, R8.reuse, R16, R76 ;  /* 0x000000100850723c */ /* 0x042ff0000004184c */
[----:B------:R-:W-:Y:S01]  /*59a0*/  HMMA.16816.F32.BF16 R104, R8, R24, R84 ;  /* 0x000000180868723c */ /* 0x000fe20000041854 */
[----:B--2---:R-:W-:-:S07]  /*59b0*/  FFMA.FTZ R5, R137, c[0x0][0x2d0], -R3 ;  /* 0x0000b40089057a23 */ /* 0x004fce0000010803 */
[C---:B------:R-:W-:Y:S01]  /*59c0*/  HMMA.16816.F32.BF16 R76, R8.reuse, R32, R56 ;  /* 0x00000020084c723c */ /* 0x040fe20000041838 */
[----:B------:R1:W-:Y:S07]  /*59d0*/  MUFU.EX2 R171, R5 ;  /* 0x0000000500ab7308 */ /* 0x0003ee0000000800 */
[C---:B------:R-:W-:Y:S08]  /*59e0*/  HMMA.16816.F32.BF16 R72, R8.reuse, R26, R72 ;  /* 0x0000001a0848723c */ /* 0x040ff00000041848 */
[----:B------:R-:W-:Y:S01]  /*59f0*/  HMMA.16816.F32.BF16 R64, R8, R38, R64 ;  /* 0x000000260840723c */ /* 0x000fe20000041840 */
[----:B-1----:R-:W-:-:S07]  /*5a00*/  FFMA.FTZ R5, R139, c[0x0][0x2d0], -R3 ;  /* 0x0000b4008b057a23 */ /* 0x002fce0000010803 */
[C---:B------:R-:W-:Y:S01]  /*5a10*/  HMMA.16816.F32.BF16 R60, R8.reuse, R18, R60 ;  /* 0x00000012083c723c */ /* 0x040fe2000004183c */
[----:B------:R1:W-:Y:S07]  /*5a20*/  MUFU.EX2 R170, R5 ;  /* 0x0000000500aa7308 */ /* 0x0003ee0000000800 */
[----:B------:R-:W-:Y:S07]  /*5a30*/  HMMA.16816.F32.BF16 R52, R8, R34, R52 ;  /* 0x000000220834723c */ /* 0x000fee0000041834 */
[----:B------:R-:W-:-:S02]  /*5a40*/  F2FP.BF16.PACK_AB R8, R195, R196 ;  /* 0x000000c4c308723e */ /* 0x000fc400000010ff */
[----:B------:R-:W-:Y:S02]  /*5a50*/  F2FP.BF16.PACK_AB R9, R184, R186 ;  /* 0x000000bab809723e */ /* 0x000fe400000010ff */
[----:B------:R-:W-:Y:S02]  /*5a60*/  F2FP.BF16.PACK_AB R10, R194, R215 ;  /* 0x000000d7c20a723e */ /* 0x000fe400000010ff */
[----:B---3--:R-:W-:Y:S01]  /*5a70*/  F2FP.BF16.PACK_AB R11, R183, R185 ;  /* 0x000000b9b70b723e */ /* 0x008fe200000010ff */
[----:B-1----:R-:W-:Y:S01]  /*5a80*/  FFMA.FTZ R5, R140, c[0x0][0x2d0], -R3 ;  /* 0x0000b4008c057a23 */ /* 0x002fe20000010803 */
[----:B------:R-:W-:Y:S03]  /*5a90*/  HMMA.16816.F32.BF16 R100, R12, R42, RZ ;  /* 0x0000002a0c64723c */ /* 0x000fe600000418ff */
[----:B------:R1:W-:Y:S05]  /*5aa0*/  MUFU.EX2 R169, R5 ;  /* 0x0000000500a97308 */ /* 0x0003ea0000000800 */
[C---:B------:R-:W-:Y:S08]  /*5ab0*/  HMMA.16816.F32.BF16 R56, R8.reuse, R24, R88 ;  /* 0x000000180838723c */ /* 0x040ff00000041858 */
[----:B------:R-:W-:Y:S01]  /*5ac0*/  HMMA.16816.F32.BF16 R40, R8, R26, R92 ;  /* 0x0000001a0828723c */ /* 0x000fe2000004185c */
[----:B-1----:R-:W-:-:S07]  /*5ad0*/  FFMA.FTZ R5, R129, c[0x0][0x2d0], -R4 ;  /* 0x0000b40081057a23 */ /* 0x002fce0000010804 */
[C---:B------:R-:W-:Y:S01]  /*5ae0*/  HMMA.16816.F32.BF16 R48, R8.reuse, R36, R48 ;  /* 0x000000240830723c */ /* 0x040fe20000041830 */
[----:B------:R1:W-:Y:S07]  /*5af0*/  MUFU.EX2 R168, R5 ;  /* 0x0000000500a87308 */ /* 0x0003ee0000000800 */
[----:B------:R-:W-:Y:S01]  /*5b00*/  HMMA.16816.F32.BF16 R24, R8, R38, R108 ;  /* 0x000000260818723c */ /* 0x000fe2000004186c */
[----:B------:R-:W2:Y:S07]  /*5b10*/  LDSM.16.MT88.4 R36, [R203+0x1000] ;  /* 0x00100000cb24783b */ /* 0x000eae0000004200 */
[----:B------:R-:W-:Y:S01]  /*5b20*/  HMMA.16816.F32.BF16 R44, R12, R28, RZ ;  /* 0x0000001c0c2c723c */ /* 0x000fe200000418ff */
[----:B-1----:R-:W-:-:S07]  /*5b30*/  FFMA.FTZ R5, R131, c[0x0][0x2d0], -R4 ;  /* 0x0000b40083057a23 */ /* 0x002fce0000010804 */
[----:B------:R-:W-:Y:S01]  /*5b40*/  HMMA.16816.F32.BF16 R120, R12, R30, RZ ;  /* 0x0000001e0c78723c */ /* 0x000fe200000418ff */
[----:B------:R-:W1:Y:S04]  /*5b50*/  LDSM.16.MT88.4 R12, [R200+0x1000] ;  /* 0x00100000c80c783b */ /* 0x000e680000004200 */
[----:B------:R-:W-:Y:S03]  /*5b60*/  LDSM.16.MT88.4 R28, [R201+0x1000] ;  /* 0x00100000c91c783b */ /* 0x000fe60000004200 */
[----:B------:R-:W-:Y:S01]  /*5b70*/  HMMA.16816.F32.BF16 R88, R8, R32, R20 ;  /* 0x000000200858723c */ /* 0x000fe20000041814 */
[----:B------:R-:W3:Y:S01]  /*5b80*/  LDSM.16.MT88.4 R20, [R204+0x1000] ;  /* 0x00100000cc14783b */ /* 0x000ee20000004200 */
[----:B------:R2:W1:Y:S02]  /*5b90*/  MUFU.EX2 R167, R5 ;  /* 0x0000000500a77308 */ /* 0x0004640000000800 */
[----:B--2---:R-:W-:-:S06]  /*5ba0*/  FFMA.FTZ R5, R126, c[0x0][0x2d0], -R4 ;  /* 0x0000b4007e057a23 */ /* 0x004fcc0000010804 */
[----:B------:R2:W-:Y:S01]  /*5bb0*/  MUFU.EX2 R165, R5 ;  /* 0x0000000500a57308 */ /* 0x0005e20000000800 */
[----:B------:R-:W-:Y:S01]  /*5bc0*/  HMMA.16816.F32.BF16 R44, R8, R16, R44 ;  /* 0x00000010082c723c */ /* 0x000fe2000004182c */
[----:B--2---:R-:W-:-:S06]  /*5bd0*/  FFMA.FTZ R5, R128, c[0x0][0x2d0], -R4 ;  /* 0x0000b40080057a23 */ /* 0x004fcc0000010804 */
[----:B------:R2:W1:Y:S01]  /*5be0*/  MUFU.EX2 R164, R5 ;  /* 0x0000000500a47308 */ /* 0x0004620000000800 */
[----:B------:R-:W-:Y:S01]  /*5bf0*/  HMMA.16816.F32.BF16 R16, R8, R18, R120 ;  /* 0x000000120810723c */ /* 0x000fe20000041878 */
[----:B--2---:R-:W-:-:S06]  /*5c00*/  FFMA.FTZ R5, R148, c[0x0][0x2d0], -R3 ;  /* 0x0000b40094057a23 */ /* 0x004fcc0000010803 */
[----:B------:R2:W-:Y:S01]  /*5c10*/  MUFU.EX2 R166, R5 ;  /* 0x0000000500a67308 */ /* 0x0005e20000000800 */
[----:B------:R-:W-:Y:S07]  /*5c20*/  HMMA.16816.F32.BF16 R84, R8, R34, R100 ;  /* 0x000000220854723c */ /* 0x000fee0000041864 */
[----:B------:R-:W-:Y:S01]  /*5c30*/  F2FP.BF16.PACK_AB R8, R180, R179 ;  /* 0x000000b3b408723e */ /* 0x000fe200000010ff */
[----:B--2---:R-:W-:Y:S01]  /*5c40*/  FFMA.FTZ R5, R151, c[0x0][0x2d0], -R3 ;  /* 0x0000b40097057a23 */ /* 0x004fe20000010803 */
[----:B------:R-:W-:-:S03]  /*5c50*/  F2FP.BF16.PACK_AB R9, R175, R176 ;  /* 0x000000b0af09723e */ /* 0x000fc600000010ff */
[----:B------:R2:W-:Y:S01]  /*5c60*/  MUFU.EX2 R163, R5 ;  /* 0x0000000500a37308 */ /* 0x0005e20000000800 */
[----:B------:R-:W-:Y:S02]  /*5c70*/  F2FP.BF16.PACK_AB R10, R177, R178 ;  /* 0x000000b2b10a723e */ /* 0x000fe400000010ff */
[----:B-----5:R-:W-:Y:S01]  /*5c80*/  F2FP.BF16.PACK_AB R11, R173, R174 ;  /* 0x000000aead0b723e */ /* 0x020fe200000010ff */
[----:B--2---:R-:W-:-:S04]  /*5c90*/  FFMA.FTZ R5, R149, c[0x0][0x2d0], -R2 ;  /* 0x0000b40095057a23 */ /* 0x004fc80000010802 */
[----:B------:R2:W-:Y:S02]  /*5ca0*/  MUFU.EX2 R162, R5 ;  /* 0x0000000500a27308 */ /* 0x0005e40000000800 */
[C---:B------:R-:W-:Y:S08]  /*5cb0*/  HMMA.16816.F32.BF16 R92, R8.reuse, R36, R76 ;  /* 0x00000024085c723c */ /* 0x040ff0000004184c */
[----:B-1----:R-:W-:Y:S01]  /*5cc0*/  HMMA.16816.F32.BF16 R76, R8, R14, R72 ;  /* 0x0000000e084c723c */ /* 0x002fe20000041848 */
[----:B--2---:R-:W-:-:S07]  /*5cd0*/  FFMA.FTZ R5, R150, c[0x0][0x2d0], -R2 ;  /* 0x0000b40096057a23 */ /* 0x004fce0000010802 */
[C---:B---3--:R-:W-:Y:S01]  /*5ce0*/  HMMA.16816.F32.BF16 R72, R8.reuse, R22, R64 ;  /* 0x000000160848723c */ /* 0x048fe20000041840 */
[----:B------:R1:W2:Y:S07]  /*5cf0*/  MUFU.EX2 R161, R5 ;  /* 0x0000000500a17308 */ /* 0x0002ae0000000800 */
[C---:B------:R-:W-:Y:S08]  /*5d00*/  HMMA.16816.F32.BF16 R64, R8.reuse, R30, R60 ;  /* 0x0000001e0840723c */ /* 0x040ff0000004183c */
[----:B------:R-:W-:Y:S01]  /*5d10*/  HMMA.16816.F32.BF16 R104, R8, R12, R104 ;  /* 0x0000000c0868723c */ /* 0x000fe20000041868 */
[----:B-1----:R-:W-:-:S04]  /*5d20*/  FFMA.FTZ R5, R152, c[0x0][0x2d0], -R2 ;  /* 0x0000b40098057a23 */ /* 0x002fc80000010802 */
[----:B------:R1:W-:Y:S03]  /*5d30*/  MUFU.EX2 R160, R5 ;  /* 0x0000000500a07308 */ /* 0x0003e60000000800 */
[C---:B------:R-:W-:Y:S08]  /*5d40*/  HMMA.16816.F32.BF16 R96, R8.reuse, R20, R96 ;  /* 0x000000140860723c */ /* 0x040ff00000041860 */
[C---:B------:R-:W-:Y:S08]  /*5d50*/  HMMA.16816.F32.BF16 R80, R8.reuse, R28, R80 ;  /* 0x0000001c0850723c */ /* 0x040ff00000041850 */
[----:B------:R-:W-:Y:S01]  /*5d60*/  HMMA.16816.F32.BF16 R60, R8, R38, R52 ;  /* 0x00000026083c723c */ /* 0x000fe20000041834 */
[----:B-1----:R-:W-:-:S06]  /*5d70*/  FFMA.FTZ R5, R154, c[0x0][0x2d0], -R2 ;  /* 0x0000b4009a057a23 */ /* 0x002fcc0000010802 */
[----:B----4-:R-:W-:Y:S02]  /*5d80*/  F2FP.BF16.PACK_AB R8, R172, R181 ;  /* 0x000000b5ac08723e */ /* 0x010fe400000010ff */
[----:B------:R-:W-:Y:S02]  /*5d90*/  F2FP.BF16.PACK_AB R9, R167, R168 ;  /* 0x000000a8a709723e */ /* 0x000fe400000010ff */
[----:B------:R-:W-:Y:S02]  /*5da0*/  F2FP.BF16.PACK_AB R10, R170, R171 ;  /* 0x000000abaa0a723e */ /* 0x000fe400000010ff */
[----:B------:R-:W-:Y:S01]  /*5db0*/  F2FP.BF16.PACK_AB R11, R164, R165 ;  /* 0x000000a5a40b723e */ /* 0x000fe200000010ff */
[----:B------:R1:W-:Y:S06]  /*5dc0*/  MUFU.EX2 R159, R5 ;  /* 0x00000005009f7308 */ /* 0x0003ec0000000800 */
[----:B------:R-:W-:Y:S01]  /*5dd0*/  HMMA.16816.F32.BF16 R32, R8, R22, R24 ;  /* 0x000000160820723c */ /* 0x000fe20000041818 */
[----:B------:R-:W3:Y:S01]  /*5de0*/  LDSM.16.MT88.4 R24, [R200+0x1800] ;  /* 0x00180000c818783b */ /* 0x000ee20000004200 */
[----:B-1----:R-:W-:-:S04]  /*5df0*/  FFMA.FTZ R5, R156, c[0x0][0x2d0], -R0 ;  /* 0x0000b4009c057a23 */ /* 0x002fc80000010800 */
[----:B------:R1:W-:Y:S02]  /*5e00*/  MUFU.EX2 R158, R5 ;  /* 0x00000005009e7308 */ /* 0x0003e40000000800 */
[----:B------:R-:W-:Y:S01]  /*5e10*/  HMMA.16816.F32.BF16 R48, R8, R20, R48 ;  /* 0x000000140830723c */ /* 0x000fe20000041830 */
[----:B------:R-:W4:Y:S01]  /*5e20*/  LDSM.16.MT88.4 R20, [R204+0x1800] ;  /* 0x00180000cc14783b */ /* 0x000f220000004200 */
[----:B-1----:R-:W-:-:S04]  /*5e30*/  FFMA.FTZ R5, R157, c[0x0][0x2d0], -R0 ;  /* 0x0000b4009d057a23 */ /* 0x002fc80000010800 */
[----:B------:R1:W5:Y:S02]  /*5e40*/  MUFU.EX2 R157, R5 ;  /* 0x00000005009d7308 */ /* 0x0003640000000800 */
[----:B-1----:R-:W-:-:S06]  /*5e50*/  FFMA.FTZ R5, R141, c[0x0][0x2d0], -R0 ;  /* 0x0000b4008d057a23 */ /* 0x002fcc0000010800 */
[----:B------:R1:W-:Y:S02]  /*5e60*/  MUFU.EX2 R118, R5 ;  /* 0x0000000500767308 */ /* 0x0003e40000000800 */
[----:B-1----:R-:W-:-:S06]  /*5e70*/  FFMA.FTZ R5, R142, c[0x0][0x2d0], -R0 ;  /* 0x0000b4008e057a23 */ /* 0x002fcc0000010800 */
[----:B------:R1:W1:Y:S01]  /*5e80*/  MUFU.EX2 R156, R5 ;  /* 0x00000005009c7308 */ /* 0x0002620000000800 */
[----:B------:R-:W-:Y:S01]  /*5e90*/  HMMA.16816.F32.BF16 R52, R8, R14, R40 ;  /* 0x0000000e0834723c */ /* 0x000fe20000041828 */
[----:B-1----:R-:W-:-:S06]  /*5ea0*/  FFMA.FTZ R5, R187, c[0x0][0x2d0], -R3 ;  /* 0x0000b400bb057a23 */ /* 0x002fcc0000010803 */
[----:B------:R1:W-:Y:S01]  /*5eb0*/  MUFU.EX2 R117, R5 ;  /* 0x0000000500757308 */ /* 0x0003e20000000800 */
[C---:B------:R-:W-:Y:S08]  /*5ec0*/  HMMA.16816.F32.BF16 R40, R8.reuse, R28, R44 ;  /* 0x0000001c0828723c */ /* 0x040ff0000004182c */
[----:B------:R-:W-:Y:S01]  /*5ed0*/  HMMA.16816.F32.BF16 R44, R8, R36, R88 ;  /* 0x00000024082c723c */ /* 0x000fe20000041858 */
[----:B-1----:R-:W-:-:S07]  /*5ee0*/  FFMA.FTZ R5, R182, c[0x0][0x2d0], -R3 ;  /* 0x0000b400b6057a23 */ /* 0x002fce0000010803 */
[C---:B------:R-:W-:Y:S01]  /*5ef0*/  HMMA.16816.F32.BF16 R56, R8.reuse, R12, R56 ;  /* 0x0000000c0838723c */ /* 0x040fe20000041838 */
[----:B------:R-:W-:Y:S01]  /*5f00*/  LDSM.16.MT88.4 R12, [R203+0x1800] ;  /* 0x00180000cb0c783b */ /* 0x000fe20000004200 */
[----:B------:R1:W-:Y:S06]  /*5f10*/  MUFU.EX2 R116, R5 ;  /* 0x0000000500747308 */ /* 0x0003ec0000000800 */
[C---:B------:R-:W-:Y:S01]  /*5f20*/  HMMA.16816.F32.BF16 R28, R8.reuse, R30, R16 ;  /* 0x0000001e081c723c */ /* 0x040fe20000041810 */
[----:B------:R-:W4:Y:S07]  /*5f30*/  LDSM.16.MT88.4 R16, [R201+0x1800] ;  /* 0x00180000c910783b */ /* 0x000f2e0000004200 */
[----:B------:R-:W-:Y:S01]  /*5f40*/  HMMA.16816.F32.BF16 R36, R8, R38, R84 ;  /* 0x000000260824723c */ /* 0x000fe20000041854 */
[----:B------:R-:W4:Y:S01]  /*5f50*/  LDSM.16.MT88.4 R84, [R204+0x2000] ;  /* 0x00200000cc54783b */ /* 0x000f220000004200 */
[----:B-1----:R-:W-:-:S05]  /*5f60*/  FFMA.FTZ R5, R188, c[0x0][0x2d0], -R3 ;  /* 0x0000b400bc057a23 */ /* 0x002fca0000010803 */
[----:B--2---:R-:W-:Y:S02]  /*5f70*/  F2FP.BF16.PACK_AB R8, R161, R162 ;  /* 0x000000a2a108723e */ /* 0x004fe400000010ff */
[----:B-----5:R-:W-:Y:S02]  /*5f80*/  F2FP.BF16.PACK_AB R9, R157, R158 ;  /* 0x0000009e9d09723e */ /* 0x020fe400000010ff */
[----:B------:R-:W-:Y:S02]  /*5f90*/  F2FP.BF16.PACK_AB R10, R159, R160 ;  /* 0x000000a09f0a723e */ /* 0x000fe400000010ff */
[----:B------:R-:W-:Y:S01]  /*5fa0*/  F2FP.BF16.PACK_AB R11, R156, R118 ;  /* 0x000000769c0b723e */ /* 0x000fe200000010ff */
[----:B------:R1:W-:Y:S06]  /*5fb0*/  MUFU.EX2 R115, R5 ;  /* 0x0000000500737308 */ /* 0x0003ec0000000800 */
[----:B---3--:R-:W-:Y:S01]  /*5fc0*/  HMMA.16816.F32.BF16 R128, R8, R26, R76 ;  /* 0x0000001a0880723c */ /* 0x008fe2000004184c */
[----:B-1----:R-:W-:-:S04]  /*5fd0*/  FFMA.FTZ R5, R190, c[0x0][0x2d0], -R3 ;  /* 0x0000b400be057a23 */ /* 0x002fc80000010803 */
[----:B------:R1:W-:Y:S02]  /*5fe0*/  MUFU.EX2 R77, R5 ;  /* 0x00000005004d7308 */ /* 0x0003e40000000800 */
[----:B-1----:R-:W-:-:S06]  /*5ff0*/  FFMA.FTZ R5, R143, c[0x0][0x2d0], -R4 ;  /* 0x0000b4008f057a23 */ /* 0x002fcc0000010804 */
[----:B------:R1:W-:Y:S02]  /*6000*/  MUFU.EX2 R76, R5 ;  /* 0x00000005004c7308 */ /* 0x0003e40000000800 */
[--C-:B-1----:R-:W-:Y:S02]  /*6010*/  FFMA.FTZ R5, R144, c[0x0][0x2d0], -R4.reuse ;  /* 0x0000b40090057a23 */ /* 0x102fe40000010804 */
[----:B----4-:R-:W-:Y:S04]  /*6020*/  HMMA.16816.F32.BF16 R144, R8, R22, R72 ;  /* 0x000000160890723c */ /* 0x010fe80000041848 */
[----:B------:R1:W2:Y:S01]  /*6030*/  MUFU.EX2 R74, R5 ;  /* 0x00000005004a7308 */ /* 0x0002a20000000800 */
[----:B------:R-:W-:Y:S02]  /*6040*/  FFMA.FTZ R3, R222, c[0x0][0x2d0], -R3 ;  /* 0x0000b400de037a23 */ /* 0x000fe40000010803 */
[----:B-1----:R-:W-:-:S05]  /*6050*/  FFMA.FTZ R5, R153, c[0x0][0x2d0], -R4 ;  /* 0x0000b40099057a23 */ /* 0x002fca0000010804 */
[----:B------:R1:W-:Y:S02]  /*6060*/  MUFU.EX2 R73, R5 ;  /* 0x0000000500497308 */ /* 0x0003e40000000800 */
[----:B-1----:R-:W-:-:S06]  /*6070*/  FFMA.FTZ R5, R155, c[0x0][0x2d0], -R4 ;  /* 0x0000b4009b057a23 */ /* 0x002fcc0000010804 */
[----:B------:R-:W1:Y:S01]  /*6080*/  MUFU.EX2 R72, R5 ;  /* 0x0000000500487308 */ /* 0x000e620000000800 */
[C---:B------:R-:W-:Y:S07]  /*6090*/  HMMA.16816.F32.BF16 R124, R8.reuse, R24, R104 ;  /* 0x00000018087c723c */ /* 0x040fee0000041868 */
[----:B------:R3:W-:Y:S01]  /*60a0*/  MUFU.EX2 R75, R3 ;  /* 0x00000003004b7308 */ /* 0x0007e20000000800 */
[C---:B------:R-:W-:Y:S01]  /*60b0*/  HMMA.16816.F32.BF16 R140, R8.reuse, R20, R96 ;  /* 0x00000014088c723c */ /* 0x040fe20000041860 */
[----:B------:R-:W4:Y:S07]  /*60c0*/  LDSM.16.MT88.4 R96, [R201+0x2000] ;  /* 0x00200000c960783b */ /* 0x000f2e0000004200 */
[----:B------:R-:W-:Y:S01]  /*60d0*/  HMMA.16816.F32.BF16 R80, R8, R16, R80 ;  /* 0x000000100850723c */ /* 0x000fe20000041850 */
[----:B---3--:R-:W-:-:S07]  /*60e0*/  FFMA.FTZ R3, R198, c[0x0][0x2d0], -R2 ;  /* 0x0000b400c6037a23 */ /* 0x008fce0000010802 */
[C---:B------:R-:W-:Y:S01]  /*60f0*/  HMMA.16816.F32.BF16 R64, R8.reuse, R18, R64 ;  /* 0x000000120840723c */ /* 0x040fe20000041840 */
[----:B------:R3:W-:Y:S07]  /*6100*/  MUFU.EX2 R68, R3 ;  /* 0x0000000300447308 */ /* 0x0007ee0000000800 */
[C---:B------:R-:W-:Y:S08]  /*6110*/  HMMA.16816.F32.BF16 R104, R8.reuse, R12, R92 ;  /* 0x0000000c0868723c */ /* 0x040ff0000004185c */
[----:B------:R-:W-:Y:S01]  /*6120*/  HMMA.16816.F32.BF16 R60, R8, R14, R60 ;  /* 0x0000000e083c723c */ /* 0x000fe2000004183c */
[----:B---3--:R-:W-:-:S06]  /*6130*/  FFMA.FTZ R3, R221, c[0x0][0x2d0], -R2 ;  /* 0x0000b400dd037a23 */ /* 0x008fcc0000010802 */
[----:B------:R-:W-:Y:S02]  /*6140*/  F2FP.BF16.PACK_AB R8, R166, R169 ;  /* 0x000000a9a608723e */ /* 0x000fe400000010ff */
[----:B--2---:R-:W-:Y:S02]  /*6150*/  F2FP.BF16.PACK_AB R9, R74, R76 ;  /* 0x0000004c4a09723e */ /* 0x004fe400000010ff */
[----:B------:R-:W-:Y:S02]  /*6160*/  F2FP.BF16.PACK_AB R10, R117, R163 ;  /* 0x000000a3750a723e */ /* 0x000fe400000010ff */
[----:B-1----:R-:W-:Y:S01]  /*6170*/  F2FP.BF16.PACK_AB R11, R72, R73 ;  /* 0x00000049480b723e */ /* 0x002fe200000010ff */
[----:B------:R1:W-:Y:S06]  /*6180*/  MUFU.EX2 R71, R3 ;  /* 0x0000000300477308 */ /* 0x0003ec0000000800 */
[----:B------:R-:W-:Y:S01]  /*6190*/  HMMA.16816.F32.BF16 R56, R8, R24, R56 ;  /* 0x000000180838723c */ /* 0x000fe20000041838 */
[----:B-1----:R-:W-:-:S02]  /*61a0*/  FFMA.FTZ R3, R219, c[0x0][0x2d0], -R2 ;  /* 0x0000b400db037a23 */ /* 0x002fc40000010802 */
[----:B------:R-:W-:-:S04]  /*61b0*/  FFMA.FTZ R2, R217, c[0x0][0x2d0], -R2 ;  /* 0x0000b400d9027a23 */ /* 0x000fc80000010802 */
[----:B------:R1:W-:Y:S01]  /*61c0*/  MUFU.EX2 R25, R2 ;  /* 0x0000000200197308 */ /* 0x0003e20000000800 */
[----:B------:R-:W-:Y:S01]  /*61d0*/  HMMA.16816.F32.BF16 R32, R8, R22, R32 ;  /* 0x000000160820723c */ /* 0x000fe20000041820 */
[----:B-1----:R-:W-:-:S06]  /*61e0*/  FFMA.FTZ R2, R189, c[0x0][0x2d0], -R0 ;  /* 0x0000b400bd027a23 */ /* 0x002fcc0000010800 */
[----:B------:R1:W-:Y:S01]  /*61f0*/  MUFU.EX2 R24, R2 ;  /* 0x0000000200187308 */ /* 0x0003e20000000800 */
[----:B------:R-:W-:Y:S01]  /*6200*/  HMMA.16816.F32.BF16 R48, R8, R20, R48 ;  /* 0x000000140830723c */ /* 0x000fe20000041830 */
[----:B-1----:R-:W-:-:S06]  /*6210*/  FFMA.FTZ R2, R197, c[0x0][0x2d0], -R0 ;  /* 0x0000b400c5027a23 */ /* 0x002fcc0000010800 */
[----:B------:R1:W-:Y:S01]  /*6220*/  MUFU.EX2 R22, R2 ;  /* 0x0000000200167308 */ /* 0x0003e20000000800 */
[----:B------:R-:W-:Y:S01]  /*6230*/  HMMA.16816.F32.BF16 R44, R8, R12, R44 ;  /* 0x0000000c082c723c */ /* 0x000fe2000004182c */
[--C-:B-1----:R-:W-:Y:S02]  /*6240*/  FFMA.FTZ R2, R192, c[0x0][0x2d0], -R0.reuse ;  /* 0x0000b400c0027a23 */ /* 0x102fe40000010800 */
[----:B------:R-:W-:-:S04]  /*6250*/  FFMA.FTZ R0, R218, c[0x0][0x2d0], -R0 ;  /* 0x0000b400da007a23 */ /* 0x000fc80000010800 */
[----:B------:R1:W-:Y:S01]  /*6260*/  MUFU.EX2 R20, R0 ;  /* 0x0000000000147308 */ /* 0x0003e20000000800 */
[----:B------:R-:W-:Y:S01]  /*6270*/  HMMA.16816.F32.BF16 R52, R8, R26, R52 ;  /* 0x0000001a0834723c */ /* 0x000fe20000041834 */
[----:B-1----:R-:W-:-:S06]  /*6280*/  FFMA.FTZ R0, R191, c[0x0][0x2d0], -R4 ;  /* 0x0000b400bf007a23 */ /* 0x002fcc0000010804 */
[----:B------:R1:W2:Y:S01]  /*6290*/  MUFU.EX2 R12, R0 ;  /* 0x00000000000c7308 */ /* 0x0002a20000000800 */
[C---:B------:R-:W-:Y:S08]  /*62a0*/  HMMA.16816.F32.BF16 R40, R8.reuse, R16, R40 ;  /* 0x000000100828723c */ /* 0x040ff00000041828 */
[----:B------:R-:W-:Y:S01]  /*62b0*/  HMMA.16816.F32.BF16 R28, R8, R18, R28 ;  /* 0x00000012081c723c */ /* 0x000fe2000004181c */
[----:B------:R3:W-:Y:S01]  /*62c0*/  MUFU.EX2 R21, R2 ;  /* 0x0000000200157308 */ /* 0x0007e20000000800 */
[----:B------:R-:W5:Y:S01]  /*62d0*/  LDSM.16.MT88.4 R16, [R203+0x2000] ;  /* 0x00200000cb10783b */ /* 0x000f620000004200 */
[----:B-1----:R-:W-:-:S05]  /*62e0*/  FFMA.FTZ R0, R193, c[0x0][0x2d0], -R4 ;  /* 0x0000b400c1007a23 */ /* 0x002fca0000010804 */
[----:B------:R-:W-:Y:S01]  /*62f0*/  HMMA.16816.F32.BF16 R36, R8, R14, R36 ;  /* 0x0000000e0824723c */ /* 0x000fe20000041824 */
[----:B------:R1:W1:Y:S01]  /*6300*/  MUFU.EX2 R8, R0 ;  /* 0x0000000000087308 */ /* 0x0002620000000800 */
[----:B---3--:R-:W-:-:S04]  /*6310*/  @P4 IMAD.HI.U32 R2, R247, c[0x0][0x2c8], RZ ;  /* 0x0000b200f7024a27 */ /* 0x008fc800078e00ff */
[----:B-1----:R-:W-:-:S04]  /*6320*/  FFMA.FTZ R0, R199, c[0x0][0x2d0], -R4 ;  /* 0x0000b400c7007a23 */ /* 0x002fc80000010804 */
[----:B------:R1:W3:Y:S02]  /*6330*/  MUFU.EX2 R9, R0 ;  /* 0x0000000000097308 */ /* 0x0002e40000000800 */
[----:B-1----:R-:W-:-:S06]  /*6340*/  FFMA.FTZ R0, R220, c[0x0][0x2d0], -R4 ;  /* 0x0000b400dc007a23 */ /* 0x002fcc0000010804 */
[----:B------:R1:W-:Y:S02]  /*6350*/  MUFU.EX2 R10, R0 ;  /* 0x00000000000a7308 */ /* 0x0003e40000000800 */
[----:B-1----:R-:W-:Y:S01]  /*6360*/  IMAD.MOV.U32 R0, RZ, RZ, R247 ;  /* 0x000000ffff007224 */ /* 0x002fe200078e00f7 */
[----:B------:R-:W-:-:S04]  /*6370*/  @P4 SHF.R.U32.HI R0, RZ, c[0x0][0x2cc], R2 ;  /* 0x0000b300ff004a19 */ /* 0x000fc80000011602 */
[----:B------:R-:W-:-:S05]  /*6380*/  IADD3 R0, R0, R249, -R250 ;  /* 0x000000f900007210 */ /* 0x000fca0007ffe8fa */
[----:B------:R-:W-:-:S05]  /*6390*/  IMAD.HI R0, R0, 0x66666667, RZ ;  /* 0x6666666700007827 */ /* 0x000fca00078e02ff */
[----:B------:R-:W-:Y:S01]  /*63a0*/  SHF.R.U32.HI R2, RZ, 0x1f, R0 ;  /* 0x0000001fff027819 */ /* 0x000fe20000011600 */
[----:B------:R1:W1:Y:S03]  /*63b0*/  MUFU.EX2 R69, R3 ;  /* 0x0000000300457308 */ /* 0x0002660000000800 */
[----:B------:R-:W-:Y:S01]  /*63c0*/  LEA.HI.SX32 R11, R0, R2, 0x1b ;  /* 0x00000002000b7211 */ /* 0x000fe200078fdaff */
[----:B------:R-:W-:Y:S02]  /*63d0*/  FADD.FTZ R2, R242, R230 ;  /* 0x000000e6f2027221 */ /* 0x000fe40000010000 */
[----:B------:R-:W-:Y:S02]  /*63e0*/  FADD.FTZ R0, R227, R6 ;  /* 0x00000006e3007221 */ /* 0x000fe40000010000 */
[----:B------:R-:W-:Y:S02]  /*63f0*/  FADD.FTZ R6, R237, R236 ;  /* 0x000000eced067221 */ /* 0x000fe40000010000 */
[----:B------:R-:W-:-:S02]  /*6400*/  FADD.FTZ R5, R229, R2 ;  /* 0x00000002e5057221 */ /* 0x000fc40000010000 */
[----:B------:R-:W-:Y:S02]  /*6410*/  FADD.FTZ R4, R7, R0 ;  /* 0x0000000007047221 */ /* 0x000fe40000010000 */
[----:B-1----:R-:W-:Y:S02]  /*6420*/  FADD.FTZ R3, R241, R240 ;  /* 0x000000f0f1037221 */ /* 0x002fe40000010000 */
        /* <DEDUP_REMOVED lines=61> */
[----:B------:R-:W-:Y:S02]  /*6800*/  FADD.FTZ R4, R22, R4 ;  /* 0x0000000416047221 */ /* 0x000fe40000010000 */
[----:B------:R-:W-:Y:S02]  /*6810*/  FADD.FTZ R3, R77, R3 ;  /* 0x000000034d037221 */ /* 0x000fe40000010000 */
[----:B---3--:R-:W-:-:S02]  /*6820*/  FADD.FTZ R2, R9, R2 ;  /* 0x0000000209027221 */ /* 0x008fc40000010000 */
[----:B------:R-:W-:Y:S01]  /*6830*/  FADD.FTZ R0, R69, R0 ;  /* 0x0000000045007221 */ /* 0x000fe20000010000 */
[----:B------:R-:W-:Y:S01]  /*6840*/  IMNMX R13, R248, R11, !PT ;  /* 0x0000000bf80d7217 */ /* 0x000fe20007800200 */
[----:B------:R-:W-:Y:S02]  /*6850*/  FADD.FTZ R4, R21, R4 ;  /* 0x0000000415047221 */ /* 0x000fe40000010000 */
[----:B------:R-:W-:Y:S02]  /*6860*/  FADD.FTZ R5, R75, R3 ;  /* 0x000000034b057221 */ /* 0x000fe40000010000 */
[----:B------:R-:W-:Y:S02]  /*6870*/  FADD.FTZ R3, R10, R2 ;  /* 0x000000020a037221 */ /* 0x000fe40000010000 */
[----:B------:R-:W-:Y:S02]  /*6880*/  FADD.FTZ R2, R25, R0 ;  /* 0x0000000019027221 */ /* 0x000fe40000010000 */
[----:B------:R-:W-:Y:S01]  /*6890*/  FADD.FTZ R0, R20, R4 ;  /* 0x0000000414007221 */ /* 0x000fe20000010000 */
[----:B------:R1:W-:Y:S04]  /*68a0*/  STL [R1+0x20], R13 ;  /* 0x0000200d01007387 */ /* 0x0003e80000100800 */
[----:B------:R1:W-:Y:S01]  /*68b0*/  STL [R1], R5 ;  /* 0x0000000501007387 */ /* 0x0003e20000100800 */
[----:B------:R-:W-:-:S03]  /*68c0*/  IADD3 R215, R245, -0x2, RZ ;  /* 0xfffffffef5d77810 */ /* 0x000fc60007ffe0ff */
[----:B------:R1:W-:Y:S04]  /*68d0*/  STL [R1+0x4], R3 ;  /* 0x0000040301007387 */ /* 0x0003e80000100800 */
[----:B------:R1:W-:Y:S04]  /*68e0*/  STL [R1+0xc], R0 ;  /* 0x00000c0001007387 */ /* 0x0003e80000100800 */
[----:B------:R1:W-:Y:S01]  /*68f0*/  STL [R1+0x8], R2 ;  /* 0x0000080201007387 */ /* 0x0003e20000100800 */
[----:B------:R-:W-:Y:S02]  /*6900*/  ISETP.GE.AND P0, PT, R215, R13, PT ;  /* 0x0000000dd700720c */ /* 0x000fe40003f06270 */
[----:B------:R-:W-:-:S02]  /*6910*/  F2FP.BF16.PACK_AB R152, R71, R68 ;  /* 0x000000444798723e */ /* 0x000fc400000010ff */
[----:B------:R-:W-:Y:S02]  /*6920*/  F2FP.BF16.PACK_AB R153, R22, R24 ;  /* 0x000000181699723e */ /* 0x000fe400000010ff */
[----:B------:R-:W-:Y:S02]  /*6930*/  F2FP.BF16.PACK_AB R154, R25, R69 ;  /* 0x00000045199a723e */ /* 0x000fe400000010ff */
[----:B------:R-:W-:Y:S02]  /*6940*/  F2FP.BF16.PACK_AB R155, R20, R21 ;  /* 0x00000015149b723e */ /* 0x000fe400000010ff */
[----:B------:R-:W-:Y:S02]  /*6950*/  F2FP.BF16.PACK_AB R108, R115, R116 ;  /* 0x00000074736c723e */ /* 0x000fe400000010ff */
[----:B------:R-:W-:Y:S02]  /*6960*/  F2FP.BF16.PACK_AB R109, R8, R12 ;  /* 0x0000000c086d723e */ /* 0x000fe400000010ff */
[----:B------:R-:W-:-:S02]  /*6970*/  F2FP.BF16.PACK_AB R110, R75, R77 ;  /* 0x0000004d4b6e723e */ /* 0x000fc400000010ff */
[----:B------:R-:W-:Y:S01]  /*6980*/  F2FP.BF16.PACK_AB R111, R10, R9 ;  /* 0x000000090a6f723e */ /* 0x000fe200000010ff */
[C---:B------:R-:W-:Y:S08]  /*6990*/  HMMA.16816.F32.BF16 R124, R152.reuse, R132, R124 ;  /* 0x00000084987c723c */ /* 0x040ff0000004187c */
[C---:B------:R-:W-:Y:S08]  /*69a0*/  HMMA.16816.F32.BF16 R128, R152.reuse, R134, R128 ;  /* 0x000000869880723c */ /* 0x040ff00000041880 */
[C---:B------:R-:W-:Y:S08]  /*69b0*/  HMMA.16816.F32.BF16 R140, R152.reuse, R84, R140 ;  /* 0x00000054988c723c */ /* 0x040ff0000004188c */
[C---:B------:R-:W-:Y:S08]  /*69c0*/  HMMA.16816.F32.BF16 R144, R152.reuse, R86, R144 ;  /* 0x000000569890723c */ /* 0x040ff00000041890 */
[C---:B----4-:R-:W-:Y:S08]  /*69d0*/  HMMA.16816.F32.BF16 R88, R152.reuse, R96, R80 ;  /* 0x000000609858723c */ /* 0x050ff00000041850 */
[----:B------:R-:W-:Y:S08]  /*69e0*/  HMMA.16816.F32.BF16 R92, R152, R98, R64 ;  /* 0x00000062985c723c */ /* 0x000ff00000041840 */
[C---:B------:R-:W-:Y:S08]  /*69f0*/  HMMA.16816.F32.BF16 R120, R108.reuse, R132, R56 ;  /* 0x000000846c78723c */ /* 0x040ff00000041838 */
[C---:B------:R-:W-:Y:S08]  /*6a00*/  HMMA.16816.F32.BF16 R136, R108.reuse, R84, R48 ;  /* 0x000000546c88723c */ /* 0x040ff00000041830 */
[----:B------:R-:W-:Y:S08]  /*6a10*/  HMMA.16816.F32.BF16 R148, R108, R96, R40 ;  /* 0x000000606c94723c */ /* 0x000ff00000041828 */
[----:B-----5:R-:W-:Y:S08]  /*6a20*/  HMMA.16816.F32.BF16 R104, R152, R16, R104 ;  /* 0x000000109868723c */ /* 0x020ff00000041868 */
[C---:B------:R-:W-:Y:S08]  /*6a30*/  HMMA.16816.F32.BF16 R132, R108.reuse, R134, R52 ;  /* 0x000000866c84723c */ /* 0x040ff00000041834 */
[C---:B------:R-:W-:Y:S08]  /*6a40*/  HMMA.16816.F32.BF16 R84, R108.reuse, R86, R32 ;  /* 0x000000566c54723c */ /* 0x040ff00000041820 */
[C---:B------:R-:W-:Y:S08]  /*6a50*/  HMMA.16816.F32.BF16 R96, R108.reuse, R98, R28 ;  /* 0x000000626c60723c */ /* 0x040ff0000004181c */
[----:B------:R-:W-:Y:S08]  /*6a60*/  HMMA.16816.F32.BF16 R100, R108, R16, R44 ;  /* 0x000000106c64723c */ /* 0x000ff0000004182c */
[-C--:B------:R-:W-:Y:S08]  /*6a70*/  HMMA.16816.F32.BF16 R152, R152, R18.reuse, R60 ;  /* 0x000000129898723c */ /* 0x080ff0000004183c */
[----:B------:R-:W-:Y:S01]  /*6a80*/  HMMA.16816.F32.BF16 R108, R108, R18, R36 ;  /* 0x000000126c6c723c */ /* 0x000fe20000041824 */
[----:B------:R-:W-:Y:S07]  /*6a90*/  @!P0 BRA `(.L_x_1227) ;  /* 0x00003e3000008947 */ /* 0x000fee0003800000 */
[----:B-1----:R-:W-:Y:S01]  /*6aa0*/  IMAD.IADD R0, R246, 0x1, R247 ;  /* 0x00000001f6007824 */ /* 0x002fe200078e02f7 */
[----:B------:R-:W-:Y:S01]  /*6ab0*/  MOV R3, R114 ;  /* 0x0000007200037202 */ /* 0x000fe20000000f00 */
[----:B------:R-:W-:Y:S01]  /*6ac0*/  IMAD.MOV.U32 R115, RZ, RZ, R113 ;  /* 0x000000ffff737224 */ /* 0x000fe200078e0071 */
[----:B------:R-:W-:Y:S01]  /*6ad0*/  MOV R116, R112 ;  /* 0x0000007000747202 */ /* 0x000fe20000000f00 */
[----:B------:R-:W-:Y:S01]  /*6ae0*/  IMAD.MOV.U32 R117, RZ, RZ, R70 ;  /* 0x000000ffff757224 */ /* 0x000fe200078e0046 */
[----:B------:R1:W-:Y:S01]  /*6af0*/  STL [R1+0x14], R0 ;  /* 0x0000140001007387 */ /* 0x0003e20000100800 */
[----:B------:R-:W-:Y:S01]  /*6b00*/  MOV R196, R215 ;  /* 0x000000d700c47202 */ /* 0x000fe20000000f00 */
[----:B-1----:R-:W-:-:S05]  /*6b10*/  @P4 IMAD.HI.U32 R0, R0, c[0x0][0x2c8], RZ ;  /* 0x0000b20000004a27 */ /* 0x002fca00078e00ff */
[----:B------:R-:W-:-:S05]  /*6b20*/  @P4 SHF.R.U32.HI R0, RZ, c[0x0][0x2cc], R0 ;  /* 0x0000b300ff004a19 */ /* 0x000fca0000011600 */
[----:B------:R1:W-:Y:S02]  /*6b30*/  @P4 STL [R1+0x24], R0 ;  /* 0x0000240001004387 */ /* 0x0003e40000100800 */
.L_x_1228:
[----:B--2---:R-:W2:Y:S01]  /*6b40*/  LDL R215, [R1+0x10] ;  /* 0x0000100001d77983 */ /* 0x004ea20000100800 */
[----:B------:R-:W-:Y:S04]  /*6b50*/  DEPBAR.LE SB0, 0x0 ;  /* 0x000080000000791a */ /* 0x000fe80000000000 */
[----:B------:R-:W2:Y:S01]  /*6b60*/  LDL R2, [R1+0x3c] ;  /* 0x00003c0001027983 */ /* 0x000ea20000100800 */
[----:B------:R-:W-:Y:S03]  /*6b70*/  WARPSYNC 0xffffffff ;  /* 0xffffffff00007948 */ /* 0x000fe60003800000 */
[----:B------:R-:W2:Y:S06]  /*6b80*/  LDL.64 R172, [R1+0x30] ;  /* 0x0000300001ac7983 */ /* 0x000eac0000100a00 */
[----:B------:R-:W-:Y:S08]  /*6b90*/  BAR.SYNC.DEFER_BLOCKING 0x0 ;  /* 0x0000000000007b1d */ /* 0x000ff00000010000 */
[----:B------:R-:W-:Y:S08]  /*6ba0*/  LDSM.16.M88.4 R80, [R206] ;  /* 0x00000000ce50783b */ /* 0x000ff00000000200 */
[----:B------:R-:W4:Y:S08]  /*6bb0*/  LDSM.16.M88.4 R16, [R119] ;  /* 0x000000007710783b */ /* 0x000f300000000200 */
[----:B------:R-:W5:Y:S08]  /*6bc0*/  LDSM.16.M88.4 R76, [R206+0x2000] ;  /* 0x00200000ce4c783b */ /* 0x000f700000000200 */
[----:B------:R-:W1:Y:S08]  /*6bd0*/  LDSM.16.M88.4 R32, [R119+0x800] ;  /* 0x000800007720783b */ /* 0x000e700000000200 */
[----:B------:R-:W1:Y:S08]  /*6be0*/  LDSM.16.M88.4 R48, [R119+0x1000] ;  /* 0x001000007730783b */ /* 0x000e700000000200 */
[----:B------:R-:W1:Y:S01]  /*6bf0*/  LDSM.16.M88.4 R64, [R119+0x1800] ;  /* 0x001800007740783b */ /* 0x000e620000000200 */
[-C--:B----4-:R-:W-:Y:S07]  /*6c00*/  HMMA.16816.F32.BF16 R4, R80, R16.reuse, RZ ;  /* 0x000000105004723c */ /* 0x090fee00000418ff */
[----:B------:R-:W4:Y:S01]  /*6c10*/  LDSM.16.M88.4 R156, [R119+0x2000] ;  /* 0x00200000779c783b */ /* 0x000f220000000200 */
[C---:B-----5:R-:W-:Y:S07]  /*6c20*/  HMMA.16816.F32.BF16 R8, R76.reuse, R16, RZ ;  /* 0x000000104c08723c */ /* 0x060fee00000418ff */
[----:B------:R-:W-:Y:S01]  /*6c30*/  LDSM.16.M88.4 R160, [R209] ;  /* 0x00000000d1a0783b */ /* 0x000fe20000000200 */
[-C--:B------:R-:W-:Y:S07]  /*6c40*/  HMMA.16816.F32.BF16 R12, R76, R18.reuse, RZ ;  /* 0x000000124c0c723c */ /* 0x080fee00000418ff */
[----:B------:R-:W5:Y:S01]  /*6c50*/  LDSM.16.M88.4 R164, [R210] ;  /* 0x00000000d2a4783b */ /* 0x000f620000000200 */
[C---:B------:R-:W-:Y:S07]  /*6c60*/  HMMA.16816.F32.BF16 R16, R80.reuse, R18, RZ ;  /* 0x000000125010723c */ /* 0x040fee00000418ff */
[----:B------:R-:W4:Y:S01]  /*6c70*/  LDSM.16.M88.4 R168, [R209+0x2000] ;  /* 0x00200000d1a8783b */ /* 0x000f220000000200 */
[-C--:B-1----:R-:W-:Y:S07]  /*6c80*/  HMMA.16816.F32.BF16 R20, R80, R32.reuse, RZ ;  /* 0x000000205014723c */ /* 0x082fee00000418ff */
[----:B------:R-:W-:Y:S01]  /*6c90*/  LDSM.16.M88.4 R176, [R212] ;  /* 0x00000000d4b0783b */ /* 0x000fe20000000200 */
[C---:B------:R-:W-:Y:S07]  /*6ca0*/  HMMA.16816.F32.BF16 R24, R76.reuse, R32, RZ ;  /* 0x000000204c18723c */ /* 0x040fee00000418ff */
[----:B------:R-:W-:Y:S01]  /*6cb0*/  LDSM.16.M88.4 R180, [R211] ;  /* 0x00000000d3b4783b */ /* 0x000fe20000000200 */
[-C--:B------:R-:W-:Y:S07]  /*6cc0*/  HMMA.16816.F32.BF16 R28, R76, R34.reuse, RZ ;  /* 0x000000224c1c723c */ /* 0x080fee00000418ff */
[----:B------:R-:W3:Y:S04]  /*6cd0*/  LDL R118, [R1+0x24] ;  /* 0x0000240001767983 */ /* 0x000ee80000100800 */
[----:B------:R-:W3:Y:S01]  /*6ce0*/  LDL R199, [R1+0x44] ;  /* 0x0000440001c77983 */ /* 0x000ee20000100800 */
[C---:B------:R-:W-:Y:S03]  /*6cf0*/  HMMA.16816.F32.BF16 R32, R80.reuse, R34, RZ ;  /* 0x000000225020723c */ /* 0x040fe600000418ff */
[----:B------:R-:W3:Y:S04]  /*6d00*/  LDL R198, [R1+0x4c] ;  /* 0x00004c0001c67983 */ /* 0x000ee80000100800 */
[----:B------:R-:W3:Y:S01]  /*6d10*/  LDL R197, [R1+0x40] ;  /* 0x0000400001c57983 */ /* 0x000ee20000100800 */
[-C--:B------:R-:W-:Y:S03]  /*6d20*/  HMMA.16816.F32.BF16 R36, R80, R48.reuse, RZ ;  /* 0x000000305024723c */ /* 0x080fe600000418ff */
[----:B------:R-:W3:Y:S04]  /*6d30*/  LDL R231, [R1+0x38] ;  /* 0x0000380001e77983 */ /* 0x000ee80000100800 */
[----:B------:R-:W3:Y:S01]  /*6d40*/  LDL.64 R232, [R1+0x28] ;  /* 0x0000280001e87983 */ /* 0x000ee20000100a00 */
[C---:B------:R-:W-:Y:S08]  /*6d50*/  HMMA.16816.F32.BF16 R40, R76.reuse, R48, RZ ;  /* 0x000000304c28723c */ /* 0x040ff000000418ff */
[-C--:B------:R-:W-:Y:S08]  /*6d60*/  HMMA.16816.F32.BF16 R44, R76, R50.reuse, RZ ;  /* 0x000000324c2c723c */ /* 0x080ff000000418ff */
        /* <DEDUP_REMOVED lines=8> */
[----:B------:R-:W-:Y:S01]  /*6df0*/  HMMA.16816.F32.BF16 R80, R80, R158, RZ ;  /* 0x0000009e5050723c */ /* 0x000fe200000418ff */
[----:B------:R-:W1:Y:S07]  /*6e00*/  LDSM.16.M88.4 R156, [R214] ;  /* 0x00000000d69c783b */ /* 0x000e6e0000000200 */
[-C--:B-----5:R-:W-:Y:S08]  /*6e10*/  HMMA.16816.F32.BF16 R4, R160, R164.reuse, R4 ;  /* 0x000000a4a004723c */ /* 0x0a0ff00000041804 */
[C---:B------:R-:W-:Y:S08]  /*6e20*/  HMMA.16816.F32.BF16 R8, R168.reuse, R164, R8 ;  /* 0x000000a4a808723c */ /* 0x040ff00000041808 */
[-C--:B------:R-:W-:Y:S08]  /*6e30*/  HMMA.16816.F32.BF16 R12, R168, R166.reuse, R12 ;  /* 0x000000a6a80c723c */ /* 0x080ff0000004180c */
[C---:B------:R-:W-:Y:S08]  /*6e40*/  HMMA.16816.F32.BF16 R16, R160.reuse, R166, R16 ;  /* 0x000000a6a010723c */ /* 0x040ff00000041810 */
[-C--:B-1----:R-:W-:Y:S08]  /*6e50*/  HMMA.16816.F32.BF16 R20, R160, R156.reuse, R20 ;  /* 0x0000009ca014723c */ /* 0x082ff00000041814 */
[C---:B------:R-:W-:Y:S08]  /*6e60*/  HMMA.16816.F32.BF16 R24, R168.reuse, R156, R24 ;  /* 0x0000009ca818723c */ /* 0x040ff00000041818 */
[-C--:B------:R-:W-:Y:S03]  /*6e70*/  HMMA.16816.F32.BF16 R28, R168, R158.reuse, R28 ;  /* 0x0000009ea81c723c */ /* 0x080fe6000004181c */
[----:B--2---:R-:W-:Y:S05]  /*6e80*/  ISETP.GT.AND P2, PT, R215, R196, PT ;  /* 0x000000c4d700720c */ /* 0x004fea0003f44270 */
[C---:B------:R-:W-:Y:S08]  /*6e90*/  HMMA.16816.F32.BF16 R32, R160.reuse, R158, R32 ;  /* 0x0000009ea020723c */ /* 0x040ff00000041820 */
[----:B------:R-:W-:Y:S01]  /*6ea0*/  @!P2 SHF.R.S32.HI R0, RZ, 0x1f, R196 ;  /* 0x0000001fff00a819 */ /* 0x000fe200000114c4 */
[----:B------:R-:W-:Y:S04]  /*6eb0*/  @!P2 IMAD.WIDE.U32 R112, R196, c[0x0][0x208], RZ ;  /* 0x00008200c470aa25 */ /* 0x000fe800078e00ff */
[----:B------:R-:W-:Y:S02]  /*6ec0*/  @!P2 IMAD R0, R0, c[0x0][0x208], RZ ;  /* 0x000082000000aa24 */ /* 0x000fe400078e02ff */
[----:B------:R-:W-:Y:S02]  /*6ed0*/  @!P2 IMAD.MOV.U32 R173, RZ, RZ, R2 ;  /* 0x000000ffffada224 */ /* 0x000fe400078e0002 */
[----:B------:R-:W-:Y:S02]  /*6ee0*/  @!P2 IMAD R0, R196, c[0x0][0x20c], R0 ;  /* 0x00008300c400aa24 */ /* 0x000fe400078e0200 */
[----:B------:R-:W-:Y:S02]  /*6ef0*/  @!P2 IMAD.MOV.U32 R114, RZ, RZ, 0x5 ;  /* 0x00000005ff72a424 */ /* 0x000fe400078e00ff */
[----:B------:R-:W-:Y:S02]  /*6f00*/  @!P2 IMAD.IADD R0, R113, 0x1, R0 ;  /* 0x000000017100a824 */ /* 0x000fe400078e0200 */
[----:B------:R-:W-:Y:S02]  /*6f10*/  @!P2 IMAD.MOV.U32 R113, RZ, RZ, c[0x0][0x208] ;  /* 0x00008200ff71a624 */ /* 0x000fe400078e00ff */
[----:B------:R-:W-:Y:S04]  /*6f20*/  @!P2 IMAD.WIDE.U32 R172, R112, 0x50, R172 ;  /* 0x0000005070aca825 */ /* 0x000fe800078e00ac */
[----:B------:R-:W-:Y:S01]  /*6f30*/  @!P2 IMAD R112, R0, 0x50, RZ ;  /* 0x000000500070a824 */ /* 0x000fe200078e02ff */
[C---:B------:R-:W-:Y:S01]  /*6f40*/  @!P2 SHF.L.U64.HI R0, R113.reuse, R114, c[0x0][0x20c] ;  /* 0x000083007100a619 */ /* 0x040fe20000010272 */
[----:B------:R-:W-:Y:S01]  /*6f50*/  @!P2 IMAD.SHL.U32 R2, R113, 0x20, RZ ;  /* 0x000000207102a824 */ /* 0x000fe200078e00ff */
[----:B------:R-:W-:Y:S01]  /*6f60*/  @!P2 LEA R188, P0, R172, c[0x0][0x1f8], 0x1 ;  /* 0x00007e00acbcaa11 */ /* 0x000fe200078008ff */
[----:B------:R-:W-:Y:S03]  /*6f70*/  @!P2 IMAD.IADD R113, R173, 0x1, R112 ;  /* 0x00000001ad71a824 */ /* 0x000fe600078e0270 */
[-C--:B------:R-:W-:Y:S02]  /*6f80*/  @!P2 IADD3 R112, P1, R188, R2.reuse, RZ ;  /* 0x00000002bc70a210 */ /* 0x080fe40007f3e0ff */
[----:B------:R-:W-:Y:S02]  /*6f90*/  @!P2 LEA.HI.X R189, R172, c[0x0][0x1fc], R113, 0x1, P0 ;  /* 0x00007f00acbdaa11 */ /* 0x000fe400000f0c71 */
[----:B------:R-:W1:Y:S01]  /*6fa0*/  LDSM.16.M88.4 R172, [R213] ;  /* 0x00000000d5ac783b */ /* 0x000e620000000200 */
[-C--:B------:R-:W-:Y:S02]  /*6fb0*/  @!P2 IADD3 R186, P0, R112, R2.reuse, RZ ;  /* 0x0000000270baa210 */ /* 0x080fe40007f1e0ff */
[--C-:B------:R-:W-:Y:S02]  /*6fc0*/  @!P2 IMAD.X R113, R189, 0x1, R0.reuse, P1 ;  /* 0x00000001bd71a824 */ /* 0x100fe400008e0600 */
[-C--:B------:R-:W-:Y:S02]  /*6fd0*/  @!P2 IADD3 R184, P1, R186, R2.reuse, RZ ;  /* 0x00000002bab8a210 */ /* 0x080fe40007f3e0ff */
[--C-:B------:R-:W-:Y:S01]  /*6fe0*/  @!P2 IMAD.X R187, R113, 0x1, R0.reuse, P0 ;  /* 0x0000000171bba824 */ /* 0x100fe200000e0600 */
[----:B------:R-:W-:Y:S01]  /*6ff0*/  @!PT LDS RZ, [RZ] ;  /* 0x00000000fffff984 */ /* 0x000fe20000000800 */
[----:B------:R-:W-:Y:S01]  /*7000*/  @!PT LDS RZ, [RZ] ;  /* 0x00000000fffff984 */ /* 0x000fe20000000800 */
[----:B------:R-:W-:Y:S01]  /*7010*/  @!PT LDS RZ, [RZ] ;  /* 0x00000000fffff984 */ /* 0x000fe20000000800 */
[----:B------:R2:W-:Y:S03]  /*7020*/  @!P2 LDGSTS.E.BYPASS.LTC128B.128 [R216+0x100], [R188.64], !P6 ;  /* 0x00100000bcd8afae */ /* 0x0005e6000f101d48 */
[--C-:B------:R-:W-:Y:S05]  /*7030*/  @!P2 IMAD.X R185, R187, 0x1, R0.reuse, P1 ;  /* 0x00000001bbb9a824 */ /* 0x100fea00008e0600 */
[----:B------:R4:W-:Y:S08]  /*7040*/  @!P2 LDGSTS.E.BYPASS.LTC128B.128 [R216+0x900], [R112.64], !P6 ;  /* 0x0090000070d8afae */ /* 0x0009f0000f101d48 */
[----:B------:R5:W-:Y:S08]  /*7050*/  @!P2 LDGSTS.E.BYPASS.LTC128B.128 [R216+0x1100], [R186.64], !P6 ;  /* 0x01100000bad8afae */ /* 0x000bf0000f101d48 */
[----:B------:R5:W-:Y:S01]  /*7060*/  @!P2 LDGSTS.E.BYPASS.LTC128B.128 [R216+0x1900], [R184.64], !P6 ;  /* 0x01900000b8d8afae */ /* 0x000be2000f101d48 */
[----:B--2---:R-:W-:Y:S01]  /*7070*/  @!P2 IADD3 R188, P0, R184, R2, RZ ;  /* 0x00000002b8bca210 */ /* 0x004fe20007f1e0ff */
[-C--:B-1----:R-:W-:Y:S04]  /*7080*/  HMMA.16816.F32.BF16 R36, R160, R172.reuse, R36 ;  /* 0x000000aca024723c */ /* 0x082fe80000041824 */
[----:B------:R-:W-:Y:S02]  /*7090*/  @!P2 IMAD.X R189, R185, 0x1, R0, P0 ;  /* 0x00000001b9bda824 */ /* 0x000fe400000e0600 */
[----:B------:R1:W3:Y:S02]  /*70a0*/  LDL R0, [R1+0x14] ;  /* 0x0000140001007983 */ /* 0x0002e40000100800 */
[C---:B------:R-:W-:Y:S02]  /*70b0*/  HMMA.16816.F32.BF16 R40, R168.reuse, R172, R40 ;  /* 0x000000aca828723c */ /* 0x040fe40000041828 */
[----:B------:R2:W-:Y:S06]  /*70c0*/  @!P2 LDGSTS.E.BYPASS.LTC128B.128 [R216+0x2100], [R188.64], !P6 ;  /* 0x02100000bcd8afae */ /* 0x0005ec000f101d48 */
[-C--:B------:R-:W-:Y:S02]  /*70d0*/  HMMA.16816.F32.BF16 R44, R168, R174.reuse, R44 ;  /* 0x000000aea82c723c */ /* 0x080fe4000004182c */
[----:B------:R-:W-:Y:S06]  /*70e0*/  LDSM.16.M88.4 R164, [R207+0x2000] ;  /* 0x00200000cfa4783b */ /* 0x000fec0000000200 */
[C---:B------:R-:W-:Y:S02]  /*70f0*/  HMMA.16816.F32.BF16 R48, R160.reuse, R174, R48 ;  /* 0x000000aea030723c */ /* 0x040fe40000041830 */
[----:B------:R-:W0:Y:S06]  /*7100*/  LDGDEPBAR ;  /* 0x00000000000079af */ /* 0x000e2c0000000000 */
[-C--:B------:R-:W-:Y:S02]  /*7110*/  HMMA.16816.F32.BF16 R52, R160, R176.reuse, R52 ;  /* 0x000000b0a034723c */ /* 0x080fe40000041834 */
[----:B-----5:R-:W-:Y:S06]  /*7120*/  LDSM.16.M88.4 R184, [R207] ;  /* 0x00000000cfb8783b */ /* 0x020fec0000000200 */
[C---:B------:R-:W-:Y:S02]  /*7130*/  HMMA.16816.F32.BF16 R56, R168.reuse, R176, R56 ;  /* 0x000000b0a838723c */ /* 0x040fe40000041838 */
[----:B--2---:R-:W2:Y:S06]  /*7140*/  LDSM.16.M88.4 R188, [R205] ;  /* 0x00000000cdbc783b */ /* 0x004eac0000000200 */
[-C--:B------:R-:W-:Y:S02]  /*7150*/  HMMA.16816.F32.BF16 R60, R168, R178.reuse, R60 ;  /* 0x000000b2a83c723c */ /* 0x080fe4000004183c */
[----:B------:R-:W5:Y:S06]  /*7160*/  LDSM.16.M88.4 R156, [R205+0x800] ;  /* 0x00080000cd9c783b */ /* 0x000f6c0000000200 */
[C---:B------:R-:W-:Y:S02]  /*7170*/  HMMA.16816.F32.BF16 R64, R160.reuse, R178, R64 ;  /* 0x000000b2a040723c */ /* 0x040fe40000041840 */
[----:B------:R-:W-:Y:S06]  /*7180*/  LDSM.16.M88.4 R172, [R205+0x2000] ;  /* 0x00200000cdac783b */ /* 0x000fec0000000200 */
[-C--:B------:R-:W-:Y:S02]  /*7190*/  HMMA.16816.F32.BF16 R68, R160, R180.reuse, R68 ;  /* 0x000000b4a044723c */ /* 0x080fe40000041844 */
[----:B------:R-:W-:Y:S06]  /*71a0*/  LDSM.16.M88.4 R176, [R208] ;  /* 0x00000000d0b0783b */ /* 0x000fec0000000200 */
[C---:B------:R-:W-:Y:S02]  /*71b0*/  HMMA.16816.F32.BF16 R72, R168.reuse, R180, R72 ;  /* 0x000000b4a848723c */ /* 0x040fe40000041848 */
[----:B------:R-:W-:Y:S06]  /*71c0*/  LDSM.16.M88.4 R192, [R208+0x2000] ;  /* 0x00200000d0c0783b */ /* 0x000fec0000000200 */
[-C--:B------:R-:W-:Y:S02]  /*71d0*/  HMMA.16816.F32.BF16 R76, R168, R182.reuse, R76 ;  /* 0x000000b6a84c723c */ /* 0x080fe4000004184c */
[----:B------:R-:W-:Y:S06]  /*71e0*/  LDSM.16.M88.4 R168, [R205+0x1800] ;  /* 0x00180000cda8783b */ /* 0x000fec0000000200 */
[----:B------:R-:W-:Y:S02]  /*71f0*/  HMMA.16816.F32.BF16 R80, R160, R182, R80 ;  /* 0x000000b6a050723c */ /* 0x000fe40000041850 */
[----:B------:R-:W1:Y:S06]  /*7200*/  LDSM.16.M88.4 R160, [R205+0x1000] ;  /* 0x00100000cda0783b */ /* 0x000e6c0000000200 */
[-C--:B--2---:R-:W-:Y:S02]  /*7210*/  HMMA.16816.F32.BF16 R4, R184, R188.reuse, R4 ;  /* 0x000000bcb804723c */ /* 0x084fe40000041804 */
[----:B------:R-:W2:Y:S06]  /*7220*/  LDSM.16.M88.4 R180, [R202] ;  /* 0x00000000cab4783b */ /* 0x000eac0000000200 */
        /* <DEDUP_REMOVED lines=18> */
[-C--:B------:R-:W-:Y:S08]  /*7350*/  HMMA.16816.F32.BF16 R68, R184, R172.reuse, R68 ;  /* 0x000000acb844723c */ /* 0x080ff00000041844 */
[C---:B------:R-:W-:Y:S08]  /*7360*/  HMMA.16816.F32.BF16 R72, R164.reuse, R172, R72 ;  /* 0x000000aca448723c */ /* 0x040ff00000041848 */
[-C--:B------:R-:W-:Y:S08]  /*7370*/  HMMA.16816.F32.BF16 R76, R164, R174.reuse, R76 ;  /* 0x000000aea44c723c */ /* 0x080ff0000004184c */
[----:B------:R-:W-:Y:S08]  /*7380*/  HMMA.16816.F32.BF16 R80, R184, R174, R80 ;  /* 0x000000aeb850723c */ /* 0x000ff00000041850 */
[-C--:B--2---:R-:W-:Y:S08]  /*7390*/  HMMA.16816.F32.BF16 R4, R176, R180.reuse, R4 ;  /* 0x000000b4b004723c */ /* 0x084ff00000041804 */
[C---:B------:R-:W-:Y:S08]  /*73a0*/  HMMA.16816.F32.BF16 R8, R192.reuse, R180, R8 ;  /* 0x000000b4c008723c */ /* 0x040ff00000041808 */
[-C--:B------:R-:W-:Y:S08]  /*73b0*/  HMMA.16816.F32.BF16 R12, R192, R182.reuse, R12 ;  /* 0x000000b6c00c723c */ /* 0x080ff0000004180c */
[C---:B------:R-:W-:Y:S08]  /*73c0*/  HMMA.16816.F32.BF16 R16, R176.reuse, R182, R16 ;  /* 0x000000b6b010723c */ /* 0x040ff00000041810 */
[-C--:B------:R-:W-:Y:S08]  /*73d0*/  HMMA.16816.F32.BF16 R20, R176, R188.reuse, R20 ;  /* 0x000000bcb014723c */ /* 0x080ff00000041814 */
[C---:B------:R-:W-:Y:S08]  /*73e0*/  HMMA.16816.F32.BF16 R24, R192.reuse, R188, R24 ;  /* 0x000000bcc018723c */ /* 0x040ff00000041818 */
[-C--:B------:R-:W-:Y:S04]  /*73f0*/  HMMA.16816.F32.BF16 R28, R192, R190.reuse, R28 ;  /* 0x000000bec01c723c */ /* 0x080fe8000004181c */
[----:B---3--:R-:W-:Y:S04]  /*7400*/  @P4 IMAD.MOV.U32 R0, RZ, RZ, R118 ;  /* 0x000000ffff004224 */ /* 0x008fe800078e0076 */
[C---:B------:R-:W-:Y:S01]  /*7410*/  HMMA.16816.F32.BF16 R32, R176.reuse, R190, R32 ;  /* 0x000000beb020723c */ /* 0x040fe20000041820 */
[----:B------:R-:W-:Y:S07]  /*7420*/  SHFL.IDX PT, R118, R0, 0x2, 0x1c1f ;  /* 0x005c1f0000767f89 */ /* 0x000fee00000e0000 */
[-C--:B-----5:R-:W-:Y:S01]  /*7430*/  HMMA.16816.F32.BF16 R36, R176, R156.reuse, R36 ;  /* 0x0000009cb024723c */ /* 0x0a0fe20000041824 */
[----:B----4-:R-:W2:Y:S07]  /*7440*/  SHFL.IDX PT, R112, R0, RZ, 0x1c1f ;  /* 0x001c1fff00707589 */ /* 0x010eae00000e0000 */
[C---:B------:R-:W-:Y:S01]  /*7450*/  HMMA.16816.F32.BF16 R40, R192.reuse, R156, R40 ;  /* 0x0000009cc028723c */ /* 0x040fe20000041828 */
[----:B------:R-:W-:Y:S07]  /*7460*/  SHFL.IDX PT, R114, R0, 0x3, 0x1c1f ;  /* 0x007c1f0000727f89 */ /* 0x000fee00000e0000 */
[-C--:B------:R-:W-:Y:S01]  /*7470*/  HMMA.16816.F32.BF16 R44, R192, R158.reuse, R44 ;  /* 0x0000009ec02c723c */ /* 0x080fe2000004182c */
[----:B------:R3:W4:Y:S07]  /*7480*/  SHFL.IDX PT, R2, R0, 0x1, 0x1c1f ;  /* 0x003c1f0000027f89 */ /* 0x00072e00000e0000 */
[C---:B------:R-:W-:Y:S08]  /*7490*/  HMMA.16816.F32.BF16 R48, R176.reuse, R158, R48 ;  /* 0x0000009eb030723c */ /* 0x040ff00000041830 */
[-C--:B-1----:R-:W-:Y:S04]  /*74a0*/  HMMA.16816.F32.BF16 R52, R176, R160.reuse, R52 ;  /* 0x000000a0b034723c */ /* 0x082fe80000041834 */
[----:B---3--:R-:W-:Y:S04]  /*74b0*/  IMAD R0, R196, -0x50, RZ ;  /* 0xffffffb0c4007824 */ /* 0x008fe800078e02ff */
[C---:B------:R-:W-:Y:S04]  /*74c0*/  HMMA.16816.F32.BF16 R56, R192.reuse, R160, R56 ;  /* 0x000000a0c038723c */ /* 0x040fe80000041838 */
[----:B------:R-:W-:Y:S04]  /*74d0*/  IADD3 R0, -R199, 0x1, R0 ;  /* 0x00000001c7007810 */ /* 0x000fe80007ffe100 */
[----:B------:R-:W-:Y:S01]  /*74e0*/  IADD3 R113, -R197, R0, R198 ;  /* 0x00000000c5717210 */ /* 0x000fe20007ffe1c6 */
[-C--:B------:R-:W-:Y:S04]  /*74f0*/  HMMA.16816.F32.BF16 R60, R192, R162.reuse, R60 ;  /* 0x000000a2c03c723c */ /* 0x080fe8000004183c */
[C---:B--2---:R-:W-:Y:S02]  /*7500*/  IMAD.IADD R112, R113.reuse, 0x1, R112 ;  /* 0x0000000171707824 */ /* 0x044fe400078e0270 */
[C---:B----4-:R-:W-:Y:S02]  /*7510*/  IMAD.IADD R2, R113.reuse, 0x1, R2 ;  /* 0x0000000171027824 */ /* 0x050fe400078e0202 */
[C---:B------:R-:W-:Y:S04]  /*7520*/  HMMA.16816.F32.BF16 R64, R176.reuse, R162, R64 ;  /* 0x000000a2b040723c */ /* 0x040fe80000041840 */
[C---:B------:R-:W-:Y:S01]  /*7530*/  ISETP.GT.AND P3, PT, R112.reuse, RZ, PT ;  /* 0x000000ff7000720c */ /* 0x040fe20003f64270 */
[C---:B------:R-:W-:Y:S01]  /*7540*/  IMAD.IADD R0, R113.reuse, 0x1, R118 ;  /* 0x0000000171007824 */ /* 0x040fe200078e0276 */
[----:B------:R-:W-:Y:S01]  /*7550*/  ISETP.GT.AND P2, PT, R112, 0x1, PT ;  /* 0x000000017000780c */ /* 0x000fe20003f44270 */
[----:B------:R-:W-:Y:S01]  /*7560*/  IMAD.IADD R113, R113, 0x1, R114 ;  /* 0x0000000171717824 */ /* 0x000fe200078e0272 */
[C---:B------:R-:W-:Y:S02]  /*7570*/  ISETP.GT.AND P1, PT, R2.reuse, RZ, PT ;  /* 0x000000ff0200720c */ /* 0x040fe40003f24270 */
[----:B------:R-:W-:Y:S02]  /*7580*/  ISETP.GT.AND P0, PT, R2, 0x1, PT ;  /* 0x000000010200780c */ /* 0x000fe40003f04270 */
[----:B------:R-:W-:Y:S02]  /*7590*/  FSEL R156, R4, -INF , P3 ;  /* 0xff800000049c7808 */ /* 0x000fe40001800000 */
[----:B------:R-:W-:Y:S02]  /*75a0*/  FSEL R157, R5, -INF , P2 ;  /* 0xff800000059d7808 */ /* 0x000fe40001000000 */
[----:B------:R-:W-:Y:S02]  /*75b0*/  FSEL R165, R6, -INF , P1 ;  /* 0xff80000006a57808 */ /* 0x000fe40000800000 */
[----:B------:R-:W-:Y:S02]  /*75c0*/  FSEL R164, R7, -INF , P0 ;  /* 0xff80000007a47808 */ /* 0x000fe40000000000 */
[----:B------:R-:W1:Y:S01]  /*75d0*/  LDSM.16.M88.4 R4, [R202+0x2000] ;  /* 0x00200000ca04783b */ /* 0x000e620000000200 */
[----:B------:R-:W-:Y:S01]  /*75e0*/  ISETP.GT.AND P3, PT, R0, RZ, PT ;  /* 0x000000ff0000720c */ /* 0x000fe20003f64270 */
[----:B------:R-:W-:Y:S04]  /*75f0*/  DEPBAR.LE SB0, 0x0 ;  /* 0x000080000000791a */ /* 0x000fe80000000000 */
[----:B------:R-:W-:Y:S02]  /*7600*/  FSEL R166, R8, -INF , P3 ;  /* 0xff80000008a67808 */ /* 0x000fe40001800000 */
[----:B------:R-:W-:Y:S01]  /*7610*/  BAR.SYNC.DEFER_BLOCKING 0x0 ;  /* 0x0000000000007b1d */ /* 0x000fe20000010000 */
[C---:B------:R-:W-:Y:S02]  /*7620*/  ISETP.GT.AND P2, PT, R0.reuse, 0x1, PT ;  /* 0x000000010000780c */ /* 0x040fe40003f44270 */
[C---:B------:R-:W-:Y:S02]  /*7630*/  ISETP.GT.AND P3, PT, R0.reuse, 0x8, PT ;  /* 0x000000080000780c */ /* 0x040fe40003f64270 */
[----:B------:R-:W-:Y:S02]  /*7640*/  FSEL R167, R9, -INF , P2 ;  /* 0xff80000009a77808 */ /* 0x000fe40001000000 */
[----:B------:R-:W-:Y:S02]  /*7650*/  ISETP.GT.AND P2, PT, R0, 0x9, PT ;  /* 0x000000090000780c */ /* 0x000fe40003f44270 */
[----:B------:R-:W-:Y:S02]  /*7660*/  FMNMX.FTZ R8, R156, R3, !PT ;  /* 0x000000039c087209 */ /* 0x000fe40007810000 */
[----:B------:R-:W-:Y:S02]  /*7670*/  FSEL R158, R12, -INF , P3 ;  /* 0xff8000000c9e7808 */ /* 0x000fe40001800000 */
[----:B------:R-:W-:Y:S02]  /*7680*/  ISETP.GT.AND P3, PT, R112, 0x8, PT ;  /* 0x000000087000780c */ /* 0x000fe40003f64270 */
[----:B------:R-:W-:Y:S02]  /*7690*/  FSEL R159, R13, -INF , P2 ;  /* 0xff8000000d9f7808 */ /* 0x000fe40001000000 */
[----:B------:R-:W-:Y:S02]  /*76a0*/  FSEL R9, R16, -INF , P3 ;  /* 0xff80000010097808 */ /* 0x000fe40001800000 */
[C---:B------:R-:W-:Y:S02]  /*76b0*/  ISETP.GT.AND P2, PT, R112.reuse, 0x9, PT ;  /* 0x000000097000780c */ /* 0x040fe40003f44270 */
[----:B------:R-:W-:Y:S02]  /*76c0*/  FMNMX.FTZ R8, R157, R8, !PT ;  /* 0x000000089d087209 */ /* 0x000fe40007810000 */
[----:B------:R-:W-:Y:S02]  /*76d0*/  ISETP.GT.AND P3, PT, R112, 0x10, PT ;  /* 0x000000107000780c */ /* 0x000fe40003f64270 */
[C---:B------:R-:W-:Y:S02]  /*76e0*/  ISETP.GT.AND P1, PT, R113.reuse, RZ, PT ;  /* 0x000000ff7100720c */ /* 0x040fe40003f24270 */
[----:B------:R-:W-:Y:S02]  /*76f0*/  ISETP.GT.AND P0, PT, R113, 0x1, PT ;  /* 0x000000017100780c */ /* 0x000fe40003f04270 */
[----:B------:R-:W-:Y:S02]  /*7700*/  FSEL R16, R20, -INF , P3 ;  /* 0xff80000014107808 */ /* 0x000fe40001800000 */
[----:B------:R-:W-:Y:S01]  /*7710*/  FSEL R171, R10, -INF , P1 ;  /* 0xff8000000aab7808 */ /* 0x000fe20000800000 */
[-C--:B-1----:R-:W-:Y:S05]  /*7720*/  HMMA.16816.F32.BF16 R68, R176, R4.reuse, R68 ;  /* 0x00000004b044723c */ /* 0x082fea0000041844 */
[----:B------:R-:W-:Y:S02]  /*7730*/  FSEL R10, R17, -INF , P2 ;  /* 0xff800000110a7808 */ /* 0x000fe40001000000 */
[----:B------:R-:W-:Y:S01]  /*7740*/  ISETP.GT.AND P2, PT, R112, 0x11, PT ;  /* 0x000000117000780c */ /* 0x000fe20003f44270 */
[C---:B------:R-:W-:Y:S04]  /*7750*/  HMMA.16816.F32.BF16 R72, R192.reuse, R4, R72 ;  /* 0x00000004c048723c */ /* 0x040fe80000041848 */
[----:B------:R-:W-:Y:S02]  /*7760*/  FSEL R170, R11, -INF , P0 ;  /* 0xff8000000baa7808 */ /* 0x000fe40000000000 */
[----:B------:R-:W-:Y:S02]  /*7770*/  ISETP.GT.AND P0, PT, R113, 0x9, PT ;  /* 0x000000097100780c */ /* 0x000fe40003f04270 */
[----:B------:R-:W-:Y:S01]  /*7780*/  FMNMX.FTZ R4, R9, R8, !PT ;  /* 0x0000000809047209 */ /* 0x000fe20007810000 */
[-C--:B------:R-:W-:Y:S03]  /*7790*/  HMMA.16816.F32.BF16 R76, R192, R6.reuse, R76 ;  /* 0x00000006c04c723c */ /* 0x080fe6000004184c */
[----:B------:R-:W-:Y:S02]  /*77a0*/  ISETP.GT.AND P3, PT, R0, 0x10, PT ;  /* 0x000000100000780c */ /* 0x000fe40003f64270 */
[----:B------:R-:W-:Y:S02]  /*77b0*/  FSEL R168, R15, -INF , P0 ;  /* 0xff8000000fa87808 */ /* 0x000fe40000000000 */
[----:B------:R-:W-:Y:S01]  /*77c0*/  FSEL R15, R21, -INF , P2 ;  /* 0xff800000150f7808 */ /* 0x000fe20001000000 */
[----:B------:R-:W-:Y:S04]  /*77d0*/  HMMA.16816.F32.BF16 R80, R176, R6, R80 ;  /* 0x00000006b050723c */ /* 0x000fe80000041850 */
[----:B------:R-:W-:Y:S02]  /*77e0*/  ISETP.GT.AND P0, PT, R2, 0x9, PT ;  /* 0x000000090200780c */ /* 0x000fe40003f04270 */
[----:B------:R-:W-:Y:S02]  /*77f0*/  FSEL R160, R24, -INF , P3 ;  /* 0xff80000018a07808 */ /* 0x000fe40001800000 */
[----:B------:R-:W-:Y:S02]  /*7800*/  FMNMX.FTZ R4, R10, R4, !PT ;  /* 0x000000040a047209 */ /* 0x000fe40007810000 */
[C---:B------:R-:W-:Y:S02]  /*7810*/  ISETP.GT.AND P2, PT, R0.reuse, 0x11, PT ;  /* 0x000000110000780c */ /* 0x040fe40003f44270 */
[----:B------:R-:W-:Y:S02]  /*7820*/  ISETP.GT.AND P3, PT, R0, 0x18, PT ;  /* 0x000000180000780c */ /* 0x000fe40003f64270 */
[----:B------:R-:W-:Y:S02]  /*7830*/  FSEL R12, R19, -INF , P0 ;  /* 0xff800000130c7808 */ /* 0x000fe40000000000 */
[----:B------:R-:W-:Y:S02]  /*7840*/  ISETP.GT.AND P0, PT, R2, 0x11, PT ;  /* 0x000000110200780c */ /* 0x000fe40003f04270 */
[----:B------:R-:W-:Y:S02]  /*7850*/  FSEL R25, R25, -INF , P2 ;  /* 0xff80000019197808 */ /* 0x000fe40001000000 */
[----:B------:R-:W-:Y:S02]  /*7860*/  FSEL R28, R28, -INF , P3 ;  /* 0xff8000001c1c7808 */ /* 0x000fe40001800000 */
[----:B------:R-:W-:Y:S02]  /*7870*/  ISETP.GT.AND P3, PT, R112, 0x18, PT ;  /* 0x000000187000780c */ /* 0x000fe40003f64270 */
[----:B------:R-:W-:Y:S02]  /*7880*/  FMNMX.FTZ R4, R16, R4, !PT ;  /* 0x0000000410047209 */ /* 0x000fe40007810000 */
[----:B------:R-:W-:Y:S02]  /*7890*/  ISETP.GT.AND P1, PT, R113, 0x8, PT ;  /* 0x000000087100780c */ /* 0x000fe40003f24270 */
[----:B------:R-:W-:Y:S02]  /*78a0*/  ISETP.GT.AND P2, PT, R0, 0x19, PT ;  /* 0x000000190000780c */ /* 0x000fe40003f44270 */
[----:B------:R-:W-:Y:S02]  /*78b0*/  FSEL R19, R23, -INF , P0 ;  /* 0xff80000017137808 */ /* 0x000fe40000000000 */
[----:B------:R-:W-:Y:S02]  /*78c0*/  FSEL R169, R14, -INF , P1 ;  /* 0xff8000000ea97808 */ /* 0x000fe40000800000 */
[----:B------:R-:W-:Y:S02]  /*78d0*/  FSEL R14, R32, -INF , P3 ;  /* 0xff800000200e7808 */ /* 0x000fe40001800000 */
[----:B------:R-:W-:Y:S02]  /*78e0*/  ISETP.GT.AND P1, PT, R2, 0x8, PT ;  /* 0x000000080200780c */ /* 0x000fe40003f24270 */
[----:B------:R-:W-:Y:S02]  /*78f0*/  ISETP.GT.AND P0, PT, R113, 0x11, PT ;  /* 0x000000117100780c */ /* 0x000fe40003f04270 */
[----:B------:R-:W-:Y:S02]  /*7900*/  FSEL R29, R29, -INF , P2 ;  /* 0xff8000001d1d7808 */ /* 0x000fe40001000000 */
[C---:B------:R-:W-:Y:S02]  /*7910*/  ISETP.GT.AND P2, PT, R112.reuse, 0x19, PT ;  /* 0x000000197000780c */ /* 0x040fe40003f44270 */
[----:B------:R-:W-:Y:S02]  /*7920*/  FMNMX.FTZ R4, R15, R4, !PT ;  /* 0x000000040f047209 */ /* 0x000fe40007810000 */
[----:B------:R-:W-:Y:S02]  /*7930*/  FSEL R172, R27, -INF , P0 ;  /* 0xff8000001bac7808 */ /* 0x000fe40000000000 */
[----:B------:R-:W-:Y:S02]  /*7940*/  FSEL R13, R33, -INF , P2 ;  /* 0xff800000210d7808 */ /* 0x000fe40001000000 */
[----:B------:R-:W-:Y:S02]  /*7950*/  ISETP.GT.AND P3, PT, R112, 0x20, PT ;  /* 0x000000207000780c */ /* 0x000fe40003f64270 */
[----:B------:R-:W-:Y:S02]  /*7960*/  FSEL R11, R18, -INF , P1 ;  /* 0xff800000120b7808 */ /* 0x000fe40000800000 */
[----:B------:R-:W-:Y:S02]  /*7970*/  ISETP.GT.AND P1, PT, R2, 0x10, PT ;  /* 0x000000100200780c */ /* 0x000fe40003f24270 */
[----:B------:R-:W-:Y:S02]  /*7980*/  ISETP.GT.AND P0, PT, R113, 0x19, PT ;  /* 0x000000197100780c */ /* 0x000fe40003f04270 */
[----:B------:R-:W-:Y:S02]  /*7990*/  FMNMX.FTZ R4, R14, R4, !PT ;  /* 0x000000040e047209 */ /* 0x000fe40007810000 */
[----:B------:R-:W-:Y:S02]  /*79a0*/  FSEL R17, R22, -INF , P1 ;  /* 0xff80000016117808 */ /* 0x000fe40000800000 */
[----:B------:R-:W-:Y:S02]  /*79b0*/  FSEL R173, R36, -INF , P3 ;  /* 0xff80000024ad7808 */ /* 0x000fe40001800000 */
[----:B------:R-:W-:Y:S02]  /*79c0*/  FSEL R181, R31, -INF , P0 ;  /* 0xff8000001fb57808 */ /* 0x000fe40000000000 */
[----:B------:R-:W-:Y:S02]  /*79d0*/  ISETP.GT.AND P2, PT, R112, 0x21, PT ;  /* 0x000000217000780c */ /* 0x000fe40003f44270 */
[C---:B------:R-:W-:Y:S02]  /*79e0*/  ISETP.GT.AND P0, PT, R2.reuse, 0x19, PT ;  /* 0x000000190200780c */ /* 0x040fe40003f04270 */
[----:B------:R-:W-:Y:S02]  /*79f0*/  FMNMX.FTZ R4, R13, R4, !PT ;  /* 0x000000040d047209 */ /* 0x000fe40007810000 */
[----:B------:R-:W-:Y:S02]  /*7a00*/  ISETP.GT.AND P1, PT, R113, 0x10, PT ;  /* 0x000000107100780c */ /* 0x000fe40003f24270 */
[----:B------:R-:W-:Y:S02]  /*7a10*/  FSEL R180, R37, -INF , P2 ;  /* 0xff80000025b47808 */ /* 0x000fe40001000000 */
[----:B------:R-:W-:Y:S02]  /*7a20*/  FSEL R24, R35, -INF , P0 ;  /* 0xff80000023187808 */ /* 0x000fe40000000000 */
[----:B------:R-:W-:Y:S02]  /*7a30*/  ISETP.GT.AND P0, PT, R2, 0x21, PT ;  /* 0x000000210200780c */ /* 0x000fe40003f04270 */
[----:B------:R-:W-:Y:S02]  /*7a40*/  FSEL R161, R26, -INF , P1 ;  /* 0xff8000001aa17808 */ /* 0x000fe40000800000 */
[----:B------:R-:W-:Y:S02]  /*7a50*/  ISETP.GT.AND P5, PT, R112, 0x28, PT ;  /* 0x000000287000780c */ /* 0x000fe40003fa4270 */
[----:B------:R-:W-:Y:S02]  /*7a60*/  ISETP.GT.AND P1, PT, R113, 0x18, PT ;  /* 0x000000187100780c */ /* 0x000fe40003f24270 */
[----:B------:R-:W-:Y:S02]  /*7a70*/  ISETP.GT.AND P2, PT, R0, 0x21, PT ;  /* 0x000000210000780c */ /* 0x000fe40003f44270 */
[----:B------:R-:W-:Y:S02]  /*7a80*/  FMNMX.FTZ R4, R173, R4, !PT ;  /* 0x00000004ad047209 */ /* 0x000fe40007810000 */
[----:B------:R-:W-:Y:S02]  /*7a90*/  FSEL R183, R39, -INF , P0 ;  /* 0xff80000027b77808 */ /* 0x000fe40000000000 */
[----:B------:R-:W-:Y:S02]  /*7aa0*/  ISETP.GT.AND P0, PT, R113, 0x21, PT ;  /* 0x000000217100780c */ /* 0x000fe40003f04270 */
[----:B------:R-:W-:Y:S02]  /*7ab0*/  FSEL R188, R41, -INF , P2 ;  /* 0xff80000029bc7808 */ /* 0x000fe40001000000 */
[----:B------:R-:W-:Y:S02]  /*7ac0*/  FSEL R162, R48, -INF , P5 ;  /* 0xff80000030a27808 */ /* 0x000fe40002800000 */
[----:B------:R-:W-:Y:S02]  /*7ad0*/  FSEL R174, R30, -INF , P1 ;  /* 0xff8000001eae7808 */ /* 0x000fe40000800000 */
[----:B------:R-:W-:Y:S02]  /*7ae0*/  ISETP.GT.AND P1, PT, R2, 0x18, PT ;  /* 0x000000180200780c */ /* 0x000fe40003f24270 */
[----:B------:R-:W-:Y:S02]  /*7af0*/  ISETP.GT.AND P2, PT, R112, 0x29, PT ;  /* 0x000000297000780c */ /* 0x000fe40003f44270 */
[----:B------:R-:W-:Y:S02]  /*7b00*/  FMNMX.FTZ R4, R180, R4, !PT ;  /* 0x00000004b4047209 */ /* 0x000fe40007810000 */
[----:B------:R-:W-:Y:S02]  /*7b10*/  FSEL R18, R34, -INF , P1 ;  /* 0xff80000022127808 */ /* 0x000fe40000800000 */
[----:B------:R-:W-:Y:S02]  /*7b20*/  ISETP.GT.AND P1, PT, R2, 0x20, PT ;  /* 0x000000200200780c */ /* 0x000fe40003f24270 */
[----:B------:R-:W-:Y:S02]  /*7b30*/  FSEL R192, R43, -INF , P0 ;  /* 0xff8000002bc07808 */ /* 0x000fe40000000000 */
[----:B------:R-:W-:Y:S02]  /*7b40*/  ISETP.GT.AND P0, PT, R112, 0x30, PT ;  /* 0x000000307000780c */ /* 0x000fe40003f04270 */
[----:B------:R-:W-:Y:S02]  /*7b50*/  FSEL R163, R49, -INF , P2 ;  /* 0xff80000031a37808 */ /* 0x000fe40001000000 */
        /* <DEDUP_REMOVED lines=19> */
[----:B------:R-:W-:Y:S02]  /*7c90*/  FMNMX.FTZ R4, R217, R4, !PT ;  /* 0x00000004d9047209 */ /* 0x000fe40007810000 */
[----:B------:R-:W-:Y:S02]  /*7ca0*/  FMNMX.FTZ R5, R165, R115, !PT ;  /* 0x00000073a5057209 */ /* 0x000fe40007810000 */
[----:B------:R-:W-:Y:S02]  /*7cb0*/  FSEL R224, R65, -INF , P2 ;  /* 0xff80000041e07808 */ /* 0x000fe40001000000 */
[----:B------:R-:W-:Y:S02]  /*7cc0*/  FSEL R189, R46, -INF , P1 ;  /* 0xff8000002ebd7808 */ /* 0x000fe40000800000 */
[----:B------:R-:W-:Y:S02]  /*7cd0*/  ISETP.GT.AND P1, PT, R112, 0x40, PT ;  /* 0x000000407000780c */ /* 0x000fe40003f24270 */
[----:B------:R-:W-:Y:S02]  /*7ce0*/  FMNMX.FTZ R4, R220, R4, !PT ;  /* 0x00000004dc047209 */ /* 0x000fe40007810000 */
[----:B------:R-:W-:Y:S02]  /*7cf0*/  FMNMX.FTZ R5, R164, R5, !PT ;  /* 0x00000005a4057209 */ /* 0x000fe40007810000 */
[----:B------:R-:W-:Y:S02]  /*7d00*/  FSEL R244, R68, -INF , P1 ;  /* 0xff80000044f47808 */ /* 0x000fe40000800000 */
[----:B------:R-:W-:Y:S02]  /*7d10*/  ISETP.GT.AND P5, PT, R112, 0x41, PT ;  /* 0x000000417000780c */ /* 0x000fe40003fa4270 */
[----:B------:R-:W-:Y:S02]  /*7d20*/  FMNMX.FTZ R4, R224, R4, !PT ;  /* 0x00000004e0047209 */ /* 0x000fe40007810000 */
[----:B------:R-:W-:Y:S02]  /*7d30*/  FMNMX.FTZ R5, R11, R5, !PT ;  /* 0x000000050b057209 */ /* 0x000fe40007810000 */
[----:B------:R-:W-:Y:S02]  /*7d40*/  ISETP.GT.AND P3, PT, R112, 0x48, PT ;  /* 0x000000487000780c */ /* 0x000fe40003f64270 */
[----:B------:R-:W-:Y:S02]  /*7d50*/  FSEL R249, R69, -INF , P5 ;  /* 0xff80000045f97808 */ /* 0x000fe40002800000 */
[----:B------:R-:W-:Y:S02]  /*7d60*/  FMNMX.FTZ R4, R244, R4, !PT ;  /* 0x00000004f4047209 */ /* 0x000fe40007810000 */
[----:B------:R-:W-:Y:S02]  /*7d70*/  FMNMX.FTZ R5, R12, R5, !PT ;  /* 0x000000050c057209 */ /* 0x000fe40007810000 */
[----:B------:R-:W-:Y:S02]  /*7d80*/  FSEL R252, R80, -INF , P3 ;  /* 0xff80000050fc7808 */ /* 0x000fe40001800000 */
[----:B------:R-:W-:Y:S02]  /*7d90*/  ISETP.GT.AND P2, PT, R112, 0x49, PT ;  /* 0x000000497000780c */ /* 0x000fe40003f44270 */
[----:B------:R-:W-:Y:S02]  /*7da0*/  FMNMX.FTZ R4, R249, R4, !PT ;  /* 0x00000004f9047209 */ /* 0x000fe40007810000 */
[----:B------:R-:W-:Y:S02]  /*7db0*/  FMNMX.FTZ R5, R17, R5, !PT ;  /* 0x0000000511057209 */ /* 0x000fe40007810000 */
[----:B------:R-:W-:Y:S02]  /*7dc0*/  FSEL R250, R81, -INF , P2 ;  /* 0xff80000051fa7808 */ /* 0x000fe40001000000 */
[----:B------:R-:W-:Y:S02]  /*7dd0*/  FMNMX.FTZ R4, R252, R4, !PT ;  /* 0x00000004fc047209 */ /* 0x000fe40007810000 */
[----:B------:R-:W-:Y:S02]  /*7de0*/  FMNMX.FTZ R5, R19, R5, !PT ;  /* 0x0000000513057209 */ /* 0x000fe40007810000 */
[----:B------:R-:W-:Y:S02]  /*7df0*/  FMNMX.FTZ R4, R250, R4, !PT ;  /* 0x00000004fa047209 */ /* 0x000fe40007810000 */
[----:B------:R-:W-:Y:S02]  /*7e00*/  FMNMX.FTZ R5, R18, R5, !PT ;  /* 0x0000000512057209 */ /* 0x000fe40007810000 */
[----:B------:R-:W-:Y:S01]  /*7e10*/  ISETP.GT.AND P0, PT, R113, 0x29, PT ;  /* 0x000000297100780c */ /* 0x000fe20003f04270 */
[----:B------:R-:W1:Y:S01]  /*7e20*/  SHFL.BFLY PT, R7, R4, 0x2, 0x1f ;  /* 0x0c401f0004077f89 */ /* 0x000e6200000e0000 */
[----:B------:R-:W-:Y:S02]  /*7e30*/  FMNMX.FTZ R5, R24, R5, !PT ;  /* 0x0000000518057209 */ /* 0x000fe40007810000 */
[----:B------:R-:W-:Y:S02]  /*7e40*/  FSEL R179, R47, -INF , P0 ;  /* 0xff8000002fb37808 */ /* 0x000fe40000000000 */
[----:B------:R-:W-:Y:S02]  /*7e50*/  ISETP.GT.AND P0, PT, R2, 0x28, PT ;  /* 0x000000280200780c */ /* 0x000fe40003f04270 */
[----:B------:R-:W-:Y:S02]  /*7e60*/  FMNMX.FTZ R5, R182, R5, !PT ;  /* 0x00000005b6057209 */ /* 0x000fe40007810000 */
[C---:B------:R-:W-:Y:S02]  /*7e70*/  ISETP.GT.AND P3, PT, R2.reuse, 0x30, PT ;  /* 0x000000300200780c */ /* 0x040fe40003f64270 */
[----:B------:R-:W-:Y:S02]  /*7e80*/  ISETP.GT.AND P2, PT, R2, 0x31, PT ;  /* 0x000000310200780c */ /* 0x000fe40003f44270 */
[----:B------:R-:W-:Y:S02]  /*7e90*/  FSEL R175, R50, -INF , P0 ;  /* 0xff80000032af7808 */ /* 0x000fe40000000000 */
[C---:B------:R-:W-:Y:S02]  /*7ea0*/  ISETP.GT.AND P1, PT, R2.reuse, 0x29, PT ;  /* 0x000000290200780c */ /* 0x040fe40003f24270 */
[----:B------:R-:W-:Y:S02]  /*7eb0*/  ISETP.GT.AND P0, PT, R2, 0x38, PT ;  /* 0x000000380200780c */ /* 0x000fe40003f04270 */
[----:B------:R-:W-:Y:S02]  /*7ec0*/  FMNMX.FTZ R5, R183, R5, !PT ;  /* 0x00000005b7057209 */ /* 0x000fe40007810000 */
[----:B------:R-:W-:Y:S02]  /*7ed0*/  FMNMX.FTZ R6, R166, R116, !PT ;  /* 0x00000074a6067209 */ /* 0x000fe40007810000 */
[----:B------:R-:W-:Y:S02]  /*7ee0*/  FSEL R197, R54, -INF , P3 ;  /* 0xff80000036c57808 */ /* 0x000fe40001800000 */
[----:B------:R-:W-:Y:S02]  /*7ef0*/  FSEL R226, R55, -INF , P2 ;  /* 0xff80000037e27808 */ /* 0x000fe40001000000 */
[----:B------:R-:W-:Y:S02]  /*7f00*/  FSEL R176, R51, -INF , P1 ;  /* 0xff80000033b07808 */ /* 0x000fe40000800000 */
[C---:B------:R-:W-:Y:S02]  /*7f10*/  ISETP.GT.AND P1, PT, R2.reuse, 0x48, PT ;  /* 0x000000480200780c */ /* 0x040fe40003f24270 */
[C---:B------:R-:W-:Y:S02]  /*7f20*/  ISETP.GT.AND P5, PT, R2.reuse, 0x39, PT ;  /* 0x000000390200780c */ /* 0x040fe40003fa4270 */
[----:B------:R-:W-:Y:S02]  /*7f30*/  ISETP.GT.AND P2, PT, R2, 0x41, PT ;  /* 0x000000410200780c */ /* 0x000fe40003f44270 */
[----:B------:R-:W-:Y:S02]  /*7f40*/  FSEL R225, R66, -INF , P0 ;  /* 0xff80000042e17808 */ /* 0x000fe40000000000 */
[C---:B------:R-:W-:Y:S02]  /*7f50*/  ISETP.GT.AND P0, PT, R2.reuse, 0x49, PT ;  /* 0x000000490200780c */ /* 0x040fe40003f04270 */
[----:B------:R-:W-:Y:S02]  /*7f60*/  ISETP.GT.AND P3, PT, R2, 0x40, PT ;  /* 0x000000400200780c */ /* 0x000fe40003f64270 */
        /* <DEDUP_REMOVED lines=10> */
[----:B------:R-:W-:Y:S02]  /*8010*/  FSEL R228, R67, -INF , P5 ;  /* 0xff80000043e47808 */ /* 0x000fe40002800000 */
[----:B------:R-:W-:Y:S02]  /*8020*/  FMNMX.FTZ R4, R225, R4, !PT ;  /* 0x00000004e1047209 */ /* 0x000fe40007810000 */
[----:B------:R-:W-:Y:S02]  /*8030*/  FMNMX.FTZ R6, R25, R6, !PT ;  /* 0x0000000619067209 */ /* 0x000fe40007810000 */
[----:B------:R-:W-:Y:S02]  /*8040*/  FSEL R184, R70, -INF , P3 ;  /* 0xff80000046b87808 */ /* 0x000fe40001800000 */
[----:B------:R-:W-:Y:S02]  /*8050*/  FMNMX.FTZ R4, R228, R4, !PT ;  /* 0x00000004e4047209 */ /* 0x000fe40007810000 */
[----:B------:R-:W-:Y:S02]  /*8060*/  FMNMX.FTZ R5, R28, R6, !PT ;  /* 0x000000061c057209 */ /* 0x000fe40007810000 */
[----:B------:R-:W-:Y:S02]  /*8070*/  FSEL R185, R71, -INF , P2 ;  /* 0xff80000047b97808 */ /* 0x000fe40001000000 */
[----:B------:R-:W-:Y:S02]  /*8080*/  FMNMX.FTZ R4, R184, R4, !PT ;  /* 0x00000004b8047209 */ /* 0x000fe40007810000 */
        /* <DEDUP_REMOVED lines=10> */
[----:B------:R-:W-:Y:S02]  /*8130*/  FMNMX.FTZ R4, R83, R4, !PT ;  /* 0x0000000453047209 */ /* 0x000fe40007810000 */
[----:B------:R-:W-:Y:S02]  /*8140*/  ISETP.GT.AND P2, PT, R0, 0x30, PT ;  /* 0x000000300000780c */ /* 0x000fe40003f44270 */
[----:B------:R-:W-:Y:S01]  /*8150*/  FMNMX.FTZ R6, R168, R6, !PT ;  /* 0x00000006a8067209 */ /* 0x000fe20007810000 */
[----:B------:R-:W2:Y:S01]  /*8160*/  SHFL.BFLY PT, R7, R4, 0x2, 0x1f ;  /* 0x0c401f0004077f89 */ /* 0x000ea200000e0000 */
[----:B------:R-:W-:Y:S02]  /*8170*/  FMNMX.FTZ R5, R177, R5, !PT ;  /* 0x00000005b1057209 */ /* 0x000fe40007810000 */
[----:B------:R-:W-:Y:S02]  /*8180*/  ISETP.GT.AND P1, PT, R0, 0x31, PT ;  /* 0x000000310000780c */ /* 0x000fe40003f24270 */
[----:B------:R-:W-:Y:S02]  /*8190*/  FSEL R195, R56, -INF , P2 ;  /* 0xff80000038c37808 */ /* 0x000fe40001000000 */
[----:B------:R-:W-:Y:S02]  /*81a0*/  FMNMX.FTZ R6, R161, R6, !PT ;  /* 0x00000006a1067209 */ /* 0x000fe40007810000 */
[----:B------:R-:W-:Y:S02]  /*81b0*/  FMNMX.FTZ R5, R178, R5, !PT ;  /* 0x00000005b2057209 */ /* 0x000fe40007810000 */
[----:B------:R-:W-:Y:S02]  /*81c0*/  FMNMX.FTZ R6, R172, R6, !PT ;  /* 0x00000006ac067209 */ /* 0x000fe40007810000 */
[----:B------:R-:W-:Y:S02]  /*81d0*/  ISETP.GT.AND P0, PT, R0, 0x38, PT ;  /* 0x000000380000780c */ /* 0x000fe40003f04270 */
[----:B------:R-:W-:Y:S02]  /*81e0*/  FSEL R198, R57, -INF , P1 ;  /* 0xff80000039c67808 */ /* 0x000fe40000800000 */
[----:B------:R-:W-:Y:S02]  /*81f0*/  FMNMX.FTZ R5, R195, R5, !PT ;  /* 0x00000005c3057209 */ /* 0x000fe40007810000 */
[----:B------:R-:W-:Y:S02]  /*8200*/  FSEL R222, R60, -INF , P0 ;  /* 0xff8000003cde7808 */ /* 0x000fe40000000000 */
[----:B------:R-:W-:Y:S02]  /*8210*/  FMNMX.FTZ R5, R198, R5, !PT ;  /* 0x00000005c6057209 */ /* 0x000fe40007810000 */
[----:B------:R-:W-:Y:S02]  /*8220*/  FMNMX.FTZ R6, R174, R6, !PT ;  /* 0x00000006ae067209 */ /* 0x000fe40007810000 */
[C---:B------:R-:W-:Y:S02]  /*8230*/  ISETP.GT.AND P5, PT, R0.reuse, 0x39, PT ;  /* 0x000000390000780c */ /* 0x040fe40003fa4270 */
[C---:B------:R-:W-:Y:S02]  /*8240*/  ISETP.GT.AND P1, PT, R0.reuse, 0x48, PT ;  /* 0x000000480000780c */ /* 0x040fe40003f24270 */
[C---:B------:R-:W-:Y:S02]  /*8250*/  ISETP.GT.AND P0, PT, R0.reuse, 0x49, PT ;  /* 0x000000490000780c */ /* 0x040fe40003f04270 */
[C---:B------:R-:W-:Y:S02]  /*8260*/  ISETP.GT.AND P3, PT, R0.reuse, 0x40, PT ;  /* 0x000000400000780c */ /* 0x040fe40003f64270 */
[----:B------:R-:W-:Y:S02]  /*8270*/  ISETP.GT.AND P2, PT, R0, 0x41, PT ;  /* 0x000000410000780c */ /* 0x000fe40003f44270 */
[----:B------:R-:W-:Y:S02]  /*8280*/  FMNMX.FTZ R0, R222, R5, !PT ;  /* 0x00000005de007209 */ /* 0x000fe40007810000 */
[----:B------:R-:W-:Y:S02]  /*8290*/  FMNMX.FTZ R5, R181, R6, !PT ;  /* 0x00000006b5057209 */ /* 0x000fe40007810000 */
[----:B-1----:R-:W-:Y:S02]  /*82a0*/  FMNMX.FTZ R114, R2, R8, !PT ;  /* 0x0000000802727209 */ /* 0x002fe40007810000 */
[----:B------:R-:W-:Y:S02]  /*82b0*/  FMNMX.FTZ R2, R190, R5, !PT ;  /* 0x00000005be027209 */ /* 0x000fe40007810000 */
[----:B------:R-:W-:Y:S02]  /*82c0*/  FSEL R241, R72, -INF , P3 ;  /* 0xff80000048f17808 */ /* 0x000fe40001800000 */
[----:B------:R-:W-:Y:S02]  /*82d0*/  FMNMX.FTZ R2, R192, R2, !PT ;  /* 0x00000002c0027209 */ /* 0x000fe40007810000 */
[----:B------:R-:W-:Y:S02]  /*82e0*/  ISETP.GT.AND P3, PT, R113, 0x30, PT ;  /* 0x000000307100780c */ /* 0x000fe40003f64270 */
[----:B------:R-:W-:Y:S02]  /*82f0*/  FMNMX.FTZ R6, R189, R2, !PT ;  /* 0x00000002bd067209 */ /* 0x000fe40007810000 */
[----:B--2---:R-:W-:Y:S01]  /*8300*/  FMNMX.FTZ R2, R4, R7, !PT ;  /* 0x0000000704027209 */ /* 0x004fe20007810000 */
[----:B------:R-:W-:Y:S01]  /*8310*/  FMUL.FTZ R4, R114, c[0x0][0x2d0] ;  /* 0x0000b40072047a20 */ /* 0x000fe20000410000 */
[----:B------:R-:W-:Y:S02]  /*8320*/  FSEL R199, R58, -INF , P3 ;  /* 0xff8000003ac77808 */ /* 0x000fe40001800000 */
[----:B------:R-:W-:Y:S01]  /*8330*/  FSETP.NEU.FTZ.AND P3, PT, R114, -INF , PT ;  /* 0xff8000007200780b */ /* 0x000fe20003f7d000 */
[----:B------:R-:W1:Y:S01]  /*8340*/  SHFL.BFLY PT, R7, R2, 0x1, 0x1f ;  /* 0x0c201f0002077f89 */ /* 0x000e6200000e0000 */
[----:B------:R-:W-:Y:S02]  /*8350*/  FSEL R223, R61, -INF , P5 ;  /* 0xff8000003ddf7808 */ /* 0x000fe40002800000 */
[----:B------:R-:W-:Y:S02]  /*8360*/  FSEL R118, R4, RZ, P3 ;  /* 0x000000ff04767208 */ /* 0x000fe40001800000 */
[----:B------:R-:W-:Y:S02]  /*8370*/  FMNMX.FTZ R0, R223, R0, !PT ;  /* 0x00000000df007209 */ /* 0x000fe40007810000 */
[----:B------:R-:W-:Y:S01]  /*8380*/  FSEL R248, R73, -INF , P2 ;  /* 0xff80000049f87808 */ /* 0x000fe20001000000 */
[--C-:B------:R-:W-:Y:S01]  /*8390*/  FFMA.FTZ R4, R156, c[0x0][0x2d0], -R118.reuse ;  /* 0x0000b4009c047a23 */ /* 0x100fe20000010876 */
[----:B------:R-:W-:Y:S02]  /*83a0*/  ISETP.GT.AND P5, PT, R196, R215, PT ;  /* 0x000000d7c400720c */ /* 0x000fe40003fa4270 */
[----:B------:R-:W-:Y:S01]  /*83b0*/  FSEL R251, R76, -INF , P1 ;  /* 0xff8000004cfb7808 */ /* 0x000fe20000800000 */
[----:B------:R2:W-:Y:S01]  /*83c0*/  MUFU.EX2 R229, R4 ;  /* 0x0000000400e57308 */ /* 0x0005e20000000800 */
[----:B------:R-:W-:Y:S02]  /*83d0*/  FMNMX.FTZ R0, R241, R0, !PT ;  /* 0x00000000f1007209 */ /* 0x000fe40007810000 */
[----:B------:R-:W-:Y:S02]  /*83e0*/  FSEL R186, R77, -INF , P0 ;  /* 0xff8000004dba7808 */ /* 0x000fe40000000000 */
[----:B------:R-:W-:Y:S02]  /*83f0*/  FMNMX.FTZ R0, R248, R0, !PT ;  /* 0x00000000f8007209 */ /* 0x000fe40007810000 */
[----:B------:R-:W-:Y:S02]  /*8400*/  ISETP.GT.AND P1, PT, R113, 0x38, PT ;  /* 0x000000387100780c */ /* 0x000fe40003f24270 */
[----:B------:R-:W-:Y:S02]  /*8410*/  FMNMX.FTZ R0, R251, R0, !PT ;  /* 0x00000000fb007209 */ /* 0x000fe40007810000 */
[----:B------:R-:W-:Y:S02]  /*8420*/  ISETP.GT.AND P0, PT, R113, 0x39, PT ;  /* 0x000000397100780c */ /* 0x000fe40003f04270 */
[----:B------:R-:W-:Y:S02]  /*8430*/  FMNMX.FTZ R0, R186, R0, !PT ;  /* 0x00000000ba007209 */ /* 0x000fe40007810000 */
[----:B------:R-:W-:Y:S02]  /*8440*/  FSEL R227, R63, -INF , P0 ;  /* 0xff8000003fe37808 */ /* 0x000fe40000000000 */
[C---:B------:R-:W-:Y:S01]  /*8450*/  ISETP.GT.AND P0, PT, R113.reuse, 0x41, PT ;  /* 0x000000417100780c */ /* 0x040fe20003f04270 */
[----:B------:R-:W3:Y:S01]  /*8460*/  SHFL.BFLY PT, R5, R0, 0x2, 0x1f ;  /* 0x0c401f0000057f89 */ /* 0x000ee200000e0000 */
[----:B------:R-:W-:Y:S02]  /*8470*/  FSEL R218, R62, -INF , P1 ;  /* 0xff8000003eda7808 */ /* 0x000fe40000800000 */
[C---:B------:R-:W-:Y:S02]  /*8480*/  ISETP.GT.AND P1, PT, R113.reuse, 0x40, PT ;  /* 0x000000407100780c */ /* 0x040fe40003f24270 */
[----:B------:R-:W-:Y:S01]  /*8490*/  ISETP.GT.AND P2, PT, R113, 0x31, PT ;  /* 0x000000317100780c */ /* 0x000fe20003f44270 */
[--C-:B--2---:R-:W-:Y:S01]  /*84a0*/  FFMA.FTZ R4, R157, c[0x0][0x2d0], -R118.reuse ;  /* 0x0000b4009d047a23 */ /* 0x104fe20000010876 */
[----:B------:R-:W-:Y:S02]  /*84b0*/  FSEL R242, R74, -INF , P1 ;  /* 0xff8000004af27808 */ /* 0x000fe40000800000 */
[----:B------:R-:W-:Y:S01]  /*84c0*/  ISETP.GT.AND P1, PT, R113, 0x48, PT ;  /* 0x000000487100780c */ /* 0x000fe20003f24270 */
[----:B------:R3:W2:Y:S01]  /*84d0*/  MUFU.EX2 R193, R4 ;  /* 0x0000000400c17308 */ /* 0x0006a20000000800 */
[----:B------:R-:W-:Y:S02]  /*84e0*/  FSEL R247, R75, -INF , P0 ;  /* 0xff8000004bf77808 */ /* 0x000fe40000000000 */
[----:B------:R-:W-:Y:S02]  /*84f0*/  ISETP.GT.AND P0, PT, R113, 0x49, PT ;  /* 0x000000497100780c */ /* 0x000fe40003f04270 */
[----:B-1----:R-:W-:Y:S02]  /*8500*/  FMNMX.FTZ R113, R2, R7, !PT ;  /* 0x0000000702717209 */ /* 0x002fe40007810000 */
[----:B------:R-:W-:Y:S02]  /*8510*/  FSEL R219, R59, -INF , P2 ;  /* 0xff8000003bdb7808 */ /* 0x000fe40001000000 */
[----:B------:R-:W-:Y:S02]  /*8520*/  FSETP.NEU.FTZ.AND P2, PT, R113, -INF , PT ;  /* 0xff8000007100780b */ /* 0x000fe40003f5d000 */
[----:B------:R-:W-:Y:S02]  /*8530*/  FMNMX.FTZ R6, R179, R6, !PT ;  /* 0x00000006b3067209 */ /* 0x000fe40007810000 */
[----:B------:R-:W-:Y:S02]  /*8540*/  FSEL R78, R78, -INF , P1 ;  /* 0xff8000004e4e7808 */ /* 0x000fe40000800000 */
[----:B------:R-:W-:Y:S02]  /*8550*/  FMNMX.FTZ R6, R199, R6, !PT ;  /* 0x00000006c7067209 */ /* 0x000fe40007810000 */
[----:B------:R-:W-:Y:S02]  /*8560*/  FSEL R71, R79, -INF , P0 ;  /* 0xff8000004f477808 */ /* 0x000fe40000000000 */
[----:B------:R-:W-:Y:S02]  /*8570*/  FMNMX.FTZ R6, R219, R6, !PT ;  /* 0x00000006db067209 */ /* 0x000fe40007810000 */
[----:B------:R-:W-:Y:S02]  /*8580*/  IADD3 R215, R196, -0x1, RZ ;  /* 0xffffffffc4d77810 */ /* 0x000fe40007ffe0ff */
[----:B------:R-:W-:Y:S02]  /*8590*/  FMNMX.FTZ R6, R218, R6, !PT ;  /* 0x00000006da067209 */ /* 0x000fe40007810000 */
[----:B---3--:R-:W-:Y:S01]  /*85a0*/  FMNMX.FTZ R4, R0, R5, !PT ;  /* 0x0000000500047209 */ /* 0x008fe20007810000 */
[--C-:B------:R-:W-:Y:S01]  /*85b0*/  FFMA.FTZ R5, R9, c[0x0][0x2d0], -R118.reuse ;  /* 0x0000b40009057a23 */ /* 0x100fe20000010876 */
[----:B--2---:R-:W-:Y:S02]  /*85c0*/  F2FP.BF16.PACK_AB R72, R193, R229 ;  /* 0x000000e5c148723e */ /* 0x004fe400000010ff */
[----:B------:R-:W-:Y:S01]  /*85d0*/  FMNMX.FTZ R6, R227, R6, !PT ;  /* 0x00000006e3067209 */ /* 0x000fe20007810000 */
[----:B------:R1:W-:Y:S01]  /*85e0*/  MUFU.EX2 R191, R5 ;  /* 0x0000000500bf7308 */ /* 0x0003e20000000800 */
[----:B------:R-:W2:Y:S02]  /*85f0*/  SHFL.BFLY PT, R7, R4, 0x1, 0x1f ;  /* 0x0c201f0004077f89 */ /* 0x000ea400000e0000 */
[----:B------:R-:W-:Y:S04]  /*8600*/  FMNMX.FTZ R6, R242, R6, !PT ;  /* 0x00000006f2067209 */ /* 0x000fe80007810000 */
[----:B------:R-:W-:Y:S04]  /*8610*/  FMNMX.FTZ R6, R247, R6, !PT ;  /* 0x00000006f7067209 */ /* 0x000fe80007810000 */
[----:B------:R-:W-:Y:S01]  /*8620*/  FMNMX.FTZ R0, R78, R6, !PT ;  /* 0x000000064e007209 */ /* 0x000fe20007810000 */
[----:B------:R-:W-:Y:S02]  /*8630*/  FFMA.FTZ R6, R10, c[0x0][0x2d0], -R118 ;  /* 0x0000b4000a067a23 */ /* 0x000fe40000010876 */
[----:B------:R-:W-:Y:S01]  /*8640*/  @P5 IMAD.MOV.U32 R10, RZ, RZ, c[0x0][0x1e4] ;  /* 0x00007900ff0a5624 */ /* 0x000fe200078e00ff */
[----:B------:R-:W-:Y:S01]  /*8650*/  FMNMX.FTZ R0, R71, R0, !PT ;  /* 0x0000000047007209 */ /* 0x000fe20007810000 */
[----:B------:R-:W3:Y:S04]  /*8660*/  MUFU.EX2 R43, R6 ;  /* 0x00000006002b7308 */ /* 0x000ee80000000800 */
[----:B------:R-:W4:Y:S01]  /*8670*/  SHFL.BFLY PT, R2, R0, 0x2, 0x1f ;  /* 0x0c401f0000027f89 */ /* 0x000f2200000e0000 */
[----:B-1----:R-:W-:Y:S01]  /*8680*/  FMUL.FTZ R5, R113, c[0x0][0x2d0] ;  /* 0x0000b40071057a20 */ /* 0x002fe20000410000 */
[----:B--2---:R-:W-:Y:S04]  /*8690*/  FMNMX.FTZ R112, R4, R7, !PT ;  /* 0x0000000704707209 */ /* 0x004fe80007810000 */
[----:B------:R-:W-:Y:S01]  /*86a0*/  FSEL R156, R5, RZ, P2 ;  /* 0x000000ff059c7208 */ /* 0x000fe20001000000 */
[C---:B------:R-:W-:Y:S01]  /*86b0*/  FMUL.FTZ R4, R112.reuse, c[0x0][0x2d0] ;  /* 0x0000b40070047a20 */ /* 0x040fe20000410000 */
[----:B------:R-:W-:Y:S03]  /*86c0*/  FSETP.NEU.FTZ.AND P1, PT, R112, -INF , PT ;  /* 0xff8000007000780b */ /* 0x000fe60003f3d000 */
[----:B------:R-:W-:Y:S01]  /*86d0*/  FFMA.FTZ R5, R165, c[0x0][0x2d0], -R156 ;  /* 0x0000b400a5057a23 */ /* 0x000fe2000001089c */
[----:B------:R-:W-:Y:S03]  /*86e0*/  FSEL R157, R4, RZ, P1 ;  /* 0x000000ff049d7208 */ /* 0x000fe60000800000 */
[----:B------:R1:W-:Y:S02]  /*86f0*/  MUFU.EX2 R221, R5 ;  /* 0x0000000500dd7308 */ /* 0x0003e40000000800 */
[--C-:B------:R-:W-:Y:S01]  /*8700*/  FFMA.FTZ R7, R166, c[0x0][0x2d0], -R157.reuse ;  /* 0x0000b400a6077a23 */ /* 0x100fe2000001089d */
[----:B---3--:R-:W-:Y:S01]  /*8710*/  F2FP.BF16.PACK_AB R74, R43, R191 ;  /* 0x000000bf2b4a723e */ /* 0x008fe200000010ff */
[----:B------:R-:W-:Y:S01]  /*8720*/  FFMA.FTZ R8, R167, c[0x0][0x2d0], -R157 ;  /* 0x0000b400a7087a23 */ /* 0x000fe2000001089d */
[----:B------:R-:W-:Y:S02]  /*8730*/  @P5 SHF.R.S32.HI R6, RZ, 0x1f, R215 ;  /* 0x0000001fff065819 */ /* 0x000fe400000114d7 */
[----:B----4-:R-:W-:Y:S03]  /*8740*/  FMNMX.FTZ R0, R0, R2, !PT ;  /* 0x0000000200007209 */ /* 0x010fe60007810000 */
[----:B------:R-:W-:Y:S01]  /*8750*/  MUFU.EX2 R40, R8 ;  /* 0x0000000800287308 */ /* 0x000fe20000000800 */
[----:B------:R-:W-:Y:S01]  /*8760*/  @P5 IMAD R6, R6, c[0x0][0x1e0], RZ ;  /* 0x0000780006065a24 */ /* 0x000fe200078e02ff */
[----:B------:R-:W2:Y:S03]  /*8770*/  SHFL.BFLY PT, R2, R0, 0x1, 0x1f ;  /* 0x0c201f0000027f89 */ /* 0x000ea600000e0000 */
[----:B------:R-:W-:Y:S05]  /*8780*/  @P5 IMAD R6, R215, c[0x0][0x1e4], R6 ;  /* 0x00007900d7065a24 */ /* 0x000fea00078e0206 */
[----:B------:R3:W4:Y:S01]  /*8790*/  MUFU.EX2 R246, R7 ;  /* 0x0000000700f67308 */ /* 0x0007220000000800 */
[----:B-1----:R-:W-:Y:S02]  /*87a0*/  FFMA.FTZ R5, R164, c[0x0][0x2d0], -R156 ;  /* 0x0000b400a4057a23 */ /* 0x002fe4000001089c */
[----:B------:R-:W-:Y:S07]  /*87b0*/  IMAD.MOV.U32 R164, RZ, RZ, R184 ;  /* 0x000000ffffa47224 */ /* 0x000fee00078e00b8 */
[----:B------:R1:W5:Y:S01]  /*87c0*/  MUFU.EX2 R45, R5 ;  /* 0x00000005002d7308 */ /* 0x0003620000000800 */
[----:B--2---:R-:W-:Y:S01]  /*87d0*/  FMNMX.FTZ R70, R0, R2, !PT ;  /* 0x0000000200467209 */ /* 0x004fe20007810000 */
[--C-:B------:R-:W-:Y:S02]  /*87e0*/  FFMA.FTZ R0, R158, c[0x0][0x2d0], -R157.reuse ;  /* 0x0000b4009e007a23 */ /* 0x100fe4000001089d */
[----:B------:R-:W-:Y:S06]  /*87f0*/  FFMA.FTZ R2, R159, c[0x0][0x2d0], -R157 ;  /* 0x0000b4009f027a23 */ /* 0x000fec000001089d */
[----:B------:R2:W-:Y:S01]  /*8800*/  MUFU.EX2 R42, R0 ;  /* 0x00000000002a7308 */ /* 0x0005e20000000800 */
[----:B------:R-:W-:Y:S02]  /*8810*/  IMAD.MOV.U32 R159, RZ, RZ, R78 ;  /* 0x000000ffff9f7224 */ /* 0x000fe400078e004e */
[----:B---3--:R-:W-:Y:S01]  /*8820*/  @P5 IMAD.MOV.U32 R7, RZ, RZ, R231 ;  /* 0x000000ffff075224 */ /* 0x008fe200078e00e7 */
[----:B----4-:R-:W-:Y:S06]  /*8830*/  F2FP.BF16.PACK_AB R64, R40, R246 ;  /* 0x000000f62840723e */ /* 0x010fec00000010ff */
[----:B------:R3:W-:Y:S01]  /*8840*/  MUFU.EX2 R20, R2 ;  /* 0x0000000200147308 */ /* 0x0007e20000000800 */
[----:B-1----:R-:W-:Y:S01]  /*8850*/  FFMA.FTZ R5, R11, c[0x0][0x2d0], -R156 ;  /* 0x0000b4000b057a23 */ /* 0x002fe2000001089c */
[----:B-----5:R-:W-:Y:S01]  /*8860*/  F2FP.BF16.PACK_AB R73, R45, R221 ;  /* 0x000000dd2d49723e */ /* 0x020fe200000010ff */
[----:B------:R-:W-:Y:S07]  /*8870*/  @P5 IMAD.MOV.U32 R11, RZ, RZ, c[0x0][0x1e0] ;  /* 0x00007800ff0b5624 */ /* 0x000fee00078e00ff */
[----:B------:R1:W-:Y:S01]  /*8880*/  MUFU.EX2 R41, R5 ;  /* 0x0000000500297308 */ /* 0x0003e20000000800 */
[C---:B------:R-:W-:Y:S01]  /*8890*/  @P5 SHF.L.U64.HI R10, R11.reuse, 0x5, R10 ;  /* 0x000000050b0a5819 */ /* 0x040fe2000001020a */
[----:B------:R-:W-:Y:S02]  /*88a0*/  @P5 IMAD.SHL.U32 R11, R11, 0x20, RZ ;  /* 0x000000200b0b5824 */ /* 0x000fe400078e00ff */
[----:B--2---:R-:W-:Y:S02]  /*88b0*/  FMUL.FTZ R0, R70, c[0x0][0x2d0] ;  /* 0x0000b40046007a20 */ /* 0x004fe40000410000 */
[----:B---3--:R-:W-:Y:S04]  /*88c0*/  FFMA.FTZ R2, R15, c[0x0][0x2d0], -R118 ;  /* 0x0000b4000f027a23 */ /* 0x008fe80000010876 */
[----:B------:R2:W-:Y:S01]  /*88d0*/  MUFU.EX2 R49, R2 ;  /* 0x0000000200317308 */ /* 0x0005e20000000800 */
[----:B-1----:R-:W-:Y:S02]  /*88e0*/  FFMA.FTZ R5, R12, c[0x0][0x2d0], -R156 ;  /* 0x0000b4000c057a23 */ /* 0x002fe4000001089c */
[----:B------:R-:W-:Y:S07]  /*88f0*/  FFMA.FTZ R12, R16, c[0x0][0x2d0], -R118 ;  /* 0x0000b400100c7a23 */ /* 0x000fee0000010876 */
[----:B------:R1:W3:Y:S10]  /*8900*/  MUFU.EX2 R44, R5 ;  /* 0x00000005002c7308 */ /* 0x0002f40000000800 */
[----:B------:R-:W-:Y:S01]  /*8910*/  MUFU.EX2 R48, R12 ;  /* 0x0000000c00307308 */ /* 0x000fe20000000800 */
[----:B--2---:R-:W-:Y:S09]  /*8920*/  FFMA.FTZ R2, R17, c[0x0][0x2d0], -R156 ;  /* 0x0000b40011027a23 */ /* 0x004ff2000001089c */
[----:B------:R-:W-:Y:S01]  /*8930*/  MUFU.EX2 R243, R2 ;  /* 0x0000000200f37308 */ /* 0x000fe20000000800 */
[----:B-1----:R-:W-:Y:S01]  /*8940*/  @P5 IMAD.WIDE.U32 R4, R215, c[0x0][0x1e0], RZ ;  /* 0x00007800d7045a25 */ /* 0x002fe200078e00ff */
[----:B---3--:R-:W-:Y:S03]  /*8950*/  F2FP.BF16.PACK_AB R75, R44, R41 ;  /* 0x000000292c4b723e */ /* 0x008fe600000010ff */
[----:B------:R-:W-:Y:S02]  /*8960*/  @P5 IMAD.IADD R5, R5, 0x1, R6 ;  /* 0x0000000105055824 */ /* 0x000fe400078e0206 */
[----:B------:R-:W-:Y:S02]  /*8970*/  @P5 IMAD.MOV.U32 R6, RZ, RZ, R232 ;  /* 0x000000ffff065224 */ /* 0x000fe400078e00e8 */
[----:B------:R-:W-:Y:S02]  /*8980*/  @P5 IMAD R5, R5, 0x50, RZ ;  /* 0x0000005005055824 */ /* 0x000fe400078e02ff */
[----:B------:R-:W-:Y:S04]  /*8990*/  @P5 IMAD.WIDE.U32 R6, R4, 0x50, R6 ;  /* 0x0000005004065825 */ /* 0x000fe800078e0006 */
[----:B------:R-:W-:Y:S01]  /*89a0*/  @P5 IMAD.IADD R5, R7, 0x1, R5 ;  /* 0x0000000107055824 */ /* 0x000fe200078e0205 */
[C---:B------:R-:W-:Y:S04]  /*89b0*/  @P5 LEA R4, P0, R6.reuse, c[0x0][0x1c8], 0x1 ;  /* 0x0000720006045a11 */ /* 0x040fe800078008ff */
[----:B------:R-:W-:Y:S02]  /*89c0*/  @P5 LEA.HI.X R5, R6, c[0x0][0x1cc], R5, 0x1, P0 ;  /* 0x0000730006055a11 */ /* 0x000fe400000f0c05 */
[----:B------:R-:W-:Y:S03]  /*89d0*/  @P5 IADD3 R6, P0, R4, R11, RZ ;  /* 0x0000000b04065210 */ /* 0x000fe60007f1e0ff */
[----:B------:R1:W-:Y:S02]  /*89e0*/  @P5 LDGSTS.E.BYPASS.LTC128B.128 [R216+0x2900], [R4.64], !P6 ;  /* 0x0290000004d85fae */ /* 0x0003e4000f101d48 */
[----:B------:R-:W-:Y:S01]  /*89f0*/  @P5 IMAD.X R7, R5, 0x1, R10, P0 ;  /* 0x0000000105075824 */ /* 0x000fe200000e060a */
[----:B------:R-:W-:Y:S04]  /*8a00*/  FSETP.NEU.FTZ.AND P0, PT, R70, -INF , PT ;  /* 0xff8000004600780b */ /* 0x000fe80003f1d000 */
[----:B------:R-:W-:Y:S01]  /*8a10*/  FSEL R158, R0, RZ, P0 ;  /* 0x000000ff009e7208 */ /* 0x000fe20000000000 */
[----:B------:R2:W-:Y:S04]  /*8a20*/  @P5 LDGSTS.E.BYPASS.LTC128B.128 [R216+0x3100], [R6.64], !P6 ;  /* 0x0310000006d85fae */ /* 0x0005e8000f101d48 */
[--C-:B------:R-:W-:Y:S04]  /*8a30*/  FFMA.FTZ R0, R171, c[0x0][0x2d0], -R158.reuse ;  /* 0x0000b400ab007a23 */ /* 0x100fe8000001089e */
[----:B------:R3:W-:Y:S02]  /*8a40*/  MUFU.EX2 R239, R0 ;  /* 0x0000000000ef7308 */ /* 0x0007e40000000800 */
[--C-:B---3--:R-:W-:Y:S08]  /*8a50*/  FFMA.FTZ R0, R170, c[0x0][0x2d0], -R158.reuse ;  /* 0x0000b400aa007a23 */ /* 0x108ff0000001089e */
[----:B------:R3:W4:Y:S02]  /*8a60*/  MUFU.EX2 R240, R0 ;  /* 0x0000000000f07308 */ /* 0x0007240000000800 */
[--C-:B---3--:R-:W-:Y:S01]  /*8a70*/  FFMA.FTZ R0, R169, c[0x0][0x2d0], -R158.reuse ;  /* 0x0000b400a9007a23 */ /* 0x108fe2000001089e */
[----:B----4-:R-:W-:Y:S07]  /*8a80*/  F2FP.BF16.PACK_AB R65, R240, R239 ;  /* 0x000000eff041723e */ /* 0x010fee00000010ff */
[----:B------:R3:W-:Y:S02]  /*8a90*/  MUFU.EX2 R245, R0 ;  /* 0x0000000000f57308 */ /* 0x0007e40000000800 */
[----:B---3--:R-:W-:Y:S08]  /*8aa0*/  FFMA.FTZ R0, R168, c[0x0][0x2d0], -R158 ;  /* 0x0000b400a8007a23 */ /* 0x008ff0000001089e */
[----:B------:R3:W-:Y:S02]  /*8ab0*/  MUFU.EX2 R26, R0 ;  /* 0x00000000001a7308 */ /* 0x0007e40000000800 */
[--C-:B---3--:R-:W-:Y:S08]  /*8ac0*/  FFMA.FTZ R0, R14, c[0x0][0x2d0], -R118.reuse ;  /* 0x0000b4000e007a23 */ /* 0x108ff00000010876 */
[----:B------:R3:W-:Y:S02]  /*8ad0*/  MUFU.EX2 R47, R0 ;  /* 0x00000000002f7308 */ /* 0x0007e40000000800 */
[----:B---3--:R-:W-:Y:S08]  /*8ae0*/  FFMA.FTZ R0, R13, c[0x0][0x2d0], -R118 ;  /* 0x0000b4000d007a23 */ /* 0x008ff00000010876 */
[----:B------:R3:W-:Y:S02]  /*8af0*/  MUFU.EX2 R46, R0 ;  /* 0x00000000002e7308 */ /* 0x0007e40000000800 */
[----:B---3--:R-:W-:Y:S02]  /*8b00*/  FSEL R0, R114, RZ, P3 ;  /* 0x000000ff72007208 */ /* 0x008fe40001800000 */
[-C--:B------:R-:W-:Y:S03]  /*8b10*/  @P5 IADD3 R8, P3, R6, R11.reuse, RZ ;  /* 0x0000000b06085210 */ /* 0x080fe60007f7e0ff */
[----:B------:R-:W-:Y:S01]  /*8b20*/  FADD.FTZ R2, -R0, R3 ;  /* 0x0000000300027221 */ /* 0x000fe20000010100 */
[----:B------:R-:W-:Y:S01]  /*8b30*/  FSEL R0, R113, RZ, P2 ;  /* 0x000000ff71007208 */ /* 0x000fe20001000000 */
[--C-:B------:R-:W-:Y:S01]  /*8b40*/  @P5 IMAD.X R9, R7, 0x1, R10.reuse, P3 ;  /* 0x0000000107095824 */ /* 0x100fe200018e060a */
[-C--:B-1----:R-:W-:Y:S01]  /*8b50*/  @P5 IADD3 R4, P2, R8, R11.reuse, RZ ;  /* 0x0000000b08045210 */ /* 0x082fe20007f5e0ff */
[----:B------:R-:W-:Y:S02]  /*8b60*/  FMUL.FTZ R2, R2, c[0x0][0x2d0] ;  /* 0x0000b40002027a20 */ /* 0x000fe40000410000 */
[----:B------:R-:W-:Y:S01]  /*8b70*/  FADD.FTZ R0, -R0, R115 ;  /* 0x0000007300007221 */ /* 0x000fe20000010100 */
[----:B------:R1:W-:Y:S01]  /*8b80*/  @P5 LDGSTS.E.BYPASS.LTC128B.128 [R216+0x3900], [R8.64], !P6 ;  /* 0x0390000008d85fae */ /* 0x0003e2000f101d48 */
[----:B------:R3:W4:Y:S01]  /*8b90*/  MUFU.EX2 R69, R2 ;  /* 0x0000000200457308 */ /* 0x0007220000000800 */
[--C-:B------:R-:W-:Y:S01]  /*8ba0*/  @P5 IMAD.X R5, R9, 0x1, R10.reuse, P2 ;  /* 0x0000000109055824 */ /* 0x100fe200010e060a */
[----:B--2---:R-:W-:Y:S01]  /*8bb0*/  @P5 IADD3 R6, P3, R4, R11, RZ ;  /* 0x0000000b04065210 */ /* 0x004fe20007f7e0ff */
[----:B------:R-:W-:Y:S02]  /*8bc0*/  FMUL.FTZ R0, R0, c[0x0][0x2d0] ;  /* 0x0000b40000007a20 */ /* 0x000fe40000410000 */
[----:B------:R-:W-:Y:S02]  /*8bd0*/  IMAD.MOV.U32 R115, RZ, RZ, R83 ;  /* 0x000000ffff737224 */ /* 0x000fe400078e0053 */
[----:B------:R2:W-:Y:S01]  /*8be0*/  @P5 LDGSTS.E.BYPASS.LTC128B.128 [R216+0x4100], [R4.64], !P6 ;  /* 0x0410000004d85fae */ /* 0x0005e2000f101d48 */
[----:B------:R-:W-:Y:S02]  /*8bf0*/  @P5 IMAD.X R7, R5, 0x1, R10, P3 ;  /* 0x0000000105075824 */ /* 0x000fe400018e060a */
[----:B------:R5:W1:Y:S05]  /*8c00*/  MUFU.EX2 R68, R0 ;  /* 0x0000000000447308 */ /* 0x000a6a0000000800 */
[----:B------:R1:W-:Y:S08]  /*8c10*/  @P5 LDGSTS.E.BYPASS.LTC128B.128 [R216+0x4900], [R6.64], !P6 ;  /* 0x0490000006d85fae */ /* 0x0003f0000f101d48 */
[----:B------:R-:W-:Y:S01]  /*8c20*/  LDSM.16.MT88.4 R36, [R204] ;  /* 0x00000000cc24783b */ /* 0x000fe20000004200 */
[----:B---3--:R-:W-:Y:S01]  /*8c30*/  FSEL R2, R112, RZ, P1 ;  /* 0x000000ff70027208 */ /* 0x008fe20000800000 */
[C---:B----4-:R-:W-:Y:S02]  /*8c40*/  FMUL.FTZ R17, R69.reuse, R133 ;  /* 0x0000008545117220 */ /* 0x050fe40000410000 */
[----:B------:R-:W-:Y:S02]  /*8c50*/  IMAD.MOV.U32 R133, RZ, RZ, R230 ;  /* 0x000000ffff857224 */ /* 0x000fe400078e00e6 */
[C---:B------:R-:W-:Y:S02]  /*8c60*/  FMUL.FTZ R16, R69.reuse, R132 ;  /* 0x0000008445107220 */ /* 0x040fe40000410000 */
[----:B------:R-:W-:Y:S01]  /*8c70*/  IMAD.MOV.U32 R132, RZ, RZ, R186 ;  /* 0x000000ffff847224 */ /* 0x000fe200078e00ba */
[----:B------:R-:W-:Y:S01]  /*8c80*/  LDSM.16.MT88.4 R52, [R201] ;  /* 0x00000000c934783b */ /* 0x000fe20000004200 */
[C---:B------:R-:W-:Y:S02]  /*8c90*/  FMUL.FTZ R32, R69.reuse, R84 ;  /* 0x0000005445207220 */ /* 0x040fe40000410000 */
[----:B-----5:R-:W-:Y:S01]  /*8ca0*/  FADD.FTZ R0, -R2, R116 ;  /* 0x0000007402007221 */ /* 0x020fe20000010100 */
[----:B------:R-:W-:Y:S01]  /*8cb0*/  FSEL R2, R70, RZ, P0 ;  /* 0x000000ff46027208 */ /* 0x000fe20000000000 */
[C---:B--2---:R-:W-:Y:S02]  /*8cc0*/  FMUL.FTZ R4, R69.reuse, R120 ;  /* 0x0000007845047220 */ /* 0x044fe40000410000 */
[----:B------:R-:W-:Y:S01]  /*8cd0*/  FMUL.FTZ R0, R0, c[0x0][0x2d0] ;  /* 0x0000b40000007a20 */ /* 0x000fe20000410000 */
[----:B------:R-:W-:Y:S01]  /*8ce0*/  LDSM.16.MT88.4 R76, [R203] ;  /* 0x00000000cb4c783b */ /* 0x000fe20000004200 */
[----:B------:R-:W-:Y:S02]  /*8cf0*/  IMAD.MOV.U32 R120, RZ, RZ, R47 ;  /* 0x000000ffff787224 */ /* 0x000fe400078e002f */
[----:B------:R2:W3:Y:S01]  /*8d00*/  MUFU.EX2 R3, R0 ;  /* 0x0000000000037308 */ /* 0x0004e20000000800 */
[C---:B------:R-:W-:Y:S02]  /*8d10*/  FMUL.FTZ R5, R69.reuse, R121 ;  /* 0x0000007945057220 */ /* 0x040fe40000410000 */
[----:B------:R-:W-:Y:S02]  /*8d20*/  IMAD.MOV.U32 R121, RZ, RZ, R46 ;  /* 0x000000ffff797224 */ /* 0x000fe400078e002e */
[C---:B-1----:R-:W-:Y:S01]  /*8d30*/  FMUL.FTZ R6, R68.reuse, R122 ;  /* 0x0000007a44067220 */ /* 0x042fe20000410000 */
[----:B------:R-:W-:Y:S01]  /*8d40*/  LDSM.16.MT88.4 R80, [R200+0x800] ;  /* 0x00080000c850783b */ /* 0x000fe20000004200 */
[----:B------:R-:W-:Y:S02]  /*8d50*/  IMAD.MOV.U32 R122, RZ, RZ, R191 ;  /* 0x000000ffff7a7224 */ /* 0x000fe400078e00bf */
[----:B------:R-:W-:Y:S02]  /*8d60*/  IMAD.MOV.U32 R116, RZ, RZ, R20 ;  /* 0x000000ffff747224 */ /* 0x000fe400078e0014 */
[C---:B------:R-:W-:Y:S02]  /*8d70*/  FMUL.FTZ R7, R68.reuse, R123 ;  /* 0x0000007b44077220 */ /* 0x040fe40000410000 */
[----:B------:R-:W-:Y:S01]  /*8d80*/  FMUL.FTZ R33, R69, R85 ;  /* 0x0000005545217220 */ /* 0x000fe20000410000 */
[----:B------:R-:W1:Y:S01]  /*8d90*/  LDSM.16.MT88.4 R20, [R200] ;  /* 0x00000000c814783b */ /* 0x000e620000004200 */
[----:B------:R-:W-:Y:S01]  /*8da0*/  FMUL.FTZ R34, R68, R86 ;  /* 0x0000005644227220 */ /* 0x000fe20000410000 */
[----:B------:R-:W-:Y:S01]  /*8db0*/  F2FP.BF16.PACK_AB R66, R116, R42 ;  /* 0x0000002a7442723e */ /* 0x000fe200000010ff */
[C---:B------:R-:W-:Y:S02]  /*8dc0*/  FMUL.FTZ R35, R68.reuse, R87 ;  /* 0x0000005744237220 */ /* 0x040fe40000410000 */
[C---:B------:R-:W-:Y:S02]  /*8dd0*/  FMUL.FTZ R50, R68.reuse, R98 ;  /* 0x0000006244327220 */ /* 0x040fe40000410000 */
[----:B------:R-:W-:Y:S01]  /*8de0*/  FMUL.FTZ R51, R68, R99 ;  /* 0x0000006344337220 */ /* 0x000fe20000410000 */
[----:B------:R-:W4:Y:S01]  /*8df0*/  LDSM.16.MT88.4 R84, [R204+0x800] ;  /* 0x00080000cc54783b */ /* 0x000f220000004200 */
[----:B------:R-:W-:Y:S02]  /*8e00*/  IMAD.MOV.U32 R123, RZ, RZ, R40 ;  /* 0x000000ffff7b7224 */ /* 0x000fe400078e0028 */
[----:B--2---:R-:W-:Y:S02]  /*8e10*/  FADD.FTZ R0, -R2, R117 ;  /* 0x0000007502007221 */ /* 0x004fe40000010100 */
[----:B------:R-:W-:Y:S02]  /*8e20*/  FFMA.FTZ R2, R19, c[0x0][0x2d0], -R156 ;  /* 0x0000b40013027a23 */ /* 0x000fe4000001089c */
[----:B------:R-:W-:Y:S01]  /*8e30*/  FMUL.FTZ R0, R0, c[0x0][0x2d0] ;  /* 0x0000b40000007a20 */ /* 0x000fe20000410000 */
[----:B------:R-:W2:Y:S01]  /*8e40*/  LDL.LU R99, [R1] ;  /* 0x0000000001637983 */ /* 0x000ea20000300800 */
[----:B------:R5:W-:Y:S01]  /*8e50*/  MUFU.EX2 R238, R2 ;  /* 0x0000000200ee7308 */ /* 0x000be20000000800 */
[C---:B---3--:R-:W-:Y:S02]  /*8e60*/  FMUL.FTZ R8, R3.reuse, R124 ;  /* 0x0000007c03087220 */ /* 0x048fe40000410000 */
[----:B------:R-:W-:Y:S01]  /*8e70*/  IMAD.MOV.U32 R124, RZ, RZ, R45 ;  /* 0x000000ffff7c7224 */ /* 0x000fe200078e002d */
[----:B------:R-:W3:Y:S01]  /*8e80*/  LDL.LU R98, [R1+0x4] ;  /* 0x0000040001627983 */ /* 0x000ee20000300800 */
[C---:B------:R-:W-:Y:S02]  /*8e90*/  FMUL.FTZ R45, R3.reuse, R93 ;  /* 0x0000005d032d7220 */ /* 0x040fe40000410000 */
[C---:B------:R-:W-:Y:S01]  /*8ea0*/  FMUL.FTZ R9, R3.reuse, R125 ;  /* 0x0000007d03097220 */ /* 0x040fe20000410000 */
[----:B------:R-:W0:Y:S01]  /*8eb0*/  LDGDEPBAR ;  /* 0x00000000000079af */ /* 0x000e220000000000 */
[----:B------:R-:W-:Y:S01]  /*8ec0*/  IMAD.MOV.U32 R125, RZ, RZ, R44 ;  /* 0x000000ffff7d7224 */ /* 0x000fe200078e002c */
[----:B------:R-:W4:Y:S01]  /*8ed0*/  MUFU.EX2 R0, R0 ;  /* 0x0000000000007308 */ /* 0x000f220000000800 */
[C---:B------:R-:W-:Y:S02]  /*8ee0*/  FMUL.FTZ R44, R3.reuse, R92 ;  /* 0x0000005c032c7220 */ /* 0x040fe40000410000 */
[----:B------:R-:W-:Y:S02]  /*8ef0*/  IMAD.MOV.U32 R117, RZ, RZ, R26 ;  /* 0x000000ffff757224 */ /* 0x000fe400078e001a */
[----:B------:R-:W-:Y:S02]  /*8f00*/  FMUL.FTZ R19, R68, R135 ;  /* 0x0000008744137220 */ /* 0x000fe40000410000 */
[----:B------:R-:W-:Y:S01]  /*8f10*/  FMUL.FTZ R40, R3, R88 ;  /* 0x0000005803287220 */ /* 0x000fe20000410000 */
[----:B------:R-:W-:Y:S01]  /*8f20*/  F2FP.BF16.PACK_AB R67, R117, R245 ;  /* 0x000000f57543723e */ /* 0x000fe200000010ff */
[C---:B------:R-:W-:Y:S02]  /*8f30*/  FMUL.FTZ R12, R3.reuse, R128 ;  /* 0x00000080030c7220 */ /* 0x040fe40000410000 */
[C---:B------:R-:W-:Y:S01]  /*8f40*/  FMUL.FTZ R13, R3.reuse, R129 ;  /* 0x00000081030d7220 */ /* 0x040fe20000410000 */
[-C--:B-1----:R-:W-:Y:S05]  /*8f50*/  HMMA.16816.F32.BF16 R4, R72, R20.reuse, R4 ;  /* 0x000000144804723c */ /* 0x082fea0000041804 */
[--C-:B-----5:R-:W-:Y:S02]  /*8f60*/  FFMA.FTZ R2, R18, c[0x0][0x2d0], -R156.reuse ;  /* 0x0000b40012027a23 */ /* 0x120fe4000001089c */
[----:B------:R-:W-:Y:S02]  /*8f70*/  FMUL.FTZ R18, R68, R134 ;  /* 0x0000008644127220 */ /* 0x000fe40000410000 */
[----:B------:R1:W-:Y:S03]  /*8f80*/  MUFU.EX2 R237, R2 ;  /* 0x0000000200ed7308 */ /* 0x0003e60000000800 */
[C---:B----4-:R-:W-:Y:S02]  /*8f90*/  FMUL.FTZ R14, R0.reuse, R130 ;  /* 0x00000082000e7220 */ /* 0x050fe40000410000 */
[----:B------:R-:W-:Y:S02]  /*8fa0*/  IMAD.MOV.U32 R130, RZ, RZ, R229 ;  /* 0x000000ffff827224 */ /* 0x000fe400078e00e5 */
[C---:B------:R-:W-:Y:S02]  /*8fb0*/  FMUL.FTZ R47, R0.reuse, R95 ;  /* 0x0000005f002f7220 */ /* 0x040fe40000410000 */
[C---:B------:R-:W-:Y:S02]  /*8fc0*/  FMUL.FTZ R46, R0.reuse, R94 ;  /* 0x0000005e002e7220 */ /* 0x040fe40000410000 */
[C---:B------:R-:W-:Y:S02]  /*8fd0*/  FMUL.FTZ R15, R0.reuse, R131 ;  /* 0x00000083000f7220 */ /* 0x040fe40000410000 */
[----:B------:R-:W-:Y:S02]  /*8fe0*/  IMAD.MOV.U32 R131, RZ, RZ, R221 ;  /* 0x000000ffff837224 */ /* 0x000fe400078e00dd */
[C---:B------:R-:W-:Y:S02]  /*8ff0*/  FMUL.FTZ R11, R0.reuse, R127 ;  /* 0x0000007f000b7220 */ /* 0x040fe40000410000 */
[----:B------:R-:W-:Y:S02]  /*9000*/  IMAD.MOV.U32 R127, RZ, RZ, R193 ;  /* 0x000000ffff7f7224 */ /* 0x000fe400078e00c1 */
[----:B------:R-:W-:Y:S02]  /*9010*/  IMAD.MOV.U32 R134, RZ, RZ, R185 ;  /* 0x000000ffff867224 */ /* 0x000fe400078e00b9 */
[----:B------:R-:W-:Y:S02]  /*9020*/  FMUL.FTZ R10, R0, R126 ;  /* 0x0000007e000a7220 */ /* 0x000fe40000410000 */
[----:B------:R-:W-:Y:S02]  /*9030*/  IMAD.MOV.U32 R126, RZ, RZ, R43 ;  /* 0x000000ffff7e7224 */ /* 0x000fe400078e002b */
[----:B-1----:R-:W-:Y:S02]  /*9040*/  FFMA.FTZ R2, R24, c[0x0][0x2d0], -R156 ;  /* 0x0000b40018027a23 */ /* 0x002fe4000001089c */
[C---:B------:R-:W-:Y:S01]  /*9050*/  FMUL.FTZ R43, R0.reuse, R91 ;  /* 0x0000005b002b7220 */ /* 0x040fe20000410000 */
[C---:B------:R-:W-:Y:S01]  /*9060*/  HMMA.16816.F32.BF16 R8, R64.reuse, R20, R8 ;  /* 0x000000144008723c */ /* 0x040fe20000041808 */
[----:B------:R1:W-:Y:S03]  /*9070*/  MUFU.EX2 R236, R2 ;  /* 0x0000000200ec7308 */ /* 0x0003e60000000800 */
[----:B------:R-:W-:Y:S02]  /*9080*/  FMUL.FTZ R24, R3, R140 ;  /* 0x0000008c03187220 */ /* 0x000fe40000410000 */
[----:B------:R-:W-:Y:S02]  /*9090*/  IMAD.MOV.U32 R128, RZ, RZ, R42 ;  /* 0x000000ffff807224 */ /* 0x000fe400078e002a */
[-C--:B------:R-:W-:Y:S04]  /*90a0*/  HMMA.16816.F32.BF16 R12, R64, R22.reuse, R12 ;  /* 0x00000016400c723c */ /* 0x080fe8000004180c */
[C---:B------:R-:W-:Y:S02]  /*90b0*/  FMUL.FTZ R42, R0.reuse, R90 ;  /* 0x0000005a002a7220 */ /* 0x040fe40000410000 */
[C---:B------:R-:W-:Y:S02]  /*90c0*/  FMUL.FTZ R20, R69.reuse, R136 ;  /* 0x0000008845147220 */ /* 0x040fe40000410000 */
[C---:B------:R-:W-:Y:S04]  /*90d0*/  HMMA.16816.F32.BF16 R16, R72.reuse, R22, R16 ;  /* 0x000000164810723c */ /* 0x040fe80000041810 */
[----:B------:R-:W-:Y:S02]  /*90e0*/  FMUL.FTZ R21, R69, R137 ;  /* 0x0000008945157220 */ /* 0x000fe40000410000 */
[----:B------:R-:W-:Y:S02]  /*90f0*/  FMUL.FTZ R26, R0, R142 ;  /* 0x0000008e001a7220 */ /* 0x000fe40000410000 */
[----:B------:R-:W-:Y:S04]  /*9100*/  FMUL.FTZ R22, R68, R138 ;  /* 0x0000008a44167220 */ /* 0x000fe80000410000 */
[----:B-1----:R-:W-:Y:S02]  /*9110*/  FFMA.FTZ R2, R160, c[0x0][0x2d0], -R157 ;  /* 0x0000b400a0027a23 */ /* 0x002fe4000001089d */
[----:B------:R-:W-:Y:S02]  /*9120*/  FMUL.FTZ R23, R68, R139 ;  /* 0x0000008b44177220 */ /* 0x000fe40000410000 */
[----:B------:R1:W-:Y:S01]  /*9130*/  MUFU.EX2 R235, R2 ;  /* 0x0000000200eb7308 */ /* 0x0003e20000000800 */
[----:B------:R-:W-:Y:S02]  /*9140*/  IMAD.MOV.U32 R129, RZ, RZ, R41 ;  /* 0x000000ffff817224 */ /* 0x000fe400078e0029 */
[C---:B------:R-:W-:Y:S02]  /*9150*/  FMUL.FTZ R41, R3.reuse, R89 ;  /* 0x0000005903297220 */ /* 0x040fe40000410000 */
[-C--:B------:R-:W-:Y:S01]  /*9160*/  HMMA.16816.F32.BF16 R20, R72, R36.reuse, R20 ;  /* 0x000000244814723c */ /* 0x080fe20000041814 */
[----:B------:R-:W4:Y:S02]  /*9170*/  LDSM.16.MT88.4 R88, [R201+0x800] ;  /* 0x00080000c958783b */ /* 0x000f240000004200 */
[C---:B------:R-:W-:Y:S02]  /*9180*/  FMUL.FTZ R27, R0.reuse, R143 ;  /* 0x0000008f001b7220 */ /* 0x040fe40000410000 */
[C---:B------:R-:W-:Y:S02]  /*9190*/  FMUL.FTZ R30, R0.reuse, R146 ;  /* 0x00000092001e7220 */ /* 0x040fe40000410000 */
[C---:B------:R-:W-:Y:S02]  /*91a0*/  FMUL.FTZ R31, R0.reuse, R147 ;  /* 0x00000093001f7220 */ /* 0x040fe40000410000 */
[C---:B------:R-:W-:Y:S03]  /*91b0*/  FMUL.FTZ R56, R3.reuse, R104 ;  /* 0x0000006803387220 */ /* 0x040fe60000410000 */
[C---:B------:R-:W-:Y:S02]  /*91c0*/  FMUL.FTZ R57, R3.reuse, R105 ;  /* 0x0000006903397220 */ /* 0x040fe40000410000 */
[C---:B------:R-:W-:Y:S02]  /*91d0*/  FMUL.FTZ R58, R0.reuse, R106 ;  /* 0x0000006a003a7220 */ /* 0x040fe40000410000 */
[C---:B------:R-:W-:Y:S02]  /*91e0*/  FMUL.FTZ R59, R0.reuse, R107 ;  /* 0x0000006b003b7220 */ /* 0x040fe40000410000 */
[----:B------:R-:W-:Y:S02]  /*91f0*/  FMUL.FTZ R60, R3, R152 ;  /* 0x00000098033c7220 */ /* 0x000fe40000410000 */
[----:B-1----:R-:W-:Y:S02]  /*9200*/  FFMA.FTZ R2, R25, c[0x0][0x2d0], -R157 ;  /* 0x0000b40019027a23 */ /* 0x002fe4000001089d */
[C---:B------:R-:W-:Y:S02]  /*9210*/  FMUL.FTZ R25, R3.reuse, R141 ;  /* 0x0000008d03197220 */ /* 0x040fe40000410000 */
[----:B------:R1:W5:Y:S01]  /*9220*/  MUFU.EX2 R234, R2 ;  /* 0x0000000200ea7308 */ /* 0x0003620000000800 */
[----:B------:R-:W-:Y:S02]  /*9230*/  FMUL.FTZ R61, R3, R153 ;  /* 0x00000099033d7220 */ /* 0x000fe40000410000 */
[----:B------:R-:W-:Y:S02]  /*9240*/  IMAD.MOV.U32 R136, RZ, RZ, R131 ;  /* 0x000000ffff887224 */ /* 0x000fe400078e0083 */
[C---:B------:R-:W-:Y:S04]  /*9250*/  HMMA.16816.F32.BF16 R24, R64.reuse, R36, R24 ;  /* 0x000000244018723c */ /* 0x040fe80000041818 */
[C---:B------:R-:W-:Y:S02]  /*9260*/  FMUL.FTZ R62, R0.reuse, R154 ;  /* 0x0000009a003e7220 */ /* 0x040fe40000410000 */
[----:B------:R-:W-:Y:S02]  /*9270*/  FMUL.FTZ R63, R0, R155 ;  /* 0x0000009b003f7220 */ /* 0x000fe40000410000 */
[C---:B------:R-:W-:Y:S04]  /*9280*/  FMUL.FTZ R36, R69.reuse, R148 ;  /* 0x0000009445247220 */ /* 0x040fe80000410000 */
[C---:B------:R-:W-:Y:S02]  /*9290*/  FMUL.FTZ R37, R69.reuse, R149 ;  /* 0x0000009545257220 */ /* 0x040fe40000410000 */
[----:B------:R-:W-:Y:S02]  /*92a0*/  IMAD.MOV.U32 R148, RZ, RZ, R49 ;  /* 0x000000ffff947224 */ /* 0x000fe400078e0031 */
[----:B------:R-:W-:Y:S02]  /*92b0*/  FMUL.FTZ R49, R69, R97 ;  /* 0x0000006145317220 */ /* 0x000fe40000410000 */
[----:B------:R-:W-:Y:S01]  /*92c0*/  IMAD.MOV.U32 R149, RZ, RZ, R48 ;  /* 0x000000ffff957224 */ /* 0x000fe200078e0030 */
[----:B------:R-:W3:Y:S01]  /*92d0*/  LDL.LU R97, [R1+0x8] ;  /* 0x0000080001617983 */ /* 0x000ee20000300800 */
[----:B-1----:R-:W-:Y:S02]  /*92e0*/  FFMA.FTZ R2, R28, c[0x0][0x2d0], -R157 ;  /* 0x0000b4001c027a23 */ /* 0x002fe4000001089d */
[----:B------:R-:W-:Y:S02]  /*92f0*/  FMUL.FTZ R28, R3, R144 ;  /* 0x00000090031c7220 */ /* 0x000fe40000410000 */
[----:B------:R1:W-:Y:S01]  /*9300*/  MUFU.EX2 R233, R2 ;  /* 0x0000000200e97308 */ /* 0x0003e20000000800 */
[----:B------:R-:W-:Y:S02]  /*9310*/  FMUL.FTZ R48, R69, R96 ;  /* 0x0000006045307220 */ /* 0x000fe40000410000 */
[----:B------:R-:W3:Y:S01]  /*9320*/  LDL.LU R96, [R1+0xc] ;  /* 0x00000c0001607983 */ /* 0x000ee20000300800 */
[----:B------:R-:W-:Y:S02]  /*9330*/  IMAD.MOV.U32 R137, RZ, RZ, R130 ;  /* 0x000000ffff897224 */ /* 0x000fe400078e0082 */
        /* <DEDUP_REMOVED lines=8> */
[----:B-1----:R-:W-:Y:S02]  /*93c0*/  FFMA.FTZ R2, R29, c[0x0][0x2d0], -R157 ;  /* 0x0000b4001d027a23 */ /* 0x002fe4000001089d */
[----:B------:R-:W-:Y:S02]  /*93d0*/  FMUL.FTZ R29, R3, R145 ;  /* 0x00000091031d7220 */ /* 0x000fe40000410000 */
[----:B------:R1:W-:Y:S05]  /*93e0*/  MUFU.EX2 R232, R2 ;  /* 0x0000000200e87308 */ /* 0x0003ea0000000800 */
[-C--:B------:R-:W-:Y:S08]  /*93f0*/  HMMA.16816.F32.BF16 R28, R64, R38.reuse, R28 ;  /* 0x00000026401c723c */ /* 0x080ff0000004181c */
[C---:B------:R-:W-:Y:S07]  /*9400*/  HMMA.16816.F32.BF16 R32, R72.reuse, R38, R32 ;  /* 0x000000264820723c */ /* 0x040fee0000041820 */
[C---:B------:R-:W-:Y:S02]  /*9410*/  FMUL.FTZ R38, R68.reuse, R150 ;  /* 0x0000009644267220 */ /* 0x040fe40000410000 */
[----:B------:R-:W-:Y:S03]  /*9420*/  FMUL.FTZ R39, R68, R151 ;  /* 0x0000009744277220 */ /* 0x000fe60000410000 */
[----:B-1----:R-:W-:Y:S02]  /*9430*/  FFMA.FTZ R2, R161, c[0x0][0x2d0], -R158 ;  /* 0x0000b400a1027a23 */ /* 0x002fe4000001089e */
[----:B------:R-:W-:Y:S02]  /*9440*/  IMAD.MOV.U32 R150, RZ, RZ, R125 ;  /* 0x000000ffff967224 */ /* 0x000fe400078e007d */
[-C--:B------:R-:W-:Y:S01]  /*9450*/  HMMA.16816.F32.BF16 R36, R72, R52.reuse, R36 ;  /* 0x000000344824723c */ /* 0x080fe20000041824 */
[----:B------:R1:W-:Y:S02]  /*9460*/  MUFU.EX2 R231, R2 ;  /* 0x0000000200e77308 */ /* 0x0003e40000000800 */
[----:B------:R-:W-:Y:S05]  /*9470*/  IMAD.MOV.U32 R151, RZ, RZ, R124 ;  /* 0x000000ffff977224 */ /* 0x000fea00078e007c */
[C---:B------:R-:W-:Y:S07]  /*9480*/  HMMA.16816.F32.BF16 R40, R64.reuse, R52, R40 ;  /* 0x000000344028723c */ /* 0x040fee0000041828 */
[C---:B------:R-:W-:Y:S01]  /*9490*/  FMUL.FTZ R52, R69.reuse, R100 ;  /* 0x0000006445347220 */ /* 0x040fe20000410000 */
[-C--:B------:R-:W-:Y:S04]  /*94a0*/  HMMA.16816.F32.BF16 R44, R64, R54.reuse, R44 ;  /* 0x00000036402c723c */ /* 0x080fe8000004182c */
[C---:B------:R-:W-:Y:S04]  /*94b0*/  FMUL.FTZ R53, R69.reuse, R101 ;  /* 0x0000006545357220 */ /* 0x040fe80000410000 */
[C---:B------:R-:W-:Y:S04]  /*94c0*/  HMMA.16816.F32.BF16 R48, R72.reuse, R54, R48 ;  /* 0x000000364830723c */ /* 0x040fe80000041830 */
[--C-:B-1----:R-:W-:Y:S03]  /*94d0*/  FFMA.FTZ R2, R172, c[0x0][0x2d0], -R158.reuse ;  /* 0x0000b400ac027a23 */ /* 0x102fe6000001089e */
[C---:B------:R-:W-:Y:S01]  /*94e0*/  FMUL.FTZ R54, R68.reuse, R102 ;  /* 0x0000006644367220 */ /* 0x040fe20000410000 */
[----:B------:R1:W1:Y:S01]  /*94f0*/  MUFU.EX2 R230, R2 ;  /* 0x0000000200e67308 */ /* 0x0002620000000800 */
[----:B------:R-:W-:Y:S07]  /*9500*/  FMUL.FTZ R55, R68, R103 ;  /* 0x0000006744377220 */ /* 0x000fee0000410000 */
[-C--:B------:R-:W-:Y:S08]  /*9510*/  HMMA.16816.F32.BF16 R52, R72, R76.reuse, R52 ;  /* 0x0000004c4834723c */ /* 0x080ff00000041834 */
[C---:B------:R-:W-:Y:S07]  /*9520*/  HMMA.16816.F32.BF16 R56, R64.reuse, R76, R56 ;  /* 0x0000004c4038723c */ /* 0x040fee0000041838 */
[----:B-----5:R-:W-:Y:S01]  /*9530*/  F2FP.BF16.PACK_AB R76, R234, R235 ;  /* 0x000000ebea4c723e */ /* 0x020fe200000010ff */
[-C--:B------:R-:W-:Y:S04]  /*9540*/  HMMA.16816.F32.BF16 R60, R64, R78.reuse, R60 ;  /* 0x0000004e403c723c */ /* 0x080fe8000004183c */
[--C-:B-1----:R-:W-:Y:S01]  /*9550*/  FFMA.FTZ R2, R174, c[0x0][0x2d0], -R158.reuse ;  /* 0x0000b400ae027a23 */ /* 0x102fe2000001089e */
[----:B------:R-:W-:Y:S02]  /*9560*/  F2FP.BF16.PACK_AB R77, R230, R231 ;  /* 0x000000e7e64d723e */ /* 0x000fe400000010ff */
[C---:B------:R-:W-:Y:S01]  /*9570*/  FMUL.FTZ R64, R69.reuse, R108 ;  /* 0x0000006c45407220 */ /* 0x040fe20000410000 */
[----:B------:R1:W-:Y:S01]  /*9580*/  MUFU.EX2 R229, R2 ;  /* 0x0000000200e57308 */ /* 0x0003e20000000800 */
[----:B------:R-:W-:Y:S03]  /*9590*/  FMUL.FTZ R65, R69, R109 ;  /* 0x0000006d45417220 */ /* 0x000fe60000410000 */
[C---:B------:R-:W-:Y:S02]  /*95a0*/  FMUL.FTZ R66, R68.reuse, R110 ;  /* 0x0000006e44427220 */ /* 0x040fe40000410000 */
[----:B------:R-:W-:Y:S07]  /*95b0*/  FMUL.FTZ R67, R68, R111 ;  /* 0x0000006f44437220 */ /* 0x000fee0000410000 */
[----:B------:R-:W-:Y:S07]  /*95c0*/  HMMA.16816.F32.BF16 R64, R72, R78, R64 ;  /* 0x0000004e4840723c */ /* 0x000fee0000041840 */
[----:B------:R-:W-:Y:S02]  /*95d0*/  F2FP.BF16.PACK_AB R72, R148, R149 ;  /* 0x000000959448723e */ /* 0x000fe400000010ff */
[----:B------:R-:W-:Y:S03]  /*95e0*/  F2FP.BF16.PACK_AB R74, R121, R120 ;  /* 0x00000078794a723e */ /* 0x000fe600000010ff */
[----:B-1----:R-:W-:Y:S01]  /*95f0*/  FFMA.FTZ R2, R181, c[0x0][0x2d0], -R158 ;  /* 0x0000b400b5027a23 */ /* 0x002fe2000001089e */
[----:B------:R-:W-:Y:S02]  /*9600*/  F2FP.BF16.PACK_AB R73, R238, R243 ;  /* 0x000000f3ee49723e */ /* 0x000fe400000010ff */
[----:B------:R-:W-:Y:S01]  /*9610*/  F2FP.BF16.PACK_AB R75, R236, R237 ;  /* 0x000000edec4b723e */ /* 0x000fe200000010ff */
[----:B------:R1:W5:Y:S01]  /*9620*/  MUFU.EX2 R95, R2 ;  /* 0x00000002005f7308 */ /* 0x0003620000000800 */
[----:B--2---:R-:W-:Y:S01]  /*9630*/  FFMA.FTZ R69, R69, R99, R137 ;  /* 0x0000006345457223 */ /* 0x004fe20000010089 */
[----:B------:R-:W-:Y:S04]  /*9640*/  F2FP.BF16.PACK_AB R78, R232, R233 ;  /* 0x000000e9e84e723e */ /* 0x000fe800000010ff */
[-C--:B------:R-:W-:Y:S03]  /*9650*/  HMMA.16816.F32.BF16 R4, R72, R80.reuse, R4 ;  /* 0x000000504804723c */ /* 0x080fe60000041804 */
[--C-:B-1----:R-:W-:Y:S01]  /*9660*/  FFMA.FTZ R2, R173, c[0x0][0x2d0], -R118.reuse ;  /* 0x0000b400ad027a23 */ /* 0x102fe20000010876 */
[----:B-----5:R-:W-:Y:S03]  /*9670*/  F2FP.BF16.PACK_AB R79, R95, R229 ;  /* 0x000000e55f4f723e */ /* 0x020fe600000010ff */
[----:B------:R1:W-:Y:S04]  /*9680*/  MUFU.EX2 R94, R2 ;  /* 0x00000002005e7308 */ /* 0x0003e80000000800 */
[C---:B------:R-:W-:Y:S08]  /*9690*/  HMMA.16816.F32.BF16 R8, R76.reuse, R80, R8 ;  /* 0x000000504c08723c */ /* 0x040ff00000041808 */
[-C--:B------:R-:W-:Y:S08]  /*96a0*/  HMMA.16816.F32.BF16 R12, R76, R82.reuse, R12 ;  /* 0x000000524c0c723c */ /* 0x080ff0000004180c */
[C---:B------:R-:W-:Y:S01]  /*96b0*/  HMMA.16816.F32.BF16 R16, R72.reuse, R82, R16 ;  /* 0x000000524810723c */ /* 0x040fe20000041810 */
[----:B------:R-:W2:Y:S03]  /*96c0*/  LDSM.16.MT88.4 R80, [R203+0x800] ;  /* 0x00080000cb50783b */ /* 0x000ea60000004200 */
[--C-:B-1----:R-:W-:Y:S04]  /*96d0*/  FFMA.FTZ R2, R180, c[0x0][0x2d0], -R118.reuse ;  /* 0x0000b400b4027a23 */ /* 0x102fe80000010876 */
[-C--:B------:R-:W-:Y:S01]  /*96e0*/  HMMA.16816.F32.BF16 R20, R72, R84.reuse, R20 ;  /* 0x000000544814723c */ /* 0x080fe20000041814 */
[----:B------:R1:W5:Y:S07]  /*96f0*/  MUFU.EX2 R221, R2 ;  /* 0x0000000200dd7308 */ /* 0x00036e0000000800 */
[C---:B------:R-:W-:Y:S07]  /*9700*/  HMMA.16816.F32.BF16 R24, R76.reuse, R84, R24 ;  /* 0x000000544c18723c */ /* 0x040fee0000041818 */
[--C-:B------:R-:W-:Y:S01]  /*9710*/  FFMA.FTZ R84, R178, c[0x0][0x2d0], -R157.reuse ;  /* 0x0000b400b2547a23 */ /* 0x100fe2000001089d */
[-C--:B------:R-:W-:Y:S03]  /*9720*/  HMMA.16816.F32.BF16 R28, R76, R86.reuse, R28 ;  /* 0x000000564c1c723c */ /* 0x080fe6000004181c */
[----:B------:R2:W-:Y:S05]  /*9730*/  MUFU.EX2 R181, R84 ;  /* 0x0000005400b57308 */ /* 0x0005ea0000000800 */
[C---:B------:R-:W-:Y:S04]  /*9740*/  HMMA.16816.F32.BF16 R32, R72.reuse, R86, R32 ;  /* 0x000000564820723c */ /* 0x040fe80000041820 */
[--C-:B-1----:R-:W-:Y:S04]  /*9750*/  FFMA.FTZ R2, R162, c[0x0][0x2d0], -R118.reuse ;  /* 0x0000b400a2027a23 */ /* 0x102fe80000010876 */
[----:B------:R1:W-:Y:S01]  /*9760*/  MUFU.EX2 R193, R2 ;  /* 0x0000000200c17308 */ /* 0x0003e20000000800 */
[-C--:B----4-:R-:W-:Y:S08]  /*9770*/  HMMA.16816.F32.BF16 R36, R72, R88.reuse, R36 ;  /* 0x000000584824723c */ /* 0x090ff00000041824 */
[C---:B------:R-:W-:Y:S01]  /*9780*/  HMMA.16816.F32.BF16 R40, R76.reuse, R88, R40 ;  /* 0x000000584c28723c */ /* 0x040fe20000041828 */
[----:B--2---:R-:W2:Y:S07]  /*9790*/  LDSM.16.MT88.4 R84, [R200+0x1000] ;  /* 0x00100000c854783b */ /* 0x004eae0000004200 */
[-C--:B------:R-:W-:Y:S04]  /*97a0*/  HMMA.16816.F32.BF16 R44, R76, R90.reuse, R44 ;  /* 0x0000005a4c2c723c */ /* 0x080fe8000004182c */
[----:B-1----:R-:W-:Y:S04]  /*97b0*/  FFMA.FTZ R2, R163, c[0x0][0x2d0], -R118 ;  /* 0x0000b400a3027a23 */ /* 0x002fe80000010876 */
[C---:B------:R-:W-:Y:S01]  /*97c0*/  HMMA.16816.F32.BF16 R48, R72.reuse, R90, R48 ;  /* 0x0000005a4830723c */ /* 0x040fe20000041830 */
[----:B------:R-:W-:Y:S01]  /*97d0*/  LDSM.16.MT88.4 R88, [R201+0x1000] ;  /* 0x00100000c958783b */ /* 0x000fe20000004200 */
[----:B------:R1:W4:Y:S06]  /*97e0*/  MUFU.EX2 R191, R2 ;  /* 0x0000000200bf7308 */ /* 0x00032c0000000800 */
[-C--:B------:R-:W-:Y:S08]  /*97f0*/  HMMA.16816.F32.BF16 R52, R72, R80.reuse, R52 ;  /* 0x000000504834723c */ /* 0x080ff00000041834 */
[C---:B------:R-:W-:Y:S08]  /*9800*/  HMMA.16816.F32.BF16 R56, R76.reuse, R80, R56 ;  /* 0x000000504c38723c */ /* 0x040ff00000041838 */
[-C--:B------:R-:W-:Y:S04]  /*9810*/  HMMA.16816.F32.BF16 R60, R76, R82.reuse, R60 ;  /* 0x000000524c3c723c */ /* 0x080fe8000004183c */
[--C-:B-1----:R-:W-:Y:S04]  /*9820*/  FFMA.FTZ R2, R182, c[0x0][0x2d0], -R156.reuse ;  /* 0x0000b400b6027a23 */ /* 0x102fe8000001089c */
[----:B------:R1:W-:Y:S01]  /*9830*/  MUFU.EX2 R93, R2 ;  /* 0x00000002005d7308 */ /* 0x0003e20000000800 */
[----:B------:R-:W-:Y:S01]  /*9840*/  HMMA.16816.F32.BF16 R64, R72, R82, R64 ;  /* 0x000000524840723c */ /* 0x000fe20000041840 */
[----:B------:R-:W2:Y:S06]  /*9850*/  LDSM.16.MT88.4 R80, [R204+0x1000] ;  /* 0x00100000cc50783b */ /* 0x000eac0000004200 */
[----:B-----5:R-:W-:Y:S02]  /*9860*/  F2FP.BF16.PACK_AB R72, R221, R94 ;  /* 0x0000005edd48723e */ /* 0x020fe400000010ff */
[----:B----4-:R-:W-:Y:S03]  /*9870*/  F2FP.BF16.PACK_AB R74, R191, R193 ;  /* 0x000000c1bf4a723e */ /* 0x010fe600000010ff */
[--C-:B-1----:R-:W-:Y:S04]  /*9880*/  FFMA.FTZ R2, R183, c[0x0][0x2d0], -R156.reuse ;  /* 0x0000b400b7027a23 */ /* 0x102fe8000001089c */
[----:B------:R1:W4:Y:S02]  /*9890*/  MUFU.EX2 R186, R2 ;  /* 0x0000000200ba7308 */ /* 0x0003240000000800 */
[--C-:B-1----:R-:W-:Y:S01]  /*98a0*/  FFMA.FTZ R2, R175, c[0x0][0x2d0], -R156.reuse ;  /* 0x0000b400af027a23 */ /* 0x102fe2000001089c */
[----:B----4-:R-:W-:Y:S07]  /*98b0*/  F2FP.BF16.PACK_AB R73, R186, R93 ;  /* 0x0000005dba49723e */ /* 0x010fee00000010ff */
[----:B------:R1:W-:Y:S02]  /*98c0*/  MUFU.EX2 R185, R2 ;  /* 0x0000000200b97308 */ /* 0x0003e40000000800 */
[----:B-1----:R-:W-:Y:S08]  /*98d0*/  FFMA.FTZ R2, R176, c[0x0][0x2d0], -R156 ;  /* 0x0000b400b0027a23 */ /* 0x002ff0000001089c */
[----:B------:R1:W4:Y:S02]  /*98e0*/  MUFU.EX2 R184, R2 ;  /* 0x0000000200b87308 */ /* 0x0003240000000800 */
[----:B-1----:R-:W-:Y:S01]  /*98f0*/  FFMA.FTZ R2, R187, c[0x0][0x2d0], -R157 ;  /* 0x0000b400bb027a23 */ /* 0x002fe2000001089d */
[----:B----4-:R-:W-:Y:S01]  /*9900*/  F2FP.BF16.PACK_AB R75, R184, R185 ;  /* 0x000000b9b84b723e */ /* 0x010fe200000010ff */
[----:B------:R-:W-:Y:S06]  /*9910*/  IMAD.MOV.U32 R187, RZ, RZ, R121 ;  /* 0x000000ffffbb7224 */ /* 0x000fec00078e0079 */
[----:B------:R1:W-:Y:S01]  /*9920*/  MUFU.EX2 R92, R2 ;  /* 0x00000002005c7308 */ /* 0x0003e20000000800 */
[-C--:B--2---:R-:W-:Y:S03]  /*9930*/  HMMA.16816.F32.BF16 R4, R72, R84.reuse, R4 ;  /* 0x000000544804723c */ /* 0x084fe60000041804 */
[--C-:B-1----:R-:W-:Y:S02]  /*9940*/  FFMA.FTZ R2, R188, c[0x0][0x2d0], -R157.reuse ;  /* 0x0000b400bc027a23 */ /* 0x102fe4000001089d */
[----:B------:R-:W-:Y:S04]  /*9950*/  IMAD.MOV.U32 R188, RZ, RZ, R120 ;  /* 0x000000ffffbc7224 */ /* 0x000fe800078e0078 */
[----:B------:R1:W2:Y:S03]  /*9960*/  MUFU.EX2 R182, R2 ;  /* 0x0000000200b67308 */ /* 0x0002a60000000800 */
[----:B-1----:R-:W-:Y:S01]  /*9970*/  FFMA.FTZ R2, R177, c[0x0][0x2d0], -R157 ;  /* 0x0000b400b1027a23 */ /* 0x002fe2000001089d */
[----:B--2---:R-:W-:Y:S06]  /*9980*/  F2FP.BF16.PACK_AB R76, R182, R92 ;  /* 0x0000005cb64c723e */ /* 0x004fec00000010ff */
[----:B------:R1:W2:Y:S02]  /*9990*/  MUFU.EX2 R183, R2 ;  /* 0x0000000200b77308 */ /* 0x0002a40000000800 */
[--C-:B-1----:R-:W-:Y:S01]  /*99a0*/  FFMA.FTZ R2, R190, c[0x0][0x2d0], -R158.reuse ;  /* 0x0000b400be027a23 */ /* 0x102fe2000001089e */
[----:B--2---:R-:W-:Y:S01]  /*99b0*/  F2FP.BF16.PACK_AB R78, R181, R183 ;  /* 0x000000b7b54e723e */ /* 0x004fe200000010ff */
[----:B------:R-:W-:Y:S06]  /*99c0*/  IMAD.MOV.U32 R190, RZ, RZ, R127 ;  /* 0x000000ffffbe7224 */ /* 0x000fec00078e007f */
[----:B------:R1:W-:Y:S02]  /*99d0*/  MUFU.EX2 R180, R2 ;  /* 0x0000000200b47308 */ /* 0x0003e40000000800 */
[----:B-1----:R-:W-:Y:S02]  /*99e0*/  FFMA.FTZ R2, R192, c[0x0][0x2d0], -R158 ;  /* 0x0000b400c0027a23 */ /* 0x002fe4000001089e */
[----:B------:R-:W-:Y:S06]  /*99f0*/  IMAD.MOV.U32 R192, RZ, RZ, R128 ;  /* 0x000000ffffc07224 */ /* 0x000fec00078e0080 */
[----:B------:R1:W2:Y:S02]  /*9a00*/  MUFU.EX2 R102, R2 ;  /* 0x0000000200667308 */ /* 0x0002a40000000800 */
[----:B-1----:R-:W-:Y:S01]  /*9a10*/  FFMA.FTZ R2, R189, c[0x0][0x2d0], -R158 ;  /* 0x0000b400bd027a23 */ /* 0x002fe2000001089e */
[----:B--2---:R-:W-:Y:S01]  /*9a20*/  F2FP.BF16.PACK_AB R77, R102, R180 ;  /* 0x000000b4664d723e */ /* 0x004fe200000010ff */
[----:B------:R-:W-:Y:S06]  /*9a30*/  IMAD.MOV.U32 R189, RZ, RZ, R130 ;  /* 0x000000ffffbd7224 */ /* 0x000fec00078e0082 */
[----:B------:R1:W-:Y:S02]  /*9a40*/  MUFU.EX2 R103, R2 ;  /* 0x0000000200677308 */ /* 0x0003e40000000800 */
[----:B-1----:R-:W-:Y:S08]  /*9a50*/  FFMA.FTZ R2, R179, c[0x0][0x2d0], -R158 ;  /* 0x0000b400b3027a23 */ /* 0x002ff0000001089e */
[----:B------:R1:W2:Y:S02]  /*9a60*/  MUFU.EX2 R101, R2 ;  /* 0x0000000200657308 */ /* 0x0002a40000000800 */
[--C-:B-1----:R-:W-:Y:S01]  /*9a70*/  FFMA.FTZ R2, R194, c[0x0][0x2d0], -R118.reuse ;  /* 0x0000b400c2027a23 */ /* 0x102fe20000010876 */
[----:B--2---:R-:W-:Y:S01]  /*9a80*/  F2FP.BF16.PACK_AB R79, R101, R103 ;  /* 0x00000067654f723e */ /* 0x004fe200000010ff */
[----:B------:R-:W-:Y:S06]  /*9a90*/  IMAD.MOV.U32 R194, RZ, RZ, R131 ;  /* 0x000000ffffc27224 */ /* 0x000fec00078e0083 */
[----:B------:R1:W-:Y:S01]  /*9aa0*/  MUFU.EX2 R100, R2 ;  /* 0x0000000200647308 */ /* 0x0003e20000000800 */
[C---:B------:R-:W-:Y:S08]  /*9ab0*/  HMMA.16816.F32.BF16 R8, R76.reuse, R84, R8 ;  /* 0x000000544c08723c */ /* 0x040ff00000041808 */
[-C--:B------:R-:W-:Y:S08]  /*9ac0*/  HMMA.16816.F32.BF16 R12, R76, R86.reuse, R12 ;  /* 0x000000564c0c723c */ /* 0x080ff0000004180c */
[C---:B------:R-:W-:Y:S01]  /*9ad0*/  HMMA.16816.F32.BF16 R16, R72.reuse, R86, R16 ;  /* 0x000000564810723c */ /* 0x040fe20000041810 */
[----:B------:R-:W2:Y:S03]  /*9ae0*/  LDSM.16.MT88.4 R84, [R203+0x1000] ;  /* 0x00100000cb54783b */ /* 0x000ea60000004200 */
[--C-:B-1----:R-:W-:Y:S04]  /*9af0*/  FFMA.FTZ R2, R217, c[0x0][0x2d0], -R118.reuse ;  /* 0x0000b400d9027a23 */ /* 0x102fe80000010876 */
[-C--:B------:R-:W-:Y:S01]  /*9b00*/  HMMA.16816.F32.BF16 R20, R72, R80.reuse, R20 ;  /* 0x000000504814723c */ /* 0x080fe20000041814 */
[----:B------:R1:W4:Y:S07]  /*9b10*/  MUFU.EX2 R178, R2 ;  /* 0x0000000200b27308 */ /* 0x00032e0000000800 */
[C---:B------:R-:W-:Y:S07]  /*9b20*/  HMMA.16816.F32.BF16 R24, R76.reuse, R80, R24 ;  /* 0x000000504c18723c */ /* 0x040fee0000041818 */
[--C-:B------:R-:W-:Y:S01]  /*9b30*/  FFMA.FTZ R80, R222, c[0x0][0x2d0], -R157.reuse ;  /* 0x0000b400de507a23 */ /* 0x100fe2000001089d */
[-C--:B------:R-:W-:Y:S03]  /*9b40*/  HMMA.16816.F32.BF16 R28, R76, R82.reuse, R28 ;  /* 0x000000524c1c723c */ /* 0x080fe6000004181c */
[----:B------:R5:W-:Y:S05]  /*9b50*/  MUFU.EX2 R172, R80 ;  /* 0x0000005000ac7308 */ /* 0x000bea0000000800 */
[C---:B------:R-:W-:Y:S04]  /*9b60*/  HMMA.16816.F32.BF16 R32, R72.reuse, R82, R32 ;  /* 0x000000524820723c */ /* 0x040fe80000041820 */
[--C-:B-1----:R-:W-:Y:S04]  /*9b70*/  FFMA.FTZ R2, R220, c[0x0][0x2d0], -R118.reuse ;  /* 0x0000b400dc027a23 */ /* 0x102fe80000010876 */
[-C--:B------:R-:W-:Y:S01]  /*9b80*/  HMMA.16816.F32.BF16 R36, R72, R88.reuse, R36 ;  /* 0x000000584824723c */ /* 0x080fe20000041824 */
[----:B------:R1:W-:Y:S07]  /*9b90*/  MUFU.EX2 R179, R2 ;  /* 0x0000000200b37308 */ /* 0x0003ee0000000800 */
[C---:B------:R-:W-:Y:S01]  /*9ba0*/  HMMA.16816.F32.BF16 R40, R76.reuse, R88, R40 ;  /* 0x000000584c28723c */ /* 0x040fe20000041828 */
[----:B-----5:R-:W5:Y:S07]  /*9bb0*/  LDSM.16.MT88.4 R80, [R200+0x1800] ;  /* 0x00180000c850783b */ /* 0x020f6e0000004200 */
[-C--:B------:R-:W-:Y:S08]  /*9bc0*/  HMMA.16816.F32.BF16 R44, R76, R90.reuse, R44 ;  /* 0x0000005a4c2c723c */ /* 0x080ff0000004182c */
[C---:B------:R-:W-:Y:S01]  /*9bd0*/  HMMA.16816.F32.BF16 R48, R72.reuse, R90, R48 ;  /* 0x0000005a4830723c */ /* 0x040fe20000041830 */
[----:B------:R-:W-:Y:S03]  /*9be0*/  LDSM.16.MT88.4 R88, [R201+0x1800] ;  /* 0x00180000c958783b */ /* 0x000fe60000004200 */
[----:B-1----:R-:W-:Y:S04]  /*9bf0*/  FFMA.FTZ R2, R224, c[0x0][0x2d0], -R118 ;  /* 0x0000b400e0027a23 */ /* 0x002fe80000010876 */
[-C--:B--2---:R-:W-:Y:S01]  /*9c00*/  HMMA.16816.F32.BF16 R52, R72, R84.reuse, R52 ;  /* 0x000000544834723c */ /* 0x084fe20000041834 */
[----:B------:R1:W2:Y:S07]  /*9c10*/  MUFU.EX2 R177, R2 ;  /* 0x0000000200b17308 */ /* 0x0002ae0000000800 */
[C---:B------:R-:W-:Y:S08]  /*9c20*/  HMMA.16816.F32.BF16 R56, R76.reuse, R84, R56 ;  /* 0x000000544c38723c */ /* 0x040ff00000041838 */
[-C--:B------:R-:W-:Y:S08]  /*9c30*/  HMMA.16816.F32.BF16 R60, R76, R86.reuse, R60 ;  /* 0x000000564c3c723c */ /* 0x080ff0000004183c */
[----:B------:R-:W-:Y:S01]  /*9c40*/  HMMA.16816.F32.BF16 R64, R72, R86, R64 ;  /* 0x000000564840723c */ /* 0x000fe20000041840 */
[----:B------:R-:W3:Y:S03]  /*9c50*/  LDSM.16.MT88.4 R84, [R204+0x1800] ;  /* 0x00180000cc54783b */ /* 0x000ee60000004200 */
[--C-:B-1----:R-:W-:Y:S03]  /*9c60*/  FFMA.FTZ R2, R197, c[0x0][0x2d0], -R156.reuse ;  /* 0x0000b400c5027a23 */ /* 0x102fe6000001089c */
[----:B----4-:R-:W-:Y:S01]  /*9c70*/  F2FP.BF16.PACK_AB R72, R178, R100 ;  /* 0x00000064b248723e */ /* 0x010fe200000010ff */
[----:B------:R1:W-:Y:S01]  /*9c80*/  MUFU.EX2 R176, R2 ;  /* 0x0000000200b07308 */ /* 0x0003e20000000800 */
[----:B--2---:R-:W-:Y:S03]  /*9c90*/  F2FP.BF16.PACK_AB R74, R177, R179 ;  /* 0x000000b3b14a723e */ /* 0x004fe600000010ff */
[--C-:B-1----:R-:W-:Y:S06]  /*9ca0*/  FFMA.FTZ R2, R226, c[0x0][0x2d0], -R156.reuse ;  /* 0x0000b400e2027a23 */ /* 0x102fec000001089c */
        /* <DEDUP_REMOVED lines=9> */
[-C--:B-----5:R-:W-:Y:S03]  /*9d40*/  HMMA.16816.F32.BF16 R4, R72, R80.reuse, R4 ;  /* 0x000000504804723c */ /* 0x0a0fe60000041804 */
[--C-:B-1----:R-:W-:Y:S06]  /*9d50*/  FFMA.FTZ R2, R198, c[0x0][0x2d0], -R157.reuse ;  /* 0x0000b400c6027a23 */ /* 0x102fec000001089d */
[----:B------:R1:W2:Y:S03]  /*9d60*/  MUFU.EX2 R106, R2 ;  /* 0x00000002006a7308 */ /* 0x0002a60000000800 */
[----:B-1----:R-:W-:Y:S01]  /*9d70*/  FFMA.FTZ R2, R223, c[0x0][0x2d0], -R157 ;  /* 0x0000b400df027a23 */ /* 0x002fe2000001089d */
[----:B--2---:R-:W-:Y:S06]  /*9d80*/  F2FP.BF16.PACK_AB R76, R106, R107 ;  /* 0x0000006b6a4c723e */ /* 0x004fec00000010ff */
        /* <DEDUP_REMOVED lines=24> */
[----:B------:R-:W-:Y:S03]  /*9f10*/  LDSM.16.MT88.4 R84, [R204+0x2000] ;  /* 0x00200000cc54783b */ /* 0x000fe60000004200 */
[--C-:B-1----:R-:W-:Y:S01]  /*9f20*/  FFMA.FTZ R2, R252, c[0x0][0x2d0], -R118.reuse ;  /* 0x0000b400fc027a23 */ /* 0x102fe20000010876 */
[----:B---3--:R-:W-:Y:S01]  /*9f30*/  F2FP.BF16.PACK_AB R108, R167, R168 ;  /* 0x000000a8a76c723e */ /* 0x008fe200000010ff */
[----:B------:R-:W-:Y:S02]  /*9f40*/  FFMA.FTZ R118, R250, c[0x0][0x2d0], -R118 ;  /* 0x0000b400fa767a23 */ /* 0x000fe40000010876 */
[----:B------:R1:W-:Y:S01]  /*9f50*/  MUFU.EX2 R166, R2 ;  /* 0x0000000200a67308 */ /* 0x0003e20000000800 */
[-C--:B------:R-:W-:Y:S08]  /*9f60*/  HMMA.16816.F32.BF16 R36, R72, R88.reuse, R36 ;  /* 0x000000584824723c */ /* 0x080ff00000041824 */
[C---:B------:R-:W-:Y:S01]  /*9f70*/  HMMA.16816.F32.BF16 R40, R76.reuse, R88, R40 ;  /* 0x000000584c28723c */ /* 0x040fe20000041828 */
[----:B------:R-:W3:Y:S07]  /*9f80*/  MUFU.EX2 R165, R118 ;  /* 0x0000007600a57308 */ /* 0x000eee0000000800 */
[-C--:B------:R-:W-:Y:S04]  /*9f90*/  HMMA.16816.F32.BF16 R44, R76, R90.reuse, R44 ;  /* 0x0000005a4c2c723c */ /* 0x080fe8000004182c */
[--C-:B-1----:R-:W-:Y:S04]  /*9fa0*/  FFMA.FTZ R2, R164, c[0x0][0x2d0], -R156.reuse ;  /* 0x0000b400a4027a23 */ /* 0x102fe8000001089c */
[C---:B------:R-:W-:Y:S01]  /*9fb0*/  HMMA.16816.F32.BF16 R48, R72.reuse, R90, R48 ;  /* 0x0000005a4830723c */ /* 0x040fe20000041830 */
[----:B------:R1:W-:Y:S07]  /*9fc0*/  MUFU.EX2 R164, R2 ;  /* 0x0000000200a47308 */ /* 0x0003ee0000000800 */
[-C--:B--2---:R-:W-:Y:S04]  /*9fd0*/  HMMA.16816.F32.BF16 R52, R72, R80.reuse, R52 ;  /* 0x000000504834723c */ /* 0x084fe80000041834 */
[----:B---3--:R-:W-:Y:S04]  /*9fe0*/  F2FP.BF16.PACK_AB R110, R165, R166 ;  /* 0x000000a6a56e723e */ /* 0x008fe800000010ff */
[C---:B------:R-:W-:Y:S08]  /*9ff0*/  HMMA.16816.F32.BF16 R56, R76.reuse, R80, R56 ;  /* 0x000000504c38723c */ /* 0x040ff00000041838 */
[-C--:B------:R-:W-:Y:S01]  /*a000*/  HMMA.16816.F32.BF16 R60, R76, R82.reuse, R60 ;  /* 0x000000524c3c723c */ /* 0x080fe2000004183c */
[----:B------:R-:W2:Y:S03]  /*a010*/  LDL R76, [R1+0x20] ;  /* 0x00002000014c7983 */ /* 0x000ea60000100800 */
[--C-:B-1----:R-:W-:Y:S04]  /*a020*/  FFMA.FTZ R2, R134, c[0x0][0x2d0], -R156.reuse ;  /* 0x0000b40086027a23 */ /* 0x102fe8000001089c */
[----:B------:R1:W3:Y:S01]  /*a030*/  MUFU.EX2 R162, R2 ;  /* 0x0000000200a27308 */ /* 0x0002e20000000800 */
[----:B------:R-:W-:Y:S04]  /*a040*/  HMMA.16816.F32.BF16 R64, R72, R82, R64 ;  /* 0x000000524840723c */ /* 0x000fe80000041840 */
[--C-:B-1----:R-:W-:Y:S01]  /*a050*/  FFMA.FTZ R2, R133, c[0x0][0x2d0], -R156.reuse ;  /* 0x0000b40085027a23 */ /* 0x102fe2000001089c */
[----:B---3--:R-:W-:Y:S01]  /*a060*/  F2FP.BF16.PACK_AB R109, R162, R164 ;  /* 0x000000a4a26d723e */ /* 0x008fe200000010ff */
[----:B------:R-:W-:Y:S02]  /*a070*/  FFMA.FTZ R156, R115, c[0x0][0x2d0], -R156 ;  /* 0x0000b400739c7a23 */ /* 0x000fe4000001089c */
[----:B------:R-:W-:Y:S01]  /*a080*/  IMAD.MOV.U32 R115, RZ, RZ, R159 ;  /* 0x000000ffff737224 */ /* 0x000fe200078e009f */
[----:B------:R1:W-:Y:S10]  /*a090*/  MUFU.EX2 R163, R2 ;  /* 0x0000000200a37308 */ /* 0x0003f40000000800 */
        /* <DEDUP_REMOVED lines=9> */
[----:B------:R1:W-:Y:S01]  /*a130*/  MUFU.EX2 R156, R2 ;  /* 0x00000002009c7308 */ /* 0x0003e20000000800 */
[----:B------:R-:W3:Y:S09]  /*a140*/  LDSM.16.MT88.4 R132, [R200+0x2000] ;  /* 0x00200000c884783b */ /* 0x000ef20000004200 */
[----:B------:R-:W4:Y:S01]  /*a150*/  MUFU.EX2 R118, R157 ;  /* 0x0000009d00767308 */ /* 0x000f220000000800 */
[--C-:B-1----:R-:W-:Y:S09]  /*a160*/  FFMA.FTZ R2, R242, c[0x0][0x2d0], -R158.reuse ;  /* 0x0000b400f2027a23 */ /* 0x102ff2000001089e */
[----:B------:R1:W-:Y:S01]  /*a170*/  MUFU.EX2 R117, R2 ;  /* 0x0000000200757308 */ /* 0x0003e20000000800 */
[----:B----4-:R-:W-:Y:S01]  /*a180*/  F2FP.BF16.PACK_AB R154, R118, R156 ;  /* 0x0000009c769a723e */ /* 0x010fe200000010ff */
[--C-:B-1----:R-:W-:Y:S08]  /*a190*/  FFMA.FTZ R2, R247, c[0x0][0x2d0], -R158.reuse ;  /* 0x0000b400f7027a23 */ /* 0x102ff0000001089e */
[----:B------:R1:W4:Y:S02]  /*a1a0*/  MUFU.EX2 R116, R2 ;  /* 0x0000000200747308 */ /* 0x0003240000000800 */
[--C-:B-1----:R-:W-:Y:S01]  /*a1b0*/  FFMA.FTZ R2, R115, c[0x0][0x2d0], -R158.reuse ;  /* 0x0000b40073027a23 */ /* 0x102fe2000001089e */
[----:B----4-:R-:W-:Y:S01]  /*a1c0*/  F2FP.BF16.PACK_AB R153, R116, R117 ;  /* 0x000000757499723e */ /* 0x010fe200000010ff */
[----:B------:R-:W-:Y:S06]  /*a1d0*/  FFMA.FTZ R158, R71, c[0x0][0x2d0], -R158 ;  /* 0x0000b400479e7a23 */ /* 0x000fec000001089e */
[----:B------:R1:W-:Y:S10]  /*a1e0*/  MUFU.EX2 R115, R2 ;  /* 0x0000000200737308 */ /* 0x0003f40000000800 */
[----:B------:R-:W4:Y:S01]  /*a1f0*/  MUFU.EX2 R80, R158 ;  /* 0x0000009e00507308 */ /* 0x000f220000000800 */
[----:B-1----:R-:W-:Y:S02]  /*a200*/  FFMA.FTZ R2, R68, R98, R136 ;  /* 0x0000006244027223 */ /* 0x002fe40000010088 */
[----:B------:R-:W-:Y:S02]  /*a210*/  FFMA.FTZ R68, R3, R97, R246 ;  /* 0x0000006103447223 */ /* 0x000fe400000100f6 */
[----:B------:R-:W-:Y:S02]  /*a220*/  FFMA.FTZ R3, R0, R96, R239 ;  /* 0x0000006000037223 */ /* 0x000fe400000100ef */
[----:B------:R-:W-:Y:S01]  /*a230*/  FADD.FTZ R0, R129, R69 ;  /* 0x0000004581007221 */ /* 0x000fe20000010000 */
[----:B------:R-:W1:Y:S01]  /*a240*/  LDSM.16.MT88.4 R96, [R201+0x2000] ;  /* 0x00200000c960783b */ /* 0x000e620000004200 */
[----:B------:R-:W-:Y:S02]  /*a250*/  FADD.FTZ R69, R123, R68 ;  /* 0x000000447b457221 */ /* 0x000fe40000010000 */
[----:B------:R-:W-:Y:S01]  /*a260*/  FADD.FTZ R68, R122, R0 ;  /* 0x000000007a447221 */ /* 0x000fe20000010000 */
[----:B----4-:R-:W-:Y:S01]  /*a270*/  F2FP.BF16.PACK_AB R155, R80, R115 ;  /* 0x00000073509b723e */ /* 0x010fe200000010ff */
[----:B------:R-:W-:Y:S01]  /*a280*/  FADD.FTZ R71, R126, R2 ;  /* 0x000000027e477221 */ /* 0x000fe20000010000 */
[-C--:B---3--:R-:W-:Y:S02]  /*a290*/  HMMA.16816.F32.BF16 R120, R108, R132.reuse, R4 ;  /* 0x000000846c78723c */ /* 0x088fe40000041804 */
[----:B------:R-:W3:Y:S03]  /*a2a0*/  LDSM.16.MT88.4 R4, [R203+0x2000] ;  /* 0x00200000cb04783b */ /* 0x000ee60000004200 */
        /* <DEDUP_REMOVED lines=54> */
[-C--:B---3--:R-:W-:Y:S03]  /*a610*/  HMMA.16816.F32.BF16 R100, R108, R4.reuse, R52 ;  /* 0x000000046c64723c */ /* 0x088fe60000041834 */
        /* <DEDUP_REMOVED lines=34> */
[----:B------:R1:W-:Y:S01]  /*a840*/  STL [R1+0x4], R3 ;  /* 0x0000040301007387 */ /* 0x0003e20000100800 */
[----:B------:R-:W-:Y:S02]  /*a850*/  IMAD.MOV.U32 R196, RZ, RZ, R215 ;  /* 0x000000ffffc47224 */ /* 0x000fe400078e00d7 */
[----:B------:R-:W-:Y:S01]  /*a860*/  IMAD.MOV.U32 R117, RZ, RZ, R70 ;  /* 0x000000ffff757224 */ /* 0x000fe200078e0046 */
[----:B------:R2:W-:Y:S01]  /*a870*/  STL [R1+0x8], R2 ;  /* 0x0000080201007387 */ /* 0x0005e20000100800 */
[----:B------:R-:W-:Y:S02]  /*a880*/  IMAD.MOV.U32 R115, RZ, RZ, R113 ;  /* 0x000000ffff737224 */ /* 0x000fe400078e0071 */
[----:B------:R-:W-:Y:S01]  /*a890*/  IMAD.MOV.U32 R116, RZ, RZ, R112 ;  /* 0x000000ffff747224 */ /* 0x000fe200078e0070 */
[----:B------:R2:W-:Y:S01]  /*a8a0*/  STL [R1+0xc], R0 ;  /* 0x00000c0001007387 */ /* 0x0005e20000100800 */
[----:B-1----:R-:W-:Y:S01]  /*a8b0*/  IMAD.MOV.U32 R3, RZ, RZ, R114 ;  /* 0x000000ffff037224 */ /* 0x002fe200078e0072 */
[----:B------:R-:W-:-:S05]  /*a8c0*/  @P0 BRA `(.L_x_1228) ;  /* 0xffffc27000000947 */ /* 0x000fca000383ffff */
.L_x_1227:
[----:B-12---:R-:W2:Y:S02]  /*a8d0*/  LDL R0, [R1+0x10] ;  /* 0x0000100001007983 */ /* 0x006ea40000100800 */
[----:B--2---:R-:W-:-:S13]  /*a8e0*/  ISETP.GE.AND P0, PT, R215, R0, PT ;  /* 0x00000000d700720c */ /* 0x004fda0003f06270 */
[----:B------:R-:W-:Y:S05]  /*a8f0*/  @!P0 BRA `(.L_x_1229) ;  /* 0x00002f5000008947 */ /* 0x000fea0003800000 */
[----:B------:R-:W-:Y:S01]  /*a900*/  IMAD.MOV.U32 R3, RZ, RZ, R113 ;  /* 0x000000ffff037224 */ /* 0x000fe200078e0071 */
[----:B------:R-:W-:Y:S01]  /*a910*/  MOV R118, R70 ;  /* 0x0000004600767202 */ /* 0x000fe20000000f00 */
[----:B------:R-:W-:Y:S01]  /*a920*/  IMAD.MOV.U32 R0, RZ, RZ, R114 ;  /* 0x000000ffff007224 */ /* 0x000fe200078e0072 */
[----:B------:R-:W-:Y:S02]  /*a930*/  MOV R115, R112 ;  /* 0x0000007000737202 */ /* 0x000fe40000000f00 */
.L_x_1230:
        /* <DEDUP_REMOVED lines=19> */
[----:B------:R-:W3:Y:S04]  /*aa70*/  LDL R220, [R1+0x10] ;  /* 0x0000100001dc7983 */ /* 0x000ee80000100800 */
[----:B------:R-:W5:Y:S08]  /*aa80*/  LDSM.16.M88.4 R48, [R119+0x1000] ;  /* 0x001000007730783b */ /* 0x000f700000000200 */
[----:B------:R-:W3:Y:S01]  /*aa90*/  LDL R217, [R1+0x38] ;  /* 0x0000380001d97983 */ /* 0x000ee20000100800 */
[-C--:B-1----:R-:W-:Y:S03]  /*aaa0*/  HMMA.16816.F32.BF16 R4, R80, R16.reuse, RZ ;  /* 0x000000105004723c */ /* 0x082fe600000418ff */
[----:B------:R-:W1:Y:S05]  /*aab0*/  LDSM.16.M88.4 R64, [R119+0x1800] ;  /* 0x001800007740783b */ /* 0x000e6a0000000200 */
[C---:B----4-:R-:W-:Y:S03]  /*aac0*/  HMMA.16816.F32.BF16 R8, R76.reuse, R16, RZ ;  /* 0x000000104c08723c */ /* 0x050fe600000418ff */
[----:B------:R-:W4:Y:S05]  /*aad0*/  LDSM.16.M88.4 R156, [R119+0x2000] ;  /* 0x00200000779c783b */ /* 0x000f2a0000000200 */
[-C--:B------:R-:W-:Y:S03]  /*aae0*/  HMMA.16816.F32.BF16 R12, R76, R18.reuse, RZ ;  /* 0x000000124c0c723c */ /* 0x080fe600000418ff */
[----:B------:R-:W-:Y:S05]  /*aaf0*/  LDSM.16.M88.4 R160, [R209] ;  /* 0x00000000d1a0783b */ /* 0x000fea0000000200 */
[C---:B------:R-:W-:Y:S03]  /*ab00*/  HMMA.16816.F32.BF16 R16, R80.reuse, R18, RZ ;  /* 0x000000125010723c */ /* 0x040fe600000418ff */
[----:B------:R-:W1:Y:S05]  /*ab10*/  LDSM.16.M88.4 R164, [R210] ;  /* 0x00000000d2a4783b */ /* 0x000e6a0000000200 */
[-C--:B-----5:R-:W-:Y:S03]  /*ab20*/  HMMA.16816.F32.BF16 R20, R80, R32.reuse, RZ ;  /* 0x000000205014723c */ /* 0x0a0fe600000418ff */
[----:B------:R-:W5:Y:S05]  /*ab30*/  LDSM.16.M88.4 R168, [R209+0x2000] ;  /* 0x00200000d1a8783b */ /* 0x000f6a0000000200 */
[C---:B------:R-:W-:Y:S03]  /*ab40*/  HMMA.16816.F32.BF16 R24, R76.reuse, R32, RZ ;  /* 0x000000204c18723c */ /* 0x040fe600000418ff */
[----:B------:R-:W1:Y:S05]  /*ab50*/  LDSM.16.M88.4 R172, [R214] ;  /* 0x00000000d6ac783b */ /* 0x000e6a0000000200 */
[-C--:B------:R-:W-:Y:S03]  /*ab60*/  HMMA.16816.F32.BF16 R28, R76, R34.reuse, RZ ;  /* 0x000000224c1c723c */ /* 0x080fe600000418ff */
[----:B------:R-:W1:Y:S05]  /*ab70*/  LDSM.16.M88.4 R176, [R213] ;  /* 0x00000000d5b0783b */ /* 0x000e6a0000000200 */
[C---:B------:R-:W-:Y:S03]  /*ab80*/  HMMA.16816.F32.BF16 R32, R80.reuse, R34, RZ ;  /* 0x000000225020723c */ /* 0x040fe600000418ff */
[----:B------:R-:W2:Y:S05]  /*ab90*/  LDSM.16.M88.4 R180, [R212] ;  /* 0x00000000d4b4783b */ /* 0x000eaa0000000200 */
[-C--:B------:R-:W-:Y:S03]  /*aba0*/  HMMA.16816.F32.BF16 R36, R80, R48.reuse, RZ ;  /* 0x000000305024723c */ /* 0x080fe600000418ff */
[----:B------:R-:W2:Y:S05]  /*abb0*/  LDSM.16.M88.4 R184, [R211] ;  /* 0x00000000d3b8783b */ /* 0x000eaa0000000200 */
[C---:B------:R-:W-:Y:S03]  /*abc0*/  HMMA.16816.F32.BF16 R40, R76.reuse, R48, RZ ;  /* 0x000000304c28723c */ /* 0x040fe600000418ff */
[----:B------:R-:W3:Y:S06]  /*abd0*/  LDL.64 R218, [R1+0x28] ;  /* 0x0000280001da7983 */ /* 0x000eec0000100a00 */
[----:B------:R-:W3:Y:S01]  /*abe0*/  LDL.LU R244, [R1] ;  /* 0x0000000001f47983 */ /* 0x000ee20000300800 */
[-C--:B------:R-:W-:Y:S03]  /*abf0*/  HMMA.16816.F32.BF16 R44, R76, R50.reuse, RZ ;  /* 0x000000324c2c723c */ /* 0x080fe600000418ff */
[----:B------:R-:W3:Y:S04]  /*ac00*/  LDL.LU R243, [R1+0x4] ;  /* 0x0000040001f37983 */ /* 0x000ee80000300800 */
[----:B------:R-:W3:Y:S01]  /*ac10*/  LDL.LU R242, [R1+0x8] ;  /* 0x0000080001f27983 */ /* 0x000ee20000300800 */
[C---:B------:R-:W-:Y:S03]  /*ac20*/  HMMA.16816.F32.BF16 R48, R80.reuse, R50, RZ ;  /* 0x000000325030723c */ /* 0x040fe600000418ff */
[----:B------:R-:W3:Y:S05]  /*ac30*/  LDL.LU R241, [R1+0xc] ;  /* 0x00000c0001f17983 */ /* 0x000eea0000300800 */
[-C--:B-1----:R-:W-:Y:S08]  /*ac40*/  HMMA.16816.F32.BF16 R52, R80, R64.reuse, RZ ;  /* 0x000000405034723c */ /* 0x082ff000000418ff */
[C---:B------:R-:W-:Y:S08]  /*ac50*/  HMMA.16816.F32.BF16 R56, R76.reuse, R64, RZ ;  /* 0x000000404c38723c */ /* 0x040ff000000418ff */
[-C--:B------:R-:W-:Y:S08]  /*ac60*/  HMMA.16816.F32.BF16 R60, R76, R66.reuse, RZ ;  /* 0x000000424c3c723c */ /* 0x080ff000000418ff */
[C---:B------:R-:W-:Y:S04]  /*ac70*/  HMMA.16816.F32.BF16 R64, R80.reuse, R66, RZ ;  /* 0x000000425040723c */ /* 0x040fe800000418ff */
[----:B--2---:R-:W-:Y:S02]  /*ac80*/  MOV R73, R72 ;  /* 0x0000004800497202 */ /* 0x004fe40000000f00 */
[----:B---3--:R-:W-:Y:S06]  /*ac90*/  MOV R72, R70 ;  /* 0x0000004600487202 */ /* 0x008fec0000000f00 */
[----:B------:R-:W-:Y:S02]  /*aca0*/  IMAD.WIDE.U32 R72, R68, 0x50, R72 ;  /* 0x0000005044487825 */ /* 0x000fe400078e0048 */
[-C--:B----4-:R-:W-:Y:S03]  /*acb0*/  HMMA.16816.F32.BF16 R68, R80, R156.reuse, RZ ;  /* 0x0000009c5044723c */ /* 0x090fe600000418ff */
        /* <DEDUP_REMOVED lines=18> */
[-C--:B------:R-:W-:Y:S03]  /*ade0*/  HMMA.16816.F32.BF16 R4, R160, R164.reuse, R4 ;  /* 0x000000a4a004723c */ /* 0x080fe60000041804 */
[----:B------:R4:W-:Y:S02]  /*adf0*/  LDGSTS.E.BYPASS.LTC128B.128 [R216+0x1900], [R156.64], !P6 ;  /* 0x019000009cd87fae */ /* 0x0009e4000f101d48 */
[----:B-1----:R-:W-:Y:S03]  /*ae00*/  IADD3 R116, P0, R156, R190, RZ ;  /* 0x000000be9c747210 */ /* 0x002fe60007f1e0ff */
[C---:B-----5:R-:W-:Y:S04]  /*ae10*/  HMMA.16816.F32.BF16 R8, R168.reuse, R164, R8 ;  /* 0x000000a4a808723c */ /* 0x060fe80000041808 */
[----:B------:R-:W-:Y:S04]  /*ae20*/  IADD3.X R117, R157, R114, RZ, P0, !PT ;  /* 0x000000729d757210 */ /* 0x000fe800007fe4ff */
[-C--:B------:R-:W-:Y:S01]  /*ae30*/  HMMA.16816.F32.BF16 R12, R168, R166.reuse, R12 ;  /* 0x000000a6a80c723c */ /* 0x080fe2000004180c */
[----:B------:R1:W-:Y:S02]  /*ae40*/  LDGSTS.E.BYPASS.LTC128B.128 [R216+0x2100], [R116.64], !P6 ;  /* 0x0210000074d87fae */ /* 0x0003e4000f101d48 */
[C---:B------:R-:W-:Y:S02]  /*ae50*/  ISETP.GT.AND P0, PT, R215.reuse, R220, PT ;  /* 0x000000dcd700720c */ /* 0x040fe40003f04270 */
[----:B------:R-:W-:Y:S03]  /*ae60*/  IADD3 R215, R215, -0x1, RZ ;  /* 0xffffffffd7d77810 */ /* 0x000fe60007ffe0ff */
[C---:B------:R-:W-:Y:S01]  /*ae70*/  HMMA.16816.F32.BF16 R16, R160.reuse, R166, R16 ;  /* 0x000000a6a010723c */ /* 0x040fe20000041810 */
[----:B---3--:R-:W-:Y:S07]  /*ae80*/  LDSM.16.M88.4 R188, [R205] ;  /* 0x00000000cdbc783b */ /* 0x008fee0000000200 */
[-C--:B------:R-:W-:Y:S01]  /*ae90*/  HMMA.16816.F32.BF16 R20, R160, R172.reuse, R20 ;  /* 0x000000aca014723c */ /* 0x080fe20000041814 */
        /* <DEDUP_REMOVED lines=181> */
[C---:B------:R-:W-:Y:S01]  /*b9f0*/  FMUL.FTZ R96, R117.reuse, R96 ;  /* 0x0000006075607220 */ /* 0x040fe20000410000 */
[----:B------:R2:W4:Y:S01]  /*ba00*/  MUFU.EX2 R116, R2 ;  /* 0x0000000200747308 */ /* 0x0005220000000800 */
[----:B------:R-:W-:Y:S02]  /*ba10*/  FMUL.FTZ R85, R117, R85 ;  /* 0x0000005575557220 */ /* 0x000fe40000410000 */
[--C-:B------:R-:W-:Y:S02]  /*ba20*/  FFMA.FTZ R38, R38, c[0x0][0x2d0], -R165.reuse ;  /* 0x0000b40026267a23 */ /* 0x100fe400000108a5 */
[----:B---3--:R-:W-:Y:S02]  /*ba30*/  FFMA.FTZ R36, R48, c[0x0][0x2d0], -R164 ;  /* 0x0000b40030247a23 */ /* 0x008fe400000108a4 */
[----:B------:R-:W-:Y:S02]  /*ba40*/  FFMA.FTZ R41, R41, c[0x0][0x2d0], -R166 ;  /* 0x0000b40029297a23 */ /* 0x000fe400000108a6 */
[----:B------:R-:W-:Y:S01]  /*ba50*/  FMUL.FTZ R97, R117, R97 ;  /* 0x0000006175617220 */ /* 0x000fe20000410000 */
[----:B------:R3:W-:Y:S01]  /*ba60*/  MUFU.EX2 R197, R36 ;  /* 0x0000002400c57308 */ /* 0x0007e20000000800 */
[----:B------:R-:W-:Y:S01]  /*ba70*/  FFMA.FTZ R39, R39, c[0x0][0x2d0], -R165 ;  /* 0x0000b40027277a23 */ /* 0x000fe200000108a5 */
        /* <DEDUP_REMOVED lines=18> */
[----:B------:R-:W-:Y:S02]  /*bba0*/  FMUL.FTZ R87, R116, R87 ;  /* 0x0000005774577220 */ /* 0x000fe40000410000 */
[----:B---3--:R-:W-:Y:S02]  /*bbb0*/  FFMA.FTZ R36, R49, c[0x0][0x2d0], -R164 ;  /* 0x0000b40031247a23 */ /* 0x008fe400000108a4 */
        /* <DEDUP_REMOVED lines=217> */
[-C--:B------:R-:W-:Y:S01]  /*c950*/  HMMA.16816.F32.BF16 R36, R124, R134.reuse, R36 ;  /* 0x000000867c24723c */ /* 0x080fe20000041824 */
[----:B------:R-:W4:Y:S07]  /*c960*/  LDSM.16.MT88.4 R124, [R204+0x800] ;  /* 0x00080000cc7c783b */ /* 0x000f2e0000004200 */
[----:B------:R-:W-:Y:S01]  /*c970*/  HMMA.16816.F32.BF16 R108, R120, R134, R108 ;  /* 0x00000086786c723c */ /* 0x000fe2000004186c */
[----:B------:R-:W4:Y:S03]  /*c980*/  LDSM.16.MT88.4 R132, [R201+0x800] ;  /* 0x00080000c984783b */ /* 0x000f260000004200 */
[--C-:B-1----:R-:W-:Y:S03]  /*c990*/  FFMA.FTZ R56, R83, c[0x0][0x2d0], -R165.reuse ;  /* 0x0000b40053387a23 */ /* 0x102fe600000108a5 */
[----:B---3--:R-:W-:Y:S01]  /*c9a0*/  F2FP.BF16.PACK_AB R120, R219, R220 ;  /* 0x000000dcdb78723e */ /* 0x008fe200000010ff */
[-C--:B--2---:R-:W-:Y:S05]  /*c9b0*/  HMMA.16816.F32.BF16 R4, R48, R128.reuse, R4 ;  /* 0x000000803004723c */ /* 0x084fea0000041804 */
[----:B------:R-:W-:Y:S02]  /*c9c0*/  F2FP.BF16.PACK_AB R122, R217, R218 ;  /* 0x000000dad97a723e */ /* 0x000fe400000010ff */
[----:B------:R-:W-:Y:S02]  /*c9d0*/  F2FP.BF16.PACK_AB R121, R169, R170 ;  /* 0x000000aaa979723e */ /* 0x000fe400000010ff */
[----:B------:R-:W-:Y:S07]  /*c9e0*/  F2FP.BF16.PACK_AB R123, R167, R168 ;  /* 0x000000a8a77b723e */ /* 0x000fee00000010ff */
[C---:B------:R-:W-:Y:S08]  /*c9f0*/  HMMA.16816.F32.BF16 R8, R120.reuse, R128, R8 ;  /* 0x000000807808723c */ /* 0x040ff00000041808 */
[-C--:B------:R-:W-:Y:S08]  /*ca00*/  HMMA.16816.F32.BF16 R12, R120, R130.reuse, R12 ;  /* 0x00000082780c723c */ /* 0x080ff0000004180c */
[C---:B------:R-:W-:Y:S08]  /*ca10*/  HMMA.16816.F32.BF16 R16, R48.reuse, R130, R16 ;  /* 0x000000823010723c */ /* 0x040ff00000041810 */
[-C--:B----4-:R-:W-:Y:S08]  /*ca20*/  HMMA.16816.F32.BF16 R20, R48, R124.reuse, R20 ;  /* 0x0000007c3014723c */ /* 0x090ff00000041814 */
[C---:B------:R-:W-:Y:S08]  /*ca30*/  HMMA.16816.F32.BF16 R32, R120.reuse, R124, R32 ;  /* 0x0000007c7820723c */ /* 0x040ff00000041820 */
[-C--:B------:R-:W-:Y:S08]  /*ca40*/  HMMA.16816.F32.BF16 R24, R120, R126.reuse, R24 ;  /* 0x0000007e7818723c */ /* 0x080ff00000041818 */
[C---:B------:R-:W-:Y:S08]  /*ca50*/  HMMA.16816.F32.BF16 R84, R48.reuse, R126, R84 ;  /* 0x0000007e3054723c */ /* 0x040ff00000041854 */
[-C--:B------:R-:W-:Y:S08]  /*ca60*/  HMMA.16816.F32.BF16 R28, R48, R132.reuse, R28 ;  /* 0x00000084301c723c */ /* 0x080ff0000004181c */
        /* <DEDUP_REMOVED lines=211> */
[----:B------:R-:W-:Y:S01]  /*d7a0*/  STL [R1], R5 ;  /* 0x0000000501007387 */ /* 0x000fe20000100800 */
[----:B------:R-:W-:Y:S02]  /*d7b0*/  FADD.FTZ R3, R63, R3 ;  /* 0x000000033f037221 */ /* 0x000fe40000010000 */
        /* <DEDUP_REMOVED lines=9> */
.L_x_1229:
[----:B------:R-:W-:Y:S02]  /*d850*/  MOV R9, 0x1f ;  /* 0x0000001f00097802 */ /* 0x000fe40000000f00 */
[----:B------:R-:W-:Y:S01]  /*d860*/  MOV R8, 0xffffffff ;  /* 0xffffffff00087802 */ /* 0x000fe20000000f00 */
[----:B------:R-:W-:Y:S05]  /*d870*/  BRA.DIV ~URZ, `(.L_x_1231) ;  /* 0x000051327f007947 */ /* 0x000fea000b800000 */
[----:B------:R-:W2:Y:S04]  /*d880*/  LDL R2, [R1] ;  /* 0x0000000001027983 */ /* 0x000ea80000100800 */
[----:B--2---:R1:W2:Y:S02]  /*d890*/  SHFL.BFLY PT, R0, R2, 0x2, 0x1f ;  /* 0x0c401f0002007f89 */ /* 0x0042a400000e0000 */
.L_x_1317:
        /* <DEDUP_REMOVED lines=19> */
.L_x_1318:
        /* <DEDUP_REMOVED lines=9> */
[----:B------:R-:W-:-:S05]  /*da60*/  MOV R19, 0xff800000 ;  /* 0xff80000000137802 */ /* 0x000fca0000000f00 */
[----:B------:R-:W-:Y:S02]  /*da70*/  @P1 MOV R10, 0x3f317218 ;  /* 0x3f317218000a1802 */ /* 0x000fe40000000f00 */
[----:B------:R2:W-:Y:S01]  /*da80*/  @P3 MUFU.LG2 R9, R4 ;  /* 0x0000000400093308 */ /* 0x0005e20000000c00 */
[----:B-1----:R-:W-:-:S07]  /*da90*/  FMUL.FTZ R68, R0, R120 ;  /* 0x0000007800447220 */ /* 0x002fce0000410000 */
[----:B------:R-:W-:Y:S01]  /*daa0*/  @P2 MUFU.RCP R3, R5 ;  /* 0x0000000500032308 */ /* 0x000fe20000001000 */
[C---:B------:R-:W-:Y:S02]  /*dab0*/  FMUL.FTZ R69, R0.reuse, R121 ;  /* 0x0000007900457220 */ /* 0x040fe40000410000 */
[C---:B------:R-:W-:Y:S02]  /*dac0*/  FMUL.FTZ R72, R0.reuse, R132 ;  /* 0x0000008400487220 */ /* 0x040fe40000410000 */
[----:B------:R-:W-:Y:S02]  /*dad0*/  FMUL.FTZ R73, R0, R133 ;  /* 0x0000008500497220 */ /* 0x000fe40000410000 */
[----:B--2-4-:R-:W-:Y:S01]  /*dae0*/  FADD.FTZ R4, R8, R7 ;  /* 0x0000000708047221 */ /* 0x014fe20000010000 */
[----:B------:R-:W-:Y:S01]  /*daf0*/  @P1 MUFU.RCP R2, R6 ;  /* 0x0000000600021308 */ /* 0x000fe20000001000 */
[C---:B------:R-:W-:Y:S02]  /*db00*/  FMUL.FTZ R74, R0.reuse, R136 ;  /* 0x00000088004a7220 */ /* 0x040fe40000410000 */
[----:B------:R-:W-:Y:S01]  /*db10*/  FMUL.FTZ R75, R0, R137 ;  /* 0x00000089004b7220 */ /* 0x000fe20000410000 */
[----:B------:R-:W-:Y:S01]  /*db20*/  FSETP.NE.FTZ.AND P0, PT, R4, RZ, PT ;  /* 0x000000ff0400720b */ /* 0x000fe20003f15000 */
[----:B------:R-:W-:-:S02]  /*db30*/  FMUL.FTZ R76, R0, R84 ;  /* 0x00000054004c7220 */ /* 0x000fc40000410000 */
[C---:B------:R-:W-:Y:S01]  /*db40*/  FMUL.FTZ R77, R0.reuse, R85 ;  /* 0x00000055004d7220 */ /* 0x040fe20000410000 */
[----:B------:R1:W2:Y:S01]  /*db50*/  @P2 MUFU.LG2 R7, R5 ;  /* 0x0000000500072308 */ /* 0x0002a20000000c00 */
        /* <DEDUP_REMOVED lines=8> */
[----:B-1----:R-:W-:Y:S01]  /*dbe0*/  @P2 MOV R5, 0x3f317218 ;  /* 0x3f31721800052802 */ /* 0x002fe20000000f00 */
[----:B------:R-:W1:Y:S01]  /*dbf0*/  @P1 MUFU.LG2 R0, R6 ;  /* 0x0000000600001308 */ /* 0x000e620000000c00 */
[----:B--2---:R-:W-:Y:S02]  /*dc00*/  @P2 FMUL.FTZ R8, R7, 0.69314718246459960938 ;  /* 0x3f31721807082820 */ /* 0x004fe40000410000 */
[C---:B------:R-:W-:Y:S02]  /*dc10*/  FMUL.FTZ R82, R3.reuse, R122 ;  /* 0x0000007a03527220 */ /* 0x040fe40000410000 */
[----:B------:R-:W-:-:S02]  /*dc20*/  FMUL.FTZ R83, R3, R123 ;  /* 0x0000007b03537220 */ /* 0x000fc40000410000 */
[C---:B------:R-:W-:Y:S02]  /*dc30*/  FMUL.FTZ R84, R3.reuse, R134 ;  /* 0x0000008603547220 */ /* 0x040fe40000410000 */
[C---:B------:R-:W-:Y:S02]  /*dc40*/  FMUL.FTZ R85, R3.reuse, R135 ;  /* 0x0000008703557220 */ /* 0x040fe40000410000 */
[C---:B------:R-:W-:Y:S02]  /*dc50*/  FMUL.FTZ R96, R3.reuse, R138 ;  /* 0x0000008a03607220 */ /* 0x040fe40000410000 */
[C---:B------:R-:W-:Y:S02]  /*dc60*/  FMUL.FTZ R97, R3.reuse, R139 ;  /* 0x0000008b03617220 */ /* 0x040fe40000410000 */
[C---:B------:R-:W-:Y:S02]  /*dc70*/  FMUL.FTZ R86, R3.reuse, R86 ;  /* 0x0000005603567220 */ /* 0x040fe40000410000 */
[----:B-1----:R-:W-:Y:S01]  /*dc80*/  @P1 FMUL.FTZ R7, R0, 0.69314718246459960938 ;  /* 0x3f31721800071820 */ /* 0x002fe20000410000 */
[----:B------:R-:W-:Y:S01]  /*dc90*/  MOV R0, RZ ;  /* 0x000000ff00007202 */ /* 0x000fe20000000f00 */
[----:B------:R-:W-:-:S02]  /*dca0*/  FMUL.FTZ R87, R3, R87 ;  /* 0x0000005703577220 */ /* 0x000fc40000410000 */
[C---:B------:R-:W-:Y:S02]  /*dcb0*/  FMUL.FTZ R100, R3.reuse, R150 ;  /* 0x0000009603647220 */ /* 0x040fe40000410000 */
[C---:B------:R-:W-:Y:S01]  /*dcc0*/  FMUL.FTZ R101, R3.reuse, R151 ;  /* 0x0000009703657220 */ /* 0x040fe20000410000 */
[----:B------:R-:W1:Y:S01]  /*dcd0*/  @P0 MUFU.RCP R0, R4 ;  /* 0x0000000400000308 */ /* 0x000e620000001000 */
        /* <DEDUP_REMOVED lines=23> */
[----:B------:R2:W3:Y:S01]  /*de50*/  @P0 MUFU.LG2 R2, R4 ;  /* 0x0000000400020308 */ /* 0x0004e20000000c00 */
[----:B------:R-:W-:Y:S02]  /*de60*/  @P3 FMUL.FTZ R6, R3, c[0x0][0x2d0] ;  /* 0x0000b40003063a20 */ /* 0x000fe40000410000 */
[----:B------:R-:W-:Y:S02]  /*de70*/  @P1 FMUL.FTZ R3, R10, c[0x0][0x2d0] ;  /* 0x0000b4000a031a20 */ /* 0x000fe40000410000 */
[----:B------:R-:W-:Y:S02]  /*de80*/  @P3 FMUL.FTZ R9, R9, 0.69314718246459960938 ;  /* 0x3f31721809093820 */ /* 0x000fe40000410000 */
[----:B------:R-:W-:Y:S01]  /*de90*/  @P1 FFMA.FTZ R26, R3, R112, R7 ;  /* 0x00000070031a1223 */ /* 0x000fe20000010007 */
[----:B------:R-:W-:Y:S01]  /*dea0*/  @P0 MOV R3, 0x3f317218 ;  /* 0x3f31721800030802 */ /* 0x000fe20000000f00 */
[----:B------:R-:W-:Y:S02]  /*deb0*/  @P2 FMUL.FTZ R5, R5, c[0x0][0x2d0] ;  /* 0x0000b40005052a20 */ /* 0x000fe40000410000 */
[----:B-1----:R-:W-:-:S02]  /*dec0*/  FMUL.FTZ R34, R0, R126 ;  /* 0x0000007e00227220 */ /* 0x002fc40000410000 */
[----:B------:R-:W-:Y:S02]  /*ded0*/  @P0 FMUL.FTZ R3, R3, c[0x0][0x2d0] ;  /* 0x0000b40003030a20 */ /* 0x000fe40000410000 */
[----:B------:R-:W-:Y:S01]  /*dee0*/  FMUL.FTZ R35, R0, R127 ;  /* 0x0000007f00237220 */ /* 0x000fe20000410000 */
[----:B--2---:R-:W-:Y:S01]  /*def0*/  MOV R4, 0x1 ;  /* 0x0000000100047802 */ /* 0x004fe20000000f00 */
[----:B---3--:R-:W-:Y:S02]  /*df00*/  @P0 FMUL.FTZ R2, R2, 0.69314718246459960938 ;  /* 0x3f31721802020820 */ /* 0x008fe40000410000 */
        /* <DEDUP_REMOVED lines=18> */
.L_x_1198:
[----:B--2---:R2:W5:Y:S04]  /*e030*/  LDL R6, [R1+0x48] ;  /* 0x0000480001067983 */ /* 0x0045680000100800 */
        /* <DEDUP_REMOVED lines=18> */
.L_x_1234:
[----:B--2---:R-:W-:Y:S05]  /*e160*/  BSYNC B0 ;  /* 0x0000000000007941 */ /* 0x004fea0003800000 */
.L_x_1233:
[----:B------:R-:W2:Y:S04]  /*e170*/  LDL.64 R2, [R1+0x18] ;  /* 0x0000180001027983 */ /* 0x000ea80000100a00 */
[----:B------:R-:W3:Y:S01]  /*e180*/  LDL R9, [R1+0x58] ;  /* 0x0000580001097983 */ /* 0x000ee20000100800 */
[----:B------:R-:W-:Y:S01]  /*e190*/  PRMT R0, R0, 0x9910, RZ ;  /* 0x0000991000007816 */ /* 0x000fe200000000ff */
[----:B------:R-:W-:Y:S01]  /*e1a0*/  BSSY B1, `(.L_x_1235) ;  /* 0x00002c7000017945 */ /* 0x000fe20003800000 */
[----:B-----5:R-:W-:Y:S02]  /*e1b0*/  IMAD.MOV.U32 R70, RZ, RZ, R6 ;  /* 0x000000ffff467224 */ /* 0x020fe400078e0006 */
[----:B------:R-:W-:Y:S02]  /*e1c0*/  ISETP.NE.AND P0, PT, R0, RZ, PT ;  /* 0x000000ff0000720c */ /* 0x000fe40003f05270 */
[----:B--2---:R-:W-:-:S02]  /*e1d0*/  SHF.R.S32.HI R18, RZ, 0x1f, R2 ;  /* 0x0000001fff127819 */ /* 0x004fc40000011402 */
[----:B---3--:R-:W-:-:S09]  /*e1e0*/  SHF.R.S32.HI R8, RZ, 0x1f, R9 ;  /* 0x0000001fff087819 */ /* 0x008fd20000011409 */
[----:B------:R-:W-:Y:S05]  /*e1f0*/  @!P0 BRA `(.L_x_1236) ;  /* 0x00001fa000008947 */ /* 0x000fea0003800000 */
[----:B-1----:R-:W2:Y:S04]  /*e200*/  LDL R6, [R1+0x68] ;  /* 0x0000680001067983 */ /* 0x002ea80000100800 */
[----:B------:R-:W3:Y:S04]  /*e210*/  LDL R5, [R1+0x78] ;  /* 0x0000780001057983 */ /* 0x000ee80000100800 */
        /* <DEDUP_REMOVED lines=94> */
.L_x_1237:
[----:B-1----:R-:W2:Y:S04]  /*e800*/  LDL R4, [R1+0x84] ;  /* 0x0000840001047983 */ /* 0x002ea80000100800 */
[----:B------:R-:W2:Y:S04]  /*e810*/  LDL R71, [R1+0x60] ;  /* 0x0000600001477983 */ /* 0x000ea80000100800 */
        /* <DEDUP_REMOVED lines=65> */
[----:B----4-:R-:W-:-:S05]  /*ec30*/  IMAD.IADD R5, R16, 0x1, R71 ;  /* 0x0000000110057824 */ /* 0x010fca00078e0247 */
        /* <DEDUP_REMOVED lines=61> */
.L_x_1319:
[----:B------:R-:W-:Y:S05]  /*f010*/  BRA.DIV ~URZ, `(.L_x_1240) ;  /* 0x00003cc27f007947 */ /* 0x000fea000b800000 */
[----:B------:R3:W4:Y:S02]  /*f020*/  SHFL.IDX PT, R2, R7, RZ, 0x181f ;  /* 0x00181fff07027589 */ /* 0x00072400000e0000 */
.L_x_1320:
        /* <DEDUP_REMOVED lines=9> */
.L_x_1321:
        /* <DEDUP_REMOVED lines=8> */
.L_x_1322:
[----:B------:R-:W-:Y:S05]  /*f140*/  BRA.DIV ~URZ, `(.L_x_1243) ;  /* 0x00003d427f007947 */ /* 0x000fea000b800000 */
[----:B-1----:R1:W2:Y:S02]  /*f150*/  SHFL.IDX PT, R2, R7, 0x2, 0x181f ;  /* 0x00581f0007027f89 */ /* 0x0022a400000e0000 */
.L_x_1323:
        /* <DEDUP_REMOVED lines=9> */
.L_x_1324:
        /* <DEDUP_REMOVED lines=8> */
.L_x_1325:
[----:B------:R-:W-:Y:S05]  /*f270*/  BRA.DIV ~URZ, `(.L_x_1246) ;  /* 0x00003dc27f007947 */ /* 0x000fea000b800000 */
[----:B--2---:R2:W1:Y:S02]  /*f280*/  SHFL.IDX PT, R2, R7, 0x4, 0x181f ;  /* 0x00981f0007027f89 */ /* 0x00446400000e0000 */
.L_x_1326:
        /* <DEDUP_REMOVED lines=9> */
.L_x_1327:
        /* <DEDUP_REMOVED lines=8> */
.L_x_1328:
[----:B------:R-:W-:Y:S05]  /*f3a0*/  BRA.DIV ~URZ, `(.L_x_1249) ;  /* 0x00003e427f007947 */ /* 0x000fea000b800000 */
[----:B--2---:R2:W3:Y:S02]  /*f3b0*/  SHFL.IDX PT, R2, R7, 0x6, 0x181f ;  /* 0x00d81f0007027f89 */ /* 0x0044e400000e0000 */
.L_x_1329:
        /* <DEDUP_REMOVED lines=9> */
.L_x_1330:
        /* <DEDUP_REMOVED lines=8> */
.L_x_1238:
        /* <DEDUP_REMOVED lines=34> */
.L_x_1331:
[----:B------:R-:W-:Y:S05]  /*f6f0*/  BRA.DIV ~URZ, `(.L_x_1253) ;  /* 0x00003ca27f007947 */ /* 0x000fea000b800000 */
[----:B------:R3:W4:Y:S02]  /*f700*/  SHFL.IDX PT, R2, R21, RZ, 0x1c1f ;  /* 0x001c1fff15027589 */ /* 0x00072400000e0000 */
.L_x_1332:
        /* <DEDUP_REMOVED lines=20> */
[----:B------:R-:W-:-:S09]  /*f850*/  ISETP.GE.AND P6, PT, R11, c[0x0][0x3c8], PT ;  /* 0x0000f2000b007a0c */ /* 0x000fd20003fc6270 */
        /* <DEDUP_REMOVED lines=18> */
[----:B------:R-:W-:-:S03]  /*f980*/  ISETP.GE.AND P2, PT, R4, c[0x0][0x3c8], PT ;  /* 0x0000f20004007a0c */ /* 0x000fc60003f46270 */
[----:B------:R2:W-:Y:S01]  /*f990*/  @!P1 ST.E.64 [R14.64], R66 ;  /* 0x000000420e009985 */ /* 0x0005e2000c101b08 */
[----:B----4-:R-:W-:-:S04]  /*f9a0*/  @!P6 LEA R16, P1, R7, R2, 0x2 ;  /* 0x000000020710e211 */ /* 0x010fc800078210ff */
        /* <DEDUP_REMOVED lines=8> */
.L_x_1255:
[----:B------:R-:W-:Y:S05]  /*fa30*/  BSYNC B0 ;  /* 0x0000000000007941 */ /* 0x000fea0003800000 */
.L_x_1254:
[----:B------:R-:W-:Y:S05]  /*fa40*/  BRA.DIV ~URZ, `(.L_x_1256) ;  /* 0x000039c27f007947 */ /* 0x000fea000b800000 */
[----:B--2---:R2:W1:Y:S04]  /*fa50*/  SHFL.IDX PT, R12, R13, 0x1, 0x1c1f ;  /* 0x003c1f000d0c7f89 */ /* 0x00446800000e0000 */
[----:B----4-:R2:W4:Y:S02]  /*fa60*/  SHFL.IDX PT, R2, R21, 0x1, 0x1c1f ;  /* 0x003c1f0015027f89 */ /* 0x01052400000e0000 */
.L_x_1333:
[----:B------:R-:W-:Y:S01]  /*fa70*/  BSSY B0, `(.L_x_1257) ;  /* 0x0000023000007945 */ /* 0x000fe20003800000 */
[----:B------:R-:W-:Y:S05]  /*fa80*/  @P0 BRA `(.L_x_1258) ;  /* 0x0000021000000947 */ /* 0x000fea0003800000 */
[----:B------:R-:W5:Y:S01]  /*fa90*/  LDL R3, [R1+0x44] ;  /* 0x0000440001037983 */ /* 0x000f620000100800 */
[----:B------:R-:W-:Y:S02]  /*faa0*/  ISETP.GE.AND P6, PT, R0, c[0x0][0x3c8], PT ;  /* 0x0000f20000007a0c */ /* 0x000fe40003fc6270 */
[----:B------:R-:W-:Y:S02]  /*fab0*/  ISETP.GE.AND P1, PT, R11, c[0x0][0x3c8], PT ;  /* 0x0000f2000b007a0c */ /* 0x000fe40003f26270 */
[----:B------:R-:W-:-:S02]  /*fac0*/  ISETP.GE.AND P0, PT, R10, c[0x0][0x3c8], PT ;  /* 0x0000f2000a007a0c */ /* 0x000fc40003f06270 */
[----:B-----5:R-:W-:-:S13]  /*fad0*/  ISETP.GE.AND P2, PT, R3, c[0x0][0x3c8], PT ;  /* 0x0000f20003007a0c */ /* 0x020fda0003f46270 */
[----:B----4-:R-:W-:-:S04]  /*fae0*/  @!P2 LEA R14, P3, R3, R2, 0x2 ;  /* 0x00000002030ea211 */ /* 0x010fc800078610ff */
[----:B-1----:R-:W-:Y:S02]  /*faf0*/  @!P2 LEA.HI.X R15, R3, R12, R20, 0x2, P3 ;  /* 0x0000000c030fa211 */ /* 0x002fe400018f1414 */
[----:B------:R-:W-:-:S03]  /*fb00*/  @!P6 LEA R18, P3, R0, R2, 0x2 ;  /* 0x000000020012e211 */ /* 0x000fc600078610ff */
[----:B------:R1:W-:Y:S01]  /*fb10*/  @!P2 ST.E.64 [R14.64], R82 ;  /* 0x000000520e00a985 */ /* 0x0003e2000c101b08 */
[----:B------:R-:W-:Y:S02]  /*fb20*/  @!P6 LEA.HI.X R19, R0, R12, R22, 0x2, P3 ;  /* 0x0000000c0013e211 */ /* 0x000fe400018f1416 */
[----:B------:R-:W-:Y:S02]  /*fb30*/  ISETP.GE.AND P3, PT, R8, c[0x0][0x3c8], PT ;  /* 0x0000f20008007a0c */ /* 0x000fe40003f66270 */
[C---:B------:R-:W-:Y:S01]  /*fb40*/  @!P1 LEA R16, P2, R11.reuse, R2, 0x2 ;  /* 0x000000020b109211 */ /* 0x040fe200078410ff */
[----:B------:R4:W-:Y:S03]  /*fb50*/  @!P6 ST.E.64 [R18.64], R84 ;  /* 0x000000541200e985 */ /* 0x0009e6000c101b08 */
[----:B------:R-:W-:Y:S02]  /*fb60*/  @!P1 LEA.HI.X R17, R11, R12, R24, 0x2, P2 ;  /* 0x0000000c0b119211 */ /* 0x000fe400010f1418 */
[----:B------:R-:W-:-:S03]  /*fb70*/  ISETP.GE.AND P2, PT, R7, c[0x0][0x3c8], PT ;  /* 0x0000f20007007a0c */ /* 0x000fc60003f46270 */
[----:B------:R5:W-:Y:S01]  /*fb80*/  @!P1 ST.E.64 [R16.64], R96 ;  /* 0x0000006010009985 */ /* 0x000be2000c101b08 */
[----:B------:R-:W-:Y:S02]  /*fb90*/  ISETP.GE.AND P1, PT, R6, c[0x0][0x3c8], PT ;  /* 0x0000f20006007a0c */ /* 0x000fe40003f26270 */
[----:B-1----:R-:W-:-:S04]  /*fba0*/  @!P0 LEA R14, P6, R10, R2, 0x2 ;  /* 0x000000020a0e8211 */ /* 0x002fc800078c10ff */
        /* <DEDUP_REMOVED lines=15> */
.L_x_1258:
[----:B------:R-:W-:Y:S05]  /*fca0*/  BSYNC B0 ;  /* 0x0000000000007941 */ /* 0x000fea0003800000 */
.L_x_1257:
[----:B------:R-:W-:Y:S05]  /*fcb0*/  BRA.DIV ~URZ, `(.L_x_1259) ;  /* 0x000038227f007947 */ /* 0x000fea000b800000 */
[----:B-1----:R1:W2:Y:S02]  /*fcc0*/  SHFL.IDX PT, R12, R13, 0x2, 0x1c1f ;  /* 0x005c1f000d0c7f89 */ /* 0x0022a400000e0000 */
.L_x_1334:
[----:B------:R-:W-:Y:S05]  /*fcd0*/  BRA.DIV ~URZ, `(.L_x_1260) ;  /* 0x000038727f007947 */ /* 0x000fea000b800000 */
[----:B----4-:R4:W1:Y:S02]  /*fce0*/  SHFL.IDX PT, R2, R21, 0x2, 0x1c1f ;  /* 0x005c1f0015027f89 */ /* 0x01086400000e0000 */
.L_x_1335:
[----:B------:R-:W-:Y:S01]  /*fcf0*/  BSSY B0, `(.L_x_1261) ;  /* 0x0000023000007945 */ /* 0x000fe20003800000 */
[----:B------:R-:W-:Y:S05]  /*fd00*/  @P4 BRA `(.L_x_1262) ;  /* 0x0000021000004947 */ /* 0x000fea0003800000 */
[----:B------:R-:W5:Y:S01]  /*fd10*/  LDL R3, [R1+0x44] ;  /* 0x0000440001037983 */ /* 0x000f620000100800 */
[----:B------:R-:W-:Y:S02]  /*fd20*/  ISETP.GE.AND P1, PT, R0, c[0x0][0x3c8], PT ;  /* 0x0000f20000007a0c */ /* 0x000fe40003f26270 */
[----:B------:R-:W-:Y:S02]  /*fd30*/  ISETP.GE.AND P0, PT, R11, c[0x0][0x3c8], PT ;  /* 0x0000f2000b007a0c */ /* 0x000fe40003f06270 */
[----:B------:R-:W-:-:S09]  /*fd40*/  ISETP.GE.AND P4, PT, R10, c[0x0][0x3c8], PT ;  /* 0x0000f2000a007a0c */ /* 0x000fd20003f86270 */
[----:B-1----:R-:W-:-:S04]  /*fd50*/  @!P1 LEA R14, P6, R0, R2, 0x2 ;  /* 0x00000002000e9211 */ /* 0x002fc800078c10ff */
[----:B--2---:R-:W-:Y:S02]  /*fd60*/  @!P1 LEA.HI.X R15, R0, R12, R22, 0x2, P6 ;  /* 0x0000000c000f9211 */ /* 0x004fe400030f1416 */
[----:B-----5:R-:W-:-:S13]  /*fd70*/  ISETP.GE.AND P3, PT, R3, c[0x0][0x3c8], PT ;  /* 0x0000f20003007a0c */ /* 0x020fda0003f66270 */
[----:B------:R-:W-:-:S04]  /*fd80*/  @!P3 LEA R16, P2, R3, R2, 0x2 ;  /* 0x000000020310b211 */ /* 0x000fc800078410ff */
[----:B------:R-:W-:Y:S02]  /*fd90*/  @!P3 LEA.HI.X R17, R3, R12, R20, 0x2, P2 ;  /* 0x0000000c0311b211 */ /* 0x000fe400010f1414 */
[----:B------:R-:W-:-:S03]  /*fda0*/  @!P0 LEA R18, P2, R11, R2, 0x2 ;  /* 0x000000020b128211 */ /* 0x000fc600078410ff */
[----:B------:R-:W-:Y:S01]  /*fdb0*/  @!P3 ST.E.64 [R16.64], R48 ;  /* 0x000000301000b985 */ /* 0x000fe2000c101b08 */
[----:B------:R-:W-:Y:S02]  /*fdc0*/  ISETP.GE.AND P3, PT, R8, c[0x0][0x3c8], PT ;  /* 0x0000f20008007a0c */ /* 0x000fe40003f66270 */
[----:B------:R-:W-:Y:S01]  /*fdd0*/  @!P0 LEA.HI.X R19, R11, R12, R24, 0x2, P2 ;  /* 0x0000000c0b138211 */ /* 0x000fe200010f1418 */
[----:B------:R1:W-:Y:S01]  /*fde0*/  @!P1 ST.E.64 [R14.64], R38 ;  /* 0x000000260e009985 */ /* 0x0003e2000c101b08 */
[----:B------:R-:W-:Y:S02]  /*fdf0*/  ISETP.GE.AND P2, PT, R7, c[0x0][0x3c8], PT ;  /* 0x0000f20007007a0c */ /* 0x000fe40003f46270 */
[----:B------:R-:W-:Y:S01]  /*fe00*/  ISETP.GE.AND P1, PT, R6, c[0x0][0x3c8], PT ;  /* 0x0000f20006007a0c */ /* 0x000fe20003f26270 */
[----:B------:R2:W-:Y:S01]  /*fe10*/  @!P0 ST.E.64 [R18.64], R40 ;  /* 0x0000002812008985 */ /* 0x0005e2000c101b08 */
[----:B------:R-:W-:Y:S02]  /*fe20*/  ISETP.GE.AND P0, PT, R4, c[0x0][0x3c8], PT ;  /* 0x0000f20004007a0c */ /* 0x000fe40003f06270 */
[----:B-1----:R-:W-:-:S04]  /*fe30*/  @!P4 LEA R14, P6, R10, R2, 0x2 ;  /* 0x000000020a0ec211 */ /* 0x002fc800078c10ff */
[----:B------:R-:W-:Y:S02]  /*fe40*/  @!P4 LEA.HI.X R15, R10, R12, R23, 0x2, P6 ;  /* 0x0000000c0a0fc211 */ /* 0x000fe400030f1417 */
[----:B--2---:R-:W-:-:S03]  /*fe50*/  @!P3 LEA R18, P6, R8, R2, 0x2 ;  /* 0x000000020812b211 */ /* 0x004fc600078c10ff */
[----:B------:R1:W-:Y:S01]  /*fe60*/  @!P4 ST.E.64 [R14.64], R42 ;  /* 0x0000002a0e00c985 */ /* 0x0003e2000c101b08 */
[C---:B------:R-:W-:Y:S02]  /*fe70*/  @!P2 LEA R16, P4, R7.reuse, R2, 0x2 ;  /* 0x000000020710a211 */ /* 0x040fe400078810ff */
[-C--:B------:R-:W-:Y:S02]  /*fe80*/  @!P3 LEA.HI.X R19, R8, R12.reuse, R25, 0x2, P6 ;  /* 0x0000000c0813b211 */ /* 0x080fe400030f1419 */
[----:B------:R-:W-:-:S03]  /*fe90*/  @!P2 LEA.HI.X R17, R7, R12, R26, 0x2, P4 ;  /* 0x0000000c0711a211 */ /* 0x000fc600020f141a */
        /* <DEDUP_REMOVED lines=8> */
.L_x_1262:
[----:B------:R-:W-:Y:S05]  /*ff20*/  BSYNC B0 ;  /* 0x0000000000007941 */ /* 0x000fea0003800000 */
.L_x_1261:
[----:B------:R-:W-:Y:S05]  /*ff30*/  BRA.DIV ~URZ, `(.L_x_1263) ;  /* 0x000036827f007947 */ /* 0x000fea000b800000 */
[----:B--2---:R2:W3:Y:S04]  /*ff40*/  SHFL.IDX PT, R12, R13, 0x3, 0x1c1f ;  /* 0x007c1f000d0c7f89 */ /* 0x0044e800000e0000 */
[----:B-1----:R2:W1:Y:S02]  /*ff50*/  SHFL.IDX PT, R2, R21, 0x3, 0x1c1f ;  /* 0x007c1f0015027f89 */ /* 0x00246400000e0000 */
.L_x_1336:
[----:B------:R-:W-:Y:S05]  /*ff60*/  @P5 BRA `(.L_x_1251) ;  /* 0x00000ea000005947 */ /* 0x000fea0003800000 */
[----:B------:R-:W5:Y:S01]  /*ff70*/  LDL R3, [R1+0x44] ;  /* 0x0000440001037983 */ /* 0x000f620000100800 */
[----:B------:R-:W-:Y:S02]  /*ff80*/  ISETP.GE.AND P5, PT, R0, c[0x0][0x3c8], PT ;  /* 0x0000f20000007a0c */ /* 0x000fe40003fa6270 */
[----:B------:R-:W-:-:S02]  /*ff90*/  ISETP.GE.AND P4, PT, R11, c[0x0][0x3c8], PT ;  /* 0x0000f2000b007a0c */ /* 0x000fc40003f86270 */
[----:B------:R-:W-:Y:S02]  /*ffa0*/  ISETP.GE.AND P3, PT, R10, c[0x0][0x3c8], PT ;  /* 0x0000f2000a007a0c */ /* 0x000fe40003f66270 */
[----:B------:R-:W-:Y:S02]  /*ffb0*/  ISETP.GE.AND P2, PT, R8, c[0x0][0x3c8], PT ;  /* 0x0000f20008007a0c */ /* 0x000fe40003f46270 */
[----:B-----5:R-:W-:-:S13]  /*ffc0*/  ISETP.GE.AND P0, PT, R3, c[0x0][0x3c8], PT ;  /* 0x0000f20003007a0c */ /* 0x020fda0003f06270 */
[----:B-1----:R-:W-:-:S04]  /*ffd0*/  @!P0 LEA R14, P1, R3, R2, 0x2 ;  /* 0x00000002030e8211 */ /* 0x002fc800078210ff */
[----:B---3--:R-:W-:Y:S02]  /*ffe0*/  @!P0 LEA.HI.X R15, R3, R12, R20, 0x2, P1 ;  /* 0x0000000c030f8211 */ /* 0x008fe400008f1414 */
[CC--:B------:R-:W-:Y:S02]  /*fff0*/  @!P5 LEA R20, P6, R0.reuse, R2.reuse, 0x2 ;  /* 0x000000020014d211 */ /* 0x0c0fe400078c10ff */
[----:B------:R-:W-:Y:S01]  /*10000*/  ISETP.GE.AND P1, PT, R7, c[0x0][0x3c8], PT ;  /* 0x0000f20007007a0c */ /* 0x000fe20003f26270 */
[----:B------:R1:W-:Y:S01]  /*10010*/  @!P0 ST.E.64 [R14.64], R34 ;  /* 0x000000220e008985 */ /* 0x0003e2000c101b08 */
[----:B------:R-:W-:Y:S02]  /*10020*/  @!P4 LEA R18, P0, R11, R2, 0x2 ;  /* 0x000000020b12c211 */ /* 0x000fe400078010ff */
[----:B--2-4-:R-:W-:Y:S02]  /*10030*/  @!P5 LEA.HI.X R21, R0, R12, R22, 0x2, P6 ;  /* 0x0000000c0015d211 */ /* 0x014fe400030f1416 */
[----:B------:R-:W-:-:S02]  /*10040*/  @!P3 LEA R16, P6, R10, R2, 0x2 ;  /* 0x000000020a10b211 */ /* 0x000fc400078c10ff */
[-C--:B------:R-:W-:Y:S01]  /*10050*/  @!P4 LEA.HI.X R19, R11, R12.reuse, R24, 0x2, P0 ;  /* 0x0000000c0b13c211 */ /* 0x080fe200000f1418 */
[----:B------:R2:W-:Y:S01]  /*10060*/  @!P5 ST.E.64 [R20.64], R60 ;  /* 0x0000003c1400d985 */ /* 0x0005e2000c101b08 */
[----:B------:R-:W-:Y:S02]  /*10070*/  ISETP.GE.AND P0, PT, R6, c[0x0][0x3c8], PT ;  /* 0x0000f20006007a0c */ /* 0x000fe40003f06270 */
[----:B------:R-:W-:Y:S01]  /*10080*/  @!P3 LEA.HI.X R17, R10, R12, R23, 0x2, P6 ;  /* 0x0000000c0a11b211 */ /* 0x000fe200030f1417 */
        /* <DEDUP_REMOVED lines=17> */
.L_x_1236:
[----:B------:R-:W2:Y:S04]  /*101a0*/  LDL.LU R7, [R1+0x50] ;  /* 0x0000500001077983 */ /* 0x000ea80000300800 */
[----:B-1----:R-:W3:Y:S01]  /*101b0*/  LDL R6, [R1+0x58] ;  /* 0x0000580001067983 */ /* 0x002ee20000100800 */
[----:B------:R-:W-:Y:S01]  /*101c0*/  ISETP.NE.U32.AND P1, PT, RZ, c[0x0][0x508], PT ;  /* 0x00014200ff007a0c */ /* 0x000fe20003f25070 */
[----:B------:R-:W-:Y:S01]  /*101d0*/  IMAD.MOV.U32 R4, RZ, RZ, 0x4 ;  /* 0x00000004ff047424 */ /* 0x000fe200078e00ff */
[----:B------:R-:W-:Y:S01]  /*101e0*/  ISETP.NE.U32.AND P2, PT, RZ, c[0x0][0x500], PT ;  /* 0x00014000ff007a0c */ /* 0x000fe20003f45070 */
[----:B------:R-:W-:Y:S01]  /*101f0*/  IMAD.MOV.U32 R0, RZ, RZ, RZ ;  /* 0x000000ffff007224 */ /* 0x000fe200078e00ff */
[----:B------:R-:W-:Y:S01]  /*10200*/  ISETP.NE.AND.EX P1, PT, RZ, c[0x0][0x50c], PT, P1 ;  /* 0x00014300ff007a0c */ /* 0x000fe20003f25310 */
[----:B------:R-:W-:Y:S01]  /*10210*/  IMAD.MOV.U32 R20, RZ, RZ, c[0x0][0x388] ;  /* 0x0000e200ff147624 */ /* 0x000fe200078e00ff */
[----:B------:R-:W-:-:S11]  /*10220*/  ISETP.NE.AND.EX P2, PT, RZ, c[0x0][0x504], PT, P2 ;  /* 0x00014100ff007a0c */ /* 0x000fd60003f45320 */
[C---:B---3--:R-:W-:Y:S01]  /*10230*/  @P1 LEA R2, P0, R6.reuse, c[0x0][0x508], 0x2 ;  /* 0x0001420006021a11 */ /* 0x048fe200078010ff */
[----:B------:R-:W-:-:S03]  /*10240*/  IMAD.WIDE R4, R6, R4, c[0x0][0x500] ;  /* 0x0001400006047625 */ /* 0x000fc600078e0204 */
[----:B------:R-:W-:Y:S02]  /*10250*/  @P1 LEA.HI.X R3, R6, c[0x0][0x50c], R8, 0x2, P0 ;  /* 0x0001430006031a11 */ /* 0x000fe400000f1408 */
        /* <DEDUP_REMOVED lines=9> */
.L_x_1264:
[----:B-1----:R-:W1:Y:S01]  /*102f0*/  S2R R4, SR_TID.X ;  /* 0x0000000000047919 */ /* 0x002e620000002100 */
[----:B------:R-:W-:Y:S01]  /*10300*/  BSSY B0, `(.L_x_1265) ;  /* 0x0000038000007945 */ /* 0x000fe20003800000 */
[----:B------:R-:W-:Y:S02]  /*10310*/  SEL R10, R6, RZ, !P2 ;  /* 0x000000ff060a7207 */ /* 0x000fe40005000000 */
[----:B------:R-:W-:-:S02]  /*10320*/  SEL R21, R8, RZ, !P2 ;  /* 0x000000ff08157207 */ /* 0x000fc40005000000 */
[----:B-----5:R-:W-:Y:S02]  /*10330*/  SHF.R.S32.HI R17, RZ, 0x1f, R0 ;  /* 0x0000001fff117819 */ /* 0x020fe40000011400 */
        /* <DEDUP_REMOVED lines=52> */
.L_x_1266:
[----:B------:R-:W-:Y:S05]  /*10680*/  BSYNC B0 ;  /* 0x0000000000007941 */ /* 0x000fea0003800000 */
.L_x_1265:
        /* <DEDUP_REMOVED lines=46> */
.L_x_1337:
[----:B------:R-:W-:Y:S05]  /*10970*/  BRA.DIV ~URZ, `(.L_x_1268) ;  /* 0x00002d827f007947 */ /* 0x000fea000b800000 */
[----:B------:R3:W4:Y:S02]  /*10980*/  SHFL.IDX PT, R2, R7, RZ, 0x181f ;  /* 0x00181fff07027589 */ /* 0x00072400000e0000 */
.L_x_1338:
        /* <DEDUP_REMOVED lines=9> */
.L_x_1339:
        /* <DEDUP_REMOVED lines=8> */
.L_x_1340:
[----:B------:R-:W-:Y:S05]  /*10aa0*/  BRA.DIV ~URZ, `(.L_x_1271) ;  /* 0x00002e027f007947 */ /* 0x000fea000b800000 */
[----:B-1----:R1:W2:Y:S02]  /*10ab0*/  SHFL.IDX PT, R2, R7, 0x2, 0x181f ;  /* 0x00581f0007027f89 */ /* 0x0022a400000e0000 */
.L_x_1341:
        /* <DEDUP_REMOVED lines=9> */
.L_x_1342:
        /* <DEDUP_REMOVED lines=8> */
.L_x_1343:
[----:B------:R-:W-:Y:S05]  /*10bd0*/  BRA.DIV ~URZ, `(.L_x_1274) ;  /* 0x00002e827f007947 */ /* 0x000fea000b800000 */
[----:B--2---:R2:W1:Y:S02]  /*10be0*/  SHFL.IDX PT, R2, R7, 0x4, 0x181f ;  /* 0x00981f0007027f89 */ /* 0x00446400000e0000 */
.L_x_1344:
        /* <DEDUP_REMOVED lines=9> */
.L_x_1345:
        /* <DEDUP_REMOVED lines=8> */
.L_x_1346:
[----:B------:R-:W-:Y:S05]  /*10d00*/  BRA.DIV ~URZ, `(.L_x_1277) ;  /* 0x00002f027f007947 */ /* 0x000fea000b800000 */
[----:B--2---:R2:W3:Y:S02]  /*10d10*/  SHFL.IDX PT, R2, R7, 0x6, 0x181f ;  /* 0x00d81f0007027f89 */ /* 0x0044e400000e0000 */
.L_x_1347:
        /* <DEDUP_REMOVED lines=9> */
.L_x_1348:
[----:B------:R-:W5:Y:S01]  /*10db0*/  LDL.64 R8, [R1+0x18] ;  /* 0x0000180001087983 */ /* 0x000f620000100a00 */
[----:B------:R-:W-:-:S04]  /*10dc0*/  IADD3 R0, R0, 0x70, RZ ;  /* 0x0000007000007810 */ /* 0x000fc80007ffe0ff */
[----:B------:R-:W-:-:S13]  /*10dd0*/  ISETP.GE.OR P1, PT, R0, R4, P0 ;  /* 0x000000040000720c */ /* 0x000fda0000726670 */
[----:B----45:R-:W-:-:S04]  /*10de0*/  @!P1 LEA R2, P0, R8, R2, 0x1 ;  /* 0x0000000208029211 */ /* 0x030fc800078008ff */
[----:B---3--:R-:W-:-:S05]  /*10df0*/  @!P1 LEA.HI.X R3, R8, R6, R18, 0x1, P0 ;  /* 0x0000000608039211 */ /* 0x008fca00000f0c12 */
[----:B------:R3:W-:Y:S04]  /*10e00*/  @!P1 ST.E.128 [R2.64], RZ ;  /* 0x000000ff02009985 */ /* 0x0007e8000c101d08 */
.L_x_1251:
[----:B------:R-:W-:Y:S05]  /*10e10*/  BSYNC B1 ;  /* 0x0000000000017941 */ /* 0x000fea0003800000 */
.L_x_1235:
        /* <DEDUP_REMOVED lines=15> */
.L_x_1349:
[----:B------:R-:W-:Y:S05]  /*10f10*/  BRA.DIV ~URZ, `(.L_x_1281) ;  /* 0x00002ea27f007947 */ /* 0x000fea000b800000 */
[----:B------:R3:W1:Y:S02]  /*10f20*/  SHFL.IDX PT, R8, R70, 0x1, 0x1f ;  /* 0x00201f0046087f89 */ /* 0x00066400000e0000 */
.L_x_1350:
        /* <DEDUP_REMOVED lines=19> */
.L_x_1351:
        /* <DEDUP_REMOVED lines=16> */
.L_x_1352:
[----:B----4-:R-:W-:Y:S01]  /*11160*/  IMAD R0, R0, c[0x0][0x538], RZ ;  /* 0x00014e0000007a24 */ /* 0x010fe200078e02ff */
[----:B------:R-:W-:Y:S04]  /*11170*/  BSSY B1, `(.L_x_1284) ;  /* 0x00000ce000017945 */ /* 0x000fe80003800000 */
[----:B-1----:R-:W-:-:S04]  /*11180*/  IADD3 R8, R0, R8, RZ ;  /* 0x0000000800087210 */ /* 0x002fc80007ffe0ff */
[----:B--2---:R-:W-:-:S13]  /*11190*/  ISETP.GT.AND P6, PT, R8, R10, PT ;  /* 0x0000000a0800720c */ /* 0x004fda0003fc4270 */
[----:B------:R-:W-:Y:S05]  /*111a0*/  @P6 BRA `(.L_x_1285) ;  /* 0x0000025000006947 */ /* 0x000fea0003800000 */
.L_x_1289:
        /* <DEDUP_REMOVED lines=17> */
.L_x_1353:
        /* <DEDUP_REMOVED lines=16> */
.L_x_1354:
[----:B--2---:R-:W-:-:S05]  /*113c0*/  IMAD R0, R0, c[0x0][0x538], RZ ;  /* 0x00014e0000007a24 */ /* 0x004fca00078e02ff */
[----:B------:R-:W-:-:S04]  /*113d0*/  IADD3 R8, R0, R8, RZ ;  /* 0x0000000800087210 */ /* 0x000fc80007ffe0ff */
[----:B------:R-:W-:-:S13]  /*113e0*/  ISETP.GT.AND P6, PT, R8, R10, PT ;  /* 0x0000000a0800720c */ /* 0x000fda0003fc4270 */
[----:B-1----:R-:W-:Y:S05]  /*113f0*/  @!P6 BRA `(.L_x_1289) ;  /* 0xfffffdb00000e947 */ /* 0x002fea000383ffff */
.L_x_1285:
[----:B------:R-:W-:-:S05]  /*11400*/  IADD3 R12, -R0, R8, RZ ;  /* 0x00000008000c7210 */ /* 0x000fca0007ffe1ff */
[----:B------:R-:W-:-:S05]  /*11410*/  IMAD R0, R4, c[0x0][0x538], R12 ;  /* 0x00014e0004007a24 */ /* 0x000fca00078e020c */
[----:B------:R-:W-:Y:S01]  /*11420*/  ISETP.GT.AND P0, PT, R0, R10, PT ;  /* 0x0000000a0000720c */ /* 0x000fe20003f04270 */
[----:B------:R-:W-:-:S12]  /*11430*/  BRA.DIV ~URZ, `(.L_x_1290) ;  /* 0x00002de27f007947 */ /* 0x000fd8000b800000 */
[----:B------:R-:W-:-:S03]  /*11440*/  VOTE.ANY R8, PT, !P0 ;  /* 0x0000000000087806 */ /* 0x000fc600040e0100 */
.L_x_1355:
[----:B------:R-:W2:Y:S01]  /*11450*/  LDL.LU R2, [R1+0x54] ;  /* 0x0000540001027983 */ /* 0x000ea20000300800 */
[----:B------:R-:W2:Y:S02]  /*11460*/  POPC R0, R8 ;  /* 0x0000000800007309 */ /* 0x000ea40000000000 */
[----:B--2---:R-:W-:-:S05]  /*11470*/  IADD3 R2, R0, R2, RZ ;  /* 0x0000000200027210 */ /* 0x004fca0007ffe0ff */
[----:B------:R1:W-:Y:S01]  /*11480*/  STL [R1+0x54], R2 ;  /* 0x0000540201007387 */ /* 0x0003e20000100800 */
[----:B------:R-:W-:Y:S05]  /*11490*/  BRA.DIV ~URZ, `(.L_x_1291) ;  /* 0x00002dd27f007947 */ /* 0x000fea000b800000 */
[----:B------:R2:W4:Y:S04]  /*114a0*/  SHFL.IDX PT, R11, R6, R0, 0x1f ;  /* 0x00001f00060b7589 */ /* 0x00052800000e0000 */
[----:B------:R2:W1:Y:S02]  /*114b0*/  SHFL.IDX PT, R7, R7, R0, 0x1f ;  /* 0x00001f0007077589 */ /* 0x00046400000e0000 */
.L_x_1356:
[----:B------:R-:W-:Y:S01]  /*114c0*/  ISETP.NE.AND P0, PT, R8, RZ, PT ;  /* 0x000000ff0800720c */ /* 0x000fe20003f05270 */
[----:B------:R-:W-:-:S12]  /*114d0*/  BSSY B0, `(.L_x_1292) ;  /* 0x0000005000007945 */ /* 0x000fd80003800000 */
[----:B------:R-:W-:Y:S05]  /*114e0*/  @!P0 BRA `(.L_x_1293) ;  /* 0x0000003000008947 */ /* 0x000fea0003800000 */
[----:B--2---:R-:W-:Y:S01]  /*114f0*/  IADD3 R0, R0, -0x1, RZ ;  /* 0xffffffff00007810 */ /* 0x004fe20007ffe0ff */
[----:B------:R-:W-:Y:S05]  /*11500*/  BRA.DIV ~URZ, `(.L_x_1294) ;  /* 0x00002e327f007947 */ /* 0x000fea000b800000 */
[----:B------:R2:W3:Y:S02]  /*11510*/  SHFL.IDX PT, R13, R4, R0, 0x1f ;  /* 0x00001f00040d7589 */ /* 0x0004e400000e0000 */
.L_x_1293:
[----:B------:R-:W-:Y:S05]  /*11520*/  BSYNC B0 ;  /* 0x0000000000007941 */ /* 0x000fea0003800000 */
.L_x_1292:
        /* <DEDUP_REMOVED lines=68> */
.L_x_1296:
        /* <DEDUP_REMOVED lines=68> */
.L_x_1297:
[----:B------:R-:W-:Y:S05]  /*11db0*/  BSYNC B0 ;  /* 0x0000000000007941 */ /* 0x000fea0003800000 */
.L_x_1295:
[----:B------:R-:W-:-:S04]  /*11dc0*/  LOP3.LUT R2, RZ, R2, RZ, 0x33, !PT ;  /* 0x00000002ff027212 */ /* 0x000fc800078e33ff */
[----:B-1----:R-:W-:-:S05]  /*11dd0*/  IADD3 R0, R2, R11, RZ ;  /* 0x0000000b02007210 */ /* 0x002fca0007ffe0ff */
[----:B------:R1:W-:Y:S01]  /*11de0*/  STL [R1+0x4c], R0 ;  /* 0x00004c0001007387 */ /* 0x0003e20000100800 */
[----:B------:R-:W-:Y:S05]  /*11df0*/  BRA `(.L_x_1298) ;  /* 0x0000005000007947 */ /* 0x000fea0003800000 */
.L_x_1286:
[----:B------:R-:W-:Y:S01]  /*11e00*/  MOV R0, c[0x0][0x53c] ;  /* 0x00014f0000007a02 */ /* 0x000fe20000000f00 */
[----:B------:R1:W-:Y:S04]  /*11e10*/  STL [R1+0x48], R10 ;  /* 0x0000480a01007387 */ /* 0x0003e80000100800 */
[----:B------:R1:W-:Y:S04]  /*11e20*/  STL [R1+0x4c], RZ ;  /* 0x00004cff01007387 */ /* 0x0003e80000100800 */
[----:B------:R1:W-:Y:S04]  /*11e30*/  STL [R1+0x50], RZ ;  /* 0x000050ff01007387 */ /* 0x0003e80000100800 */
[----:B------:R1:W-:Y:S02]  /*11e40*/  STL [R1+0x54], R0 ;  /* 0x0000540001007387 */ /* 0x0003e40000100800 */
.L_x_1298:
[----:B------:R-:W-:Y:S05]  /*11e50*/  BSYNC B1 ;  /* 0x0000000000017941 */ /* 0x000fea0003800000 */
.L_x_1284:
        /* <DEDUP_REMOVED lines=9> */
.L_x_1279:
[----:B-1----:R-:W3:Y:S02]  /*11ef0*/  LDL R0, [R1+0x54] ;  /* 0x0000540001007983 */ /* 0x002ee40000100800 */
[----:B---3--:R-:W-:-:S13]  /*11f00*/  ISETP.GE.AND P0, PT, R0, c[0x0][0x53c], PT ;  /* 0x00014f0000007a0c */ /* 0x008fda0003f06270 */
[----:B--2-4-:R-:W-:Y:S01]  /*11f10*/  @P0 CALL.REL.NOINC `(.L_x_1299) ;  /* 0x0000001000000944 */ /* 0x014fe20003c00000 */
[----:B------:R-:W-:Y:S05]  /*11f20*/  BRA `(.L_x_1300) ;  /* 0xfffefa5000007947 */ /* 0x000fea000383ffff */
.L_x_1299:
[----:B------:R-:W-:Y:S05]  /*11f30*/  EXIT ;  /* 0x000000000000794d */ /* 0x000fea0003800000 */
.L_x_1181:
[----:B------:R-:W-:Y:S01]  /*11f40*/  IMAD.MOV.U32 R0, RZ, RZ, R5 ;  /* 0x000000ffff007224 */ /* 0x000fe200078e0005 */
[----:B------:R-:W-:Y:S02]  /*11f50*/  MOV R2, 0x1 ;  /* 0x0000000100027802 */ /* 0x000fe40000000f00 */
[----:B------:R-:W-:Y:S02]  /*11f60*/  MOV R3, 0x11f80 ;  /* 0x00011f8000037802 */ /* 0x000fe40000000f00 */
[----:B------:R-:W-:Y:S05]  /*11f70*/  CALL.REL.NOINC `($__internal_20_$__cuda_sm70_shflsync_up_p) ;  /* 0x000024c000007944 */ /* 0x000fea0003c00000 */
[----:B------:R-:W-:Y:S01]  /*11f80*/  MOV R0, R4 ;  /* 0x0000000400007202 */ /* 0x000fe20000000f00 */
[----:B------:R-:W-:Y:S05]  /*11f90*/  BRA `(.L_x_1301) ;  /* 0xfffee4e000007947 */ /* 0x000fea000383ffff */
.L_x_1182:
[----:B------:R-:W-:Y:S01]  /*11fa0*/  IMAD.MOV.U32 R0, RZ, RZ, R5 ;  /* 0x000000ffff007224 */ /* 0x000fe200078e0005 */
[----:B------:R-:W-:Y:S02]  /*11fb0*/  MOV R2, 0x2 ;  /* 0x0000000200027802 */ /* 0x000fe40000000f00 */
[----:B------:R-:W-:Y:S02]  /*11fc0*/  MOV R3, 0x11fe0 ;  /* 0x00011fe000037802 */ /* 0x000fe40000000f00 */
[----:B------:R-:W-:Y:S05]  /*11fd0*/  CALL.REL.NOINC `($__internal_20_$__cuda_sm70_shflsync_up_p) ;  /* 0x0000246000007944 */ /* 0x000fea0003c00000 */
[----:B------:R-:W-:Y:S01]  /*11fe0*/  SEL R0, R4, RZ, P4 ;  /* 0x000000ff04007207 */ /* 0x000fe20002000000 */
[----:B------:R-:W-:Y:S01]  /*11ff0*/  IMAD.MOV.U32 R2, RZ, RZ, 0x4 ;  /* 0x00000004ff027424 */ /* 0x000fe200078e00ff */
[----:B------:R-:W-:-:S03]  /*12000*/  MOV R3, 0x12030 ;  /* 0x0001203000037802 */ /* 0x000fc60000000f00 */
[----:B------:R-:W-:Y:S02]  /*12010*/  IMAD.IADD R0, R5, 0x1, R0 ;  /* 0x0000000105007824 */ /* 0x000fe400078e0200 */
        /* <DEDUP_REMOVED lines=13> */
[----:B------:R-:W-:Y:S02]  /*120f0*/  MOV R3, 0x1f ;  /* 0x0000001f00037802 */ /* 0x000fe40000000f00 */
[----:B------:R-:W-:Y:S01]  /*12100*/  MOV R2, 0x12140 ;  /* 0x0001214000027802 */ /* 0x000fe20000000f00 */
[----:B------:R-:W-:-:S04]  /*12110*/  IMAD.IADD R4, R0, 0x1, R4 ;  /* 0x0000000100047824 */ /* 0x000fc800078e0204 */
[----:B------:R-:W-:Y:S02]  /*12120*/  IMAD.MOV.U32 R9, RZ, RZ, R4 ;  /* 0x000000ffff097224 */ /* 0x000fe400078e0004 */
[----:B------:R-:W-:Y:S05]  /*12130*/  CALL.REL.NOINC `($__internal_19_$__cuda_sm70_shflsync_idx_p) ;  /* 0x000022b000007944 */ /* 0x000fea0003c00000 */
[----:B------:R-:W-:Y:S01]  /*12140*/  MOV R0, R5 ;  /* 0x0000000500007202 */ /* 0x000fe20000000f00 */
[----:B------:R-:W-:Y:S05]  /*12150*/  BRA `(.L_x_1302) ;  /* 0xfffee42000007947 */ /* 0x000fea000383ffff */
.L_x_1184:
[----:B------:R-:W-:Y:S02]  /*12160*/  SEL R0, RZ, 0x1, P0 ;  /* 0x00000001ff007807 */ /* 0x000fe40000000000 */
[----:B------:R-:W-:Y:S02]  /*12170*/  MOV R2, 0x12190 ;  /* 0x0001219000027802 */ /* 0x000fe40000000f00 */
[----:B------:R-:W-:Y:S05]  /*12180*/  CALL.REL.NOINC `($__internal_21_$__cuda_sm70_votesync_ballot) ;  /* 0x0000232000007944 */ /* 0x000fea0003c00000 */
[----:B------:R-:W-:Y:S01]  /*12190*/  MOV R11, R0 ;  /* 0x00000000000b7202 */ /* 0x000fe20000000f00 */
[----:B------:R-:W-:Y:S05]  /*121a0*/  BRA `(.L_x_1303) ;  /* 0xfffee46000007947 */ /* 0x000fea000383ffff */
.L_x_1185:
[----:B------:R-:W-:Y:S01]  /*121b0*/  IMAD.MOV.U32 R9, RZ, RZ, R10 ;  /* 0x000000ffff097224 */ /* 0x000fe200078e000a */
[----:B------:R-:W-:Y:S01]  /*121c0*/  MOV R5, R0 ;  /* 0x0000000000057202 */ /* 0x000fe20000000f00 */
[----:B------:R-:W-:Y:S01]  /*121d0*/  IMAD.MOV.U32 R3, RZ, RZ, 0x1f ;  /* 0x0000001fff037424 */ /* 0x000fe200078e00ff */
[----:B-1----:R-:W-:Y:S02]  /*121e0*/  MOV R2, 0x12200 ;  /* 0x0001220000027802 */ /* 0x002fe40000000f00 */
[----:B------:R-:W-:Y:S05]  /*121f0*/  CALL.REL.NOINC `($__internal_19_$__cuda_sm70_shflsync_idx_p) ;  /* 0x000021f000007944 */ /* 0x000fea0003c00000 */
[----:B------:R-:W-:Y:S01]  /*12200*/  IMAD.MOV.U32 R13, RZ, RZ, R5 ;  /* 0x000000ffff0d7224 */ /* 0x000fe200078e0005 */
[----:B------:R-:W-:Y:S01]  /*12210*/  MOV R9, R8 ;  /* 0x0000000800097202 */ /* 0x000fe20000000f00 */
[----:B------:R-:W-:Y:S01]  /*12220*/  IMAD.MOV.U32 R6, RZ, RZ, RZ ;  /* 0x000000ffff067224 */ /* 0x000fe200078e00ff */
[----:B------:R-:W-:Y:S01]  /*12230*/  MOV R5, R0 ;  /* 0x0000000000057202 */ /* 0x000fe20000000f00 */
[----:B------:R-:W-:Y:S01]  /*12240*/  IMAD.MOV.U32 R3, RZ, RZ, 0x1f ;  /* 0x0000001fff037424 */ /* 0x000fe200078e00ff */
[----:B------:R-:W-:-:S02]  /*12250*/  MOV R2, 0x12270 ;  /* 0x0001227000027802 */ /* 0x000fc40000000f00 */
[----:B------:R-:W-:Y:S05]  /*12260*/  CALL.REL.NOINC `($__internal_19_$__cuda_sm70_shflsync_idx_p) ;  /* 0x0000218000007944 */ /* 0x000fea0003c00000 */
[----:B------:R-:W-:Y:S01]  /*12270*/  MOV R10, R5 ;  /* 0x00000005000a7202 */ /* 0x000fe20000000f00 */
[----:B------:R-:W-:Y:S05]  /*12280*/  BRA `(.L_x_1304) ;  /* 0xfffee3f000007947 */ /* 0x000fea000383ffff */
.L_x_1188:
[----:B------:R-:W-:Y:S01]  /*12290*/  IMAD.MOV.U32 R9, RZ, RZ, R4 ;  /* 0x000000ffff097224 */ /* 0x000fe200078e0004 */
[----:B------:R-:W-:-:S02]  /*122a0*/  MOV R3, 0x1f ;  /* 0x0000001f00037802 */ /* 0x000fc40000000f00 */
[----:B-1----:R-:W-:Y:S02]  /*122b0*/  MOV R2, 0x122d0 ;  /* 0x000122d000027802 */ /* 0x002fe40000000f00 */
[----:B--234-:R-:W-:Y:S05]  /*122c0*/  CALL.REL.NOINC `($__internal_19_$__cuda_sm70_shflsync_idx_p) ;  /* 0x0000212000007944 */ /* 0x01cfea0003c00000 */
[----:B------:R-:W-:Y:S01]  /*122d0*/  MOV R6, R5 ;  /* 0x0000000500067202 */ /* 0x000fe20000000f00 */
[----:B------:R-:W-:Y:S05]  /*122e0*/  BRA `(.L_x_1187) ;  /* 0xfffee3f000007947 */ /* 0x000fea000383ffff */
.L_x_1199:
[----:B----4-:R-:W-:Y:S01]  /*122f0*/  IMAD.MOV.U32 R9, RZ, RZ, R6 ;  /* 0x000000ffff097224 */ /* 0x010fe200078e0006 */
[----:B------:R-:W-:Y:S01]  /*12300*/  MOV R5, RZ ;  /* 0x000000ff00057202 */ /* 0x000fe20000000f00 */
[----:B------:R-:W-:Y:S01]  /*12310*/  IMAD.MOV.U32 R3, RZ, RZ, 0x181f ;  /* 0x0000181fff037424 */ /* 0x000fe200078e00ff */
[----:B------:R-:W-:Y:S02]  /*12320*/  MOV R2, 0x12340 ;  /* 0x0001234000027802 */ /* 0x000fe40000000f00 */
[----:B------:R-:W-:Y:S05]  /*12330*/  CALL.REL.NOINC `($__internal_19_$__cuda_sm70_shflsync_idx_p) ;  /* 0x000020b000007944 */ /* 0x000fea0003c00000 */
[----:B------:R-:W-:Y:S01]  /*12340*/  MOV R8, R5 ;  /* 0x0000000500087202 */ /* 0x000fe20000000f00 */
[----:B------:R-:W-:Y:S05]  /*12350*/  BRA `(.L_x_1305) ;  /* 0xffff05b000007947 */ /* 0x000fea000383ffff */
.L_x_1200:
[----:B------:R-:W-:Y:S01]  /*12360*/  IMAD.MOV.U32 R9, RZ, RZ, R7 ;  /* 0x000000ffff097224 */ /* 0x000fe200078e0007 */
[----:B------:R-:W-:Y:S01]  /*12370*/  MOV R5, RZ ;  /* 0x000000ff00057202 */ /* 0x000fe20000000f00 */
[----:B------:R-:W-:Y:S01]  /*12380*/  IMAD.MOV.U32 R3, RZ, RZ, 0x181f ;  /* 0x0000181fff037424 */ /* 0x000fe200078e00ff */
[----:B------:R-:W-:Y:S02]  /*12390*/  MOV R2, 0x123b0 ;  /* 0x000123b000027802 */ /* 0x000fe40000000f00 */
[----:B-12---:R-:W-:Y:S05]  /*123a0*/  CALL.REL.NOINC `($__internal_19_$__cuda_sm70_shflsync_idx_p) ;  /* 0x0000204000007944 */ /* 0x006fea0003c00000 */
[----:B------:R-:W-:Y:S01]  /*123b0*/  MOV R2, R5 ;  /* 0x0000000500027202 */ /* 0x000fe20000000f00 */
[----:B------:R-:W-:Y:S05]  /*123c0*/  BRA `(.L_x_1306) ;  /* 0xffff056000007947 */ /* 0x000fea000383ffff */
.L_x_1203:
[----:B------:R-:W-:Y:S01]  /*123d0*/  IMAD.MOV.U32 R9, RZ, RZ, R6 ;  /* 0x000000ffff097224 */ /* 0x000fe200078e0006 */
[----:B------:R-:W-:Y:S01]  /*123e0*/  MOV R5, 0x1 ;  /* 0x0000000100057802 */ /* 0x000fe20000000f00 */
[----:B--2---:R-:W-:Y:S01]  /*123f0*/  IMAD.MOV.U32 R3, RZ, RZ, 0x181f ;  /* 0x0000181fff037424 */ /* 0x004fe200078e00ff */
[----:B----4-:R-:W-:-:S02]  /*12400*/  MOV R2, 0x12420 ;  /* 0x0001242000027802 */ /* 0x010fc40000000f00 */
[----:B-1-3--:R-:W-:Y:S05]  /*12410*/  CALL.REL.NOINC `($__internal_19_$__cuda_sm70_shflsync_idx_p) ;  /* 0x00001fd000007944 */ /* 0x00afea0003c00000 */
[----:B------:R-:W-:Y:S01]  /*12420*/  IMAD.MOV.U32 R8, RZ, RZ, R5 ;  /* 0x000000ffff087224 */ /* 0x000fe200078e0005 */
[----:B------:R-:W-:Y:S01]  /*12430*/  MOV R5, 0x1 ;  /* 0x0000000100057802 */ /* 0x000fe20000000f00 */
[----:B------:R-:W-:Y:S01]  /*12440*/  IMAD.MOV.U32 R9, RZ, RZ, R7 ;  /* 0x000000ffff097224 */ /* 0x000fe200078e0007 */
[----:B------:R-:W-:-:S02]  /*12450*/  MOV R3, 0x181f ;  /* 0x0000181f00037802 */ /* 0x000fc40000000f00 */
[----:B------:R-:W-:Y:S02]  /*12460*/  MOV R2, 0x12480 ;  /* 0x0001248000027802 */ /* 0x000fe40000000f00 */
[----:B------:R-:W-:Y:S05]  /*12470*/  CALL.REL.NOINC `($__internal_19_$__cuda_sm70_shflsync_idx_p) ;  /* 0x00001f7000007944 */ /* 0x000fea0003c00000 */
[----:B------:R-:W-:Y:S01]  /*12480*/  MOV R2, R5 ;  /* 0x0000000500027202 */ /* 0x000fe20000000f00 */
[----:B------:R-:W-:Y:S05]  /*12490*/  BRA `(.L_x_1307) ;  /* 0xffff059000007947 */ /* 0x000fea000383ffff */
.L_x_1206:
[----:B------:R-:W-:Y:S01]  /*124a0*/  IMAD.MOV.U32 R9, RZ, RZ, R6 ;  /* 0x000000ffff097224 */ /* 0x000fe200078e0006 */
[----:B------:R-:W-:Y:S01]  /*124b0*/  MOV R5, 0x2 ;  /* 0x0000000200057802 */ /* 0x000fe20000000f00 */
[----:B-1----:R-:W-:Y:S01]  /*124c0*/  IMAD.MOV.U32 R3, RZ, RZ, 0x181f ;  /* 0x0000181fff037424 */ /* 0x002fe200078e00ff */
[----:B----4-:R-:W-:Y:S02]  /*124d0*/  MOV R2, 0x124f0 ;  /* 0x000124f000027802 */ /* 0x010fe40000000f00 */
[----:B--23--:R-:W-:Y:S05]  /*124e0*/  CALL.REL.NOINC `($__internal_19_$__cuda_sm70_shflsync_idx_p) ;  /* 0x00001f0000007944 */ /* 0x00cfea0003c00000 */
[----:B------:R-:W-:Y:S01]  /*124f0*/  MOV R8, R5 ;  /* 0x0000000500087202 */ /* 0x000fe20000000f00 */
[----:B------:R-:W-:Y:S05]  /*12500*/  BRA `(.L_x_1308) ;  /* 0xffff060000007947 */ /* 0x000fea000383ffff */
.L_x_1207:
[----:B------:R-:W-:Y:S01]  /*12510*/  IMAD.MOV.U32 R9, RZ, RZ, R7 ;  /* 0x000000ffff097224 */ /* 0x000fe200078e0007 */
[----:B------:R-:W-:Y:S01]  /*12520*/  MOV R5, 0x2 ;  /* 0x0000000200057802 */ /* 0x000fe20000000f00 */
[----:B------:R-:W-:Y:S01]  /*12530*/  IMAD.MOV.U32 R3, RZ, RZ, 0x181f ;  /* 0x0000181fff037424 */ /* 0x000fe200078e00ff */
[----:B----4-:R-:W-:Y:S02]  /*12540*/  MOV R2, 0x12560 ;  /* 0x0001256000027802 */ /* 0x010fe40000000f00 */
[----:B-123--:R-:W-:Y:S05]  /*12550*/  CALL.REL.NOINC `($__internal_19_$__cuda_sm70_shflsync_idx_p) ;  /* 0x00001e9000007944 */ /* 0x00efea0003c00000 */
[----:B------:R-:W-:Y:S01]  /*12560*/  MOV R2, R5 ;  /* 0x0000000500027202 */ /* 0x000fe20000000f00 */
[----:B------:R-:W-:Y:S05]  /*12570*/  BRA `(.L_x_1309) ;  /* 0xffff05b000007947 */ /* 0x000fea000383ffff */
.L_x_1210:
[----:B------:R-:W-:Y:S01]  /*12580*/  IMAD.MOV.U32 R9, RZ, RZ, R6 ;  /* 0x000000ffff097224 */ /* 0x000fe200078e0006 */
[----:B------:R-:W-:Y:S01]  /*12590*/  MOV R5, 0x3 ;  /* 0x0000000300057802 */ /* 0x000fe20000000f00 */
[----:B-1----:R-:W-:Y:S01]  /*125a0*/  IMAD.MOV.U32 R3, RZ, RZ, 0x181f ;  /* 0x0000181fff037424 */ /* 0x002fe200078e00ff */
[----:B------:R-:W-:-:S02]  /*125b0*/  MOV R2, 0x125d0 ;  /* 0x000125d000027802 */ /* 0x000fc40000000f00 */
[----:B--234-:R-:W-:Y:S05]  /*125c0*/  CALL.REL.NOINC `($__internal_19_$__cuda_sm70_shflsync_idx_p) ;  /* 0x00001e2000007944 */ /* 0x01cfea0003c00000 */
        /* <DEDUP_REMOVED lines=8> */
.L_x_1213:
[----:B------:R-:W-:Y:S01]  /*12650*/  IMAD.MOV.U32 R9, RZ, RZ, R6 ;  /* 0x000000ffff097224 */ /* 0x000fe200078e0006 */
[----:B------:R-:W-:Y:S01]  /*12660*/  MOV R5, 0x4 ;  /* 0x0000000400057802 */ /* 0x000fe20000000f00 */
[----:B-1----:R-:W-:Y:S01]  /*12670*/  IMAD.MOV.U32 R3, RZ, RZ, 0x181f ;  /* 0x0000181fff037424 */ /* 0x002fe200078e00ff */
[----:B------:R-:W-:Y:S02]  /*12680*/  MOV R2, 0x126a0 ;  /* 0x000126a000027802 */ /* 0x000fe40000000f00 */
[----:B--234-:R-:W-:Y:S05]  /*12690*/  CALL.REL.NOINC `($__internal_19_$__cuda_sm70_shflsync_idx_p) ;  /* 0x00001d5000007944 */ /* 0x01cfea0003c00000 */
[----:B------:R-:W-:Y:S01]  /*126a0*/  MOV R8, R5 ;  /* 0x0000000500087202 */ /* 0x000fe20000000f00 */
[----:B------:R-:W-:Y:S05]  /*126b0*/  BRA `(.L_x_1311) ;  /* 0xffff064000007947 */ /* 0x000fea000383ffff */
.L_x_1214:
[----:B------:R-:W-:Y:S01]  /*126c0*/  IMAD.MOV.U32 R9, RZ, RZ, R7 ;  /* 0x000000ffff097224 */ /* 0x000fe200078e0007 */
[----:B------:R-:W-:Y:S01]  /*126d0*/  MOV R5, 0x4 ;  /* 0x0000000400057802 */ /* 0x000fe20000000f00 */
[----:B-1----:R-:W-:Y:S01]  /*126e0*/  IMAD.MOV.U32 R3, RZ, RZ, 0x181f ;  /* 0x0000181fff037424 */ /* 0x002fe200078e00ff */
[----:B------:R-:W-:Y:S02]  /*126f0*/  MOV R2, 0x12710 ;  /* 0x0001271000027802 */ /* 0x000fe40000000f00 */
[----:B--234-:R-:W-:Y:S05]  /*12700*/  CALL.REL.NOINC `($__internal_19_$__cuda_sm70_shflsync_idx_p) ;  /* 0x00001ce000007944 */ /* 0x01cfea0003c00000 */
[----:B------:R-:W-:Y:S01]  /*12710*/  MOV R2, R5 ;  /* 0x0000000500027202 */ /* 0x000fe20000000f00 */
[----:B------:R-:W-:Y:S05]  /*12720*/  BRA `(.L_x_1312) ;  /* 0xffff05f000007947 */ /* 0x000fea000383ffff */
.L_x_1217:
[----:B------:R-:W-:Y:S01]  /*12730*/  IMAD.MOV.U32 R9, RZ, RZ, R6 ;  /* 0x000000ffff097224 */ /* 0x000fe200078e0006 */
[----:B------:R-:W-:Y:S01]  /*12740*/  MOV R5, 0x5 ;  /* 0x0000000500057802 */ /* 0x000fe20000000f00 */
[----:B--2---:R-:W-:Y:S01]  /*12750*/  IMAD.MOV.U32 R3, RZ, RZ, 0x181f ;  /* 0x0000181fff037424 */ /* 0x004fe200078e00ff */
[----:B---3--:R-:W-:-:S02]  /*12760*/  MOV R2, 0x12780 ;  /* 0x0001278000027802 */ /* 0x008fc40000000f00 */
[----:B-1--4-:R-:W-:Y:S05]  /*12770*/  CALL.REL.NOINC `($__internal_19_$__cuda_sm70_shflsync_idx_p) ;  /* 0x00001c7000007944 */ /* 0x012fea0003c00000 */
        /* <DEDUP_REMOVED lines=8> */
.L_x_1220:
[----:B------:R-:W-:Y:S01]  /*12800*/  IMAD.MOV.U32 R9, RZ, RZ, R6 ;  /* 0x000000ffff097224 */ /* 0x000fe200078e0006 */
[----:B------:R-:W-:Y:S01]  /*12810*/  MOV R5, 0x6 ;  /* 0x0000000600057802 */ /* 0x000fe20000000f00 */
[----:B-1----:R-:W-:Y:S01]  /*12820*/  IMAD.MOV.U32 R3, RZ, RZ, 0x181f ;  /* 0x0000181fff037424 */ /* 0x002fe200078e00ff */
[----:B---3--:R-:W-:Y:S02]  /*12830*/  MOV R2, 0x12850 ;  /* 0x0001285000027802 */ /* 0x008fe40000000f00 */
[----:B--2-4-:R-:W-:Y:S05]  /*12840*/  CALL.REL.NOINC `($__internal_19_$__cuda_sm70_shflsync_idx_p) ;  /* 0x00001ba000007944 */ /* 0x014fea0003c00000 */
[----:B------:R-:W-:Y:S01]  /*12850*/  MOV R8, R5 ;  /* 0x0000000500087202 */ /* 0x000fe20000000f00 */
[----:B------:R-:W-:Y:S05]  /*12860*/  BRA `(.L_x_1314) ;  /* 0xffff068000007947 */ /* 0x000fea000383ffff */
.L_x_1221:
[----:B------:R-:W-:Y:S01]  /*12870*/  IMAD.MOV.U32 R9, RZ, RZ, R7 ;  /* 0x000000ffff097224 */ /* 0x000fe200078e0007 */
[----:B------:R-:W-:Y:S01]  /*12880*/  MOV R5, 0x6 ;  /* 0x0000000600057802 */ /* 0x000fe20000000f00 */
[----:B------:R-:W-:Y:S01]  /*12890*/  IMAD.MOV.U32 R3, RZ, RZ, 0x181f ;  /* 0x0000181fff037424 */ /* 0x000fe200078e00ff */
[----:B---3--:R-:W-:Y:S02]  /*128a0*/  MOV R2, 0x128c0 ;  /* 0x000128c000027802 */ /* 0x008fe40000000f00 */
[----:B-12-4-:R-:W-:Y:S05]  /*128b0*/  CALL.REL.NOINC `($__internal_19_$__cuda_sm70_shflsync_idx_p) ;  /* 0x00001b3000007944 */ /* 0x016fea0003c00000 */
[----:B------:R-:W-:Y:S01]  /*128c0*/  MOV R2, R5 ;  /* 0x0000000500027202 */ /* 0x000fe20000000f00 */
[----:B------:R-:W-:Y:S05]  /*128d0*/  BRA `(.L_x_1315) ;  /* 0xffff063000007947 */ /* 0x000fea000383ffff */
.L_x_1224:
        /* <DEDUP_REMOVED lines=13> */
.L_x_1231:
[----:B------:R1:W5:Y:S01]  /*129b0*/  LDL R0, [R1] ;  /* 0x0000000001007983 */ /* 0x0003620000100800 */
[----:B------:R-:W-:Y:S02]  /*129c0*/  MOV R3, 0x2 ;  /* 0x0000000200037802 */ /* 0x000fe40000000f00 */
[----:B------:R-:W-:Y:S02]  /*129d0*/  MOV R2, 0x129f0 ;  /* 0x000129f000027802 */ /* 0x000fe40000000f00 */
[----:B-1---5:R-:W-:Y:S05]  /*129e0*/  CALL.REL.NOINC `($__internal_18_$__cuda_sm70_shflsync_bfly_p) ;  /* 0x000019c000007944 */ /* 0x022fea0003c00000 */
[----:B------:R-:W-:Y:S05]  /*129f0*/  BRA `(.L_x_1317) ;  /* 0xffffaea000007947 */ /* 0x000fea000383ffff */
.L_x_1232:
[----:B------:R-:W-:Y:S01]  /*12a00*/  IMAD.MOV.U32 R0, RZ, RZ, R4 ;  /* 0x000000ffff007224 */ /* 0x000fe200078e0004 */
[----:B------:R-:W-:Y:S02]  /*12a10*/  MOV R3, 0x1 ;  /* 0x0000000100037802 */ /* 0x000fe40000000f00 */
[----:B------:R-:W-:Y:S02]  /*12a20*/  MOV R2, 0x12a40 ;  /* 0x00012a4000027802 */ /* 0x000fe40000000f00 */
[----:B------:R-:W-:Y:S05]  /*12a30*/  CALL.REL.NOINC `($__internal_18_$__cuda_sm70_shflsync_bfly_p) ;  /* 0x0000197000007944 */ /* 0x000fea0003c00000 */
[----:B------:R-:W-:Y:S02]  /*12a40*/  FADD.FTZ R4, R4, R0 ;  /* 0x0000000004047221 */ /* 0x000fe40000010000 */
[----:B------:R1:W5:Y:S01]  /*12a50*/  LDL R0, [R1+0x4] ;  /* 0x0000040001007983 */ /* 0x0003620000100800 */
[----:B------:R-:W-:-:S02]  /*12a60*/  MOV R3, 0x2 ;  /* 0x0000000200037802 */ /* 0x000fc40000000f00 */
[----:B------:R-:W-:Y:S02]  /*12a70*/  MOV R2, 0x12a90 ;  /* 0x00012a9000027802 */ /* 0x000fe40000000f00 */
[----:B-1---5:R-:W-:Y:S05]  /*12a80*/  CALL.REL.NOINC `($__internal_18_$__cuda_sm70_shflsync_bfly_p) ;  /* 0x0000192000007944 */ /* 0x022fea0003c00000 */
[----:B------:R-:W2:Y:S01]  /*12a90*/  LDL.LU R2, [R1+0x4] ;  /* 0x0000040001027983 */ /* 0x000ea20000300800 */
[----:B------:R-:W-:Y:S01]  /*12aa0*/  MOV R3, 0x1 ;  /* 0x0000000100037802 */ /* 0x000fe20000000f00 */
[----:B--2---:R-:W-:Y:S01]  /*12ab0*/  FADD.FTZ R5, R2, R0 ;  /* 0x0000000002057221 */ /* 0x004fe20000010000 */
[----:B------:R-:W-:-:S04]  /*12ac0*/  MOV R2, 0x12af0 ;  /* 0x00012af000027802 */ /* 0x000fc80000000f00 */
[----:B------:R-:W-:Y:S02]  /*12ad0*/  MOV R0, R5 ;  /* 0x0000000500007202 */ /* 0x000fe40000000f00 */
[----:B------:R-:W-:Y:S05]  /*12ae0*/  CALL.REL.NOINC `($__internal_18_$__cuda_sm70_shflsync_bfly_p) ;  /* 0x000018c000007944 */ /* 0x000fea0003c00000 */
[----:B------:R-:W-:Y:S02]  /*12af0*/  FADD.FTZ R5, R5, R0 ;  /* 0x0000000005057221 */ /* 0x000fe40000010000 */
[----:B------:R1:W5:Y:S01]  /*12b00*/  LDL R0, [R1+0x8] ;  /* 0x0000080001007983 */ /* 0x0003620000100800 */
[----:B------:R-:W-:Y:S02]  /*12b10*/  MOV R3, 0x2 ;  /* 0x0000000200037802 */ /* 0x000fe40000000f00 */
        /* <DEDUP_REMOVED lines=19> */
[----:B------:R-:W-:Y:S01]  /*12c50*/  MOV R8, R0 ;  /* 0x0000000000087202 */ /* 0x000fe20000000f00 */
[----:B------:R-:W-:Y:S05]  /*12c60*/  BRA `(.L_x_1318) ;  /* 0xffffad6000007947 */ /* 0x000fea000383ffff */
.L_x_1239:
[----:B-1234-:R-:W-:Y:S01]  /*12c70*/  IMAD.MOV.U32 R9, RZ, RZ, R6 ;  /* 0x000000ffff097224 */ /* 0x01efe200078e0006 */
[----:B------:R-:W-:Y:S01]  /*12c80*/  MOV R5, RZ ;  /* 0x000000ff00057202 */ /* 0x000fe20000000f00 */
[----:B------:R-:W-:Y:S01]  /*12c90*/  IMAD.MOV.U32 R3, RZ, RZ, 0x181f ;  /* 0x0000181fff037424 */ /* 0x000fe200078e00ff */
[----:B------:R-:W-:Y:S02]  /*12ca0*/  MOV R2, 0x12cc0 ;  /* 0x00012cc000027802 */ /* 0x000fe40000000f00 */
[----:B------:R-:W-:Y:S05]  /*12cb0*/  CALL.REL.NOINC `($__internal_19_$__cuda_sm70_shflsync_idx_p) ;  /* 0x0000173000007944 */ /* 0x000fea0003c00000 */
[----:B------:R-:W-:Y:S01]  /*12cc0*/  MOV R8, R5 ;  /* 0x0000000500087202 */ /* 0x000fe20000000f00 */
[----:B------:R-:W-:Y:S05]  /*12cd0*/  BRA `(.L_x_1319) ;  /* 0xffffc33000007947 */ /* 0x000fea000383ffff */
.L_x_1240:
[----:B------:R-:W-:Y:S01]  /*12ce0*/  IMAD.MOV.U32 R9, RZ, RZ, R7 ;  /* 0x000000ffff097224 */ /* 0x000fe200078e0007 */
[----:B------:R-:W-:Y:S01]  /*12cf0*/  MOV R5, RZ ;  /* 0x000000ff00057202 */ /* 0x000fe20000000f00 */
[----:B------:R-:W-:Y:S01]  /*12d00*/  IMAD.MOV.U32 R3, RZ, RZ, 0x181f ;  /* 0x0000181fff037424 */ /* 0x000fe200078e00ff */
[----:B------:R-:W-:Y:S02]  /*12d10*/  MOV R2, 0x12d30 ;  /* 0x00012d3000027802 */ /* 0x000fe40000000f00 */
[----:B-12---:R-:W-:Y:S05]  /*12d20*/  CALL.REL.NOINC `($__internal_19_$__cuda_sm70_shflsync_idx_p) ;  /* 0x000016c000007944 */ /* 0x006fea0003c00000 */
[----:B------:R-:W-:Y:S01]  /*12d30*/  MOV R2, R5 ;  /* 0x0000000500027202 */ /* 0x000fe20000000f00 */
[----:B------:R-:W-:Y:S05]  /*12d40*/  BRA `(.L_x_1320) ;  /* 0xffffc2e000007947 */ /* 0x000fea000383ffff */
.L_x_1241:
[----:B------:R-:W-:Y:S01]  /*12d50*/  IMAD.MOV.U32 R9, RZ, RZ, R6 ;  /* 0x000000ffff097224 */ /* 0x000fe200078e0006 */
[----:B------:R-:W-:Y:S01]  /*12d60*/  MOV R5, 0x1 ;  /* 0x0000000100057802 */ /* 0x000fe20000000f00 */
[----:B--2---:R-:W-:Y:S01]  /*12d70*/  IMAD.MOV.U32 R3, RZ, RZ, 0x181f ;  /* 0x0000181fff037424 */ /* 0x004fe200078e00ff */
[----:B------:R-:W-:-:S02]  /*12d80*/  MOV R2, 0x12da0 ;  /* 0x00012da000027802 */ /* 0x000fc40000000f00 */
        /* <DEDUP_REMOVED lines=9> */
.L_x_1242:
[----:B------:R-:W-:Y:S01]  /*12e20*/  IMAD.MOV.U32 R9, RZ, RZ, R6 ;  /* 0x000000ffff097224 */ /* 0x000fe200078e0006 */
[----:B------:R-:W-:Y:S01]  /*12e30*/  MOV R5, 0x2 ;  /* 0x0000000200057802 */ /* 0x000fe20000000f00 */
[----:B-1----:R-:W-:Y:S01]  /*12e40*/  IMAD.MOV.U32 R3, RZ, RZ, 0x181f ;  /* 0x0000181fff037424 */ /* 0x002fe200078e00ff */
[----:B------:R-:W-:Y:S02]  /*12e50*/  MOV R2, 0x12e70 ;  /* 0x00012e7000027802 */ /* 0x000fe40000000f00 */
[----:B---34-:R-:W-:Y:S05]  /*12e60*/  CALL.REL.NOINC `($__internal_19_$__cuda_sm70_shflsync_idx_p) ;  /* 0x0000158000007944 */ /* 0x018fea0003c00000 */
[----:B------:R-:W-:Y:S01]  /*12e70*/  MOV R8, R5 ;  /* 0x0000000500087202 */ /* 0x000fe20000000f00 */
[----:B------:R-:W-:Y:S05]  /*12e80*/  BRA `(.L_x_1322) ;  /* 0xffffc2b000007947 */ /* 0x000fea000383ffff */
.L_x_1243:
[----:B------:R-:W-:Y:S01]  /*12e90*/  IMAD.MOV.U32 R9, RZ, RZ, R7 ;  /* 0x000000ffff097224 */ /* 0x000fe200078e0007 */
[----:B------:R-:W-:Y:S01]  /*12ea0*/  MOV R5, 0x2 ;  /* 0x0000000200057802 */ /* 0x000fe20000000f00 */
[----:B-1----:R-:W-:Y:S01]  /*12eb0*/  IMAD.MOV.U32 R3, RZ, RZ, 0x181f ;  /* 0x0000181fff037424 */ /* 0x002fe200078e00ff */
[----:B------:R-:W-:Y:S02]  /*12ec0*/  MOV R2, 0x12ee0 ;  /* 0x00012ee000027802 */ /* 0x000fe40000000f00 */
[----:B--234-:R-:W-:Y:S05]  /*12ed0*/  CALL.REL.NOINC `($__internal_19_$__cuda_sm70_shflsync_idx_p) ;  /* 0x0000151000007944 */ /* 0x01cfea0003c00000 */
[----:B------:R-:W-:Y:S01]  /*12ee0*/  MOV R2, R5 ;  /* 0x0000000500027202 */ /* 0x000fe20000000f00 */
[----:B------:R-:W-:Y:S05]  /*12ef0*/  BRA `(.L_x_1323) ;  /* 0xffffc26000007947 */ /* 0x000fea000383ffff */
.L_x_1244:
[----:B------:R-:W-:Y:S01]  /*12f00*/  IMAD.MOV.U32 R9, RZ, RZ, R6 ;  /* 0x000000ffff097224 */ /* 0x000fe200078e0006 */
[----:B------:R-:W-:Y:S01]  /*12f10*/  MOV R5, 0x3 ;  /* 0x0000000300057802 */ /* 0x000fe20000000f00 */
[----:B--2---:R-:W-:Y:S01]  /*12f20*/  IMAD.MOV.U32 R3, RZ, RZ, 0x181f ;  /* 0x0000181fff037424 */ /* 0x004fe200078e00ff */
[----:B------:R-:W-:-:S02]  /*12f30*/  MOV R2, 0x12f50 ;  /* 0x00012f5000027802 */ /* 0x000fc40000000f00 */
[----:B-1-34-:R-:W-:Y:S05]  /*12f40*/  CALL.REL.NOINC `($__internal_19_$__cuda_sm70_shflsync_idx_p) ;  /* 0x000014a000007944 */ /* 0x01afea0003c00000 */
        /* <DEDUP_REMOVED lines=8> */
.L_x_1245:
[----:B------:R-:W-:Y:S01]  /*12fd0*/  IMAD.MOV.U32 R9, RZ, RZ, R6 ;  /* 0x000000ffff097224 */ /* 0x000fe200078e0006 */
[----:B------:R-:W-:Y:S01]  /*12fe0*/  MOV R5, 0x4 ;  /* 0x0000000400057802 */ /* 0x000fe20000000f00 */
[----:B--2---:R-:W-:Y:S01]  /*12ff0*/  IMAD.MOV.U32 R3, RZ, RZ, 0x181f ;  /* 0x0000181fff037424 */ /* 0x004fe200078e00ff */
[----:B------:R-:W-:Y:S02]  /*13000*/  MOV R2, 0x13020 ;  /* 0x0001302000027802 */ /* 0x000fe40000000f00 */
[----:B-1-34-:R-:W-:Y:S05]  /*13010*/  CALL.REL.NOINC `($__internal_19_$__cuda_sm70_shflsync_idx_p) ;  /* 0x000013d000007944 */ /* 0x01afea0003c00000 */
[----:B------:R-:W-:Y:S01]  /*13020*/  MOV R8, R5 ;  /* 0x0000000500087202 */ /* 0x000fe20000000f00 */
[----:B------:R-:W-:Y:S05]  /*13030*/  BRA `(.L_x_1325) ;  /* 0xffffc23000007947 */ /* 0x000fea000383ffff */
.L_x_1246:
[----:B------:R-:W-:Y:S01]  /*13040*/  IMAD.MOV.U32 R9, RZ, RZ, R7 ;  /* 0x000000ffff097224 */ /* 0x000fe200078e0007 */
[----:B------:R-:W-:Y:S01]  /*13050*/  MOV R5, 0x4 ;  /* 0x0000000400057802 */ /* 0x000fe20000000f00 */
[----:B--2---:R-:W-:Y:S01]  /*13060*/  IMAD.MOV.U32 R3, RZ, RZ, 0x181f ;  /* 0x0000181fff037424 */ /* 0x004fe200078e00ff */
[----:B------:R-:W-:Y:S02]  /*13070*/  MOV R2, 0x13090 ;  /* 0x0001309000027802 */ /* 0x000fe40000000f00 */
[----:B-1-34-:R-:W-:Y:S05]  /*13080*/  CALL.REL.NOINC `($__internal_19_$__cuda_sm70_shflsync_idx_p) ;  /* 0x0000136000007944 */ /* 0x01afea0003c00000 */
[----:B------:R-:W-:Y:S01]  /*13090*/  MOV R2, R5 ;  /* 0x0000000500027202 */ /* 0x000fe20000000f00 */
[----:B------:R-:W-:Y:S05]  /*130a0*/  BRA `(.L_x_1326) ;  /* 0xffffc1e000007947 */ /* 0x000fea000383ffff */
.L_x_1247:
        /* <DEDUP_REMOVED lines=13> */
.L_x_1248:
[----:B------:R-:W-:Y:S01]  /*13180*/  IMAD.MOV.U32 R9, RZ, RZ, R6 ;  /* 0x000000ffff097224 */ /* 0x000fe200078e0006 */
[----:B------:R-:W-:Y:S01]  /*13190*/  MOV R5, 0x6 ;  /* 0x0000000600057802 */ /* 0x000fe20000000f00 */
[----:B--2---:R-:W-:Y:S01]  /*131a0*/  IMAD.MOV.U32 R3, RZ, RZ, 0x181f ;  /* 0x0000181fff037424 */ /* 0x004fe200078e00ff */
[----:B------:R-:W-:Y:S02]  /*131b0*/  MOV R2, 0x131d0 ;  /* 0x000131d000027802 */ /* 0x000fe40000000f00 */
[----:B-1--4-:R-:W-:Y:S05]  /*131c0*/  CALL.REL.NOINC `($__internal_19_$__cuda_sm70_shflsync_idx_p) ;  /* 0x0000122000007944 */ /* 0x012fea0003c00000 */
[----:B------:R-:W-:Y:S01]  /*131d0*/  MOV R8, R5 ;  /* 0x0000000500087202 */ /* 0x000fe20000000f00 */
[----:B------:R-:W-:Y:S05]  /*131e0*/  BRA `(.L_x_1328) ;  /* 0xffffc1b000007947 */ /* 0x000fea000383ffff */
.L_x_1249:
[----:B------:R-:W-:Y:S01]  /*131f0*/  IMAD.MOV.U32 R9, RZ, RZ, R7 ;  /* 0x000000ffff097224 */ /* 0x000fe200078e0007 */
[----:B------:R-:W-:Y:S01]  /*13200*/  MOV R5, 0x6 ;  /* 0x0000000600057802 */ /* 0x000fe20000000f00 */
[----:B--2---:R-:W-:Y:S01]  /*13210*/  IMAD.MOV.U32 R3, RZ, RZ, 0x181f ;  /* 0x0000181fff037424 */ /* 0x004fe200078e00ff */
[----:B------:R-:W-:Y:S02]  /*13220*/  MOV R2, 0x13240 ;  /* 0x0001324000027802 */ /* 0x000fe40000000f00 */
[----:B-1-34-:R-:W-:Y:S05]  /*13230*/  CALL.REL.NOINC `($__internal_19_$__cuda_sm70_shflsync_idx_p) ;  /* 0x000011b000007944 */ /* 0x01afea0003c00000 */
[----:B------:R-:W-:Y:S01]  /*13240*/  MOV R2, R5 ;  /* 0x0000000500027202 */ /* 0x000fe20000000f00 */
[----:B------:R-:W-:Y:S05]  /*13250*/  BRA `(.L_x_1329) ;  /* 0xffffc16000007947 */ /* 0x000fea000383ffff */
.L_x_1250:
[----:B------:R-:W-:Y:S01]  /*13260*/  IMAD.MOV.U32 R9, RZ, RZ, R6 ;  /* 0x000000ffff097224 */ /* 0x000fe200078e0006 */
[----:B------:R-:W-:Y:S01]  /*13270*/  MOV R5, 0x7 ;  /* 0x0000000700057802 */ /* 0x000fe20000000f00 */
[----:B-1----:R-:W-:Y:S01]  /*13280*/  IMAD.MOV.U32 R3, RZ, RZ, 0x181f ;  /* 0x0000181fff037424 */ /* 0x002fe200078e00ff */
[----:B------:R-:W-:-:S02]  /*13290*/  MOV R2, 0x132b0 ;  /* 0x000132b000027802 */ /* 0x000fc40000000f00 */
[----:B--2-4-:R-:W-:Y:S05]  /*132a0*/  CALL.REL.NOINC `($__internal_19_$__cuda_sm70_shflsync_idx_p) ;  /* 0x0000114000007944 */ /* 0x014fea0003c00000 */
        /* <DEDUP_REMOVED lines=8> */
.L_x_1252:
[----:B------:R-:W-:Y:S01]  /*13330*/  IMAD.MOV.U32 R9, RZ, RZ, R13 ;  /* 0x000000ffff097224 */ /* 0x000fe200078e000d */
[----:B------:R-:W-:Y:S01]  /*13340*/  MOV R5, RZ ;  /* 0x000000ff00057202 */ /* 0x000fe20000000f00 */
[----:B------:R-:W-:Y:S01]  /*13350*/  IMAD.MOV.U32 R3, RZ, RZ, 0x1c1f ;  /* 0x00001c1fff037424 */ /* 0x000fe200078e00ff */
[----:B------:R-:W-:Y:S02]  /*13360*/  MOV R2, 0x13380 ;  /* 0x0001338000027802 */ /* 0x000fe40000000f00 */
[----:B------:R-:W-:Y:S05]  /*13370*/  CALL.REL.NOINC `($__internal_19_$__cuda_sm70_shflsync_idx_p) ;  /* 0x0000107000007944 */ /* 0x000fea0003c00000 */
[----:B------:R-:W-:Y:S01]  /*13380*/  MOV R12, R5 ;  /* 0x00000005000c7202 */ /* 0x000fe20000000f00 */
[----:B------:R-:W-:Y:S05]  /*13390*/  BRA `(.L_x_1331) ;  /* 0xffffc35000007947 */ /* 0x000fea000383ffff */
.L_x_1253:
[----:B------:R-:W-:Y:S01]  /*133a0*/  IMAD.MOV.U32 R9, RZ, RZ, R21 ;  /* 0x000000ffff097224 */ /* 0x000fe200078e0015 */
[----:B------:R-:W-:Y:S01]  /*133b0*/  MOV R5, RZ ;  /* 0x000000ff00057202 */ /* 0x000fe20000000f00 */
[----:B------:R-:W-:Y:S01]  /*133c0*/  IMAD.MOV.U32 R3, RZ, RZ, 0x1c1f ;  /* 0x00001c1fff037424 */ /* 0x000fe200078e00ff */
[----:B------:R-:W-:Y:S02]  /*133d0*/  MOV R2, 0x133f0 ;  /* 0x000133f000027802 */ /* 0x000fe40000000f00 */
[----:B-12---:R-:W-:Y:S05]  /*133e0*/  CALL.REL.NOINC `($__internal_19_$__cuda_sm70_shflsync_idx_p) ;  /* 0x0000100000007944 */ /* 0x006fea0003c00000 */
[----:B------:R-:W-:Y:S01]  /*133f0*/  MOV R2, R5 ;  /* 0x0000000500027202 */ /* 0x000fe20000000f00 */
[----:B------:R-:W-:Y:S05]  /*13400*/  BRA `(.L_x_1332) ;  /* 0xffffc30000007947 */ /* 0x000fea000383ffff */
.L_x_1256:
[----:B------:R-:W-:Y:S01]  /*13410*/  IMAD.MOV.U32 R9, RZ, RZ, R13 ;  /* 0x000000ffff097224 */ /* 0x000fe200078e000d */
[----:B------:R-:W-:Y:S01]  /*13420*/  MOV R5, 0x1 ;  /* 0x0000000100057802 */ /* 0x000fe20000000f00 */
[----:B----4-:R-:W-:Y:S01]  /*13430*/  IMAD.MOV.U32 R3, RZ, RZ, 0x1c1f ;  /* 0x00001c1fff037424 */ /* 0x010fe200078e00ff */
[----:B------:R-:W-:-:S02]  /*13440*/  MOV R2, 0x13460 ;  /* 0x0001346000027802 */ /* 0x000fc40000000f00 */
[----:B-123--:R-:W-:Y:S05]  /*13450*/  CALL.REL.NOINC `($__internal_19_$__cuda_sm70_shflsync_idx_p) ;  /* 0x00000f9000007944 */ /* 0x00efea0003c00000 */
        /* <DEDUP_REMOVED lines=8> */
.L_x_1259:
[----:B------:R-:W-:Y:S01]  /*134e0*/  IMAD.MOV.U32 R9, RZ, RZ, R13 ;  /* 0x000000ffff097224 */ /* 0x000fe200078e000d */
[----:B------:R-:W-:Y:S01]  /*134f0*/  MOV R5, 0x2 ;  /* 0x0000000200057802 */ /* 0x000fe20000000f00 */
[----:B----4-:R-:W-:Y:S01]  /*13500*/  IMAD.MOV.U32 R3, RZ, RZ, 0x1c1f ;  /* 0x00001c1fff037424 */ /* 0x010fe200078e00ff */
[----:B------:R-:W-:Y:S02]  /*13510*/  MOV R2, 0x13530 ;  /* 0x0001353000027802 */ /* 0x000fe40000000f00 */
[----:B-123--:R-:W-:Y:S05]  /*13520*/  CALL.REL.NOINC `($__internal_19_$__cuda_sm70_shflsync_idx_p) ;  /* 0x00000ec000007944 */ /* 0x00efea0003c00000 */
[----:B------:R-:W-:Y:S01]  /*13530*/  MOV R12, R5 ;  /* 0x00000005000c7202 */ /* 0x000fe20000000f00 */
[----:B------:R-:W-:Y:S05]  /*13540*/  BRA `(.L_x_1334) ;  /* 0xffffc78000007947 */ /* 0x000fea000383ffff */
.L_x_1260:
[----:B------:R-:W-:Y:S01]  /*13550*/  IMAD.MOV.U32 R9, RZ, RZ, R21 ;  /* 0x000000ffff097224 */ /* 0x000fe200078e0015 */
[----:B------:R-:W-:Y:S01]  /*13560*/  MOV R5, 0x2 ;  /* 0x0000000200057802 */ /* 0x000fe20000000f00 */
[----:B----4-:R-:W-:Y:S01]  /*13570*/  IMAD.MOV.U32 R3, RZ, RZ, 0x1c1f ;  /* 0x00001c1fff037424 */ /* 0x010fe200078e00ff */
[----:B------:R-:W-:Y:S02]  /*13580*/  MOV R2, 0x135a0 ;  /* 0x000135a000027802 */ /* 0x000fe40000000f00 */
[----:B-123--:R-:W-:Y:S05]  /*13590*/  CALL.REL.NOINC `($__internal_19_$__cuda_sm70_shflsync_idx_p) ;  /* 0x00000e5000007944 */ /* 0x00efea0003c00000 */
[----:B------:R-:W-:Y:S01]  /*135a0*/  MOV R2, R5 ;  /* 0x0000000500027202 */ /* 0x000fe20000000f00 */
[----:B------:R-:W-:Y:S05]  /*135b0*/  BRA `(.L_x_1335) ;  /* 0xffffc73000007947 */ /* 0x000fea000383ffff */
.L_x_1263:
[----:B------:R-:W-:Y:S01]  /*135c0*/  IMAD.MOV.U32 R9, RZ, RZ, R13 ;  /* 0x000000ffff097224 */ /* 0x000fe200078e000d */
[----:B------:R-:W-:Y:S01]  /*135d0*/  MOV R5, 0x3 ;  /* 0x0000000300057802 */ /* 0x000fe20000000f00 */
[----:B--2---:R-:W-:Y:S01]  /*135e0*/  IMAD.MOV.U32 R3, RZ, RZ, 0x1c1f ;  /* 0x00001c1fff037424 */ /* 0x004fe200078e00ff */
[----:B-1----:R-:W-:-:S02]  /*135f0*/  MOV R2, 0x13610 ;  /* 0x0001361000027802 */ /* 0x002fc40000000f00 */
[----:B---34-:R-:W-:Y:S05]  /*13600*/  CALL.REL.NOINC `($__internal_19_$__cuda_sm70_shflsync_idx_p) ;  /* 0x00000de000007944 */ /* 0x018fea0003c00000 */
        /* <DEDUP_REMOVED lines=8> */
.L_x_1267:
[----:B------:R-:W-:Y:S01]  /*13690*/  IMAD.MOV.U32 R9, RZ, RZ, R6 ;  /* 0x000000ffff097224 */ /* 0x000fe200078e0006 */
[----:B------:R-:W-:Y:S01]  /*136a0*/  MOV R5, RZ ;  /* 0x000000ff00057202 */ /* 0x000fe20000000f00 */
[----:B------:R-:W-:Y:S01]  /*136b0*/  IMAD.MOV.U32 R3, RZ, RZ, 0x181f ;  /* 0x0000181fff037424 */ /* 0x000fe200078e00ff */
[----:B------:R-:W-:Y:S02]  /*136c0*/  MOV R2, 0x136e0 ;  /* 0x000136e000027802 */ /* 0x000fe40000000f00 */
[----:B------:R-:W-:Y:S05]  /*136d0*/  CALL.REL.NOINC `($__internal_19_$__cuda_sm70_shflsync_idx_p) ;  /* 0x00000d1000007944 */ /* 0x000fea0003c00000 */
[----:B------:R-:W-:Y:S01]  /*136e0*/  MOV R8, R5 ;  /* 0x0000000500087202 */ /* 0x000fe20000000f00 */
[----:B------:R-:W-:Y:S05]  /*136f0*/  BRA `(.L_x_1337) ;  /* 0xffffd27000007947 */ /* 0x000fea000383ffff */
.L_x_1268:
[----:B------:R-:W-:Y:S01]  /*13700*/  IMAD.MOV.U32 R9, RZ, RZ, R7 ;  /* 0x000000ffff097224 */ /* 0x000fe200078e0007 */
[----:B------:R-:W-:Y:S01]  /*13710*/  MOV R5, RZ ;  /* 0x000000ff00057202 */ /* 0x000fe20000000f00 */
[----:B------:R-:W-:Y:S01]  /*13720*/  IMAD.MOV.U32 R3, RZ, RZ, 0x181f ;  /* 0x0000181fff037424 */ /* 0x000fe200078e00ff */
[----:B------:R-:W-:Y:S02]  /*13730*/  MOV R2, 0x13750 ;  /* 0x0001375000027802 */ /* 0x000fe40000000f00 */
[----:B-12---:R-:W-:Y:S05]  /*13740*/  CALL.REL.NOINC `($__internal_19_$__cuda_sm70_shflsync_idx_p) ;  /* 0x00000ca000007944 */ /* 0x006fea0003c00000 */
[----:B------:R-:W-:Y:S01]  /*13750*/  MOV R2, R5 ;  /* 0x0000000500027202 */ /* 0x000fe20000000f00 */
[----:B------:R-:W-:Y:S05]  /*13760*/  BRA `(.L_x_1338) ;  /* 0xffffd22000007947 */ /* 0x000fea000383ffff */
.L_x_1269:
        /* <DEDUP_REMOVED lines=13> */
.L_x_1270:
[----:B------:R-:W-:Y:S01]  /*13840*/  IMAD.MOV.U32 R9, RZ, RZ, R6 ;  /* 0x000000ffff097224 */ /* 0x000fe200078e0006 */
[----:B------:R-:W-:Y:S01]  /*13850*/  MOV R5, 0x2 ;  /* 0x0000000200057802 */ /* 0x000fe20000000f00 */
[----:B-1----:R-:W-:Y:S01]  /*13860*/  IMAD.MOV.U32 R3, RZ, RZ, 0x181f ;  /* 0x0000181fff037424 */ /* 0x002fe200078e00ff */
[----:B------:R-:W-:Y:S02]  /*13870*/  MOV R2, 0x13890 ;  /* 0x0001389000027802 */ /* 0x000fe40000000f00 */
[----:B---34-:R-:W-:Y:S05]  /*13880*/  CALL.REL.NOINC `($__internal_19_$__cuda_sm70_shflsync_idx_p) ;  /* 0x00000b6000007944 */ /* 0x018fea0003c00000 */
[----:B------:R-:W-:Y:S01]  /*13890*/  MOV R8, R5 ;  /* 0x0000000500087202 */ /* 0x000fe20000000f00 */
[----:B------:R-:W-:Y:S05]  /*138a0*/  BRA `(.L_x_1340) ;  /* 0xffffd1f000007947 */ /* 0x000fea000383ffff */
.L_x_1271:
[----:B------:R-:W-:Y:S01]  /*138b0*/  IMAD.MOV.U32 R9, RZ, RZ, R7 ;  /* 0x000000ffff097224 */ /* 0x000fe200078e0007 */
[----:B------:R-:W-:Y:S01]  /*138c0*/  MOV R5, 0x2 ;  /* 0x0000000200057802 */ /* 0x000fe20000000f00 */
[----:B-1----:R-:W-:Y:S01]  /*138d0*/  IMAD.MOV.U32 R3, RZ, RZ, 0x181f ;  /* 0x0000181fff037424 */ /* 0x002fe200078e00ff */
[----:B------:R-:W-:Y:S02]  /*138e0*/  MOV R2, 0x13900 ;  /* 0x0001390000027802 */ /* 0x000fe40000000f00 */
[----:B--234-:R-:W-:Y:S05]  /*138f0*/  CALL.REL.NOINC `($__internal_19_$__cuda_sm70_shflsync_idx_p) ;  /* 0x00000af000007944 */ /* 0x01cfea0003c00000 */
[----:B------:R-:W-:Y:S01]  /*13900*/  MOV R2, R5 ;  /* 0x0000000500027202 */ /* 0x000fe20000000f00 */
[----:B------:R-:W-:Y:S05]  /*13910*/  BRA `(.L_x_1341) ;  /* 0xffffd1a000007947 */ /* 0x000fea000383ffff */
.L_x_1272:
        /* <DEDUP_REMOVED lines=13> */
.L_x_1273:
[----:B------:R-:W-:Y:S01]  /*139f0*/  IMAD.MOV.U32 R9, RZ, RZ, R6 ;  /* 0x000000ffff097224 */ /* 0x000fe200078e0006 */
[----:B------:R-:W-:Y:S01]  /*13a00*/  MOV R5, 0x4 ;  /* 0x0000000400057802 */ /* 0x000fe20000000f00 */
[----:B--2---:R-:W-:Y:S01]  /*13a10*/  IMAD.MOV.U32 R3, RZ, RZ, 0x181f ;  /* 0x0000181fff037424 */ /* 0x004fe200078e00ff */
[----:B------:R-:W-:Y:S02]  /*13a20*/  MOV R2, 0x13a40 ;  /* 0x00013a4000027802 */ /* 0x000fe40000000f00 */
[----:B-1-34-:R-:W-:Y:S05]  /*13a30*/  CALL.REL.NOINC `($__internal_19_$__cuda_sm70_shflsync_idx_p) ;  /* 0x000009b000007944 */ /* 0x01afea0003c00000 */
[----:B------:R-:W-:Y:S01]  /*13a40*/  MOV R8, R5 ;  /* 0x0000000500087202 */ /* 0x000fe20000000f00 */
[----:B------:R-:W-:Y:S05]  /*13a50*/  BRA `(.L_x_1343) ;  /* 0xffffd17000007947 */ /* 0x000fea000383ffff */
.L_x_1274:
[----:B------:R-:W-:Y:S01]  /*13a60*/  IMAD.MOV.U32 R9, RZ, RZ, R7 ;  /* 0x000000ffff097224 */ /* 0x000fe200078e0007 */
[----:B------:R-:W-:Y:S01]  /*13a70*/  MOV R5, 0x4 ;  /* 0x0000000400057802 */ /* 0x000fe20000000f00 */
[----:B--2---:R-:W-:Y:S01]  /*13a80*/  IMAD.MOV.U32 R3, RZ, RZ, 0x181f ;  /* 0x0000181fff037424 */ /* 0x004fe200078e00ff */
[----:B------:R-:W-:Y:S02]  /*13a90*/  MOV R2, 0x13ab0 ;  /* 0x00013ab000027802 */ /* 0x000fe40000000f00 */
[----:B-1-34-:R-:W-:Y:S05]  /*13aa0*/  CALL.REL.NOINC `($__internal_19_$__cuda_sm70_shflsync_idx_p) ;  /* 0x0000094000007944 */ /* 0x01afea0003c00000 */
[----:B------:R-:W-:Y:S01]  /*13ab0*/  MOV R2, R5 ;  /* 0x0000000500027202 */ /* 0x000fe20000000f00 */
[----:B------:R-:W-:Y:S05]  /*13ac0*/  BRA `(.L_x_1344) ;  /* 0xffffd12000007947 */ /* 0x000fea000383ffff */
.L_x_1275:
        /* <DEDUP_REMOVED lines=13> */
.L_x_1276:
[----:B------:R-:W-:Y:S01]  /*13ba0*/  IMAD.MOV.U32 R9, RZ, RZ, R6 ;  /* 0x000000ffff097224 */ /* 0x000fe200078e0006 */
[----:B------:R-:W-:Y:S01]  /*13bb0*/  MOV R5, 0x6 ;  /* 0x0000000600057802 */ /* 0x000fe20000000f00 */
[----:B--2---:R-:W-:Y:S01]  /*13bc0*/  IMAD.MOV.U32 R3, RZ, RZ, 0x181f ;  /* 0x0000181fff037424 */ /* 0x004fe200078e00ff */
[----:B------:R-:W-:Y:S02]  /*13bd0*/  MOV R2, 0x13bf0 ;  /* 0x00013bf000027802 */ /* 0x000fe40000000f00 */
[----:B-1--4-:R-:W-:Y:S05]  /*13be0*/  CALL.REL.NOINC `($__internal_19_$__cuda_sm70_shflsync_idx_p) ;  /* 0x0000080000007944 */ /* 0x012fea0003c00000 */
[----:B------:R-:W-:Y:S01]  /*13bf0*/  MOV R8, R5 ;  /* 0x0000000500087202 */ /* 0x000fe20000000f00 */
[----:B------:R-:W-:Y:S05]  /*13c00*/  BRA `(.L_x_1346) ;  /* 0xffffd0f000007947 */ /* 0x000fea000383ffff */
.L_x_1277:
[----:B------:R-:W-:Y:S01]  /*13c10*/  IMAD.MOV.U32 R9, RZ, RZ, R7 ;  /* 0x000000ffff097224 */ /* 0x000fe200078e0007 */
[----:B------:R-:W-:Y:S01]  /*13c20*/  MOV R5, 0x6 ;  /* 0x0000000600057802 */ /* 0x000fe20000000f00 */
[----:B--2---:R-:W-:Y:S01]  /*13c30*/  IMAD.MOV.U32 R3, RZ, RZ, 0x181f ;  /* 0x0000181fff037424 */ /* 0x004fe200078e00ff */
[----:B------:R-:W-:Y:S02]  /*13c40*/  MOV R2, 0x13c60 ;  /* 0x00013c6000027802 */ /* 0x000fe40000000f00 */
[----:B-1-34-:R-:W-:Y:S05]  /*13c50*/  CALL.REL.NOINC `($__internal_19_$__cuda_sm70_shflsync_idx_p) ;  /* 0x0000079000007944 */ /* 0x01afea0003c00000 */
[----:B------:R-:W-:Y:S01]  /*13c60*/  MOV R2, R5 ;  /* 0x0000000500027202 */ /* 0x000fe20000000f00 */
[----:B------:R-:W-:Y:S05]  /*13c70*/  BRA `(.L_x_1347) ;  /* 0xffffd0a000007947 */ /* 0x000fea000383ffff */
.L_x_1278:
        /* <DEDUP_REMOVED lines=13> */
.L_x_1280:
[----:B------:R-:W-:Y:S01]  /*13d50*/  IMAD.MOV.U32 R9, RZ, RZ, R70 ;  /* 0x000000ffff097224 */ /* 0x000fe200078e0046 */
[----:B------:R-:W-:Y:S01]  /*13d60*/  MOV R5, RZ ;  /* 0x000000ff00057202 */ /* 0x000fe20000000f00 */
[----:B----4-:R-:W-:Y:S01]  /*13d70*/  IMAD.MOV.U32 R3, RZ, RZ, 0x1f ;  /* 0x0000001fff037424 */ /* 0x010fe200078e00ff */
[----:B------:R-:W-:Y:S02]  /*13d80*/  MOV R2, 0x13da0 ;  /* 0x00013da000027802 */ /* 0x000fe40000000f00 */
[----:B------:R-:W-:Y:S05]  /*13d90*/  CALL.REL.NOINC `($__internal_19_$__cuda_sm70_shflsync_idx_p) ;  /* 0x0000065000007944 */ /* 0x000fea0003c00000 */
[----:B------:R-:W-:Y:S01]  /*13da0*/  MOV R10, R5 ;  /* 0x00000005000a7202 */ /* 0x000fe20000000f00 */
[----:B------:R-:W-:Y:S05]  /*13db0*/  BRA `(.L_x_1349) ;  /* 0xffffd15000007947 */ /* 0x000fea000383ffff */
.L_x_1281:
[----:B------:R-:W-:Y:S01]  /*13dc0*/  IMAD.MOV.U32 R9, RZ, RZ, R70 ;  /* 0x000000ffff097224 */ /* 0x000fe200078e0046 */
[----:B------:R-:W-:Y:S01]  /*13dd0*/  MOV R5, 0x1 ;  /* 0x0000000100057802 */ /* 0x000fe20000000f00 */
[----:B----4-:R-:W-:Y:S01]  /*13de0*/  IMAD.MOV.U32 R3, RZ, RZ, 0x1f ;  /* 0x0000001fff037424 */ /* 0x010fe200078e00ff */
[----:B------:R-:W-:Y:S02]  /*13df0*/  MOV R2, 0x13e10 ;  /* 0x00013e1000027802 */ /* 0x000fe40000000f00 */
[----:B-12---:R-:W-:Y:S05]  /*13e00*/  CALL.REL.NOINC `($__internal_19_$__cuda_sm70_shflsync_idx_p) ;  /* 0x000005e000007944 */ /* 0x006fea0003c00000 */
[----:B------:R-:W-:Y:S01]  /*13e10*/  MOV R8, R5 ;  /* 0x0000000500087202 */ /* 0x000fe20000000f00 */
[----:B------:R-:W-:Y:S05]  /*13e20*/  BRA `(.L_x_1350) ;  /* 0xffffd10000007947 */ /* 0x000fea000383ffff */
.L_x_1282:
[----:B------:R-:W-:Y:S02]  /*13e30*/  MOV R2, 0x1 ;  /* 0x0000000100027802 */ /* 0x000fe40000000f00 */
[----:B------:R-:W-:-:S02]  /*13e40*/  MOV R3, 0x13e60 ;  /* 0x00013e6000037802 */ /* 0x000fc40000000f00 */
[----:B-123--:R-:W-:Y:S05]  /*13e50*/  CALL.REL.NOINC `($__internal_20_$__cuda_sm70_shflsync_up_p) ;  /* 0x000005e000007944 */ /* 0x00efea0003c00000 */
[----:B------:R-:W-:Y:S05]  /*13e60*/  BRA `(.L_x_1351) ;  /* 0xffffd1f000007947 */ /* 0x000fea000383ffff */
.L_x_1283:
[----:B------:R-:W-:Y:S02]  /*13e70*/  MOV R2, 0x2 ;  /* 0x0000000200027802 */ /* 0x000fe40000000f00 */
[----:B------:R-:W-:-:S02]  /*13e80*/  MOV R3, 0x13ea0 ;  /* 0x00013ea000037802 */ /* 0x000fc40000000f00 */
[----:B-12---:R-:W-:Y:S05]  /*13e90*/  CALL.REL.NOINC `($__internal_20_$__cuda_sm70_shflsync_up_p) ;  /* 0x000005a000007944 */ /* 0x006fea0003c00000 */
        /* <DEDUP_REMOVED lines=24> */
.L_x_1287:
[----:B------:R-:W-:Y:S02]  /*14020*/  MOV R2, 0x1 ;  /* 0x0000000100027802 */ /* 0x000fe40000000f00 */
[----:B------:R-:W-:Y:S02]  /*14030*/  MOV R3, 0x14050 ;  /* 0x0001405000037802 */ /* 0x000fe40000000f00 */
[----:B------:R-:W-:Y:S05]  /*14040*/  CALL.REL.NOINC `($__internal_20_$__cuda_sm70_shflsync_up_p) ;  /* 0x000003f000007944 */ /* 0x000fea0003c00000 */
[----:B------:R-:W-:Y:S01]  /*14050*/  MOV R2, R4 ;  /* 0x0000000400027202 */ /* 0x000fe20000000f00 */
[----:B------:R-:W-:Y:S05]  /*14060*/  BRA `(.L_x_1353) ;  /* 0xffffd25000007947 */ /* 0x000fea000383ffff */
.L_x_1288:
        /* <DEDUP_REMOVED lines=27> */
.L_x_1290:
[----:B------:R-:W-:Y:S02]  /*14220*/  SEL R0, RZ, 0x1, P0 ;  /* 0x00000001ff007807 */ /* 0x000fe40000000000 */
[----:B------:R-:W-:Y:S02]  /*14230*/  MOV R2, 0x14250 ;  /* 0x0001425000027802 */ /* 0x000fe40000000f00 */
[----:B---3--:R-:W-:Y:S05]  /*14240*/  CALL.REL.NOINC `($__internal_21_$__cuda_sm70_votesync_ballot) ;  /* 0x0000026000007944 */ /* 0x008fea0003c00000 */
[----:B------:R-:W-:Y:S01]  /*14250*/  MOV R8, R0 ;  /* 0x0000000000087202 */ /* 0x000fe20000000f00 */
[----:B------:R-:W-:Y:S05]  /*14260*/  BRA `(.L_x_1355) ;  /* 0xffffd1e000007947 */ /* 0x000fea000383ffff */
.L_x_1291:
[----:B------:R-:W-:Y:S01]  /*14270*/  IMAD.MOV.U32 R9, RZ, RZ, R6 ;  /* 0x000000ffff097224 */ /* 0x000fe200078e0006 */
[----:B------:R-:W-:Y:S01]  /*14280*/  MOV R5, R0 ;  /* 0x0000000000057202 */ /* 0x000fe20000000f00 */
[----:B------:R-:W-:Y:S01]  /*14290*/  IMAD.MOV.U32 R3, RZ, RZ, 0x1f ;  /* 0x0000001fff037424 */ /* 0x000fe200078e00ff */
[----:B-1----:R-:W-:Y:S02]  /*142a0*/  MOV R2, 0x142c0 ;  /* 0x000142c000027802 */ /* 0x002fe40000000f00 */
[----:B---3--:R-:W-:Y:S05]  /*142b0*/  CALL.REL.NOINC `($__internal_19_$__cuda_sm70_shflsync_idx_p) ;  /* 0x0000013000007944 */ /* 0x008fea0003c00000 */
[----:B------:R-:W-:Y:S01]  /*142c0*/  IMAD.MOV.U32 R11, RZ, RZ, R5 ;  /* 0x000000ffff0b7224 */ /* 0x000fe200078e0005 */
[----:B------:R-:W-:Y:S01]  /*142d0*/  MOV R5, R0 ;  /* 0x0000000000057202 */ /* 0x000fe20000000f00 */
[----:B------:R-:W-:Y:S01]  /*142e0*/  IMAD.MOV.U32 R9, RZ, RZ, R7 ;  /* 0x000000ffff097224 */ /* 0x000fe200078e0007 */
[----:B------:R-:W-:-:S02]  /*142f0*/  MOV R3, 0x1f ;  /* 0x0000001f00037802 */ /* 0x000fc40000000f00 */
[----:B------:R-:W-:Y:S02]  /*14300*/  MOV R2, 0x14320 ;  /* 0x0001432000027802 */ /* 0x000fe40000000f00 */
[----:B------:R-:W-:Y:S05]  /*14310*/  CALL.REL.NOINC `($__internal_19_$__cuda_sm70_shflsync_idx_p) ;  /* 0x000000d000007944 */ /* 0x000fea0003c00000 */
[----:B------:R-:W-:Y:S01]  /*14320*/  MOV R7, R5 ;  /* 0x0000000500077202 */ /* 0x000fe20000000f00 */
[----:B------:R-:W-:Y:S05]  /*14330*/  BRA `(.L_x_1356) ;  /* 0xffffd18000007947 */ /* 0x000fea000383ffff */
.L_x_1294:
[----:B------:R-:W-:Y:S01]  /*14340*/  IMAD.MOV.U32 R9, RZ, RZ, R4 ;  /* 0x000000ffff097224 */ /* 0x000fe200078e0004 */
[----:B------:R-:W-:Y:S01]  /*14350*/  MOV R5, R0 ;  /* 0x0000000000057202 */ /* 0x000fe20000000f00 */
[----:B------:R-:W-:Y:S01]  /*14360*/  IMAD.MOV.U32 R3, RZ, RZ, 0x1f ;  /* 0x0000001fff037424 */ /* 0x000fe200078e00ff */
[----:B-1----:R-:W-:Y:S02]  /*14370*/  MOV R2, 0x14390 ;  /* 0x0001439000027802 */ /* 0x002fe40000000f00 */
[----:B---34-:R-:W-:Y:S05]  /*14380*/  CALL.REL.NOINC `($__internal_19_$__cuda_sm70_shflsync_idx_p) ;  /* 0x0000006000007944 */ /* 0x018fea0003c00000 */
[----:B------:R-:W-:Y:S01]  /*14390*/  MOV R13, R5 ;  /* 0x00000005000d7202 */ /* 0x000fe20000000f00 */
[----:B------:R-:W-:Y:S05]  /*143a0*/  BRA `(.L_x_1293) ;  /* 0xffffd17000007947 */ /* 0x000fea000383ffff */
        .weak           $__internal_18_$__cuda_sm70_shflsync_bfly_p
        .type           $__internal_18_$__cuda_sm70_shflsync_bfly_p,@function
        .size           $__internal_18_$__cuda_sm70_shflsync_bfly_p,($__internal_19_$__cuda_sm70_shflsync_idx_p - $__internal_18_$__cuda_sm70_shflsync_bfly_p)
$__internal_18_$__cuda_sm70_shflsync_bfly_p:
[----:B------:R-:W-:Y:S04]  /*143b0*/  WARPSYNC R8 ;  /* 0x0000000800007348 */ /* 0x000fe80003800000 */
[----:B------:R1:W2:Y:S02]  /*143c0*/  SHFL.BFLY PT, R0, R0, R3, R9 ;  /* 0x0c00000300007389 */ /* 0x0002a400000e0009 */
[----:B-1----:R-:W-:-:S04]  /*143d0*/  MOV R3, 0x0 ;  /* 0x0000000000037802 */ /* 0x002fc80000000f00 */
[----:B--2---:R-:W-:Y:S05]  /*143e0*/  RET.REL.NODEC R2 `(_ZN7cutlass13device_kernelIN5flash19enable_sm80_to_sm89INS1_16FlashAttnFwdSm80INS1_25CollectiveMainloopFwdSm80ILi4ELi1ELb0EN4cute5tupleIJNS5_1CILi128EEENS7_ILi80EEENS7_ILi64EEEEEELi64ENS_10bfloat16_tEfNS_4arch4Sm80ELb1ELb0ELb0ELb1ELb0ELb0ELb1ELb1EEENS1_21CollectiveEpilogueFwdINS6_IJS8_SA_S9_EEENS6_IJNS7_ILi1EEESI_SI_EEESC_SE_Li128ELb1ELb1ELb1ELb0EEENS1_36VarlenDynamicPersistentTileSchedulerILi128ELi80ELi128ELi128ELb1ELb1ELb0ELb1ELb1ELb1EEEEEEEEEvNT_6ParamsE) ;  /* 0xfffebc1002007950 */ /* 0x004fea0003c3ffff */
        .weak           $__internal_19_$__cuda_sm70_shflsync_idx_p
        .type           $__internal_19_$__cuda_sm70_shflsync_idx_p,@function
        .size           $__internal_19_$__cuda_sm70_shflsync_idx_p,($__internal_20_$__cuda_sm70_shflsync_up_p - $__internal_19_$__cuda_sm70_shflsync_idx_p)
$__internal_19_$__cuda_sm70_shflsync_idx_p:
[----:B------:R-:W-:-:S04]  /*143f0*/  MOV R16, 0xffffffff ;  /* 0xffffffff00107802 */ /* 0x000fc80000000f00 */
[----:B------:R-:W-:Y:S04]  /*14400*/  WARPSYNC R16 ;  /* 0x0000001000007348 */ /* 0x000fe80003800000 */
[----:B------:R1:W2:Y:S02]  /*14410*/  SHFL.IDX PT, R5, R9, R5, R3 ;  /* 0x0000000509057389 */ /* 0x0002a400000e0003 */
[----:B-1----:R-:W-:-:S04]  /*14420*/  MOV R3, 0x0 ;  /* 0x0000000000037802 */ /* 0x002fc80000000f00 */
[----:B--2---:R-:W-:Y:S05]  /*14430*/  RET.REL.NODEC R2 `(_ZN7cutlass13device_kernelIN5flash19enable_sm80_to_sm89INS1_16FlashAttnFwdSm80INS1_25CollectiveMainloopFwdSm80ILi4ELi1ELb0EN4cute5tupleIJNS5_1CILi128EEENS7_ILi80EEENS7_ILi64EEEEEELi64ENS_10bfloat16_tEfNS_4arch4Sm80ELb1ELb0ELb0ELb1ELb0ELb0ELb1ELb1EEENS1_21CollectiveEpilogueFwdINS6_IJS8_SA_S9_EEENS6_IJNS7_ILi1EEESI_SI_EEESC_SE_Li128ELb1ELb1ELb1ELb0EEENS1_36VarlenDynamicPersistentTileSchedulerILi128ELi80ELi128ELi128ELb1ELb1ELb0ELb1ELb1ELb1EEEEEEEEEvNT_6ParamsE) ;  /* 0xfffebbc002007950 */ /* 0x004fea0003c3ffff */
        .weak           $__internal_20_$__cuda_sm70_shflsync_up_p
        .type           $__internal_20_$__cuda_sm70_shflsync_up_p,@function
        .size           $__internal_20_$__cuda_sm70_shflsync_up_p,($__internal_21_$__cuda_sm70_votesync_ballot - $__internal_20_$__cuda_sm70_shflsync_up_p)
$__internal_20_$__cuda_sm70_shflsync_up_p:
[----:B------:R-:W-:Y:S02]  /*14440*/  IMAD.MOV.U32 R4, RZ, RZ, RZ ;  /* 0x000000ffff047224 */ /* 0x000fe400078e00ff */
[----:B------:R-:W-:-:S04]  /*14450*/  IMAD.MOV.U32 R9, RZ, RZ, -0x1 ;  /* 0xffffffffff097424 */ /* 0x000fc800078e00ff */
[----:B------:R-:W-:Y:S04]  /*14460*/  WARPSYNC R9 ;  /* 0x0000000900007348 */ /* 0x000fe80003800000 */
[----:B------:R1:W2:Y:S02]  /*14470*/  SHFL.UP PT, R4, R0, R2, R4 ;  /* 0x0400000200047389 */ /* 0x0002a400000e0004 */
[----:B-1----:R-:W-:Y:S02]  /*14480*/  MOV R2, R3 ;  /* 0x0000000300027202 */ /* 0x002fe40000000f00 */
[----:B------:R-:W-:-:S04]  /*14490*/  MOV R3, 0x0 ;  /* 0x0000000000037802 */ /* 0x000fc80000000f00 */
[----:B--2---:R-:W-:Y:S05]  /*144a0*/  RET.REL.NODEC R2 `(_ZN7cutlass13device_kernelIN5flash19enable_sm80_to_sm89INS1_16FlashAttnFwdSm80INS1_25CollectiveMainloopFwdSm80ILi4ELi1ELb0EN4cute5tupleIJNS5_1CILi128EEENS7_ILi80EEENS7_ILi64EEEEEELi64ENS_10bfloat16_tEfNS_4arch4Sm80ELb1ELb0ELb0ELb1ELb0ELb0ELb1ELb1EEENS1_21CollectiveEpilogueFwdINS6_IJS8_SA_S9_EEENS6_IJNS7_ILi1EEESI_SI_EEESC_SE_Li128ELb1ELb1ELb1ELb0EEENS1_36VarlenDynamicPersistentTileSchedulerILi128ELi80ELi128ELi128ELb1ELb1ELb0ELb1ELb1ELb1EEEEEEEEEvNT_6ParamsE) ;  /* 0xfffebb5002007950 */ /* 0x004fea0003c3ffff */
        .weak           $__internal_21_$__cuda_sm70_votesync_ballot
        .type           $__internal_21_$__cuda_sm70_votesync_ballot,@function
        .size           $__internal_21_$__cuda_sm70_votesync_ballot,(.L_x_1639 - $__internal_21_$__cuda_sm70_votesync_ballot)
$__internal_21_$__cuda_sm70_votesync_ballot:
[----:B------:R-:W-:Y:S01]  /*144b0*/  ISETP.NE.U32.AND P0, PT, R0, 0x1, PT ;  /* 0x000000010000780c */ /* 0x000fe20003f05070 */
[----:B------:R-:W-:-:S04]  /*144c0*/  IMAD.MOV.U32 R3, RZ, RZ, -0x1 ;  /* 0xffffffffff037424 */ /* 0x000fc800078e00ff */
[----:B------:R-:W-:Y:S08]  /*144d0*/  WARPSYNC R3 ;  /* 0x0000000300007348 */ /* 0x000ff00003800000 */
[----:B------:R-:W-:-:S04]  /*144e0*/  VOTE.ANY R0, PT, !P0 ;  /* 0x0000000000007806 */ /* 0x000fc800040e0100 */
[----:B------:R-:W-:Y:S01]  /*144f0*/  LOP3.LUT R0, R0, R3, RZ, 0xc0, !PT ;  /* 0x0000000300007212 */ /* 0x000fe200078ec0ff */
[----:B------:R-:W-:-:S04]  /*14500*/  IMAD.MOV.U32 R3, RZ, RZ, 0x0 ;  /* 0x00000000ff037424 */ /* 0x000fc800078e00ff */
[----:B------:R-:W-:Y:S05]  /*14510*/  RET.REL.NODEC R2 `(_ZN7cutlass13device_kernelIN5flash19enable_sm80_to_sm89INS1_16FlashAttnFwdSm80INS1_25CollectiveMainloopFwdSm80ILi4ELi1ELb0EN4cute5tupleIJNS5_1CILi128EEENS7_ILi80EEENS7_ILi64EEEEEELi64ENS_10bfloat16_tEfNS_4arch4Sm80ELb1ELb0ELb0ELb1ELb0ELb0ELb1ELb1EEENS1_21CollectiveEpilogueFwdINS6_IJS8_SA_S9_EEENS6_IJNS7_ILi1EEESI_SI_EEESC_SE_Li128ELb1ELb1ELb1ELb0EEENS1_36VarlenDynamicPersistentTileSchedulerILi128ELi80ELi128ELi128ELb1ELb1ELb0ELb1ELb1ELb1EEEEEEEEEvNT_6ParamsE) ;  /* 0xfffebae002007950 */ /* 0x000fea0003c3ffff */
.L_x_1357:
        /* <DEDUP_REMOVED lines=14> */
.L_x_1639:


//--------------------- .text._ZN7cutlass13device_kernelIN5flash19enable_sm80_to_sm89INS1_16FlashAttnFwdSm80INS1_25CollectiveMainloopFwdSm80ILi4ELi1ELb0EN4cute5tupleIJNS5_1CILi128EEENS7_ILi80EEENS7_ILi64EEEEEELi64ENS_10bfloat16_tEfNS_4arch4Sm80ELb1ELb0ELb0ELb1ELb0ELb1ELb1ELb1EEENS1_21CollectiveEpilogueFwdINS6_IJS8_SA_S9_EEENS6_IJNS7_ILi1EEESI_SI_EEESC_SE_Li128ELb1ELb1ELb1ELb0EEENS1_36VarlenDynamicPersistentTileSchedulerILi128ELi80ELi128ELi128ELb1ELb1ELb0ELb1ELb1ELb1EEEEEEEEEvNT_6ParamsE --------------------------
	.section	.text._ZN7cutlass13device_kernelIN5flash19enable_sm80_to_sm89INS1_16FlashAttnFwdSm80INS1_25CollectiveMainloopFwdSm80ILi4ELi1ELb0EN4cute5tupleIJNS5_1CILi128EEENS7_ILi80EEENS7_ILi64EEEEEELi64ENS_10bfloat16_tEfNS_4arch4Sm80ELb1ELb0ELb0ELb1ELb0ELb1ELb1ELb1EEENS1_21CollectiveEpilogueFwdINS6_IJS8_SA_S9_EEENS6_IJNS7_ILi1EEESI_SI_EEESC_SE_Li128ELb1ELb1ELb1ELb0EEENS1_36VarlenDynamicPersistentTileSchedulerILi128ELi80ELi128ELi128ELb1ELb1ELb0ELb1ELb1ELb1EEEEEEEEEvNT_6ParamsE,"ax",@progbits
	.sectioninfo	@"SHI_REGISTERS=255"
	.align	128
.text._ZN7cutlass13device_kernelIN5flash19enable_sm80_to_sm89INS1_16FlashAttnFwdSm80INS1_25CollectiveMainloopFwdSm80ILi4ELi1ELb0EN4cute5tupleIJNS5_1CILi128EEENS7_ILi80EEENS7_ILi64EEEEEELi64ENS_10bfloat16_tEfNS_4arch4Sm80ELb1ELb0ELb0ELb1ELb0ELb1ELb1ELb1EEENS1_21CollectiveEpilogueFwdINS6_IJS8_SA_S9_EEENS6_IJNS7_ILi1EEESI_SI_EEESC_SE_Li128ELb1ELb1ELb1ELb0EEENS1_36VarlenDynamicPersistentTileSchedulerILi128ELi80ELi128ELi128ELb1ELb1ELb0ELb1ELb1ELb1EEEEEEEEEvNT_6ParamsE:
        .type           _ZN7cutlass13device_kernelIN5flash19enable_sm80_to_sm89INS1_16FlashAttnFwdSm80INS1_25CollectiveMainloopFwdSm80ILi4ELi1ELb0EN4cute5tupleIJNS5_1CILi128EEENS7_ILi80EEENS7_ILi64EEEEEELi64ENS_10bfloat16_tEfNS_4arch4Sm80ELb1ELb0ELb0ELb1ELb0ELb1ELb1ELb1EEENS1_21CollectiveEpilogueFwdINS6_IJS8_SA_S9_EEENS6_IJNS7_ILi1EEESI_SI_EEESC_SE_Li128ELb1ELb1ELb1ELb0EEENS1_36VarlenDynamicPersistentTileSchedulerILi128ELi80ELi128ELi128ELb1ELb1ELb0ELb1ELb1ELb1EEEEEEEEEvNT_6ParamsE,@function
        .size           _ZN7cutlass13device_kernelIN5flash19enable_sm80_to_sm89INS1_16FlashAttnFwdSm80INS1_25CollectiveMainloopFwdSm80ILi4ELi1ELb0EN4cute5tupleIJNS5_1CILi128EEENS7_ILi80EEENS7_ILi64EEEEEELi64ENS_10bfloat16_tEfNS_4arch4Sm80ELb1ELb0ELb0ELb1ELb0ELb1ELb1ELb1EEENS1_21CollectiveEpilogueFwdINS6_IJS8_SA_S9_EEENS6_IJNS7_ILi1EEESI_SI_EEESC_SE_Li128ELb1ELb1ELb1ELb0EEENS1_36VarlenDynamicPersistentTileSchedulerILi128ELi80ELi128ELi128ELb1ELb1ELb0ELb1ELb1ELb1EEEEEEEEEvNT_6ParamsE,(.L_x_1644 - _ZN7cutlass13device_kernelIN5flash19enable_sm80_to_sm89INS1_16FlashAttnFwdSm80INS1_25CollectiveMainloopFwdSm80ILi4ELi1ELb0EN4cute5tupleIJNS5_1CILi128EEENS7_ILi80EEENS7_ILi64EEEEEELi64ENS_10bfloat16_tEfNS_4arch4Sm80ELb1ELb0ELb0ELb1ELb0ELb1ELb1ELb1EEENS1_21CollectiveEpilogueFwdINS6_IJS8_SA_S9_EEENS6_IJNS7_ILi1EEESI_SI_EEESC_SE_Li128ELb1ELb1ELb1ELb0EEENS1_36VarlenDynamicPersistentTileSchedulerILi128ELi80ELi128ELi128ELb1ELb1ELb0ELb1ELb1ELb1EEEEEEEEEvNT_6ParamsE)
        .other          _ZN7cutlass13device_kernelIN5flash19enable_sm80_to_sm89INS1_16FlashAttnFwdSm80INS1_25CollectiveMainloopFwdSm80ILi4ELi1ELb0EN4cute5tupleIJNS5_1CILi128EEENS7_ILi80EEENS7_ILi64EEEEEELi64ENS_10bfloat16_tEfNS_4arch4Sm80ELb1ELb0ELb0ELb1ELb0ELb1ELb1ELb1EEENS1_21CollectiveEpilogueFwdINS6_IJS8_SA_S9_EEENS6_IJNS7_ILi1EEESI_SI_EEESC_SE_Li128ELb1ELb1ELb1ELb0EEENS1_36VarlenDynamicPersistentTileSchedulerILi128ELi80ELi128ELi128ELb1ELb1ELb0ELb1ELb1ELb1EEEEEEEEEvNT_6ParamsE,@"STO_CUDA_ENTRY STV_DEFAULT"
_ZN7cutlass13device_kernelIN5flash19enable_sm80_to_sm89INS1_16FlashAttnFwdSm80INS1_25CollectiveMainloopFwdSm80ILi4ELi1ELb0EN4cute5tupleIJNS5_1CILi128EEENS7_ILi80EEENS7_ILi64EEEEEELi64ENS_10bfloat16_tEfNS_4arch4Sm80ELb1ELb0ELb0ELb1ELb0ELb1ELb1ELb1EEENS1_21CollectiveEpilogueFwdINS6_IJS8_SA_S9_EEENS6_IJNS7_ILi1EEESI_SI_EEESC_SE_Li128ELb1ELb1ELb1ELb0EEENS1_36VarlenDynamicPersistentTileSchedulerILi128ELi80ELi128ELi128ELb1ELb1ELb0ELb1ELb1ELb1EEEEEEEEEvNT_6ParamsE:
        /* <DEDUP_REMOVED lines=54> */
.L_x_1363:
        /* <DEDUP_REMOVED lines=16> */
.L_x_1557:
        /* <DEDUP_REMOVED lines=16> */
.L_x_1558:
[----:B--2---:R-:W-:-:S05]  /*0560*/  IMAD R0, R0, c[0x0][0x538], RZ ;  /* 0x00014e0000007a24 */ /* 0x004fca00078e02ff */
[----:B------:R-:W-:-:S04]  /*0570*/  IADD3 R6, R0, R6, RZ ;  /* 0x0000000600067210 */ /* 0x000fc80007ffe0ff */
[----:B------:R-:W-:-:S13]  /*0580*/  ISETP.GT.AND P0, PT, R6, UR4, PT ;  /* 0x0000000406007c0c */ /* 0x000fda000bf04270 */
[----:B-1----:R-:W-:Y:S05]  /*0590*/  @!P0 BRA `(.L_x_1363) ;  /* 0xfffffdc000008947 */ /* 0x002fea000383ffff */
.L_x_1359:
[----:B------:R-:W-:-:S05]  /*05a0*/  IADD3 R12, -R0, R6, RZ ;  /* 0x00000006000c7210 */ /* 0x000fca0007ffe1ff */
[----:B------:R-:W-:-:S05]  /*05b0*/  IMAD R0, R4, c[0x0][0x538], R12 ;  /* 0x00014e0004007a24 */ /* 0x000fca00078e020c */
[----:B------:R-:W-:Y:S01]  /*05c0*/  ISETP.GT.AND P0, PT, R0, UR4, PT ;  /* 0x0000000400007c0c */ /* 0x000fe2000bf04270 */
[----:B------:R-:W-:-:S12]  /*05d0*/  BRA.DIV ~URZ, `(.L_x_1364) ;  /* 0x0001c3327f007947 */ /* 0x000fd8000b800000 */
[----:B------:R-:W-:-:S04]  /*05e0*/  VOTE.ANY R6, PT, !P0 ;  /* 0x0000000000067806 */ /* 0x000fc800040e0100 */
.L_x_1559:
[----:B------:R-:W1:Y:S02]  /*05f0*/  POPC R0, R6 ;  /* 0x0000000600007309 */ /* 0x000e640000000000 */
[----:B-1----:R-:W-:-:S05]  /*0600*/  IADD3 R2, R0, R7, RZ ;  /* 0x0000000700027210 */ /* 0x002fca0007ffe0ff */
[----:B------:R1:W-:Y:S01]  /*0610*/  STL [R1+0x4c], R2 ;  /* 0x00004c0201007387 */ /* 0x0003e20000100800 */
[----:B------:R-:W-:Y:S05]  /*0620*/  BRA.DIV ~URZ, `(.L_x_1365) ;  /* 0x0001c3327f007947 */ /* 0x000fea000b800000 */
[----:B------:R2:W3:Y:S01]  /*0630*/  SHFL.IDX PT, R13, R9, R0, 0x1f ;  /* 0x00001f00090d7589 */ /* 0x0004e200000e0000 */
[----:B------:R-:W-:-:S03]  /*0640*/  MOV R5, RZ ;  /* 0x000000ff00057202 */ /* 0x000fc60000000f00 */
[----:B------:R2:W4:Y:S04]  /*0650*/  SHFL.IDX PT, R9, R8, R0, 0x1f ;  /* 0x00001f0008097589 */ /* 0x00052800000e0000 */
.L_x_1560:
[----:B------:R-:W-:Y:S01]  /*0660*/  ISETP.NE.AND P0, PT, R6, RZ, PT ;  /* 0x000000ff0600720c */ /* 0x000fe20003f05270 */
[----:B------:R-:W-:-:S12]  /*0670*/  BSSY B0, `(.L_x_1366) ;  /* 0x0000005000007945 */ /* 0x000fd80003800000 */
[----:B------:R-:W-:Y:S05]  /*0680*/  @!P0 BRA `(.L_x_1367) ;  /* 0x0000003000008947 */ /* 0x000fea0003800000 */
[----:B------:R-:W-:Y:S01]  /*0690*/  IADD3 R10, R0, -0x1, RZ ;  /* 0xffffffff000a7810 */ /* 0x000fe20007ffe0ff */
[----:B------:R-:W-:Y:S05]  /*06a0*/  BRA.DIV ~URZ, `(.L_x_1368) ;  /* 0x0001c3927f007947 */ /* 0x000fea000b800000 */
[----:B------:R1:W2:Y:S02]  /*06b0*/  SHFL.IDX PT, R5, R4, R10, 0x1f ;  /* 0x00001f0a04057589 */ /* 0x0002a400000e0000 */
.L_x_1367:
[----:B------:R-:W-:Y:S05]  /*06c0*/  BSYNC B0 ;  /* 0x0000000000007941 */ /* 0x000fea0003800000 */
.L_x_1366:
        /* <DEDUP_REMOVED lines=69> */
.L_x_1370:
        /* <DEDUP_REMOVED lines=70> */
.L_x_1371:
[----:B------:R-:W-:Y:S05]  /*0f80*/  BSYNC B0 ;  /* 0x0000000000007941 */ /* 0x000fea0003800000 */
.L_x_1369:
[----:B------:R-:W-:-:S04]  /*0f90*/  LOP3.LUT R0, RZ, R0, RZ, 0x33, !PT ;  /* 0x00000000ff007212 */ /* 0x000fc800078e33ff */
[----:B------:R-:W-:-:S05]  /*0fa0*/  IADD3 R0, R0, R13, RZ ;  /* 0x0000000d00007210 */ /* 0x000fca0007ffe0ff */
[----:B------:R2:W-:Y:S01]  /*0fb0*/  STL [R1+0x44], R0 ;  /* 0x0000440001007387 */ /* 0x0005e20000100800 */
[----:B------:R-:W-:Y:S05]  /*0fc0*/  BRA `(.L_x_1372) ;  /* 0x0000006000007947 */ /* 0x000fea0003800000 */
.L_x_1360:
[----:B------:R-:W-:Y:S01]  /*0fd0*/  MOV R0, UR4 ;  /* 0x0000000400007c02 */ /* 0x000fe20008000f00 */
[----:B------:R-:W-:Y:S04]  /*0fe0*/  STL [R1+0x44], RZ ;  /* 0x000044ff01007387 */ /* 0x000fe80000100800 */
[----:B------:R-:W-:Y:S04]  /*0ff0*/  STL [R1+0x48], RZ ;  /* 0x000048ff01007387 */ /* 0x000fe80000100800 */
[----:B------:R1:W-:Y:S02]  /*1000*/  STL [R1+0x40], R0 ;  /* 0x0000400001007387 */ /* 0x0003e40000100800 */
[----:B-1----:R-:W-:-:S05]  /*1010*/  MOV R0, c[0x0][0x53c] ;  /* 0x00014f0000007a02 */ /* 0x002fca0000000f00 */
[----:B------:R1:W-:Y:S02]  /*1020*/  STL [R1+0x4c], R0 ;  /* 0x00004c0001007387 */ /* 0x0003e40000100800 */
.L_x_1372:
        /* <DEDUP_REMOVED lines=8> */
.L_x_1358:
[----:B-12---:R-:W2:Y:S02]  /*10b0*/  LDL R0, [R1+0x4c] ;  /* 0x00004c0001007983 */ /* 0x006ea40000100800 */
[----:B--2---:R-:W-:-:S13]  /*10c0*/  ISETP.GE.AND P0, PT, R0, c[0x0][0x53c], PT ;  /* 0x00014f0000007a0c */ /* 0x004fda0003f06270 */
[----:B------:R-:W-:Y:S05]  /*10d0*/  @P0 EXIT ;  /* 0x000000000000094d */ /* 0x000fea0003800000 */
[----:B------:R-:W1:Y:S02]  /*10e0*/  S2R R16, SR_TID.X ;  /* 0x0000000000107919 */ /* 0x000e640000002100 */
[----:B-1----:R-:W-:-:S04]  /*10f0*/  SHF.R.S32.HI R15, RZ, 0x1f, R16 ;  /* 0x0000001fff0f7819 */ /* 0x002fc80000011410 */
[CC--:B------:R-:W-:Y:S02]  /*1100*/  LEA.HI R14, R15.reuse, R16.reuse, RZ, 0x3 ;  /* 0x000000100f0e7211 */ /* 0x0c0fe400078f18ff */
[CC--:B------:R-:W-:Y:S02]  /*1110*/  LEA.HI R0, R15.reuse, R16.reuse, RZ, 0x2 ;  /* 0x000000100f007211 */ /* 0x0c0fe400078f10ff */
[----:B---3--:R-:W-:Y:S02]  /*1120*/  LEA.HI R7, R15, R16, RZ, 0x4 ;  /* 0x000000100f077211 */ /* 0x008fe400078f20ff */
[----:B------:R-:W-:Y:S02]  /*1130*/  SHF.R.S32.HI R3, RZ, 0x3, R14 ;  /* 0x00000003ff037819 */ /* 0x000fe4000001140e */
[----:B------:R-:W-:Y:S02]  /*1140*/  LOP3.LUT R4, R14, 0xfffffff8, RZ, 0xc0, !PT ;  /* 0xfffffff80e047812 */ /* 0x000fe400078ec0ff */
[----:B------:R-:W-:Y:S01]  /*1150*/  LOP3.LUT R2, R0, 0xfffffffc, RZ, 0xc0, !PT ;  /* 0xfffffffc00027812 */ /* 0x000fe200078ec0ff */
[----:B------:R-:W-:Y:S01]  /*1160*/  IMAD.SHL.U32 R3, R3, 0x40, RZ ;  /* 0x0000004003037824 */ /* 0x000fe200078e00ff */
[----:B------:R-:W-:Y:S01]  /*1170*/  SHF.R.S32.HI R8, RZ, 0x4, R7 ;  /* 0x00000004ff087819 */ /* 0x000fe20000011407 */
[----:B------:R-:W-:-:S02]  /*1180*/  IMAD.IADD R0, R16, 0x1, -R4 ;  /* 0x0000000110007824 */ /* 0x000fc400078e0a04 */
[----:B------:R-:W-:Y:S01]  /*1190*/  IMAD.IADD R2, R16, 0x1, -R2 ;  /* 0x0000000110027824 */ /* 0x000fe200078e0a02 */
[----:B------:R-:W-:Y:S01]  /*11a0*/  LEA.HI R5, R7, R8, RZ, 0x1 ;  /* 0x0000000807057211 */ /* 0x000fe200078f08ff */
[----:B------:R-:W-:Y:S01]  /*11b0*/  IMAD.SHL.U32 R6, R0, 0x8, RZ ;  /* 0x0000000800067824 */ /* 0x000fe200078e00ff */
[----:B------:R-:W-:Y:S02]  /*11c0*/  LOP3.LUT R3, R3, 0x1c0, RZ, 0xc0, !PT ;  /* 0x000001c003037812 */ /* 0x000fe400078ec0ff */
[----:B------:R-:W-:Y:S02]  /*11d0*/  LEA.HI R11, R2, R2, RZ, 0x1 ;  /* 0x00000002020b7211 */ /* 0x000fe400078f08ff */
[----:B------:R-:W-:Y:S02]  /*11e0*/  LOP3.LUT R5, R5, 0xfffffffe, RZ, 0xc0, !PT ;  /* 0xfffffffe05057812 */ /* 0x000fe400078ec0ff */
[----:B------:R-:W-:Y:S02]  /*11f0*/  LOP3.LUT R6, R3, 0x38, R6, 0xf8, !PT ;  /* 0x0000003803067812 */ /* 0x000fe400078ef806 */
[----:B------:R-:W-:Y:S01]  /*1200*/  SHF.R.U32.HI R4, RZ, 0x3, R3 ;  /* 0x00000003ff047819 */ /* 0x000fe20000011603 */
[----:B------:R-:W-:Y:S01]  /*1210*/  IMAD.IADD R12, R8, 0x1, -R5 ;  /* 0x00000001080c7824 */ /* 0x000fe200078e0a05 */
[----:B------:R-:W-:-:S02]  /*1220*/  LOP3.LUT R3, R11, 0x1ffffffe, RZ, 0xc0, !PT ;  /* 0x1ffffffe0b037812 */ /* 0x000fc400078ec0ff */
[----:B------:R-:W-:Y:S02]  /*1230*/  LEA.HI R5, R15, R16, RZ, 0x5 ;  /* 0x000000100f057211 */ /* 0x000fe400078f28ff */
[----:B------:R-:W-:Y:S01]  /*1240*/  LOP3.LUT R224, R6, R4, RZ, 0x3c, !PT ;  /* 0x0000000406e07212 */ /* 0x000fe200078e3cff */
[----:B------:R-:W-:Y:S01]  /*1250*/  IMAD.IADD R13, R2, 0x1, -R3 ;  /* 0x00000001020d7824 */ /* 0x000fe200078e0a03 */
[----:B------:R-:W-:Y:S02]  /*1260*/  LOP3.LUT R3, R7, 0xfffffff0, RZ, 0xc0, !PT ;  /* 0xfffffff007037812 */ /* 0x000fe400078ec0ff */
[----:B------:R-:W-:Y:S02]  /*1270*/  LOP3.LUT R2, R5, 0xffffffe0, RZ, 0xc0, !PT ;  /* 0xffffffe005027812 */ /* 0x000fe400078ec0ff */
[----:B------:R-:W-:Y:S01]  /*1280*/  SHF.R.S32.HI R9, RZ, 0x5, R5 ;  /* 0x00000005ff097819 */ /* 0x000fe20000011405 */
[C---:B------:R-:W-:Y:S01]  /*1290*/  IMAD.IADD R4, R16.reuse, 0x1, -R3 ;  /* 0x0000000110047824 */ /* 0x040fe200078e0a03 */
[----:B------:R-:W-:Y:S01]  /*12a0*/  SHF.R.S32.HI R6, RZ, 0x1f, R5 ;  /* 0x0000001fff067819 */ /* 0x000fe20000011405 */
[----:B------:R-:W-:Y:S01]  /*12b0*/  IMAD.IADD R5, R16, 0x1, -R2 ;  /* 0x0000000110057824 */ /* 0x000fe200078e0a02 */
[----:B------:R-:W-:-:S02]  /*12c0*/  LOP3.LUT P1, RZ, R0, 0x2, RZ, 0xc0, !PT ;  /* 0x0000000200ff7812 */ /* 0x000fc4000782c0ff */
[C---:B------:R-:W-:Y:S01]  /*12d0*/  LOP3.LUT P0, RZ, R0.reuse, 0x4, RZ, 0xc0, !PT ;  /* 0x0000000400ff7812 */ /* 0x040fe2000780c0ff */
[----:B------:R-:W-:Y:S01]  /*12e0*/  IMAD.SHL.U32 R0, R0, 0x40, RZ ;  /* 0x0000004000007824 */ /* 0x000fe200078e00ff */
[----:B------:R-:W-:Y:S02]  /*12f0*/  SHF.R.S32.HI R10, RZ, 0x1f, R4 ;  /* 0x0000001fff0a7819 */ /* 0x000fe40000011404 */
[----:B------:R-:W-:Y:S02]  /*1300*/  LEA.HI R3, R6, R9, RZ, 0x2 ;  /* 0x0000000906037211 */ /* 0x000fe400078f10ff */
[----:B------:R-:W-:Y:S02]  /*1310*/  SHF.R.S32.HI R6, RZ, 0x1f, R5 ;  /* 0x0000001fff067819 */ /* 0x000fe40000011405 */
[----:B------:R-:W-:Y:S02]  /*1320*/  LOP3.LUT R2, R0, 0x1c0, RZ, 0xc0, !PT ;  /* 0x000001c000027812 */ /* 0x000fe400078ec0ff */
[----:B------:R-:W-:-:S02]  /*1330*/  LEA.HI R10, R10, R4, RZ, 0x3 ;  /* 0x000000040a0a7211 */ /* 0x000fc400078f18ff */
[----:B------:R-:W-:Y:S02]  /*1340*/  LOP3.LUT R3, R3, 0xffffffc, RZ, 0xc0, !PT ;  /* 0x0ffffffc03037812 */ /* 0x000fe400078ec0ff */
[----:B------:R-:W-:Y:S02]  /*1350*/  LEA.HI R0, R6, R5, RZ, 0x2 ;  /* 0x0000000506007211 */ /* 0x000fe400078f10ff */
[----:B------:R-:W-:Y:S01]  /*1360*/  LOP3.LUT R8, R2, 0x8, R14, 0xf8, !PT ;  /* 0x0000000802087812 */ /* 0x000fe200078ef80e */
[----:B------:R-:W-:Y:S01]  /*1370*/  IMAD.IADD R3, R9, 0x1, -R3 ;  /* 0x0000000109037824 */ /* 0x000fe200078e0a03 */
[----:B------:R-:W-:Y:S02]  /*1380*/  LOP3.LUT R7, R10, 0xfffffff8, RZ, 0xc0, !PT ;  /* 0xfffffff80a077812 */ /* 0x000fe400078ec0ff */
[----:B------:R-:W-:Y:S02]  /*1390*/  SHF.R.U32.HI R6, RZ, 0x3, R2 ;  /* 0x00000003ff067819 */ /* 0x000fe40000011602 */
[----:B------:R-:W-:Y:S01]  /*13a0*/  SHF.R.S32.HI R2, RZ, 0x2, R0 ;  /* 0x00000002ff027819 */ /* 0x000fe20000011400 */
[----:B------:R-:W-:Y:S01]  /*13b0*/  IMAD.IADD R4, R4, 0x1, -R7 ;  /* 0x0000000104047824 */ /* 0x000fe200078e0a07 */
[----:B------:R-:W-:-:S02]  /*13c0*/  LOP3.LUT R0, R0, 0x7ffffffc, RZ, 0xc0, !PT ;  /* 0x7ffffffc00007812 */ /* 0x000fc400078ec0ff */
[----:B------:R-:W-:Y:S01]  /*13d0*/  LOP3.LUT R8, R8, R6, RZ, 0x3c, !PT ;  /* 0x0000000608087212 */ /* 0x000fe200078e3cff */
[----:B------:R-:W-:Y:S01]  /*13e0*/  IMAD R7, R3, 0x10, R2 ;  /* 0x0000001003077824 */ /* 0x000fe200078e0202 */
[----:B------:R-:W-:Y:S01]  /*13f0*/  LEA.HI R3, R15, R16, RZ, 0x6 ;  /* 0x000000100f037211 */ /* 0x000fe200078f30ff */
[----:B------:R-:W-:Y:S01]  /*1400*/  IMAD.SHL.U32 R2, R11, 0x20, RZ ;  /* 0x000000200b027824 */ /* 0x000fe200078e00ff */
[C---:B------:R-:W-:Y:S01]  /*1410*/  LOP3.LUT P3, RZ, R4.reuse, 0x2, RZ, 0xc0, !PT ;  /* 0x0000000204ff7812 */ /* 0x040fe2000786c0ff */
[----:B------:R-:W-:Y:S01]  /*1420*/  IMAD.IADD R11, R5, 0x1, -R0 ;  /* 0x00000001050b7824 */ /* 0x000fe200078e0a00 */
[C---:B------:R-:W-:Y:S01]  /*1430*/  LOP3.LUT P2, RZ, R4.reuse, 0x4, RZ, 0xc0, !PT ;  /* 0x0000000404ff7812 */ /* 0x040fe2000784c0ff */
[----:B------:R-:W-:Y:S01]  /*1440*/  IMAD.SHL.U32 R0, R4, 0x40, RZ ;  /* 0x0000004004007824 */ /* 0x000fe200078e00ff */
[----:B------:R-:W-:Y:S01]  /*1450*/  LOP3.LUT R2, R2, 0xffffffc0, RZ, 0xc0, !PT ;  /* 0xffffffc002027812 */ /* 0x000fe200078ec0ff */
[----:B------:R-:W-:Y:S02]  /*1460*/  IMAD.SHL.U32 R5, R3, 0x8, RZ ;  /* 0x0000000803057824 */ /* 0x000fe400078e00ff */
[----:B------:R-:W-:Y:S01]  /*1470*/  IMAD.SHL.U32 R3, R12, 0x8, RZ ;  /* 0x000000080c037824 */ /* 0x000fe200078e00ff */
[----:B------:R-:W-:Y:S01]  /*1480*/  LOP3.LUT R0, R0, 0x1c0, RZ, 0xc0, !PT ;  /* 0x000001c000007812 */ /* 0x000fe200078ec0ff */
[----:B------:R-:W-:Y:S01]  /*1490*/  IMAD R6, R13, 0x8, R2 ;  /* 0x000000080d067824 */ /* 0x000fe200078e0202 */
[----:B------:R-:W-:Y:S01]  /*14a0*/  LOP3.LUT R224, R224, 0x7ffffe00, R5, 0xf8, !PT ;  /* 0x7ffffe00e0e07812 */ /* 0x000fe200078ef805 */
[----:B------:R-:W-:Y:S01]  /*14b0*/  IMAD.SHL.U32 R5, R10, 0x40, RZ ;  /* 0x000000400a057824 */ /* 0x000fe200078e00ff */
[----:B------:R-:W-:Y:S01]  /*14c0*/  LOP3.LUT R3, R0, 0x8, R3, 0xf8, !PT ;  /* 0x0000000800037812 */ /* 0x000fe200078ef803 */
[----:B------:R-:W-:Y:S01]  /*14d0*/  IMAD.SHL.U32 R4, R9, 0x400, RZ ;  /* 0x0000040009047824 */ /* 0x000fe200078e00ff */
[----:B------:R-:W-:Y:S01]  /*14e0*/  SHF.R.U32.HI R2, RZ, 0x3, R0 ;  /* 0x00000003ff027819 */ /* 0x000fe20000011600 */
[----:B------:R-:W-:-:S02]  /*14f0*/  IMAD R0, R12, 0x200, R8 ;  /* 0x000002000c007824 */ /* 0x000fc400078e0208 */
[----:B------:R-:W-:Y:S01]  /*1500*/  IMAD.SHL.U32 R224, R224, 0x2, RZ ;  /* 0x00000002e0e07824 */ /* 0x000fe200078e00ff */
[----:B------:R-:W-:Y:S02]  /*1510*/  LOP3.LUT R2, R3, R2, RZ, 0x3c, !PT ;  /* 0x0000000203027212 */ /* 0x000fe400078e3cff */
[----:B------:R-:W-:Y:S01]  /*1520*/  LOP3.LUT R3, R5, 0xfffffe00, RZ, 0xc0, !PT ;  /* 0xfffffe0005037812 */ /* 0x000fe200078ec0ff */
[----:B------:R-:W-:Y:S01]  /*1530*/  IMAD.IADD R5, R7, 0x1, R6 ;  /* 0x0000000107057824 */ /* 0x000fe200078e0206 */
[----:B------:R-:W-:Y:S01]  /*1540*/  LEA R115, R0, 0x2900, 0x1 ;  /* 0x0000290000737811 */ /* 0x000fe200078e08ff */
[----:B------:R-:W-:Y:S01]  /*1550*/  IMAD.MOV.U32 R6, RZ, RZ, 0x40 ;  /* 0x00000040ff067424 */ /* 0x000fe200078e00ff */
[----:B------:R-:W-:Y:S02]  /*1560*/  IADD3 R4, R2, R3, R4 ;  /* 0x0000000302047210 */ /* 0x000fe40007ffe004 */
[----:B------:R1:W-:Y:S01]  /*1570*/  STL [R1+0x5c], R5 ;  /* 0x00005c0501007387 */ /* 0x0003e20000100800 */
[----:B------:R-:W-:-:S02]  /*1580*/  IADD3 R218, R115, 0x20, RZ ;  /* 0x0000002073da7810 */ /* 0x000fc40007ffe0ff */
[----:B------:R-:W-:Y:S02]  /*1590*/  LEA R214, R4, 0x5100, 0x1 ;  /* 0x0000510004d67811 */ /* 0x000fe400078e08ff */
[----:B------:R-:W-:Y:S02]  /*15a0*/  SEL R0, R6, 0xffffffc0, !P0 ;  /* 0xffffffc006007807 */ /* 0x000fe40004000000 */
[----:B------:R-:W-:-:S03]  /*15b0*/  @P1 IADD3 R218, R115, -0x20, RZ ;  /* 0xffffffe073da1810 */ /* 0x000fc60007ffe0ff */
[----:B------:R-:W-:Y:S01]  /*15c0*/  IMAD.IADD R213, R115, 0x1, R0 ;  /* 0x0000000173d57824 */ /* 0x000fe200078e0200 */
[----:B------:R-:W-:Y:S01]  /*15d0*/  IADD3 R222, R218, 0x800, RZ ;  /* 0x00000800dade7810 */ /* 0x000fe20007ffe0ff */
[----:B------:R-:W-:Y:S01]  /*15e0*/  IMAD.IADD R210, R0, 0x1, R218 ;  /* 0x0000000100d27824 */ /* 0x000fe200078e02da */
[C---:B------:R-:W-:Y:S02]  /*15f0*/  IADD3 R221, R218.reuse, 0x1000, RZ ;  /* 0x00001000dadd7810 */ /* 0x040fe40007ffe0ff */
[C---:B------:R-:W-:Y:S02]  /*1600*/  IADD3 R220, R218.reuse, 0x1800, RZ ;  /* 0x00001800dadc7810 */ /* 0x040fe40007ffe0ff */
[----:B------:R-:W-:Y:S02]  /*1610*/  IADD3 R219, R218, 0x2000, RZ ;  /* 0x00002000dadb7810 */ /* 0x000fe40007ffe0ff */
[----:B-1----:R-:W-:Y:S01]  /*1620*/  LOP3.LUT R5, R2, R3, RZ, 0xfc, !PT ;  /* 0x0000000302057212 */ /* 0x002fe200078efcff */
[----:B------:R-:W-:-:S02]  /*1630*/  IMAD.SHL.U32 R3, R11, 0x2, RZ ;  /* 0x000000020b037824 */ /* 0x000fc400078e00ff */
[----:B------:R-:W-:Y:S01]  /*1640*/  IMAD.MOV.U32 R2, RZ, RZ, 0x20 ;  /* 0x00000020ff027424 */ /* 0x000fe200078e00ff */
[----:B------:R-:W-:Y:S02]  /*1650*/  LEA R208, R5, 0x100, 0x1 ;  /* 0x0000010005d07811 */ /* 0x000fe400078e08ff */
[----:B------:R1:W-:Y:S02]  /*1660*/  STL [R1+0x38], R3 ;  /* 0x0000380301007387 */ /* 0x0003e40000100800 */
[----:B------:R-:W-:-:S05]  /*1670*/  SEL R2, R2, 0xffffffe0, !P3 ;  /* 0xffffffe002027807 */ /* 0x000fca0005800000 */
[----:B------:R-:W-:Y:S02]  /*1680*/  IMAD.IADD R217, R214, 0x1, R2 ;  /* 0x00000001d6d97824 */ /* 0x000fe400078e0202 */
[----:B------:R-:W-:Y:S01]  /*1690*/  IMAD.IADD R212, R2, 0x1, R208 ;  /* 0x0000000102d47824 */ /* 0x000fe200078e02d0 */
[----:B-1----:R-:W-:-:S05]  /*16a0*/  SEL R3, R6, 0xffffffc0, !P2 ;  /* 0xffffffc006037807 */ /* 0x002fca0005000000 */
[----:B------:R-:W-:Y:S02]  /*16b0*/  IMAD.IADD R215, R214, 0x1, R3 ;  /* 0x00000001d6d77824 */ /* 0x000fe400078e0203 */
[----:B------:R-:W-:Y:S02]  /*16c0*/  IMAD.IADD R209, R3, 0x1, R208 ;  /* 0x0000000103d17824 */ /* 0x000fe400078e02d0 */
[C---:B------:R-:W-:Y:S02]  /*16d0*/  IMAD.IADD R216, R2.reuse, 0x1, R215 ;  /* 0x0000000102d87824 */ /* 0x040fe400078e02d7 */
[----:B------:R-:W-:Y:S02]  /*16e0*/  IMAD.IADD R211, R2, 0x1, R209 ;  /* 0x0000000102d37824 */ /* 0x000fe400078e02d1 */
.L_x_1556:
[----:B------:R-:W2:Y:S01]  /*16f0*/  LDL R0, [R1+0x4c] ;  /* 0x00004c0001007983 */ /* 0x000ea20000100800 */
[----:B------:R-:W-:Y:S01]  /*1700*/  IMAD.MOV.U32 R175, RZ, RZ, 0x4 ;  /* 0x00000004ffaf7424 */ /* 0x000fe200078e00ff */
[----:B------:R-:W-:Y:S02]  /*1710*/  ISETP.NE.U32.AND P4, PT, RZ, c[0x0][0x360], PT ;  /* 0x0000d800ff007a0c */ /* 0x000fe40003f85070 */
[----:B------:R-:W3:Y:S02]  /*1720*/  LDL R9, [R1+0x48] ;  /* 0x0000480001097983 */ /* 0x000ee40000100800 */
[----:B------:R-:W-:Y:S01]  /*1730*/  ISETP.NE.AND.EX P4, PT, RZ, c[0x0][0x364], PT, P4 ;  /* 0x0000d900ff007a0c */ /* 0x000fe20003f85340 */
[----:B--2---:R-:W-:-:S05]  /*1740*/  IMAD.WIDE R2, R0, R175, c[0x0][0x588] ;  /* 0x0001620000027625 */ /* 0x004fca00078e02af */
[----:B------:R-:W2:Y:S01]  /*1750*/  LDG.E R37, [R2.64] ;  /* 0x0000000802257981 */ /* 0x000ea2000c1e1900 */
[----:B------:R-:W-:Y:S01]  /*1760*/  ISETP.NE.U32.AND P0, PT, RZ, c[0x0][0x370], PT ;  /* 0x0000dc00ff007a0c */ /* 0x000fe20003f05070 */
[----:B------:R-:W-:Y:S01]  /*1770*/  IMAD.MOV.U32 R162, RZ, RZ, RZ ;  /* 0x000000ffffa27224 */ /* 0x000fe200078e00ff */
[----:B------:R-:W-:Y:S02]  /*1780*/  ISETP.NE.U32.AND P3, PT, RZ, c[0x0][0x348], PT ;  /* 0x0000d200ff007a0c */ /* 0x000fe40003f65070 */
[----:B------:R-:W-:Y:S02]  /*1790*/  ISETP.NE.AND.EX P2, PT, RZ, c[0x0][0x374], PT, P0 ;  /* 0x0000dd00ff007a0c */ /* 0x000fe40003f45300 */
[----:B------:R-:W-:Y:S02]  /*17a0*/  ISETP.NE.U32.AND P5, PT, RZ, c[0x0][0x358], PT ;  /* 0x0000d600ff007a0c */ /* 0x000fe40003fa5070 */
[----:B------:R-:W-:Y:S02]  /*17b0*/  ISETP.NE.AND.EX P3, PT, RZ, c[0x0][0x34c], PT, P3 ;  /* 0x0000d300ff007a0c */ /* 0x000fe40003f65330 */
[----:B------:R-:W-:Y:S01]  /*17c0*/  ISETP.NE.AND.EX P5, PT, RZ, c[0x0][0x35c], PT, P5 ;  /* 0x0000d700ff007a0c */ /* 0x000fe20003fa5350 */
[----:B------:R-:W-:Y:S01]  /*17d0*/  CS2R R160, SRZ ;  /* 0x0000000000a07805 */ /* 0x000fe2000001ff00 */
[----:B------:R-:W-:Y:S01]  /*17e0*/  IMAD.MOV.U32 R13, RZ, RZ, RZ ;  /* 0x000000ffff0d7224 */ /* 0x000fe200078e00ff */
[----:B--2---:R-:W-:Y:S01]  /*17f0*/  SHF.R.S32.HI R139, RZ, 0x1f, R37 ;  /* 0x0000001fff8b7819 */ /* 0x004fe20000011425 */
[----:B------:R1:W-:Y:S01]  /*1800*/  STL [R1+0x50], R37 ;  /* 0x0000502501007387 */ /* 0x0003e20000100800 */
[----:B------:R-:W-:-:S02]  /*1810*/  @P4 LEA R2, P0, R37, c[0x0][0x360], 0x2 ;  /* 0x0000d80025024a11 */ /* 0x000fc400078010ff */
[C---:B------:R-:W-:Y:S02]  /*1820*/  @P2 LEA R4, P1, R37.reuse, c[0x0][0x370], 0x2 ;  /* 0x0000dc0025042a11 */ /* 0x040fe400078210ff */
[C-C-:B------:R-:W-:Y:S02]  /*1830*/  @P4 LEA.HI.X R3, R37.reuse, c[0x0][0x364], R139.reuse, 0x2, P0 ;  /* 0x0000d90025034a11 */ /* 0x140fe400000f148b */
[----:B------:R-:W-:-:S03]  /*1840*/  @P2 LEA.HI.X R5, R37, c[0x0][0x374], R139, 0x2, P1 ;  /* 0x0000dd0025052a11 */ /* 0x000fc600008f148b */
[----:B------:R2:W4:Y:S01]  /*1850*/  @P4 LDG.E R0, [R2.64] ;  /* 0x0000000802004981 */ /* 0x000522000c1e1900 */
[----:B------:R-:W-:-:S03]  /*1860*/  ISETP.NE.U32.AND P0, PT, RZ, c[0x0][0x350], PT ;  /* 0x0000d400ff007a0c */ /* 0x000fc60003f05070 */
[----:B------:R1:W5:Y:S01]  /*1870*/  @P2 LDG.E R162, [R4.64] ;  /* 0x0000000804a22981 */ /* 0x000362000c1e1900 */
[----:B------:R-:W-:Y:S02]  /*1880*/  ISETP.NE.AND.EX P6, PT, RZ, c[0x0][0x354], PT, P0 ;  /* 0x0000d500ff007a0c */ /* 0x000fe40003fc5300 */
[----:B------:R-:W-:-:S04]  /*1890*/  LEA R6, P2, R37, c[0x0][0x348], 0x2 ;  /* 0x0000d20025067a11 */ /* 0x000fc800078410ff */
[----:B------:R-:W-:-:S05]  /*18a0*/  LEA.HI.X R7, R37, c[0x0][0x34c], R139, 0x2, P2 ;  /* 0x0000d30025077a11 */ /* 0x000fca00010f148b */
[----:B------:R3:W5:Y:S01]  /*18b0*/  @P3 LDG.E R160, [R6.64] ;  /* 0x0000000806a03981 */ /* 0x000762000c1e1900 */
[C---:B--2---:R-:W-:Y:S02]  /*18c0*/  LEA R2, P0, R37.reuse, c[0x0][0x358], 0x2 ;  /* 0x0000d60025027a11 */ /* 0x044fe400078010ff */
[C---:B-1----:R-:W-:Y:S02]  /*18d0*/  LEA R4, P1, R37.reuse, c[0x0][0x350], 0x2 ;  /* 0x0000d40025047a11 */ /* 0x042fe400078210ff */
[C-C-:B------:R-:W-:Y:S02]  /*18e0*/  LEA.HI.X R3, R37.reuse, c[0x0][0x35c], R139.reuse, 0x2, P0 ;  /* 0x0000d70025037a11 */ /* 0x140fe400000f148b */
[----:B------:R-:W-:-:S03]  /*18f0*/  LEA.HI.X R5, R37, c[0x0][0x354], R139, 0x2, P1 ;  /* 0x0000d50025057a11 */ /* 0x000fc600008f148b */
[----:B------:R1:W5:Y:S04]  /*1900*/  @P5 LDG.E R13, [R2.64] ;  /* 0x00000008020d5981 */ /* 0x000368000c1e1900 */
[----:B------:R1:W5:Y:S01]  /*1910*/  @P6 LDG.E R161, [R4.64] ;  /* 0x0000000804a16981 */ /* 0x000362000c1e1900 */
[----:B---3--:R-:W-:-:S05]  /*1920*/  LOP3.LUT R36, R9, 0xffff, RZ, 0xc0, !PT ;  /* 0x0000ffff09247812 */ /* 0x008fca00078ec0ff */
[----:B------:R1:W-:Y:S01]  /*1930*/  STL [R1+0x58], R36 ;  /* 0x0000582401007387 */ /* 0x0003e20000100800 */
[----:B------:R-:W-:Y:S01]  /*1940*/  YIELD ;  /* 0x0000000000007946 */ /* 0x000fe20003800000 */
[----:B------:R-:W-:Y:S02]  /*1950*/  P2R R14, PR, RZ, 0x40 ;  /* 0x00000040ff0e7803 */ /* 0x000fe40000000000 */
[----:B----4-:R1:W-:Y:S01]  /*1960*/  @P4 STL [R1+0x54], R0 ;  /* 0x0000540001004387 */ /* 0x0103e20000100800 */
        /* <DEDUP_REMOVED lines=8> */
.L_x_1373:
[----:B------:R-:W-:-:S04]  /*19f0*/  ISETP.NE.U32.AND P0, PT, RZ, c[0x0][0x368], PT ;  /* 0x0000da00ff007a0c */ /* 0x000fc80003f05070 */
[----:B------:R-:W-:-:S13]  /*1a00*/  ISETP.NE.AND.EX P0, PT, RZ, c[0x0][0x36c], PT, P0 ;  /* 0x0000db00ff007a0c */ /* 0x000fda0003f05300 */
[----:B------:R-:W-:Y:S05]  /*1a10*/  @!P0 BRA `(.L_x_1374) ;  /* 0x0000004000008947 */ /* 0x000fea0003800000 */
[----:B-1----:R-:W-:-:S04]  /*1a20*/  LEA R4, P0, R37, c[0x0][0x368], 0x2 ;  /* 0x0000da0025047a11 */ /* 0x002fc800078010ff */
[----:B------:R-:W-:-:S05]  /*1a30*/  LEA.HI.X R5, R37, c[0x0][0x36c], R139, 0x2, P0 ;  /* 0x0000db0025057a11 */ /* 0x000fca00000f148b */
[----:B------:R1:W5:Y:S01]  /*1a40*/  LDG.E R12, [R4.64] ;  /* 0x00000008040c7981 */ /* 0x000362000c1e1900 */
[----:B------:R-:W-:Y:S05]  /*1a50*/  BRA `(.L_x_1375) ;  /* 0x0000005000007947 */ /* 0x000fea0003800000 */
.L_x_1374:
[----:B------:R-:W-:Y:S01]  /*1a60*/  MOV R12, c[0x0][0x1d0] ;  /* 0x00007400000c7a02 */ /* 0x000fe20000000f00 */
[----:B------:R-:W-:Y:S05]  /*1a70*/  @!P6 BRA `(.L_x_1375) ;  /* 0x000000300000e947 */ /* 0x000fea0003800000 */
[----:B------:R-:W2:Y:S04]  /*1a80*/  LDG.E R6, [R4.64] ;  /* 0x0000000804067981 */ /* 0x000ea8000c1e1900 */
[----:B-1----:R-:W2:Y:S02]  /*1a90*/  LDG.E R0, [R4.64+0x4] ;  /* 0x0000040804007981 */ /* 0x002ea4000c1e1900 */
[----:B--2---:R-:W-:Y:S02]  /*1aa0*/  IADD3 R12, -R6, R0, RZ ;  /* 0x00000000060c7210 */ /* 0x004fe40007ffe1ff */
.L_x_1375:
[----:B-1----:R-:W2:Y:S04]  /*1ab0*/  LDL R4, [R1+0x54] ;  /* 0x0000540001047983 */ /* 0x002ea80000100800 */
[----:B------:R-:W3:Y:S04]  /*1ac0*/  LDL.LU R0, [R1+0x44] ;  /* 0x0000440001007983 */ /* 0x000ee80000300800 */
[----:B------:R1:W4:Y:S01]  /*1ad0*/  @P5 LDG.E R5, [R2.64] ;  /* 0x0000000802055981 */ /* 0x000322000c1e1900 */
[----:B------:R-:W-:-:S04]  /*1ae0*/  ISETP.NE.U32.AND P0, PT, RZ, c[0x0][0x378], PT ;  /* 0x0000de00ff007a0c */ /* 0x000fc80003f05070 */
[----:B------:R-:W-:Y:S01]  /*1af0*/  ISETP.NE.AND.EX P1, PT, RZ, c[0x0][0x37c], PT, P0 ;  /* 0x0000df00ff007a0c */ /* 0x000fe20003f25300 */
[----:B--2---:R-:W-:Y:S02]  /*1b00*/  IMAD.MOV.U32 R7, RZ, RZ, R4 ;  /* 0x000000ffff077224 */ /* 0x004fe400078e0004 */
[----:B------:R1:W4:Y:S01]  /*1b10*/  @P5 LDG.E R4, [R2.64+0x4] ;  /* 0x0000040802045981 */ /* 0x000322000c1e1900 */
[----:B-----5:R-:W-:Y:S02]  /*1b20*/  IMAD.MOV.U32 R138, RZ, RZ, R12 ;  /* 0x000000ffff8a7224 */ /* 0x020fe400078e000c */
[----:B------:R-:W-:Y:S02]  /*1b30*/  IMAD.MOV.U32 R6, RZ, RZ, c[0x0][0x2c4] ;  /* 0x0000b100ff067624 */ /* 0x000fe400078e00ff */
[----:B------:R-:W-:-:S05]  /*1b40*/  IMAD.IADD R8, R12, 0x1, -R162 ;  /* 0x000000010c087824 */ /* 0x000fca00078e0aa2 */
[----:B-1----:R-:W-:-:S04]  /*1b50*/  @P1 LEA R2, P0, R37, c[0x0][0x378], 0x2 ;  /* 0x0000de0025021a11 */ /* 0x002fc800078010ff */
[----:B------:R-:W-:Y:S02]  /*1b60*/  @P1 LEA.HI.X R3, R37, c[0x0][0x37c], R139, 0x2, P0 ;  /* 0x0000df0025031a11 */ /* 0x000fe400000f148b */
[----:B------:R-:W-:-:S03]  /*1b70*/  ISETP.NE.AND P0, PT, R6, 0x1, PT ;  /* 0x000000010600780c */ /* 0x000fc60003f05270 */
[----:B------:R3:W5:Y:S02]  /*1b80*/  @P1 LDG.E R138, [R2.64] ;  /* 0x00000008028a1981 */ /* 0x000764000c1e1900 */
[----:B---3--:R-:W-:Y:S02]  /*1b90*/  IMAD.SHL.U32 R2, R0, 0x80, RZ ;  /* 0x0000008000027824 */ /* 0x008fe400078e00ff */
[----:B------:R-:W-:-:S03]  /*1ba0*/  IMAD.MOV.U32 R0, RZ, RZ, c[0x0][0x228] ;  /* 0x00008a00ff007624 */ /* 0x000fc600078e00ff */
[----:B------:R1:W-:Y:S02]  /*1bb0*/  STL [R1+0x3c], R2 ;  /* 0x00003c0201007387 */ /* 0x0003e40000100800 */
[----:B-1----:R-:W-:-:S05]  /*1bc0*/  IADD3 R2, R2, 0x7f, RZ ;  /* 0x0000007f02027810 */ /* 0x002fca0007ffe0ff */
[----:B------:R-:W-:-:S05]  /*1bd0*/  @P0 IMAD.HI.U32 R3, R2, c[0x0][0x2c8], RZ ;  /* 0x0000b20002030a27 */ /* 0x000fca00078e00ff */
[----:B------:R-:W-:Y:S01]  /*1be0*/  @P0 SHF.R.U32.HI R2, RZ, c[0x0][0x2cc], R3 ;  /* 0x0000b300ff020a19 */ /* 0x000fe20000011603 */
[----:B------:R-:W-:Y:S01]  /*1bf0*/  BSSY B0, `(.L_x_1376) ;  /* 0x0000037000007945 */ /* 0x000fe20003800000 */
[----:B----4-:R-:W-:-:S04]  /*1c00*/  @P5 IMAD.IADD R0, R4, 0x1, -R5 ;  /* 0x0000000104005824 */ /* 0x010fc800078e0a05 */
[----:B------:R-:W-:-:S05]  /*1c10*/  IMAD.IADD R6, R8, 0x1, R0 ;  /* 0x0000000108067824 */ /* 0x000fca00078e0200 */
[C---:B------:R-:W-:Y:S02]  /*1c20*/  IADD3 R173, R6.reuse, 0x50, -R7 ;  /* 0x0000005006ad7810 */ /* 0x040fe40007ffe807 */
[----:B------:R-:W-:Y:S02]  /*1c30*/  IADD3 R4, R6, 0x4f, RZ ;  /* 0x0000004f06047810 */ /* 0x000fe40007ffe0ff */
[----:B------:R-:W-:Y:S01]  /*1c40*/  LOP3.LUT R5, R9, 0xff000000, RZ, 0xc0, !PT ;  /* 0xff00000009057812 */ /* 0x000fe200078ec0ff */
[----:B------:R-:W-:Y:S01]  /*1c50*/  IMAD.IADD R3, R173, 0x1, R2 ;  /* 0x00000001ad037824 */ /* 0x000fe200078e0202 */
[----:B------:R1:W-:Y:S01]  /*1c60*/  STL [R1+0x44], R6 ;  /* 0x0000440601007387 */ /* 0x0003e20000100800 */
[----:B------:R-:W-:Y:S01]  /*1c70*/  IMAD.HI R2, R4, 0x66666667, RZ ;  /* 0x6666666704027827 */ /* 0x000fe200078e02ff */
[----:B------:R-:W-:-:S04]  /*1c80*/  SHF.R.U32.HI R7, RZ, 0x8, R5 ;  /* 0x00000008ff077819 */ /* 0x000fc80000011605 */
[----:B------:R-:W-:-:S04]  /*1c90*/  SHF.R.U32.HI R4, RZ, 0x1f, R2 ;  /* 0x0000001fff047819 */ /* 0x000fc80000011602 */
[----:B------:R-:W-:Y:S01]  /*1ca0*/  LEA.HI.SX32 R172, R2, R4, 0x1b ;  /* 0x0000000402ac7211 */ /* 0x000fe200078fdaff */
[----:B-1----:R-:W-:Y:S01]  /*1cb0*/  IMAD.HI R6, R3, 0x66666667, RZ ;  /* 0x6666666703067827 */ /* 0x002fe200078e02ff */
[----:B------:R-:W-:-:S04]  /*1cc0*/  LOP3.LUT R3, R9, 0xff0000, RZ, 0xc0, !PT ;  /* 0x00ff000009037812 */ /* 0x000fc800078ec0ff */
[----:B------:R-:W-:Y:S02]  /*1cd0*/  LEA.HI R3, R3, R7, RZ, 0x10 ;  /* 0x0000000703037211 */ /* 0x000fe400078f80ff */
[----:B------:R-:W-:Y:S02]  /*1ce0*/  SHF.R.U32.HI R5, RZ, 0x1f, R6 ;  /* 0x0000001fff057819 */ /* 0x000fe40000011606 */
[----:B------:R-:W-:Y:S02]  /*1cf0*/  SHF.R.U32.HI R9, RZ, 0x10, R3 ;  /* 0x00000010ff097819 */ /* 0x000fe40000011603 */
[----:B------:R-:W-:Y:S02]  /*1d00*/  LOP3.LUT R15, R3, 0xff, RZ, 0xc0, !PT ;  /* 0x000000ff030f7812 */ /* 0x000fe400078ec0ff */
[----:B------:R-:W-:Y:S01]  /*1d10*/  LEA.HI.SX32 R2, R6, R5, 0x1b ;  /* 0x0000000506027211 */ /* 0x000fe200078fdaff */
[----:B------:R1:W-:Y:S03]  /*1d20*/  STL [R1+0x48], R9 ;  /* 0x0000480901007387 */ /* 0x0003e60000100800 */
[----:B------:R-:W-:Y:S01]  /*1d30*/  IMNMX R6, R172, R2, PT ;  /* 0x00000002ac067217 */ /* 0x000fe20003800200 */
[----:B------:R1:W-:Y:S03]  /*1d40*/  STL [R1+0x60], R15 ;  /* 0x0000600f01007387 */ /* 0x0003e60000100800 */
[----:B------:R-:W-:-:S02]  /*1d50*/  ISETP.GE.AND P0, PT, R6, 0x1, PT ;  /* 0x000000010600780c */ /* 0x000fc40003f06270 */
[----:B------:R-:W-:Y:S01]  /*1d60*/  ISETP.NE.AND P1, PT, R9, RZ, PT ;  /* 0x000000ff0900720c */ /* 0x000fe20003f25270 */
[----:B------:R-:W-:-:S03]  /*1d70*/  IMAD.MOV.U32 R2, RZ, RZ, RZ ;  /* 0x000000ffff027224 */ /* 0x000fc600078e00ff */
[----:B------:R-:W-:-:S07]  /*1d80*/  SEL R135, R9, c[0x0][0x338], P1 ;  /* 0x0000ce0009877a07 */ /* 0x000fce0000800000 */
[----:B------:R-:W-:Y:S05]  /*1d90*/  @!P0 BRA `(.L_x_1377) ;  /* 0x000001c000008947 */ /* 0x000fea0003800000 */
[----:B------:R-:W-:Y:S02]  /*1da0*/  IABS R3, R135 ;  /* 0x0000008700037213 */ /* 0x000fe40000000000 */
[----:B------:R-:W-:Y:S02]  /*1db0*/  IADD3 R7, R135, -0x1, R6 ;  /* 0xffffffff87077810 */ /* 0x000fe40007ffe006 */
[----:B------:R-:W2:Y:S02]  /*1dc0*/  I2F.RP R2, R3 ;  /* 0x0000000300027306 */ /* 0x000ea40000209400 */
[----:B------:R-:W-:-:S06]  /*1dd0*/  IABS R11, R7 ;  /* 0x00000007000b7213 */ /* 0x000fcc0000000000 */
[----:B--2---:R-:W2:Y:S02]  /*1de0*/  MUFU.RCP R2, R2 ;  /* 0x0000000200027308 */ /* 0x004ea40000001000 */
[----:B--2---:R-:W-:-:S06]  /*1df0*/  IADD3 R2, R2, 0xffffffe, RZ ;  /* 0x0ffffffe02027810 */ /* 0x004fcc0007ffe0ff */
[----:B------:R-:W2:Y:S02]  /*1e00*/  F2I.FTZ.U32.TRUNC.NTZ R5, R2 ;  /* 0x0000000200057305 */ /* 0x000ea4000021f000 */
[----:B--2---:R-:W-:-:S04]  /*1e10*/  IMAD.MOV R2, RZ, RZ, -R5 ;  /* 0x000000ffff027224 */ /* 0x004fc800078e0a05 */
[----:B------:R-:W-:Y:S01]  /*1e20*/  IMAD.MOV.U32 R4, RZ, RZ, R2 ;  /* 0x000000ffff047224 */ /* 0x000fe200078e0002 */
[----:B------:R-:W-:-:S03]  /*1e30*/  IABS R2, R135 ;  /* 0x0000008700027213 */ /* 0x000fc60000000000 */
[----:B-1----:R-:W-:Y:S02]  /*1e40*/  IMAD R9, R4, R3, RZ ;  /* 0x0000000304097224 */ /* 0x002fe400078e02ff */
        /* <DEDUP_REMOVED lines=17> */
.L_x_1377:
[----:B------:R-:W-:Y:S05]  /*1f60*/  BSYNC B0 ;  /* 0x0000000000007941 */ /* 0x000fea0003800000 */
.L_x_1376:
[----:B------:R-:W-:Y:S01]  /*1f70*/  IMAD R3, R15, R2, RZ ;  /* 0x000000020f037224 */ /* 0x000fe200078e02ff */
[----:B------:R-:W2:Y:S01]  /*1f80*/  S2R R10, SR_TID.X ;  /* 0x00000000000a7919 */ /* 0x000ea20000002100 */
[----:B-1----:R-:W-:Y:S02]  /*1f90*/  IMAD.MOV.U32 R9, RZ, RZ, 0x40 ;  /* 0x00000040ff097424 */ /* 0x002fe400078e00ff */
        /* <DEDUP_REMOVED lines=12> */
[CC--:B------:R-:W-:Y:S02]  /*2060*/  LEA.HI R6, R7.reuse, R10.reuse, RZ, 0x3 ;  /* 0x0000000a07067211 */ /* 0x0c0fe400078f18ff */
[----:B------:R-:W-:Y:S02]  /*2070*/  SHF.R.S32.HI R82, RZ, 0x2, R5 ;  /* 0x00000002ff527819 */ /* 0x000fe40000011405 */
[----:B------:R-:W-:Y:S02]  /*2080*/  LEA.HI R7, R7, R10, RZ, 0x5 ;  /* 0x0000000a07077211 */ /* 0x000fe400078f28ff */
[----:B------:R-:W-:Y:S02]  /*2090*/  @P0 IADD3 R2, R2, 0x4f, RZ ;  /* 0x0000004f02020810 */ /* 0x000fe40007ffe0ff */
[----:B------:R-:W-:-:S02]  /*20a0*/  IADD3 R141, R82, 0x20, RZ ;  /* 0x00000020528d7810 */ /* 0x000fc40007ffe0ff */
[----:B------:R-:W-:Y:S01]  /*20b0*/  IADD3 R148, R82, 0x40, RZ ;  /* 0x0000004052947810 */ /* 0x000fe20007ffe0ff */
[----:B------:R-:W-:Y:S01]  /*20c0*/  @P0 IMAD.HI R2, R2, 0x66666667, RZ ;  /* 0x6666666702020827 */ /* 0x000fe200078e02ff */
[----:B------:R-:W-:Y:S02]  /*20d0*/  SHF.R.S32.HI R140, RZ, 0x3, R6 ;  /* 0x00000003ff8c7819 */ /* 0x000fe40000011406 */
[----:B------:R-:W-:Y:S02]  /*20e0*/  LOP3.LUT R6, R6, 0xfffffff8, RZ, 0xc0, !PT ;  /* 0xfffffff806067812 */ /* 0x000fe400078ec0ff */
[----:B------:R-:W-:Y:S02]  /*20f0*/  @P0 SHF.R.U32.HI R3, RZ, 0x1f, R2 ;  /* 0x0000001fff030819 */ /* 0x000fe40000011602 */
[----:B------:R-:W-:Y:S01]  /*2100*/  SHF.R.S32.HI R8, RZ, 0x1f, R148 ;  /* 0x0000001fff087819 */ /* 0x000fe20000011494 */
[----:B------:R-:W-:Y:S01]  /*2110*/  IMAD.IADD R166, R10, 0x1, -R6 ;  /* 0x000000010aa67824 */ /* 0x000fe200078e0a06 */
[----:B------:R-:W-:Y:S01]  /*2120*/  @P0 LEA.HI.SX32 R4, R2, R3, 0x1b ;  /* 0x0000000302040211 */ /* 0x000fe200078fdaff */
[----:B------:R-:W-:Y:S01]  /*2130*/  IMAD.SHL.U32 R6, R141, 0x40, RZ ;  /* 0x000000408d067824 */ /* 0x000fe200078e00ff */
[----:B------:R-:W-:Y:S01]  /*2140*/  SHF.R.S32.HI R2, RZ, 0x1f, R5 ;  /* 0x0000001fff027819 */ /* 0x000fe20000011405 */
[----:B------:R-:W-:Y:S01]  /*2150*/  IMAD.SHL.U32 R136, R166, 0x8, RZ ;  /* 0x00000008a6887824 */ /* 0x000fe200078e00ff */
[----:B------:R-:W-:-:S02]  /*2160*/  LOP3.LUT R3, R5, 0xfffffffc, RZ, 0xc0, !PT ;  /* 0xfffffffc05037812 */ /* 0x000fc400078ec0ff */
[----:B------:R-:W-:Y:S02]  /*2170*/  LEA.HI R2, R2, R82, RZ, 0x3 ;  /* 0x0000005202027211 */ /* 0x000fe400078f18ff */
[----:B------:R-:W-:Y:S01]  /*2180*/  SHF.R.S32.HI R5, RZ, 0x5, R7 ;  /* 0x00000005ff057819 */ /* 0x000fe20000011407 */
[----:B------:R-:W-:Y:S01]  /*2190*/  IMAD.IADD R165, R10, 0x1, -R3 ;  /* 0x000000010aa57824 */ /* 0x000fe200078e0a03 */
[----:B------:R-:W-:Y:S02]  /*21a0*/  LOP3.LUT R2, R2, 0xfffffff8, RZ, 0xc0, !PT ;  /* 0xfffffff802027812 */ /* 0x000fe400078ec0ff */
[----:B------:R-:W-:Y:S01]  /*21b0*/  SHF.R.S32.HI R3, RZ, 0x1f, R141 ;  /* 0x0000001fff037819 */ /* 0x000fe2000001148d */
[----:B------:R-:W-:Y:S01]  /*21c0*/  IMAD.SHL.U32 R28, R165, 0x8, RZ ;  /* 0x00000008a51c7824 */ /* 0x000fe200078e00ff */
[----:B------:R-:W-:Y:S01]  /*21d0*/  ISETP.GT.AND P1, PT, R4, R130, PT ;  /* 0x000000820400720c */ /* 0x000fe20003f24270 */
[----:B------:R-:W-:Y:S01]  /*21e0*/  IMAD.IADD R2, R82, 0x1, -R2 ;  /* 0x0000000152027824 */ /* 0x000fe200078e0a02 */
[----:B------:R-:W-:Y:S01]  /*21f0*/  LEA.HI R7, R3, R141, RZ, 0x3 ;  /* 0x0000008d03077211 */ /* 0x000fe200078f18ff */
[----:B------:R-:W-:Y:S01]  /*2200*/  IMAD.SHL.U32 R159, R5, 0x200, RZ ;  /* 0x00000200059f7824 */ /* 0x000fe200078e00ff */
[----:B------:R-:W-:Y:S01]  /*2210*/  LEA.HI R3, R8, R148, RZ, 0x3 ;  /* 0x0000009408037211 */ /* 0x000fe200078f18ff */
[----:B------:R-:W-:Y:S01]  /*2220*/  IMAD.SHL.U32 R5, R148, 0x40, RZ ;  /* 0x0000004094057824 */ /* 0x000fe200078e00ff */
[C---:B------:R-:W-:Y:S01]  /*2230*/  LOP3.LUT P0, RZ, R2.reuse, 0x4, RZ, 0xc0, !PT ;  /* 0x0000000402ff7812 */ /* 0x040fe2000780c0ff */
[----:B------:R-:W-:Y:S01]  /*2240*/  IMAD.SHL.U32 R2, R2, 0x40, RZ ;  /* 0x0000004002027824 */ /* 0x000fe200078e00ff */
[----:B------:R-:W-:Y:S01]  /*2250*/  LOP3.LUT R152, R6, 0x1c0, RZ, 0xc0, !PT ;  /* 0x000001c006987812 */ /* 0x000fe200078ec0ff */
[----:B------:R-:W-:Y:S01]  /*2260*/  IMAD.SHL.U32 R24, R165, 0x4, RZ ;  /* 0x00000004a5187824 */ /* 0x000fe200078e00ff */
[----:B------:R-:W-:Y:S01]  /*2270*/  LOP3.LUT R153, R5, 0x1c0, RZ, 0xc0, !PT ;  /* 0x000001c005997812 */ /* 0x000fe200078ec0ff */
[----:B------:R-:W-:Y:S01]  /*2280*/  IMAD.SHL.U32 R5, R3, 0x40, RZ ;  /* 0x0000004003057824 */ /* 0x000fe200078e00ff */
[----:B------:R-:W-:Y:S01]  /*2290*/  LOP3.LUT R149, R2, 0x1c0, RZ, 0xc0, !PT ;  /* 0x000001c002957812 */ /* 0x000fe200078ec0ff */
[----:B------:R-:W-:Y:S01]  /*22a0*/  IMAD.SHL.U32 R6, R7, 0x40, RZ ;  /* 0x0000004007067824 */ /* 0x000fe200078e00ff */
[----:B------:R-:W-:-:S02]  /*22b0*/  SEL R3, R9, 0xffffffc0, !P0 ;  /* 0xffffffc009037807 */ /* 0x000fc40004000000 */
[----:B------:R-:W-:Y:S02]  /*22c0*/  SHF.R.U32.HI R158, RZ, 0x3, R149 ;  /* 0x00000003ff9e7819 */ /* 0x000fe40000011695 */
[----:B------:R-:W-:Y:S02]  /*22d0*/  LOP3.LUT R2, R149, 0x18, R28, 0xf8, !PT ;  /* 0x0000001895027812 */ /* 0x000fe400078ef81c */
[----:B------:R-:W-:Y:S02]  /*22e0*/  SHF.R.S32.HI R189, RZ, 0x1f, R140 ;  /* 0x0000001fffbd7819 */ /* 0x000fe4000001148c */
[----:B------:R-:W-:Y:S02]  /*22f0*/  LOP3.LUT R2, R159, R2, R158, 0xf6, !PT ;  /* 0x000000029f027212 */ /* 0x000fe400078ef69e */
[----:B------:R-:W-:Y:S02]  /*2300*/  SHF.R.S32.HI R29, RZ, 0x1f, R28 ;  /* 0x0000001fff1d7819 */ /* 0x000fe4000001141c */
[----:B------:R-:W-:-:S02]  /*2310*/  LEA R80, R2, 0x100, 0x1 ;  /* 0x0000010002507811 */ /* 0x000fc400078e08ff */
[----:B------:R-:W-:Y:S02]  /*2320*/  SHF.R.S32.HI R25, RZ, 0x1f, R24 ;  /* 0x0000001fff197819 */ /* 0x000fe40000011418 */
[----:B------:R-:W-:Y:S01]  /*2330*/  IADD3 R26, R24, 0x10, RZ ;  /* 0x00000010181a7810 */ /* 0x000fe20007ffe0ff */
[----:B------:R-:W-:Y:S01]  /*2340*/  IMAD.IADD R81, R3, 0x1, R80 ;  /* 0x0000000103517824 */ /* 0x000fe200078e0250 */
[----:B------:R-:W-:Y:S02]  /*2350*/  SHF.R.S32.HI R137, RZ, 0x1f, R136 ;  /* 0x0000001fff897819 */ /* 0x000fe40000011488 */
[----:B------:R-:W-:Y:S02]  /*2360*/  SHF.R.U32.HI R190, RZ, 0x3, R152 ;  /* 0x00000003ffbe7819 */ /* 0x000fe40000011698 */
[----:B------:R-:W-:Y:S02]  /*2370*/  SHF.R.U32.HI R191, RZ, 0x3, R153 ;  /* 0x00000003ffbf7819 */ /* 0x000fe40000011699 */
[----:B------:R-:W-:-:S02]  /*2380*/  LOP3.LUT R163, R6, 0xfffffe00, RZ, 0xc0, !PT ;  /* 0xfffffe0006a37812 */ /* 0x000fc400078ec0ff */
        /* <DEDUP_REMOVED lines=8> */
[----:B------:R-:W-:Y:S01]  /*2410*/  SEL R31, R139, RZ, !P5 ;  /* 0x000000ff8b1f7207 */ /* 0x000fe20006800000 */
[----:B------:R-:W-:Y:S01]  /*2420*/  IMAD.MOV.U32 R35, RZ, RZ, c[0x0][0x238] ;  /* 0x00008e00ff237624 */ /* 0x000fe200078e00ff */
[----:B------:R-:W-:Y:S01]  /*2430*/  LEA.HI.X.SX32 R133, R13, R189, 0x1, P0 ;  /* 0x000000bd0d857211 */ /* 0x000fe200000f0eff */
[----:B------:R-:W-:Y:S01]  /*2440*/  IMAD R174, R144, c[0x0][0x23c], RZ ;  /* 0x00008f0090ae7a24 */ /* 0x000fe200078e02ff */
[----:B------:R-:W-:Y:S01]  /*2450*/  IADD3 R33, R4, -0x1, RZ ;  /* 0xffffffff04217810 */ /* 0x000fe20007ffe0ff */
[----:B------:R-:W-:Y:S01]  /*2460*/  IMAD R4, R31, c[0x0][0x248], RZ ;  /* 0x000092001f047a24 */ /* 0x000fe200078e02ff */
[----:B------:R-:W-:Y:S01]  /*2470*/  IADD3 R113, -R140, R0, RZ ;  /* 0x000000008c717210 */ /* 0x000fe20007ffe1ff */
[----:B------:R-:W-:Y:S01]  /*2480*/  IMAD R5, R133, c[0x0][0x238], RZ ;  /* 0x00008e0085057a24 */ /* 0x000fe200078e02ff */
[----:B------:R-:W-:Y:S01]  /*2490*/  SEL R30, R37, RZ, !P5 ;  /* 0x000000ff251e7207 */ /* 0x000fe20006800000 */
[----:B------:R-:W-:Y:S01]  /*24a0*/  IMAD.WIDE.U32 R150, R144, c[0x0][0x238], RZ ;  /* 0x00008e0090967a25 */ /* 0x000fe200078e00ff */
[----:B------:R-:W-:-:S02]  /*24b0*/  ISETP.GE.AND P6, PT, R136, c[0x0][0x1d4], PT ;  /* 0x0000750088007a0c */ /* 0x000fc40003fc6270 */
[----:B------:R-:W-:Y:S01]  /*24c0*/  SHF.L.U64.HI R175, R35, R175, c[0x0][0x23c] ;  /* 0x00008f0023af7619 */ /* 0x000fe200000102af */
[----:B------:R-:W-:Y:S01]  /*24d0*/  IMAD R5, R124, c[0x0][0x23c], R5 ;  /* 0x00008f007c057a24 */ /* 0x000fe200078e0205 */
[----:B------:R-:W-:Y:S01]  /*24e0*/  SHF.R.S32.HI R34, RZ, 0x1f, R82 ;  /* 0x0000001fff227819 */ /* 0x000fe20000011452 */
[----:B------:R-:W-:Y:S01]  /*24f0*/  IMAD R8, R33, -0x50, R113 ;  /* 0xffffffb021087824 */ /* 0x000fe200078e0271 */
[----:B------:R-:W-:Y:S01]  /*2500*/  IADD3 R27, R12, R161, RZ ;  /* 0x000000a10c1b7210 */ /* 0x000fe20007ffe0ff */
[----:B------:R-:W-:Y:S01]  /*2510*/  IMAD R4, R30, c[0x0][0x24c], R4 ;  /* 0x000093001e047a24 */ /* 0x000fe200078e0204 */
[----:B------:R-:W-:Y:S01]  /*2520*/  ISETP.NE.AND P5, PT, R14, RZ, PT ;  /* 0x000000ff0e00720c */ /* 0x000fe20003fa5270 */
[----:B------:R-:W-:Y:S01]  /*2530*/  IMAD.IADD R174, R151, 0x1, R174 ;  /* 0x0000000197ae7824 */ /* 0x000fe200078e02ae */
[C---:B------:R-:W-:Y:S01]  /*2540*/  ISETP.GE.AND P0, PT, R8.reuse, 0x1, PT ;  /* 0x000000010800780c */ /* 0x040fe20003f06270 */
[----:B------:R-:W-:Y:S01]  /*2550*/  IMAD.SHL.U32 R180, R35, 0x10, RZ ;  /* 0x0000001023b47824 */ /* 0x000fe200078e00ff */
[----:B------:R-:W-:Y:S01]  /*2560*/  ISETP.GE.AND P3, PT, R8, 0x11, PT ;  /* 0x000000110800780c */ /* 0x000fe20003f66270 */
[----:B-1----:R-:W-:Y:S01]  /*2570*/  IMAD.WIDE.U32 R2, R124, c[0x0][0x238], R136 ;  /* 0x00008e007c027a25 */ /* 0x002fe200078e0088 */
[----:B------:R-:W-:-:S02]  /*2580*/  SHF.R.S32.HI R32, RZ, 0x1f, R27 ;  /* 0x0000001fff207819 */ /* 0x000fc4000001141b */
[----:B------:R-:W-:Y:S01]  /*2590*/  IADD3 R102, R28, 0x20, RZ ;  /* 0x000000201c667810 */ /* 0x000fe20007ffe0ff */
[----:B------:R-:W-:Y:S01]  /*25a0*/  IMAD.IADD R3, R3, 0x1, R5 ;  /* 0x0000000103037824 */ /* 0x000fe200078e0205 */
[----:B------:R-:W-:Y:S01]  /*25b0*/  MOV R192, c[0x0][0x27c] ;  /* 0x00009f0000c07a02 */ /* 0x000fe20000000f00 */
[----:B------:R-:W-:Y:S01]  /*25c0*/  IMAD R13, R34, c[0x0][0x290], RZ ;  /* 0x0000a400220d7a24 */ /* 0x000fe200078e02ff */
[----:B------:R-:W-:Y:S01]  /*25d0*/  MOV R171, 0x5 ;  /* 0x0000000500ab7802 */ /* 0x000fe20000000f00 */
[----:B------:R-:W-:Y:S01]  /*25e0*/  IMAD.WIDE.U32 R2, R36, c[0x0][0x240], R2 ;  /* 0x0000900024027a25 */ /* 0x000fe200078e0002 */
[----:B------:R-:W-:-:S03]  /*25f0*/  P2R R134, PR, RZ, 0x40 ;  /* 0x00000040ff867803 */ /* 0x000fc60000000000 */
[----:B------:R-:W-:Y:S02]  /*2600*/  IMAD R3, R36, c[0x0][0x244], R3 ;  /* 0x0000910024037a24 */ /* 0x000fe400078e0203 */
[----:B------:R-:W-:Y:S02]  /*2610*/  IMAD R22, R82, c[0x0][0x294], R13 ;  /* 0x0000a50052167a24 */ /* 0x000fe400078e020d */
[----:B------:R-:W-:Y:S01]  /*2620*/  IMAD.WIDE.U32 R118, R30, c[0x0][0x248], R2 ;  /* 0x000092001e767a25 */ /* 0x000fe200078e0002 */
[----:B------:R-:W-:-:S03]  /*2630*/  SHF.R.S32.HI R3, RZ, 0x1f, R33 ;  /* 0x0000001fff037819 */ /* 0x000fc60000011421 */
[----:B------:R-:W-:Y:S01]  /*2640*/  IMAD R2, R174, R33, RZ ;  /* 0x00000021ae027224 */ /* 0x000fe200078e02ff */
[----:B------:R-:W-:Y:S01]  /*2650*/  IADD3 R117, R119, R4, RZ ;  /* 0x0000000477757210 */ /* 0x000fe20007ffe0ff */
[----:B------:R-:W-:Y:S01]  /*2660*/  IMAD.WIDE.U32 R10, R27, c[0x0][0x1e0], RZ ;  /* 0x000078001b0a7a25 */ /* 0x000fe200078e00ff */
[----:B------:R-:W-:-:S03]  /*2670*/  MOV R116, R118 ;  /* 0x0000007600747202 */ /* 0x000fc60000000f00 */
[-C--:B------:R-:W-:Y:S02]  /*2680*/  IMAD R4, R3, R150.reuse, R2 ;  /* 0x0000009603047224 */ /* 0x080fe400078e0202 */
[----:B------:R-:W-:-:S04]  /*2690*/  IMAD.WIDE.U32 R2, R33, R150, R116 ;  /* 0x0000009621027225 */ /* 0x000fc800078e0074 */
[----:B------:R-:W-:Y:S01]  /*26a0*/  IMAD.WIDE.U32 R186, R82, c[0x0][0x1e0], RZ ;  /* 0x0000780052ba7a25 */ /* 0x000fe200078e00ff */
[----:B------:R-:W-:Y:S02]  /*26b0*/  IADD3 R3, R3, R4, RZ ;  /* 0x0000000403037210 */ /* 0x000fe40007ffe0ff */
[----:B------:R-:W-:Y:S01]  /*26c0*/  @P0 LEA R6, P2, R2, c[0x0][0x220], 0x1 ;  /* 0x0000880002060a11 */ /* 0x000fe200078408ff */
[----:B------:R-:W-:Y:S01]  /*26d0*/  IMAD.MOV.U32 R154, RZ, RZ, c[0x0][0x280] ;  /* 0x0000a000ff9a7624 */ /* 0x000fe200078e00ff */
[----:B------:R-:W-:Y:S01]  /*26e0*/  @P3 IADD3 R5, P1, R180, R2, RZ ;  /* 0x00000002b4053210 */ /* 0x000fe20007f3e0ff */
[----:B------:R-:W-:Y:S01]  /*26f0*/  IMAD.MOV.U32 R155, RZ, RZ, c[0x0][0x290] ;  /* 0x0000a400ff9b7624 */ /* 0x000fe200078e00ff */
[----:B------:R-:W-:Y:S01]  /*2700*/  @P0 LEA.HI.X R7, R2, c[0x0][0x224], R3, 0x1, P2 ;  /* 0x0000890002070a11 */ /* 0x000fe200010f0c03 */
[----:B------:R-:W-:Y:S01]  /*2710*/  IMAD.SHL.U32 R178, R154, 0x20, RZ ;  /* 0x000000209ab27824 */ /* 0x000fe200078e00ff */
[C---:B------:R-:W-:Y:S01]  /*2720*/  ISETP.GE.AND P2, PT, R8.reuse, 0x21, PT ;  /* 0x000000210800780c */ /* 0x040fe20003f46270 */
[----:B------:R-:W-:Y:S01]  /*2730*/  @P3 IMAD.X R9, R3, 0x1, R175, P1 ;  /* 0x0000000103093824 */ /* 0x000fe200008e06af */
[----:B------:R-:W-:Y:S01]  /*2740*/  @P3 LEA R4, P1, R5, c[0x0][0x220], 0x1 ;  /* 0x0000880005043a11 */ /* 0x000fe200078208ff */
[----:B------:R-:W-:Y:S01]  /*2750*/  @!PT LDS RZ, [RZ] ;  /* 0x00000000fffff984 */ /* 0x000fe20000000800 */
[----:B------:R-:W-:Y:S01]  /*2760*/  @!PT LDS RZ, [RZ] ;  /* 0x00000000fffff984 */ /* 0x000fe20000000800 */
[----:B------:R-:W-:Y:S01]  /*2770*/  @!PT LDS RZ, [RZ] ;  /* 0x00000000fffff984 */ /* 0x000fe20000000800 */
[----:B------:R1:W-:Y:S01]  /*2780*/  @P0 LDGSTS.E.BYPASS.LTC128B.128 [R224+0x2900], [R6.64], !P6 ;  /* 0x0290000006e00fae */ /* 0x0003e2000f101d48 */
[----:B------:R-:W-:-:S02]  /*2790*/  ISETP.GE.AND P0, PT, R8, 0x31, PT ;  /* 0x000000310800780c */ /* 0x000fc40003f06270 */
[----:B------:R-:W-:Y:S02]  /*27a0*/  @P3 LEA.HI.X R5, R5, c[0x0][0x224], R9, 0x1, P1 ;  /* 0x0000890005053a11 */ /* 0x000fe400008f0c09 */
[----:B------:R-:W-:Y:S01]  /*27b0*/  ISETP.GE.AND P1, PT, R8, 0x41, PT ;  /* 0x000000410800780c */ /* 0x000fe20003f26270 */
[----:B------:R-:W-:Y:S01]  /*27c0*/  IMAD.WIDE.U32 R8, R82, c[0x0][0x290], R24 ;  /* 0x0000a40052087a25 */ /* 0x000fe200078e0018 */
[-C--:B------:R-:W-:Y:S01]  /*27d0*/  SHF.L.U64.HI R156, R154, R171.reuse, c[0x0][0x284] ;  /* 0x0000a1009a9c7619 */ /* 0x080fe200000102ab */
[----:B------:R3:W-:Y:S01]  /*27e0*/  @P3 LDGSTS.E.BYPASS.LTC128B.128 [R224+0x3100], [R4.64], !P6 ;  /* 0x0310000004e03fae */ /* 0x0007e2000f101d48 */
[----:B------:R-:W-:Y:S02]  /*27f0*/  SHF.L.U64.HI R157, R155, R171, c[0x0][0x294] ;  /* 0x0000a5009b9d7619 */ /* 0x000fe400000102ab */
[----:B------:R-:W-:Y:S02]  /*2800*/  @P2 LEA R12, P3, R35, R2, 0x5 ;  /* 0x00000002230c2211 */ /* 0x000fe400078628ff */
[----:B------:R-:W-:-:S02]  /*2810*/  SHF.L.U32 R179, R155, 0x5, RZ ;  /* 0x000000059bb37819 */ /* 0x000fc400000006ff */
[----:B------:R-:W-:-:S05]  /*2820*/  @P0 MOV R15, c[0x0][0x23c] ;  /* 0x00008f00000f0a02 */ /* 0x000fca0000000f00 */
[----:B------:R-:W-:Y:S01]  /*2830*/  @P0 IMAD R16, R15, 0x30, RZ ;  /* 0x000000300f100824 */ /* 0x000fe200078e02ff */
[----:B------:R-:W-:Y:S01]  /*2840*/  IADD3 R15, R9, R22, RZ ;  /* 0x00000016090f7210 */ /* 0x000fe20007ffe0ff */
[----:B-1----:R-:W-:-:S04]  /*2850*/  IMAD.WIDE.U32 R6, R82, c[0x0][0x280], R24 ;  /* 0x0000a00052067a25 */ /* 0x002fc800078e0018 */
[----:B---3--:R-:W-:Y:S02]  /*2860*/  IMAD R4, R34, c[0x0][0x280], RZ ;  /* 0x0000a00022047a24 */ /* 0x008fe400078e02ff */
[----:B------:R-:W-:Y:S02]  /*2870*/  @P2 IMAD.MOV.U32 R5, RZ, RZ, c[0x0][0x23c] ;  /* 0x00008f00ff052624 */ /* 0x000fe400078e00ff */
[----:B------:R-:W-:Y:S02]  /*2880*/  IMAD R21, R82, c[0x0][0x284], R4 ;  /* 0x0000a10052157a24 */ /* 0x000fe400078e0204 */
[----:B------:R-:W-:Y:S01]  /*2890*/  IMAD R4, R32, c[0x0][0x1e0], RZ ;  /* 0x0000780020047a24 */ /* 0x000fe200078e02ff */
[----:B------:R-:W-:Y:S02]  /*28a0*/  @P2 LEA.HI.X R13, R35, R3, R5, 0x5, P3 ;  /* 0x00000003230d2211 */ /* 0x000fe400018f2c05 */
[----:B------:R-:W-:Y:S01]  /*28b0*/  @P2 LEA R18, P3, R12, c[0x0][0x220], 0x1 ;  /* 0x000088000c122a11 */ /* 0x000fe200078608ff */
[----:B------:R-:W-:-:S02]  /*28c0*/  IMAD R14, R27, c[0x0][0x1e4], R4 ;  /* 0x000079001b0e7a24 */ /* 0x000fc400078e0204 */
[----:B------:R-:W-:Y:S01]  /*28d0*/  @P0 IMAD.WIDE.U32 R4, R35, 0x30, R2 ;  /* 0x0000003023040825 */ /* 0x000fe200078e0002 */
[----:B------:R-:W-:-:S03]  /*28e0*/  @P2 LEA.HI.X R19, R12, c[0x0][0x224], R13, 0x1, P3 ;  /* 0x000089000c132a11 */ /* 0x000fc600018f0c0d */
[----:B------:R-:W-:Y:S01]  /*28f0*/  IMAD.IADD R13, R7, 0x1, R21 ;  /* 0x00000001070d7824 */ /* 0x000fe200078e0215 */
[----:B------:R-:W-:Y:S01]  /*2900*/  @P0 IADD3 R5, R5, R16, RZ ;  /* 0x0000001005050210 */ /* 0x000fe20007ffe0ff */
[----:B------:R-:W-:Y:S01]  /*2910*/  IMAD.MOV.U32 R12, RZ, RZ, R6 ;  /* 0x000000ffff0c7224 */ /* 0x000fe200078e0006 */
[C---:B------:R-:W-:Y:S01]  /*2920*/  @P0 LEA R16, P3, R4.reuse, c[0x0][0x220], 0x1 ;  /* 0x0000880004100a11 */ /* 0x040fe200078608ff */
[----:B------:R1:W-:Y:S01]  /*2930*/  @P2 LDGSTS.E.BYPASS.LTC128B.128 [R224+0x3900], [R18.64], !P6 ;  /* 0x0390000012e02fae */ /* 0x0003e2000f101d48 */
[----:B------:R-:W-:Y:S01]  /*2940*/  IMAD.IADD R7, R11, 0x1, R14 ;  /* 0x000000010b077824 */ /* 0x000fe200078e020e */
[----:B------:R-:W-:Y:S01]  /*2950*/  MOV R14, R8 ;  /* 0x00000008000e7202 */ /* 0x000fe20000000f00 */
[----:B------:R-:W-:Y:S01]  /*2960*/  IMAD.MOV.U32 R6, RZ, RZ, R10 ;  /* 0x000000ffff067224 */ /* 0x000fe200078e000a */
[----:B------:R-:W-:Y:S01]  /*2970*/  @P0 LEA.HI.X R17, R4, c[0x0][0x224], R5, 0x1, P3 ;  /* 0x0000890004110a11 */ /* 0x000fe200018f0c05 */
[----:B------:R-:W-:Y:S01]  /*2980*/  IMAD.WIDE.U32 R4, R82, c[0x0][0x280], R28 ;  /* 0x0000a00052047a25 */ /* 0x000fe200078e001c */
[----:B------:R-:W-:-:S02]  /*2990*/  @P1 LEA R20, P3, R35, R2, 0x6 ;  /* 0x0000000223141211 */ /* 0x000fc400078630ff */
[----:B------:R-:W-:Y:S01]  /*29a0*/  @P1 MOV R2, c[0x0][0x23c] ;  /* 0x00008f0000021a02 */ /* 0x000fe20000000f00 */
[----:B------:R3:W-:Y:S01]  /*29b0*/  @P0 LDGSTS.E.BYPASS.LTC128B.128 [R224+0x4100], [R16.64], !P6 ;  /* 0x0410000010e00fae */ /* 0x0007e2000f101d48 */
[----:B------:R-:W-:Y:S01]  /*29c0*/  IMAD.WIDE.U32 R10, R82, c[0x0][0x290], R28 ;  /* 0x0000a400520a7a25 */ /* 0x000fe200078e001c */
[----:B------:R-:W-:Y:S02]  /*29d0*/  ISETP.GE.AND P0, PT, R102, c[0x0][0x1d4], PT ;  /* 0x0000750066007a0c */ /* 0x000fe40003f06270 */
[----:B------:R-:W-:Y:S01]  /*29e0*/  @P1 LEA.HI.X R3, R35, R3, R2, 0x6, P3 ;  /* 0x0000000323031211 */ /* 0x000fe200018f3402 */
[----:B------:R-:W-:Y:S01]  /*29f0*/  IMAD.WIDE.U32 R8, R36, c[0x0][0x1e8], R6 ;  /* 0x00007a0024087a25 */ /* 0x000fe200078e0006 */
[C---:B------:R-:W-:Y:S02]  /*2a00*/  @P1 LEA R2, P3, R20.reuse, c[0x0][0x220], 0x1 ;  /* 0x0000880014021a11 */ /* 0x040fe400078608ff */
[----:B------:R-:W-:Y:S01]  /*2a10*/  P2R R91, PR, RZ, 0x1 ;  /* 0x00000001ff5b7803 */ /* 0x000fe20000000000 */
[----:B------:R-:W-:Y:S01]  /*2a20*/  IMAD.IADD R7, R21, 0x1, R5 ;  /* 0x0000000115077824 */ /* 0x000fe200078e0205 */
[----:B------:R-:W-:Y:S01]  /*2a30*/  @P1 LEA.HI.X R3, R20, c[0x0][0x224], R3, 0x1, P3 ;  /* 0x0000890014031a11 */ /* 0x000fe200018f0c03 */
[----:B------:R-:W-:Y:S01]  /*2a40*/  IMAD R9, R36, c[0x0][0x1ec], R9 ;  /* 0x00007b0024097a24 */ /* 0x000fe200078e0209 */
[----:B------:R-:W-:Y:S01]  /*2a50*/  IADD3 R5, R22, R11, RZ ;  /* 0x0000000b16057210 */ /* 0x000fe20007ffe0ff */
[----:B------:R-:W-:Y:S01]  /*2a60*/  IMAD.MOV.U32 R6, RZ, RZ, R4 ;  /* 0x000000ffff067224 */ /* 0x000fe200078e0004 */
[----:B------:R-:W-:Y:S01]  /*2a70*/  MOV R4, R10 ;  /* 0x0000000a00047202 */ /* 0x000fe20000000f00 */
[----:B------:R4:W-:Y:S01]  /*2a80*/  @P1 LDGSTS.E.BYPASS.LTC128B.128 [R224+0x4900], [R2.64], !P6 ;  /* 0x0490000002e01fae */ /* 0x0009e2000f101d48 */
[----:B-----5:R-:W-:Y:S01]  /*2a90*/  IMAD.WIDE.U32 R98, R138, c[0x0][0x290], R14 ;  /* 0x0000a4008a627a25 */ /* 0x020fe200078e000e */
[----:B------:R-:W-:-:S02]  /*2aa0*/  ISETP.GE.AND P6, PT, R28, c[0x0][0x1d4], PT ;  /* 0x000075001c007a0c */ /* 0x000fc40003fc6270 */
[----:B------:R-:W0:Y:S01]  /*2ab0*/  LDGDEPBAR ;  /* 0x00000000000079af */ /* 0x000e220000000000 */
[C---:B------:R-:W-:Y:S01]  /*2ac0*/  IMAD.WIDE.U32 R100, R138.reuse, c[0x0][0x280], R12 ;  /* 0x0000a0008a647a25 */ /* 0x040fe200078e000c */
[----:B------:R-:W-:Y:S03]  /*2ad0*/  WARPSYNC 0xffffffff ;  /* 0xffffffff00007948 */ /* 0x000fe60003800000 */
[----:B------:R-:W-:-:S04]  /*2ae0*/  IMAD.WIDE.U32 R96, R138, c[0x0][0x280], R6 ;  /* 0x0000a0008a607a25 */ /* 0x000fc800078e0006 */
[----:B------:R-:W-:-:S04]  /*2af0*/  IMAD.WIDE.U32 R94, R138, c[0x0][0x290], R4 ;  /* 0x0000a4008a5e7a25 */ /* 0x000fc800078e0004 */
[----:B------:R-:W-:Y:S01]  /*2b00*/  IMAD.SHL.U32 R10, R192, 0x2, RZ ;  /* 0x00000002c00a7824 */ /* 0x000fe200078e00ff */
[----:B----4-:R-:W-:Y:S01]  /*2b10*/  SHF.R.S32.HI R2, RZ, 0x1f, R138 ;  /* 0x0000001fff027819 */ /* 0x010fe2000001148a */
[----:B------:R-:W-:-:S04]  /*2b20*/  IMAD R3, R34, c[0x0][0x1e0], RZ ;  /* 0x0000780022037a24 */ /* 0x000fc800078e02ff */
[C---:B------:R-:W-:Y:S02]  /*2b30*/  IMAD R11, R2.reuse, c[0x0][0x280], RZ ;  /* 0x0000a000020b7a24 */ /* 0x040fe400078e02ff */
[----:B-1----:R-:W-:Y:S02]  /*2b40*/  IMAD R18, R2, c[0x0][0x290], RZ ;  /* 0x0000a40002127a24 */ /* 0x002fe400078e02ff */
[----:B---3--:R-:W-:Y:S02]  /*2b50*/  IMAD R17, R82, c[0x0][0x1e4], R3 ;  /* 0x0000790052117a24 */ /* 0x008fe400078e0203 */
[----:B------:R-:W-:-:S03]  /*2b60*/  IMAD R3, R138, c[0x0][0x284], R11 ;  /* 0x0000a1008a037a24 */ /* 0x000fc600078e020b */
[----:B------:R-:W-:Y:S01]  /*2b70*/  IADD3 R122, R187, R17, RZ ;  /* 0x00000011bb7a7210 */ /* 0x000fe20007ffe0ff */
[----:B------:R-:W-:Y:S02]  /*2b80*/  IMAD.IADD R112, R101, 0x1, R3 ;  /* 0x0000000165707824 */ /* 0x000fe400078e0203 */
[----:B------:R-:W-:Y:S01]  /*2b90*/  IMAD.IADD R109, R3, 0x1, R97 ;  /* 0x00000001036d7824 */ /* 0x000fe200078e0261 */
        /* <DEDUP_REMOVED lines=21> */
[----:B------:R-:W-:Y:S01]  /*2cf0*/  IMAD.MOV.U32 R4, RZ, RZ, R2 ;  /* 0x000000ffff047224 */ /* 0x000fe200078e0002 */
[----:B------:R-:W-:Y:S01]  /*2d00*/  ISETP.GE.AND P2, PT, R192, 0x1, PT ;  /* 0x00000001c000780c */ /* 0x000fe20003f46270 */
        /* <DEDUP_REMOVED lines=10> */
[----:B------:R-:W-:Y:S01]  /*2db0*/  P2R R129, PR, RZ, 0x1 ;  /* 0x00000001ff817803 */ /* 0x000fe20000000000 */
        /* <DEDUP_REMOVED lines=11> */
[----:B------:R-:W-:-:S02]  /*2e70*/  IADD3 R90, R87, R9, RZ ;  /* 0x00000009575a7210 */ /* 0x000fc40007ffe0ff */
[----:B------:R-:W-:Y:S01]  /*2e80*/  SHF.R.S32.HI R106, RZ, 0x1f, R104 ;  /* 0x0000001fff6a7819 */ /* 0x000fe20000011468 */
[----:B------:R-:W-:Y:S02]  /*2e90*/  IMAD R3, R6, c[0x0][0x1e0], RZ ;  /* 0x0000780006037a24 */ /* 0x000fe400078e02ff */
        /* <DEDUP_REMOVED lines=30> */
[C---:B------:R-:W-:Y:S01]  /*3080*/  IMAD R168, R144.reuse, c[0x0][0x294], RZ ;  /* 0x0000a50090a87a24 */ /* 0x040fe200078e02ff */
[----:B------:R-:W-:Y:S01]  /*3090*/  LOP3.LUT R4, R153, 0x38, R83, 0xf8, !PT ;  /* 0x0000003899047812 */ /* 0x000fe200078ef853 */
[C---:B------:R-:W-:Y:S01]  /*30a0*/  IMAD R169, R144.reuse, c[0x0][0x284], RZ ;  /* 0x0000a10090a97a24 */ /* 0x040fe200078e02ff */
[----:B------:R-:W-:Y:S01]  /*30b0*/  SHF.L.U32 R126, R5, 0x1, RZ ;  /* 0x00000001057e7819 */ /* 0x000fe200000006ff */
[C---:B------:R-:W-:Y:S01]  /*30c0*/  IMAD R167, R144.reuse, c[0x0][0x1e4], RZ ;  /* 0x0000790090a77a24 */ /* 0x040fe200078e02ff */
[----:B------:R-:W-:Y:S01]  /*30d0*/  LOP3.LUT R5, R3, R158, RZ, 0x3c, !PT ;  /* 0x0000009e03057212 */ /* 0x000fe200078e3cff */
[----:B------:R-:W-:Y:S01]  /*30e0*/  IMAD.WIDE.U32 R144, R144, c[0x0][0x280], RZ ;  /* 0x0000a00090907a25 */ /* 0x000fe200078e00ff */
[----:B------:R-:W-:-:S02]  /*30f0*/  LOP3.LUT R3, R2, R190, RZ, 0x3c, !PT ;  /* 0x000000be02037212 */ /* 0x000fc400078e3cff */
[----:B------:R-:W-:Y:S01]  /*3100*/  LOP3.LUT R2, R4, R191, RZ, 0x3c, !PT ;  /* 0x000000bf04027212 */ /* 0x000fe200078e3cff */
[----:B------:R-:W-:Y:S01]  /*3110*/  IMAD.IADD R4, R159, 0x1, R5 ;  /* 0x000000019f047824 */ /* 0x000fe200078e0205 */
[----:B------:R-:W-:Y:S01]  /*3120*/  IADD3 R3, R163, R3, RZ ;  /* 0x00000003a3037210 */ /* 0x000fe20007ffe0ff */
[----:B------:R-:W-:Y:S01]  /*3130*/  IMAD R8, R11, c[0x0][0x21c], R8 ;  /* 0x000087000b087a24 */ /* 0x000fe200078e0208 */
[----:B------:R-:W-:Y:S01]  /*3140*/  IADD3 R169, R145, R169, RZ ;  /* 0x000000a991a97210 */ /* 0x000fe20007ffe0ff */
[----:B------:R-:W-:Y:S01]  /*3150*/  IMAD.IADD R2, R164, 0x1, R2 ;  /* 0x00000001a4027824 */ /* 0x000fe200078e0202 */
[----:B------:R-:W-:Y:S01]  /*3160*/  IADD3 R167, R143, R167, RZ ;  /* 0x000000a78fa77210 */ /* 0x000fe20007ffe0ff */
[----:B------:R-:W-:Y:S01]  /*3170*/  IMAD.X R131, R32, 0x1, R34, P1 ;  /* 0x0000000120837824 */ /* 0x000fe200008e0622 */
[----:B------:R-:W-:Y:S01]  /*3180*/  SHF.R.S32.HI R105, RZ, 0x1f, R83 ;  /* 0x0000001fff697819 */ /* 0x000fe20000011453 */
[----:B------:R-:W-:Y:S01]  /*3190*/  IMAD.IADD R168, R147, 0x1, R168 ;  /* 0x0000000193a87824 */ /* 0x000fe200078e02a8 */
[----:B------:R-:W-:Y:S01]  /*31a0*/  SHF.L.U32 R121, R4, 0x1, RZ ;  /* 0x0000000104797819 */ /* 0x000fe200000006ff */
[----:B------:R-:W-:Y:S01]  /*31b0*/  IMAD.IADD R103, R93, 0x1, R8 ;  /* 0x000000015d677824 */ /* 0x000fe200078e0208 */
[----:B------:R-:W-:Y:S01]  /*31c0*/  SHF.L.U32 R114, R2, 0x1, RZ ;  /* 0x0000000102727819 */ /* 0x000fe200000006ff */
[----:B------:R-:W-:-:S02]  /*31d0*/  IMAD.SHL.U32 R125, R6, 0x2, RZ ;  /* 0x00000002067d7824 */ /* 0x000fc400078e00ff */
[----:B------:R-:W-:Y:S02]  /*31e0*/  IMAD.SHL.U32 R123, R7, 0x2, RZ ;  /* 0x00000002077b7824 */ /* 0x000fe400078e00ff */
[----:B------:R-:W-:Y:S02]  /*31f0*/  IMAD.SHL.U32 R120, R3, 0x2, RZ ;  /* 0x0000000203787824 */ /* 0x000fe400078e00ff */
.L_x_1413:
        /* <DEDUP_REMOVED lines=63> */
.L_x_1383:
[----:B------:R-:W-:Y:S05]  /*35f0*/  BSYNC B0 ;  /* 0x0000000000007941 */ /* 0x000fea0003800000 */
.L_x_1382:
        /* <DEDUP_REMOVED lines=39> */
.L_x_1385:
[----:B------:R-:W-:Y:S05]  /*3870*/  BSYNC B0 ;  /* 0x0000000000007941 */ /* 0x000fea0003800000 */
.L_x_1384:
        /* <DEDUP_REMOVED lines=37> */
.L_x_1387:
[----:B------:R-:W-:Y:S05]  /*3ad0*/  BSYNC B0 ;  /* 0x0000000000007941 */ /* 0x000fea0003800000 */
.L_x_1386:
        /* <DEDUP_REMOVED lines=68> */
.L_x_1391:
[----:B------:R-:W-:Y:S05]  /*3f20*/  BSYNC B0 ;  /* 0x0000000000007941 */ /* 0x000fea0003800000 */
.L_x_1390:
        /* <DEDUP_REMOVED lines=55> */
.L_x_1389:
[----:B------:R-:W-:Y:S05]  /*42a0*/  BSYNC B1 ;  /* 0x0000000000017941 */ /* 0x000fea0003800000 */
.L_x_1388:
        /* <DEDUP_REMOVED lines=56> */
.L_x_1395:
[----:B------:R-:W-:Y:S05]  /*4630*/  BSYNC B0 ;  /* 0x0000000000007941 */ /* 0x000fea0003800000 */
.L_x_1394:
        /* <DEDUP_REMOVED lines=55> */
.L_x_1393:
[----:B------:R-:W-:Y:S05]  /*49b0*/  BSYNC B1 ;  /* 0x0000000000017941 */ /* 0x000fea0003800000 */
.L_x_1392:
        /* <DEDUP_REMOVED lines=55> */
.L_x_1398:
[----:B------:R-:W-:Y:S05]  /*4d30*/  BSYNC B0 ;  /* 0x0000000000007941 */ /* 0x000fea0003800000 */
.L_x_1397:
        /* <DEDUP_REMOVED lines=56> */
.L_x_1381:
        /* <DEDUP_REMOVED lines=195> */
.L_x_1400:
[----:B---3--:R-:W-:Y:S05]  /*5cf0*/  BSYNC B0 ;  /* 0x0000000000007941 */ /* 0x008fea0003800000 */
.L_x_1399:
        /* <DEDUP_REMOVED lines=115> */
.L_x_1402:
[----:B------:R-:W-:Y:S05]  /*6430*/  BSYNC B0 ;  /* 0x0000000000007941 */ /* 0x000fea0003800000 */
.L_x_1401:
        /* <DEDUP_REMOVED lines=116> */
.L_x_1380:
        /* <DEDUP_REMOVED lines=11> */
.L_x_1404:
[----:B------:R-:W-:Y:S05]  /*6c30*/  BSYNC B0 ;  /* 0x0000000000007941 */ /* 0x000fea0003800000 */
.L_x_1403:
        /* <DEDUP_REMOVED lines=8> */
.L_x_1406:
[----:B------:R-:W-:Y:S05]  /*6cc0*/  BSYNC B0 ;  /* 0x0000000000007941 */ /* 0x000fea0003800000 */
.L_x_1405:
[----:B------:R-:W-:Y:S11]  /*6cd0*/  ISETP.GE.AND P0, PT, R148, R2, PT ;  /* 0x000000029400720c */ /* 0x000ff60003f06270 */
[----:B------:R-:W-:Y:S02]  /*6ce0*/  @!UPT UIADD3 URZ, URZ, URZ, URZ ;  /* 0x0000003f3f3ff290 */ /* 0x000fe4000fffe03f */
[----:B------:R-:W-:-:S05]  /*6cf0*/  @P0 BRA `(.L_x_1396) ;  /* 0x0000004000000947 */ /* 0x000fca0003800000 */
[----:B-1----:R-:W1:Y:S04]  /*6d00*/  @!P6 LDS.128 R8, [R80+0x4800] ;  /* 0x004800005008e984 */ /* 0x002e680000000c00 */
[----:B------:R-:W2:Y:S04]  /*6d10*/  @!P1 LDS.128 R4, [R81+0x4800] ;  /* 0x0048000051049984 */ /* 0x000ea80000000c00 */
[----:B-1----:R1:W-:Y:S04]  /*6d20*/  @!P6 STG.E.128 [R62.64], R8 ;  /* 0x000000083e00e986 */ /* 0x0023e8000c101d08 */
[----:B--2---:R1:W-:Y:S02]  /*6d30*/  @!P1 STG.E.128 [R62.64+0x40], R4 ;  /* 0x000040043e009986 */ /* 0x0043e4000c101d08 */
.L_x_1396:
[----:B------:R-:W-:Y:S05]  /*6d40*/  BSYNC B2 ;  /* 0x0000000000027941 */ /* 0x000fea0003800000 */
.L_x_1379:
        /* <DEDUP_REMOVED lines=62> */
[----:B------:R-:W-:Y:S11]  /*7130*/  ISETP.NE.AND P5, PT, R134, RZ, PT ;  /* 0x000000ff8600720c */ /* 0x000ff60003fa5270 */
        /* <DEDUP_REMOVED lines=10> */
[----:B--2---:R-:W-:Y:S04]  /*71e0*/  IMNMX R8, R2, 0x50, PT ;  /* 0x0000005002087817 */ /* 0x004fe80003800200 */
[----:B------:R-:W-:Y:S02]  /*71f0*/  ISETP.GE.AND P1, PT, R82, R8, PT ;  /* 0x000000085200720c */ /* 0x000fe40003f26270 */
[----:B---3--:R-:W-:Y:S04]  /*7200*/  IADD3 R6, P0, R132, R16, RZ ;  /* 0x0000001084067210 */ /* 0x008fe80007f1e0ff */
[----:B------:R-:W-:Y:S01]  /*7210*/  IADD3.X R7, R17, R131, RZ, P0, !PT ;  /* 0x0000008311077210 */ /* 0x000fe200007fe4ff */
        /* <DEDUP_REMOVED lines=18> */
.L_x_1408:
[----:B-1----:R-:W-:Y:S05]  /*7340*/  BSYNC B0 ;  /* 0x0000000000007941 */ /* 0x002fea0003800000 */
.L_x_1407:
        /* <DEDUP_REMOVED lines=21> */
.L_x_1410:
[----:B------:R-:W-:Y:S05]  /*74a0*/  BSYNC B0 ;  /* 0x0000000000007941 */ /* 0x000fea0003800000 */
.L_x_1409:
        /* <DEDUP_REMOVED lines=21> */
.L_x_1412:
[----:B------:R-:W-:Y:S05]  /*7600*/  BSYNC B0 ;  /* 0x0000000000007941 */ /* 0x000fea0003800000 */
.L_x_1411:
        /* <DEDUP_REMOVED lines=10> */
[----:B------:R-:W-:Y:S01]  /*76b0*/  @P0 LEA R8, P1, R2, c[0x0][0x220], 0x1 ;  /* 0x0000880002080a11 */ /* 0x000fe200078208ff */
        /* <DEDUP_REMOVED lines=22> */
.L_x_1378:
[----:B-1----:R-:W2:Y:S01]  /*7820*/  LDL.LU R2, [R1+0x1c] ;  /* 0x00001c0001027983 */ /* 0x002ea20000300800 */
[----:B------:R-:W-:-:S03]  /*7830*/  IMAD.MOV.U32 R0, RZ, RZ, c[0x0][0x2c4] ;  /* 0x0000b100ff007624 */ /* 0x000fc600078e00ff */
[----:B------:R-:W3:Y:S02]  /*7840*/  LDL R16, [R1+0x3c] ;  /* 0x00003c0001107983 */ /* 0x000ee40000100800 */
[----:B------:R-:W-:Y:S01]  /*7850*/  ISETP.NE.AND P3, PT, R0, 0x1, PT ;  /* 0x000000010000780c */ /* 0x000fe20003f65270 */
[----:B------:R-:W-:Y:S01]  /*7860*/  BSSY B0, `(.L_x_1414) ;  /* 0x000002c000007945 */ /* 0x000fe20003800000 */
[----:B------:R-:W-:Y:S01]  /*7870*/  IMAD.IADD R10, R161, 0x1, R162 ;  /* 0x00000001a10a7824 */ /* 0x000fe200078e02a2 */
[----:B--2---:R-:W-:-:S10]  /*7880*/  LOP3.LUT R2, R2, 0xfffffffb, RZ, 0xc0, !PT ;  /* 0xfffffffb02027812 */ /* 0x004fd400078ec0ff */
[----:B------:R-:W-:Y:S02]  /*7890*/  @P3 LOP3.LUT R2, R2, 0x4, RZ, 0xfc, !PT ;  /* 0x0000000402023812 */ /* 0x000fe400078efcff */
[----:B---3--:R-:W-:-:S03]  /*78a0*/  IADD3 R0, R16, 0x7f, RZ ;  /* 0x0000007f10007810 */ /* 0x008fc60007ffe0ff */
[----:B------:R1:W-:Y:S02]  /*78b0*/  STL [R1+0x1c], R2 ;  /* 0x00001c0201007387 */ /* 0x0003e40000100800 */
[----:B-1----:R-:W-:-:S05]  /*78c0*/  @P3 IMAD.HI.U32 R2, R0, c[0x0][0x2c8], RZ ;  /* 0x0000b20000023a27 */ /* 0x002fca00078e00ff */
[----:B------:R-:W-:-:S05]  /*78d0*/  @P3 SHF.R.U32.HI R0, RZ, c[0x0][0x2cc], R2 ;  /* 0x0000b300ff003a19 */ /* 0x000fca0000011602 */
[----:B------:R-:W-:-:S04]  /*78e0*/  IMAD.IADD R0, R173, 0x1, R0 ;  /* 0x00000001ad007824 */ /* 0x000fc800078e0200 */
[----:B------:R-:W-:-:S05]  /*78f0*/  IMAD.HI R0, R0, 0x66666667, RZ ;  /* 0x6666666700007827 */ /* 0x000fca00078e02ff */
[----:B------:R-:W-:-:S04]  /*7900*/  SHF.R.U32.HI R2, RZ, 0x1f, R0 ;  /* 0x0000001fff027819 */ /* 0x000fc80000011600 */
[----:B------:R-:W-:-:S04]  /*7910*/  LEA.HI.SX32 R0, R0, R2, 0x1b ;  /* 0x0000000200007211 */ /* 0x000fc800078fdaff */
[----:B------:R-:W-:-:S04]  /*7920*/  IMNMX R6, R172, R0, PT ;  /* 0x00000000ac067217 */ /* 0x000fc80003800200 */
[----:B------:R-:W-:Y:S01]  /*7930*/  ISETP.GE.AND P0, PT, R6, 0x1, PT ;  /* 0x000000010600780c */ /* 0x000fe20003f06270 */
[----:B------:R-:W-:-:S12]  /*7940*/  IMAD.MOV.U32 R0, RZ, RZ, RZ ;  /* 0x000000ffff007224 */ /* 0x000fd800078e00ff */
        /* <DEDUP_REMOVED lines=29> */
.L_x_1415:
[----:B------:R-:W-:Y:S05]  /*7b20*/  BSYNC B0 ;  /* 0x0000000000007941 */ /* 0x000fea0003800000 */
.L_x_1414:
        /* <DEDUP_REMOVED lines=38> */
[----:B------:R-:W-:Y:S01]  /*7d90*/  IMAD.IADD R0, R3, 0x1, R0 ;  /* 0x0000000103007824 */ /* 0x000fe200078e0200 */
[----:B------:R1:W-:Y:S04]  /*7da0*/  STL [R1+0x10], R3 ;  /* 0x0000100301007387 */ /* 0x0003e80000100800 */
        /* <DEDUP_REMOVED lines=8> */
[----:B------:R-:W-:-:S04]  /*7e30*/  LEA R0, R166, R140, 0x4 ;  /* 0x0000008ca6007211 */ /* 0x000fc800078e20ff */
[----:B------:R-:W-:-:S05]  /*7e40*/  IADD3 R12, R0, R16, RZ ;  /* 0x00000010000c7210 */ /* 0x000fca0007ffe0ff */
[----:B------:R-:W-:-:S04]  /*7e50*/  @P3 IMAD.HI.U32 R5, R12, c[0x0][0x2c8], RZ ;  /* 0x0000b2000c053a27 */ /* 0x000fc800078e00ff */
[----:B-12---:R-:W-:-:S05]  /*7e60*/  @P1 IMAD.WIDE R2, R17, R2, c[0x0][0x340] ;  /* 0x0000d00011021625 */ /* 0x006fca00078e0202 */
[----:B------:R1:W2:Y:S01]  /*7e70*/  @P1 LDG.E R13, [R2.64] ;  /* 0x00000008020d1981 */ /* 0x0002a2000c1e1900 */
[----:B------:R-:W-:Y:S01]  /*7e80*/  IMAD.MOV.U32 R0, RZ, RZ, R12 ;  /* 0x000000ffff007224 */ /* 0x000fe200078e000c */
[----:B------:R-:W-:Y:S02]  /*7e90*/  @P3 SHF.R.U32.HI R0, RZ, c[0x0][0x2cc], R5 ;  /* 0x0000b300ff003a19 */ /* 0x000fe40000011605 */
[----:B------:R-:W-:Y:S02]  /*7ea0*/  MOV R6, R136 ;  /* 0x0000008800067202 */ /* 0x000fe40000000f00 */
[----:B------:R-:W-:Y:S02]  /*7eb0*/  MOV R7, R137 ;  /* 0x0000008900077202 */ /* 0x000fe40000000f00 */
[----:B-1----:R-:W-:Y:S02]  /*7ec0*/  SHF.R.S32.HI R3, RZ, 0x1f, R160 ;  /* 0x0000001fff037819 */ /* 0x002fe400000114a0 */
[----:B------:R-:W-:-:S03]  /*7ed0*/  IADD3 R2, P0, R140, R10, RZ ;  /* 0x0000000a8c027210 */ /* 0x000fc60007f1e0ff */
[----:B------:R-:W-:Y:S01]  /*7ee0*/  IMAD R4, R3, c[0x0][0x178], RZ ;  /* 0x00005e0003047a24 */ /* 0x000fe200078e02ff */
[----:B------:R-:W-:-:S03]  /*7ef0*/  LEA.HI.X.SX32 R3, R10, R189, 0x1, P0 ;  /* 0x000000bd0a037211 */ /* 0x000fc600000f0eff */
[C---:B------:R-:W-:Y:S02]  /*7f00*/  IMAD R8, R160.reuse, c[0x0][0x17c], R4 ;  /* 0x00005f00a0087a24 */ /* 0x040fe400078e0204 */
[----:B------:R-:W-:Y:S01]  /*7f10*/  IMAD.WIDE.U32 R4, R160, c[0x0][0x178], RZ ;  /* 0x00005e00a0047a25 */ /* 0x000fe200078e00ff */
[----:B------:R-:W-:-:S03]  /*7f20*/  ISETP.NE.U32.AND P0, PT, RZ, c[0x0][0x348], PT ;  /* 0x0000d200ff007a0c */ /* 0x000fc60003f05070 */
[C---:B------:R-:W-:Y:S02]  /*7f30*/  IMAD R15, R3.reuse, c[0x0][0x1e0], RZ ;  /* 0x00007800030f7a24 */ /* 0x040fe400078e02ff */
[----:B------:R-:W-:Y:S02]  /*7f40*/  IMAD R14, R3, c[0x0][0x208], RZ ;  /* 0x00008200030e7a24 */ /* 0x000fe400078e02ff */
[----:B------:R-:W-:Y:S01]  /*7f50*/  IMAD.IADD R3, R5, 0x1, R8 ;  /* 0x0000000105037824 */ /* 0x000fe200078e0208 */
[----:B------:R-:W-:Y:S01]  /*7f60*/  ISETP.NE.AND.EX P0, PT, RZ, c[0x0][0x34c], PT, P0 ;  /* 0x0000d300ff007a0c */ /* 0x000fe20003f05300 */
[----:B------:R-:W-:-:S04]  /*7f70*/  IMAD.WIDE.U32 R10, R2, c[0x0][0x1e0], R6 ;  /* 0x00007800020a7a25 */ /* 0x000fc800078e0006 */
[----:B------:R-:W-:-:S04]  /*7f80*/  IMAD.WIDE.U32 R8, R2, c[0x0][0x208], R6 ;  /* 0x0000820002087a25 */ /* 0x000fc800078e0006 */
[C---:B------:R-:W-:Y:S02]  /*7f90*/  IMAD R6, R2.reuse, c[0x0][0x1e4], R15 ;  /* 0x0000790002067a24 */ /* 0x040fe400078e020f */
[----:B------:R-:W-:Y:S01]  /*7fa0*/  IMAD R5, R2, c[0x0][0x20c], R14 ;  /* 0x0000830002057a24 */ /* 0x000fe200078e020e */
[----:B------:R-:W-:Y:S02]  /*7fb0*/  MOV R2, R4 ;  /* 0x0000000400027202 */ /* 0x000fe40000000f00 */
[----:B------:R-:W-:Y:S01]  /*7fc0*/  SEL R4, R139, RZ, !P0 ;  /* 0x000000ff8b047207 */ /* 0x000fe20004000000 */
[----:B------:R-:W-:Y:S02]  /*7fd0*/  IMAD.IADD R5, R9, 0x1, R5 ;  /* 0x0000000109057824 */ /* 0x000fe400078e0205 */
[----:B---3--:R-:W-:Y:S01]  /*7fe0*/  IMAD.WIDE.U32 R2, R18, c[0x0][0x1b8], R2 ;  /* 0x00006e0012027a25 */ /* 0x008fe200078e0002 */
[----:B------:R-:W-:Y:S02]  /*7ff0*/  IADD3 R7, R11, R6, RZ ;  /* 0x000000060b077210 */ /* 0x000fe40007ffe0ff */
[----:B------:R-:W-:Y:S01]  /*8000*/  SEL R9, R17, RZ, !P0 ;  /* 0x000000ff11097207 */ /* 0x000fe20004000000 */
[----:B------:R-:W-:Y:S01]  /*8010*/  IMAD R11, R4, c[0x0][0x1c0], RZ ;  /* 0x00007000040b7a24 */ /* 0x000fe200078e02ff */
[----:B------:R-:W-:Y:S01]  /*8020*/  MOV R6, R10 ;  /* 0x0000000a00067202 */ /* 0x000fe20000000f00 */
[----:B------:R-:W-:Y:S01]  /*8030*/  IMAD R3, R18, c[0x0][0x1bc], R3 ;  /* 0x00006f0012037a24 */ /* 0x000fe200078e0203 */
[----:B------:R-:W-:Y:S01]  /*8040*/  MOV R4, R8 ;  /* 0x0000000800047202 */ /* 0x000fe20000000f00 */
[----:B------:R-:W-:-:S02]  /*8050*/  IMAD R14, R9, c[0x0][0x1c4], R11 ;  /* 0x00007100090e7a24 */ /* 0x000fc400078e020b */
[----:B------:R-:W-:Y:S01]  /*8060*/  IMAD.WIDE.U32 R8, R9, c[0x0][0x1c0], R2 ;  /* 0x0000700009087a25 */ /* 0x000fe200078e0002 */
[----:B------:R-:W-:-:S03]  /*8070*/  SHF.R.S32.HI R11, RZ, 0x1f, R0 ;  /* 0x0000001fff0b7819 */ /* 0x000fc60000011400 */
[----:B------:R-:W-:-:S04]  /*8080*/  IMAD.WIDE.U32 R2, R18, c[0x0][0x1e8], R6 ;  /* 0x00007a0012027a25 */ /* 0x000fc800078e0006 */
[----:B------:R-:W-:Y:S02]  /*8090*/  IMAD.MOV R10, RZ, RZ, -R0 ;  /* 0x000000ffff0a7224 */ /* 0x000fe400078e0a00 */
[C---:B------:R-:W-:Y:S01]  /*80a0*/  IMAD.WIDE.U32 R6, R18.reuse, c[0x0][0x210], R4 ;  /* 0x0000840012067a25 */ /* 0x040fe200078e0004 */
[----:B------:R-:W-:Y:S02]  /*80b0*/  MOV R4, R2 ;  /* 0x0000000200047202 */ /* 0x000fe40000000f00 */
[----:B------:R-:W-:Y:S01]  /*80c0*/  MOV R2, R8 ;  /* 0x0000000800027202 */ /* 0x000fe20000000f00 */
[----:B------:R-:W-:Y:S01]  /*80d0*/  IMAD R5, R18, c[0x0][0x1ec], R3 ;  /* 0x00007b0012057a24 */ /* 0x000fe200078e0203 */
[----:B------:R-:W-:Y:S01]  /*80e0*/  IADD3 R3, R9, R14, RZ ;  /* 0x0000000e09037210 */ /* 0x000fe20007ffe0ff */
[----:B------:R-:W-:Y:S02]  /*80f0*/  IMAD R10, R10, c[0x0][0x2c4], R12 ;  /* 0x0000b1000a0a7a24 */ /* 0x000fe400078e020c */
[----:B------:R-:W-:Y:S01]  /*8100*/  IMAD R11, R11, c[0x0][0x1b0], RZ ;  /* 0x00006c000b0b7a24 */ /* 0x000fe200078e02ff */
[----:B------:R-:W-:Y:S01]  /*8110*/  ISETP.NE.U32.AND P0, PT, RZ, c[0x0][0x350], PT ;  /* 0x0000d400ff007a0c */ /* 0x000fe20003f05070 */
[----:B------:R-:W-:-:S02]  /*8120*/  IMAD R9, R18, c[0x0][0x214], R7 ;  /* 0x0000850012097a24 */ /* 0x000fc400078e0207 */
[C---:B------:R-:W-:Y:S02]  /*8130*/  IMAD R7, R0.reuse, c[0x0][0x1b4], R11 ;  /* 0x00006d0000077a24 */ /* 0x040fe400078e020b */
[----:B------:R-:W-:Y:S01]  /*8140*/  IMAD.WIDE.U32 R2, R0, c[0x0][0x1b0], R2 ;  /* 0x00006c0000027a25 */ /* 0x000fe200078e0002 */
[----:B------:R-:W-:-:S03]  /*8150*/  ISETP.NE.AND.EX P0, PT, RZ, c[0x0][0x354], PT, P0 ;  /* 0x0000d500ff007a0c */ /* 0x000fc60003f05300 */
[----:B------:R-:W-:Y:S01]  /*8160*/  IMAD.MOV.U32 R8, RZ, RZ, R6 ;  /* 0x000000ffff087224 */ /* 0x000fe200078e0006 */
[----:B------:R-:W-:Y:S02]  /*8170*/  SHF.R.S32.HI R6, RZ, 0x1f, R10 ;  /* 0x0000001fff067819 */ /* 0x000fe4000001140a */
[----:B------:R-:W-:-:S03]  /*8180*/  IADD3 R3, R3, R7, RZ ;  /* 0x0000000703037210 */ /* 0x000fc60007ffe0ff */
[----:B------:R-:W-:Y:S02]  /*8190*/  IMAD R7, R6, c[0x0][0x1a8], RZ ;  /* 0x00006a0006077a24 */ /* 0x000fe400078e02ff */
[----:B------:R-:W-:-:S04]  /*81a0*/  IMAD.WIDE.U32 R2, R10, c[0x0][0x1a8], R2 ;  /* 0x00006a000a027a25 */ /* 0x000fc800078e0002 */
[----:B------:R-:W-:-:S04]  /*81b0*/  IMAD R7, R10, c[0x0][0x1ac], R7 ;  /* 0x00006b000a077a24 */ /* 0x000fc800078e0207 */
[----:B------:R-:W-:Y:S01]  /*81c0*/  IMAD.IADD R3, R3, 0x1, R7 ;  /* 0x0000000103037824 */ /* 0x000fe200078e0207 */
[----:B------:R-:W-:Y:S02]  /*81d0*/  ISETP.GE.AND P2, PT, R136, c[0x0][0x198], PT ;  /* 0x0000660088007a0c */ /* 0x000fe40003f46270 */
[----:B------:R-:W-:Y:S02]  /*81e0*/  IADD3 R113, R245, -0x1, RZ ;  /* 0xfffffffff5717810 */ /* 0x000fe40007ffe0ff */
[----:B--2---:R-:W-:Y:S02]  /*81f0*/  @P1 SHF.R.S32.HI R0, RZ, 0x1f, R13 ;  /* 0x0000001fff001819 */ /* 0x004fe4000001140d */
[----:B------:R-:W-:Y:S02]  /*8200*/  @!P1 MOV R0, R139 ;  /* 0x0000008b00009202 */ /* 0x000fe40000000f00 */
[----:B------:R-:W-:Y:S02]  /*8210*/  @!P1 MOV R13, R17 ;  /* 0x00000011000d9202 */ /* 0x000fe40000000f00 */
[----:B------:R-:W-:-:S02]  /*8220*/  SEL R6, R0, RZ, !P0 ;  /* 0x000000ff00067207 */ /* 0x000fc40004000000 */
[----:B------:R-:W-:-:S03]  /*8230*/  SEL R0, R13, RZ, !P0 ;  /* 0x000000ff0d007207 */ /* 0x000fc60004000000 */
[C---:B------:R-:W-:Y:S02]  /*8240*/  IMAD R11, R6.reuse, c[0x0][0x1f0], RZ ;  /* 0x00007c00060b7a24 */ /* 0x040fe400078e02ff */
[----:B------:R-:W-:Y:S02]  /*8250*/  IMAD R10, R6, c[0x0][0x218], RZ ;  /* 0x00008600060a7a24 */ /* 0x000fe400078e02ff */
[----:B------:R-:W-:Y:S01]  /*8260*/  IMAD.WIDE.U32 R14, R0, c[0x0][0x1f0], R4 ;  /* 0x00007c00000e7a25 */ /* 0x000fe200078e0004 */
[----:B------:R-:W-:-:S03]  /*8270*/  LEA R6, P0, R2, c[0x0][0x160], 0x1 ;  /* 0x0000580002067a11 */ /* 0x000fc600078008ff */
        /* <DEDUP_REMOVED lines=13> */
.L_x_1561:
[----:B------:R-:W-:Y:S05]  /*8350*/  BRA.DIV ~URZ, `(.L_x_1418) ;  /* 0x000147b27f007947 */ /* 0x000fea000b800000 */
[----:B-1----:R1:W4:Y:S02]  /*8360*/  SHFL.IDX PT, R2, R6, RZ, 0x181f ;  /* 0x00181fff06027589 */ /* 0x00232400000e0000 */
.L_x_1562:
        /* <DEDUP_REMOVED lines=11> */
.L_x_1420:
[----:B------:R-:W-:Y:S05]  /*8420*/  BSYNC B0 ;  /* 0x0000000000007941 */ /* 0x000fea0003800000 */
.L_x_1419:
[----:B------:R-:W-:Y:S05]  /*8430*/  BRA.DIV ~URZ, `(.L_x_1421) ;  /* 0x000147427f007947 */ /* 0x000fea000b800000 */
[----:B---3--:R3:W1:Y:S04]  /*8440*/  SHFL.IDX PT, R7, R5, 0x1, 0x181f ;  /* 0x00381f0005077f89 */ /* 0x00866800000e0000 */
[----:B--2-4-:R3:W2:Y:S02]  /*8450*/  SHFL.IDX PT, R2, R6, 0x1, 0x181f ;  /* 0x00381f0006027f89 */ /* 0x0146a400000e0000 */
.L_x_1563:
        /* <DEDUP_REMOVED lines=10> */
.L_x_1423:
[----:B------:R-:W-:Y:S05]  /*8500*/  BSYNC B0 ;  /* 0x0000000000007941 */ /* 0x000fea0003800000 */
.L_x_1422:
[----:B------:R-:W-:Y:S05]  /*8510*/  BRA.DIV ~URZ, `(.L_x_1424) ;  /* 0x000147327f007947 */ /* 0x000fea000b800000 */
[----:B-1----:R1:W4:Y:S02]  /*8520*/  SHFL.IDX PT, R7, R5, 0x2, 0x181f ;  /* 0x00581f0005077f89 */ /* 0x00232400000e0000 */
.L_x_1564:
[----:B------:R-:W-:Y:S05]  /*8530*/  BRA.DIV ~URZ, `(.L_x_1425) ;  /* 0x000147827f007947 */ /* 0x000fea000b800000 */
[----:B--2---:R2:W1:Y:S02]  /*8540*/  SHFL.IDX PT, R2, R6, 0x2, 0x181f ;  /* 0x00581f0006027f89 */ /* 0x00446400000e0000 */
.L_x_1565:
        /* <DEDUP_REMOVED lines=10> */
.L_x_1427:
[----:B------:R-:W-:Y:S05]  /*85f0*/  BSYNC B0 ;  /* 0x0000000000007941 */ /* 0x000fea0003800000 */
.L_x_1426:
[----:B------:R-:W-:Y:S05]  /*8600*/  BRA.DIV ~URZ, `(.L_x_1428) ;  /* 0x000147227f007947 */ /* 0x000fea000b800000 */
[----:B----4-:R4:W2:Y:S04]  /*8610*/  SHFL.IDX PT, R7, R5, 0x3, 0x181f ;  /* 0x00781f0005077f89 */ /* 0x0108a800000e0000 */
[----:B-1----:R4:W1:Y:S02]  /*8620*/  SHFL.IDX PT, R2, R6, 0x3, 0x181f ;  /* 0x00781f0006027f89 */ /* 0x00286400000e0000 */
.L_x_1566:
        /* <DEDUP_REMOVED lines=10> */
.L_x_1430:
[----:B------:R-:W-:Y:S05]  /*86d0*/  BSYNC B0 ;  /* 0x0000000000007941 */ /* 0x000fea0003800000 */
.L_x_1429:
[----:B------:R-:W-:Y:S05]  /*86e0*/  BRA.DIV ~URZ, `(.L_x_1431) ;  /* 0x000147127f007947 */ /* 0x000fea000b800000 */
[----:B--2---:R2:W3:Y:S02]  /*86f0*/  SHFL.IDX PT, R7, R5, 0x4, 0x181f ;  /* 0x00981f0005077f89 */ /* 0x0044e400000e0000 */
.L_x_1567:
[----:B------:R-:W-:Y:S05]  /*8700*/  BRA.DIV ~URZ, `(.L_x_1432) ;  /* 0x000147627f007947 */ /* 0x000fea000b800000 */
[----:B-1----:R1:W2:Y:S02]  /*8710*/  SHFL.IDX PT, R2, R6, 0x4, 0x181f ;  /* 0x00981f0006027f89 */ /* 0x0022a400000e0000 */
.L_x_1568:
        /* <DEDUP_REMOVED lines=10> */
.L_x_1434:
[----:B------:R-:W-:Y:S05]  /*87c0*/  BSYNC B0 ;  /* 0x0000000000007941 */ /* 0x000fea0003800000 */
.L_x_1433:
[----:B------:R-:W-:Y:S05]  /*87d0*/  BRA.DIV ~URZ, `(.L_x_1435) ;  /* 0x000147027f007947 */ /* 0x000fea000b800000 */
[----:B---3--:R3:W1:Y:S04]  /*87e0*/  SHFL.IDX PT, R7, R5, 0x5, 0x181f ;  /* 0x00b81f0005077f89 */ /* 0x00866800000e0000 */
[----:B--2---:R3:W2:Y:S02]  /*87f0*/  SHFL.IDX PT, R2, R6, 0x5, 0x181f ;  /* 0x00b81f0006027f89 */ /* 0x0046a400000e0000 */
.L_x_1569:
        /* <DEDUP_REMOVED lines=10> */
.L_x_1437:
[----:B------:R-:W-:Y:S05]  /*88a0*/  BSYNC B0 ;  /* 0x0000000000007941 */ /* 0x000fea0003800000 */
.L_x_1436:
[----:B------:R-:W-:Y:S05]  /*88b0*/  BRA.DIV ~URZ, `(.L_x_1438) ;  /* 0x000146f27f007947 */ /* 0x000fea000b800000 */
[----:B-1----:R1:W3:Y:S02]  /*88c0*/  SHFL.IDX PT, R7, R5, 0x6, 0x181f ;  /* 0x00d81f0005077f89 */ /* 0x0022e400000e0000 */
.L_x_1570:
[----:B------:R-:W-:Y:S05]  /*88d0*/  BRA.DIV ~URZ, `(.L_x_1439) ;  /* 0x000147427f007947 */ /* 0x000fea000b800000 */
[----:B--2---:R2:W1:Y:S02]  /*88e0*/  SHFL.IDX PT, R2, R6, 0x6, 0x181f ;  /* 0x00d81f0006027f89 */ /* 0x00446400000e0000 */
.L_x_1571:
        /* <DEDUP_REMOVED lines=10> */
.L_x_1441:
[----:B------:R-:W-:Y:S05]  /*8990*/  BSYNC B0 ;  /* 0x0000000000007941 */ /* 0x000fea0003800000 */
.L_x_1440:
[----:B------:R-:W-:Y:S05]  /*89a0*/  BRA.DIV ~URZ, `(.L_x_1442) ;  /* 0x000146e27f007947 */ /* 0x000fea000b800000 */
[----:B-1-34-:R-:W1:Y:S04]  /*89b0*/  SHFL.IDX PT, R5, R5, 0x7, 0x181f ;  /* 0x00f81f0005057f89 */ /* 0x01ae6800000e0000 */
[----:B------:R3:W4:Y:S02]  /*89c0*/  SHFL.IDX PT, R3, R6, 0x7, 0x181f ;  /* 0x00f81f0006037f89 */ /* 0x00072400000e0000 */
.L_x_1572:
[----:B--2---:R-:W2:Y:S01]  /*89d0*/  LDL.LU R180, [R1+0x1c] ;  /* 0x00001c0001b47983 */ /* 0x004ea20000300800 */
        /* <DEDUP_REMOVED lines=15> */
[----:B------:R-:W4:Y:S04]  /*8ad0*/  LDL R8, [R1+0x34] ;  /* 0x0000340001087983 */ /* 0x000f280000100800 */
[----:B---3--:R-:W3:Y:S01]  /*8ae0*/  LDL.64 R6, [R1+0x28] ;  /* 0x0000280001067983 */ /* 0x008ee20000100a00 */
[----:B------:R-:W-:Y:S01]  /*8af0*/  IMAD.MOV.U32 R114, RZ, RZ, -0x50 ;  /* 0xffffffb0ff727424 */ /* 0x000fe200078e00ff */
[----:B------:R-:W-:-:S03]  /*8b00*/  SHF.R.S32.HI R74, RZ, 0x1f, R113 ;  /* 0x0000001fff4a7819 */ /* 0x000fc60000011471 */
[----:B------:R-:W-:Y:S02]  /*8b10*/  IMAD R114, R245, R114, 0x50 ;  /* 0x00000050f5727424 */ /* 0x000fe400078e0272 */
[----:B------:R-:W-:Y:S02]  /*8b20*/  IMAD R4, R74, c[0x0][0x1e0], RZ ;  /* 0x000078004a047a24 */ /* 0x000fe400078e02ff */
[----:B-1----:R-:W-:-:S04]  /*8b30*/  IMAD.WIDE.U32 R2, R113, c[0x0][0x1e0], RZ ;  /* 0x0000780071027a25 */ /* 0x002fc800078e00ff */
[----:B------:R-:W-:-:S04]  /*8b40*/  IMAD R4, R113, c[0x0][0x1e4], R4 ;  /* 0x0000790071047a24 */ /* 0x000fc800078e0204 */
[----:B------:R-:W-:Y:S02]  /*8b50*/  IMAD.IADD R3, R3, 0x1, R4 ;  /* 0x0000000103037824 */ /* 0x000fe400078e0204 */
[----:B------:R-:W-:Y:S02]  /*8b60*/  IMAD.MOV.U32 R178, RZ, RZ, c[0x0][0x1e0] ;  /* 0x00007800ffb27624 */ /* 0x000fe400078e00ff */
[----:B------:R-:W-:Y:S02]  /*8b70*/  IMAD.MOV.U32 R179, RZ, RZ, c[0x0][0x1e4] ;  /* 0x00007900ffb37624 */ /* 0x000fe400078e00ff */
[----:B------:R-:W-:Y:S01]  /*8b80*/  IMAD.WIDE.U32 R14, R178, 0x20, RZ ;  /* 0x00000020b20e7825 */ /* 0x000fe200078e00ff */
[----:B------:R-:W-:Y:S01]  /*8b90*/  BSSY B0, `(.L_x_1443) ;  /* 0x000002b000007945 */ /* 0x000fe20003800000 */
[----:B------:R-:W-:Y:S01]  /*8ba0*/  BAR.SYNC.DEFER_BLOCKING 0x0 ;  /* 0x0000000000007b1d */ /* 0x000fe20000010000 */
[----:B--2---:R-:W-:-:S04]  /*8bb0*/  IADD3 R112, R114, R249, -R140 ;  /* 0x000000f972707210 */ /* 0x004fc80007ffe88c */
[C---:B------:R-:W-:Y:S01]  /*8bc0*/  ISETP.GE.AND P3, PT, R112.reuse, 0x1, PT ;  /* 0x000000017000780c */ /* 0x040fe20003f66270 */
[----:B----4-:R-:W-:Y:S01]  /*8bd0*/  IMAD.MOV.U32 R177, RZ, RZ, R8 ;  /* 0x000000ffffb17224 */ /* 0x010fe200078e0008 */
[----:B------:R-:W-:Y:S01]  /*8be0*/  ISETP.GE.AND P2, PT, R112, 0x11, PT ;  /* 0x000000117000780c */ /* 0x000fe20003f46270 */
[----:B---3--:R-:W-:-:S04]  /*8bf0*/  IMAD.MOV.U32 R176, RZ, RZ, R6 ;  /* 0x000000ffffb07224 */ /* 0x008fc800078e0006 */
[----:B------:R-:W-:-:S04]  /*8c00*/  IMAD.WIDE.U32 R4, R2, 0x50, R176 ;  /* 0x0000005002047825 */ /* 0x000fc800078e00b0 */
[----:B------:R-:W-:Y:S01]  /*8c10*/  IMAD R2, R3, 0x50, RZ ;  /* 0x0000005003027824 */ /* 0x000fe200078e02ff */
[----:B------:R-:W-:Y:S02]  /*8c20*/  ISETP.GE.AND P1, PT, R112, 0x21, PT ;  /* 0x000000217000780c */ /* 0x000fe40003f26270 */
[----:B------:R-:W-:Y:S01]  /*8c30*/  @P3 LEA R8, P0, R4, c[0x0][0x1c8], 0x1 ;  /* 0x0000720004083a11 */ /* 0x000fe200078008ff */
[----:B------:R-:W-:Y:S01]  /*8c40*/  IMAD.IADD R3, R5, 0x1, R2 ;  /* 0x0000000105037824 */ /* 0x000fe200078e0202 */
[----:B------:R-:W-:-:S04]  /*8c50*/  @P2 LEA R2, P4, R178, R4, 0x4 ;  /* 0x00000004b2022211 */ /* 0x000fc800078820ff */
[----:B------:R-:W-:Y:S02]  /*8c60*/  @P3 LEA.HI.X R9, R4, c[0x0][0x1cc], R3, 0x1, P0 ;  /* 0x0000730004093a11 */ /* 0x000fe400000f0c03 */
[----:B------:R-:W-:Y:S02]  /*8c70*/  ISETP.GE.AND P0, PT, R112, 0x31, PT ;  /* 0x000000317000780c */ /* 0x000fe40003f06270 */
[----:B------:R-:W-:Y:S01]  /*8c80*/  @P2 LEA.HI.X R6, R178, R3, R179, 0x4, P4 ;  /* 0x00000003b2062211 */ /* 0x000fe200020f24b3 */
        /* <DEDUP_REMOVED lines=8> */
[----:B------:R2:W-:Y:S01]  /*8d10*/  @P2 LDGSTS.E.BYPASS.LTC128B.128 [R224+0x3100], [R12.64], !P5 ;  /* 0x031000000ce02fae */ /* 0x0005e2000e901d48 */
[----:B------:R-:W-:Y:S01]  /*8d20*/  @P1 IADD3.X R14, R3, R15, R2, P4, !PT ;  /* 0x0000000f030e1210 */ /* 0x000fe200027fe402 */
[----:B------:R-:W-:Y:S02]  /*8d30*/  @P0 IMAD.MOV.U32 R2, RZ, RZ, R4 ;  /* 0x000000ffff020224 */ /* 0x000fe400078e0004 */
[----:B------:R-:W-:Y:S02]  /*8d40*/  @P0 IMAD R15, R179, 0x30, RZ ;  /* 0x00000030b30f0824 */ /* 0x000fe400078e02ff */
[----:B------:R-:W-:Y:S01]  /*8d50*/  @P0 IMAD.WIDE.U32 R6, R178, 0x30, R2 ;  /* 0x00000030b2060825 */ /* 0x000fe200078e0002 */
[----:B------:R-:W-:-:S03]  /*8d60*/  @P1 LEA R10, P4, R11, c[0x0][0x1c8], 0x1 ;  /* 0x000072000b0a1a11 */ /* 0x000fc600078808ff */
[----:B------:R-:W-:Y:S01]  /*8d70*/  @P0 IMAD.IADD R7, R7, 0x1, R15 ;  /* 0x0000000107070824 */ /* 0x000fe200078e020f */
[----:B------:R-:W-:-:S05]  /*8d80*/  @P1 LEA.HI.X R11, R11, c[0x0][0x1cc], R14, 0x1, P4 ;  /* 0x000073000b0b1a11 */ /* 0x000fca00020f0c0e */
[----:B------:R2:W-:Y:S01]  /*8d90*/  @P1 LDGSTS.E.BYPASS.LTC128B.128 [R224+0x3900], [R10.64], !P5 ;  /* 0x039000000ae01fae */ /* 0x0005e2000e901d48 */
[----:B-1----:R-:W-:-:S04]  /*8da0*/  @P0 LEA R8, P3, R6, c[0x0][0x1c8], 0x1 ;  /* 0x0000720006080a11 */ /* 0x002fc800078608ff */
        /* <DEDUP_REMOVED lines=9> */
.L_x_1444:
[----:B------:R-:W-:Y:S05]  /*8e40*/  BSYNC B0 ;  /* 0x0000000000007941 */ /* 0x000fea0003800000 */
.L_x_1443:
[----:B------:R3:W5:Y:S01]  /*8e50*/  LDL R247, [R1+0x3c] ;  /* 0x00003c0001f77983 */ /* 0x0007620000100800 */
[----:B------:R-:W-:Y:S01]  /*8e60*/  ISETP.LT.AND P0, PT, RZ, c[0x0][0x27c], PT ;  /* 0x00009f00ff007a0c */ /* 0x000fe20003f01270 */
[----:B------:R-:W-:Y:S02]  /*8e70*/  IMAD.MOV.U32 R251, RZ, RZ, c[0x0][0x2c4] ;  /* 0x0000b100fffb7624 */ /* 0x000fe400078e00ff */
[----:B------:R-:W0:Y:S03]  /*8e80*/  LDGDEPBAR ;  /* 0x00000000000079af */ /* 0x000e260000000000 */
[----:B------:R-:W-:-:S07]  /*8e90*/  ISETP.NE.AND P6, PT, R251, 0x1, PT ;  /* 0x00000001fb00780c */ /* 0x000fce0003fc5270 */
[----:B------:R-:W-:Y:S05]  /*8ea0*/  @P0 BRA `(.L_x_1445) ;  /* 0x0000002000000947 */ /* 0x000fea0003800000 */
[----:B------:R-:W-:-:S04]  /*8eb0*/  DEPBAR.LE SB0, 0x1 ;  /* 0x000080400000791a */ /* 0x000fc80000000000 */
[----:B------:R-:W-:Y:S05]  /*8ec0*/  BRA `(.L_x_1446) ;  /* 0x00004bd000007947 */ /* 0x000fea0003800000 */
.L_x_1445:
[----:B------:R-:W-:Y:S01]  /*8ed0*/  ULDC.U8 UR4, c[0x0][0x298] ;  /* 0x0000a60000047ab9 */ /* 0x000fe20000000000 */
[----:B-1---5:R-:W-:Y:S01]  /*8ee0*/  SHF.R.S32.HI R2, RZ, 0x1f, R138 ;  /* 0x0000001fff027819 */ /* 0x022fe2000001148a */
[----:B------:R-:W-:Y:S01]  /*8ef0*/  IMAD.WIDE.U32 R6, R138, c[0x0][0x280], RZ ;  /* 0x0000a0008a067a25 */ /* 0x000fe200078e00ff */
[----:B------:R-:W-:Y:S01]  /*8f00*/  ISETP.NE.AND P0, PT, RZ, UR4, PT ;  /* 0x00000004ff007c0c */ /* 0x000fe2000bf05270 */
[----:B------:R-:W-:Y:S01]  /*8f10*/  BSSY B2, `(.L_x_1446) ;  /* 0x00004b8000027945 */ /* 0x000fe20003800000 */
[----:B------:R-:W-:Y:S01]  /*8f20*/  IADD3 R20, R82, R247, RZ ;  /* 0x000000f752147210 */ /* 0x000fe20007ffe0ff */
[----:B------:R-:W-:Y:S01]  /*8f30*/  IMAD R3, R2, c[0x0][0x280], RZ ;  /* 0x0000a00002037a24 */ /* 0x000fe200078e02ff */
[----:B------:R-:W-:Y:S01]  /*8f40*/  IADD3 R65, R82, 0x60, RZ ;  /* 0x0000006052417810 */ /* 0x000fe20007ffe0ff */
[----:B------:R-:W-:Y:S02]  /*8f50*/  IMAD R2, R2, c[0x0][0x290], RZ ;  /* 0x0000a40002027a24 */ /* 0x000fe400078e02ff */
[----:B--2---:R-:W-:-:S02]  /*8f60*/  IMAD R8, R138, c[0x0][0x284], R3 ;  /* 0x0000a1008a087a24 */ /* 0x004fc400078e0203 */
[C---:B------:R-:W-:Y:S01]  /*8f70*/  IMAD R3, R138.reuse, c[0x0][0x294], R2 ;  /* 0x0000a5008a037a24 */ /* 0x040fe200078e0202 */
        /* <DEDUP_REMOVED lines=37> */
[----:B------:R-:W-:-:S11]  /*91d0*/  ISETP.GE.AND P0, PT, R26, c[0x0][0x27c], PT ;  /* 0x00009f001a007a0c */ /* 0x000fd60003f06270 */
[C---:B------:R-:W-:Y:S01]  /*91e0*/  @!P1 IMAD.SHL.U32 R2, R24.reuse, 0x2, RZ ;  /* 0x0000000218029824 */ /* 0x040fe200078e00ff */
[----:B------:R-:W-:Y:S01]  /*91f0*/  @!P1 SHF.L.U64.HI R6, R24, 0x1, R25 ;  /* 0x0000000118069819 */ /* 0x000fe20000010219 */
[C---:B------:R-:W-:Y:S01]  /*9200*/  @!P0 IMAD.SHL.U32 R3, R26.reuse, 0x2, RZ ;  /* 0x000000021a038824 */ /* 0x040fe200078e00ff */
[----:B------:R-:W-:Y:S02]  /*9210*/  @!P0 SHF.L.U64.HI R7, R26, 0x1, R28 ;  /* 0x000000011a078819 */ /* 0x000fe4000001021c */
[CC--:B------:R-:W-:Y:S02]  /*9220*/  @!P1 IADD3 R14, P2, R10.reuse, R2.reuse, RZ ;  /* 0x000000020a0e9210 */ /* 0x0c0fe40007f5e0ff */
[-C--:B------:R-:W-:Y:S02]  /*9230*/  @!P0 IADD3 R4, P3, R10, R3.reuse, RZ ;  /* 0x000000030a048210 */ /* 0x080fe40007f7e0ff */
[----:B----4-:R-:W-:Y:S01]  /*9240*/  @!P1 IADD3 R12, P4, R11, R2, RZ ;  /* 0x000000020b0c9210 */ /* 0x010fe20007f9e0ff */
[--C-:B---3--:R-:W-:Y:S01]  /*9250*/  @!P1 IMAD.X R15, R13, 0x1, R6.reuse, P2 ;  /* 0x000000010d0f9824 */ /* 0x108fe200010e0606 */
[----:B------:R-:W-:Y:S01]  /*9260*/  @!P0 IADD3 R10, P2, R11, R3, RZ ;  /* 0x000000030b0a8210 */ /* 0x000fe20007f5e0ff */
[----:B------:R-:W-:Y:S01]  /*9270*/  @!P0 IMAD.X R5, R13, 0x1, R7, P3 ;  /* 0x000000010d058824 */ /* 0x000fe200018e0607 */
[----:B------:R-:W-:Y:S01]  /*9280*/  CS2R R2, SRZ ;  /* 0x0000000000027805 */ /* 0x000fe2000001ff00 */
[----:B-1----:R-:W-:-:S02]  /*9290*/  @!P1 IMAD.X R13, R16, 0x1, R6, P4 ;  /* 0x00000001100d9824 */ /* 0x002fc400020e0606 */
[----:B------:R-:W-:Y:S01]  /*92a0*/  @!P0 IMAD.X R11, R16, 0x1, R7, P2 ;  /* 0x00000001100b8824 */ /* 0x000fe200010e0607 */
[----:B------:R1:W5:Y:S01]  /*92b0*/  @!P0 LD.E.64 R8, [R4.64] ;  /* 0x0000000804088980 */ /* 0x000362000c101b00 */
[----:B------:R-:W-:-:S03]  /*92c0*/  CS2R R6, SRZ ;  /* 0x0000000000067805 */ /* 0x000fc6000001ff00 */
[----:B------:R2:W5:Y:S04]  /*92d0*/  @!P1 LD.E.64 R2, [R12.64] ;  /* 0x000000080c029980 */ /* 0x000568000c101b00 */
[----:B------:R2:W5:Y:S01]  /*92e0*/  @!P1 LD.E.64 R6, [R14.64] ;  /* 0x000000080e069980 */ /* 0x000562000c101b00 */
[----:B-1----:R-:W-:-:S06]  /*92f0*/  CS2R R4, SRZ ;  /* 0x0000000000047805 */ /* 0x002fcc000001ff00 */
[----:B------:R2:W5:Y:S02]  /*9300*/  @!P0 LD.E.64 R4, [R10.64] ;  /* 0x000000080a048980 */ /* 0x000564000c101b00 */
.L_x_1449:
[----:B--2---:R-:W-:Y:S05]  /*9310*/  BSYNC B0 ;  /* 0x0000000000007941 */ /* 0x004fea0003800000 */
.L_x_1448:
[----:B------:R-:W-:Y:S01]  /*9320*/  IADD3 R10, R20, 0x20, RZ ;  /* 0x00000020140a7810 */ /* 0x000fe20007ffe0ff */
[----:B-----5:R-:W-:Y:S01]  /*9330*/  IMAD.MOV.U32 R14, RZ, RZ, R8 ;  /* 0x000000ffff0e7224 */ /* 0x020fe200078e0008 */
[----:B------:R2:W4:Y:S01]  /*9340*/  SHFL.IDX PT, R22, R27, 0x1, 0x1c1f ;  /* 0x003c1f001b167f89 */ /* 0x00052200000e0000 */
[----:B---3--:R-:W-:Y:S01]  /*9350*/  IMAD.MOV.U32 R13, RZ, RZ, R9 ;  /* 0x000000ffff0d7224 */ /* 0x008fe200078e0009 */
[----:B------:R-:W-:Y:S01]  /*9360*/  ISETP.GE.AND P0, PT, R10, R0, PT ;  /* 0x000000000a00720c */ /* 0x000fe20003f06270 */
[----:B------:R-:W-:Y:S01]  /*9370*/  IMAD.MOV.U32 R12, RZ, RZ, R6 ;  /* 0x000000ffff0c7224 */ /* 0x000fe200078e0006 */
[----:B------:R2:W3:Y:S01]  /*9380*/  SHFL.IDX PT, R10, R29, 0x1, 0x1c1f ;  /* 0x003c1f001d0a7f89 */ /* 0x0004e200000e0000 */
[----:B----4-:R-:W-:Y:S01]  /*9390*/  IMAD.MOV.U32 R11, RZ, RZ, R7 ;  /* 0x000000ffff0b7224 */ /* 0x010fe200078e0007 */
[----:B------:R-:W-:Y:S01]  /*93a0*/  PRMT R55, R13, 0x5410, R14 ;  /* 0x000054100d377816 */ /* 0x000fe2000000000e */
[----:B------:R-:W-:Y:S01]  /*93b0*/  IMAD.MOV.U32 R13, RZ, RZ, R5 ;  /* 0x000000ffff0d7224 */ /* 0x000fe200078e0005 */
[----:B------:R-:W-:Y:S01]  /*93c0*/  MOV R14, R4 ;  /* 0x00000004000e7202 */ /* 0x000fe20000000f00 */
[----:B------:R2:W4:Y:S01]  /*93d0*/  SHFL.IDX PT, R21, R23, 0x1, 0x1c1f ;  /* 0x003c1f0017157f89 */ /* 0x00052200000e0000 */
        /* <DEDUP_REMOVED lines=19> */
[C---:B-1-3--:R-:W-:Y:S02]  /*9510*/  @!P1 IADD3 R16, P2, R10.reuse, R11, RZ ;  /* 0x0000000b0a109210 */ /* 0x04afe40007f5e0ff */
[----:B------:R-:W-:Y:S02]  /*9520*/  @!P0 IADD3 R12, P3, R10, R13, RZ ;  /* 0x0000000d0a0c8210 */ /* 0x000fe40007f7e0ff */
[C---:B------:R-:W-:Y:S01]  /*9530*/  @!P1 IADD3 R14, P4, R15.reuse, R11, RZ ;  /* 0x0000000b0f0e9210 */ /* 0x040fe20007f9e0ff */
[C-C-:B------:R-:W-:Y:S01]  /*9540*/  @!P1 IMAD.X R17, R22.reuse, 0x1, R19.reuse, P2 ;  /* 0x0000000116119824 */ /* 0x140fe200010e0613 */
[----:B------:R-:W-:Y:S01]  /*9550*/  @!P0 IADD3 R10, P2, R15, R13, RZ ;  /* 0x0000000d0f0a8210 */ /* 0x000fe20007f5e0ff */
[----:B------:R-:W-:Y:S01]  /*9560*/  CS2R R34, SRZ ;  /* 0x0000000000227805 */ /* 0x000fe2000001ff00 */
[----:B------:R-:W-:Y:S01]  /*9570*/  CS2R R36, SRZ ;  /* 0x0000000000247805 */ /* 0x000fe2000001ff00 */
[----:B------:R-:W-:Y:S01]  /*9580*/  @!P0 IMAD.X R13, R22, 0x1, R18, P3 ;  /* 0x00000001160d8824 */ /* 0x000fe200018e0612 */
[----:B------:R1:W5:Y:S01]  /*9590*/  @!P1 LD.E.64 R32, [R16.64] ;  /* 0x0000000810209980 */ /* 0x000362000c101b00 */
[----:B----4-:R-:W-:-:S02]  /*95a0*/  @!P1 IMAD.X R15, R21, 0x1, R19, P4 ;  /* 0x00000001150f9824 */ /* 0x010fc400020e0613 */
[----:B------:R-:W-:Y:S01]  /*95b0*/  @!P0 IMAD.X R11, R21, 0x1, R18, P2 ;  /* 0x00000001150b8824 */ /* 0x000fe200010e0612 */
[----:B------:R1:W5:Y:S04]  /*95c0*/  @!P0 LD.E.64 R42, [R12.64] ;  /* 0x000000080c2a8980 */ /* 0x000368000c101b00 */
[----:B------:R1:W5:Y:S04]  /*95d0*/  @!P1 LD.E.64 R34, [R14.64] ;  /* 0x000000080e229980 */ /* 0x000368000c101b00 */
[----:B------:R1:W5:Y:S02]  /*95e0*/  @!P0 LD.E.64 R36, [R10.64] ;  /* 0x000000080a248980 */ /* 0x000364000c101b00 */
.L_x_1451:
[----:B------:R-:W-:Y:S05]  /*95f0*/  BSYNC B0 ;  /* 0x0000000000007941 */ /* 0x000fea0003800000 */
.L_x_1450:
[----:B-1-3--:R-:W-:Y:S01]  /*9600*/  IADD3 R10, R20, 0x40, RZ ;  /* 0x00000040140a7810 */ /* 0x00afe20007ffe0ff */
[----:B-----5:R-:W-:Y:S01]  /*9610*/  IMAD.MOV.U32 R14, RZ, RZ, R42 ;  /* 0x000000ffff0e7224 */ /* 0x020fe200078e002a */
[----:B------:R1:W3:Y:S01]  /*9620*/  SHFL.IDX PT, R22, R27, 0x2, 0x1c1f ;  /* 0x005c1f001b167f89 */ /* 0x0002e200000e0000 */
[----:B------:R-:W-:Y:S01]  /*9630*/  IMAD.MOV.U32 R13, RZ, RZ, R43 ;  /* 0x000000ffff0d7224 */ /* 0x000fe200078e002b */
[----:B------:R-:W-:Y:S01]  /*9640*/  ISETP.GE.AND P0, PT, R10, R0, PT ;  /* 0x000000000a00720c */ /* 0x000fe20003f06270 */
[----:B------:R-:W-:Y:S01]  /*9650*/  IMAD.MOV.U32 R12, RZ, RZ, R32 ;  /* 0x000000ffff0c7224 */ /* 0x000fe200078e0020 */
[----:B------:R1:W2:Y:S01]  /*9660*/  SHFL.IDX PT, R10, R29, 0x2, 0x1c1f ;  /* 0x005c1f001d0a7f89 */ /* 0x0002a200000e0000 */
[----:B------:R-:W-:Y:S01]  /*9670*/  IMAD.MOV.U32 R11, RZ, RZ, R33 ;  /* 0x000000ffff0b7224 */ /* 0x000fe200078e0021 */
[----:B------:R-:W-:Y:S01]  /*9680*/  PRMT R59, R13, 0x5410, R14 ;  /* 0x000054100d3b7816 */ /* 0x000fe2000000000e */
[----:B------:R-:W-:Y:S01]  /*9690*/  IMAD.MOV.U32 R13, RZ, RZ, R37 ;  /* 0x000000ffff0d7224 */ /* 0x000fe200078e0025 */
[----:B------:R-:W-:Y:S01]  /*96a0*/  MOV R14, R36 ;  /* 0x00000024000e7202 */ /* 0x000fe20000000f00 */
[----:B----4-:R1:W4:Y:S01]  /*96b0*/  SHFL.IDX PT, R21, R23, 0x2, 0x1c1f ;  /* 0x005c1f0017157f89 */ /* 0x01032200000e0000 */
        /* <DEDUP_REMOVED lines=21> */
[C---:B--2---:R-:W-:Y:S02]  /*9810*/  @!P1 IADD3 R16, P2, R10.reuse, R11, RZ ;  /* 0x0000000b0a109210 */ /* 0x044fe40007f5e0ff */
[----:B------:R-:W-:Y:S02]  /*9820*/  @!P0 IADD3 R12, P3, R10, R13, RZ ;  /* 0x0000000d0a0c8210 */ /* 0x000fe40007f7e0ff */
[C---:B-1----:R-:W-:Y:S01]  /*9830*/  @!P1 IADD3 R14, P4, R15.reuse, R11, RZ ;  /* 0x0000000b0f0e9210 */ /* 0x042fe20007f9e0ff */
[C-C-:B---3--:R-:W-:Y:S01]  /*9840*/  @!P1 IMAD.X R17, R22.reuse, 0x1, R19.reuse, P2 ;  /* 0x0000000116119824 */ /* 0x148fe200010e0613 */
        /* <DEDUP_REMOVED lines=10> */
.L_x_1453:
[----:B------:R-:W-:Y:S05]  /*98f0*/  BSYNC B0 ;  /* 0x0000000000007941 */ /* 0x000fea0003800000 */
.L_x_1452:
[----:B-1----:R-:W-:Y:S01]  /*9900*/  IADD3 R11, R20, 0x60, RZ ;  /* 0x00000060140b7810 */ /* 0x002fe20007ffe0ff */
[----:B-----5:R-:W-:Y:S01]  /*9910*/  IMAD.MOV.U32 R14, RZ, RZ, R46 ;  /* 0x000000ffff0e7224 */ /* 0x020fe200078e002e */
[----:B----4-:R-:W1:Y:S01]  /*9920*/  SHFL.IDX PT, R21, R27, 0x3, 0x1c1f ;  /* 0x007c1f001b157f89 */ /* 0x010e6200000e0000 */
[----:B------:R-:W-:Y:S01]  /*9930*/  IMAD.MOV.U32 R13, RZ, RZ, R47 ;  /* 0x000000ffff0d7224 */ /* 0x000fe200078e002f */
[----:B------:R-:W-:Y:S01]  /*9940*/  ISETP.GE.AND P0, PT, R11, R0, PT ;  /* 0x000000000b00720c */ /* 0x000fe20003f06270 */
[----:B------:R-:W-:Y:S01]  /*9950*/  IMAD.MOV.U32 R12, RZ, RZ, R38 ;  /* 0x000000ffff0c7224 */ /* 0x000fe200078e0026 */
[----:B--2---:R2:W4:Y:S01]  /*9960*/  SHFL.IDX PT, R10, R29, 0x3, 0x1c1f ;  /* 0x007c1f001d0a7f89 */ /* 0x00452200000e0000 */
        /* <DEDUP_REMOVED lines=12> */
[----:B--2---:R-:W-:Y:S01]  /*9a30*/  PRMT R29, R11, 0x5410, R12 ;  /* 0x000054100b1d7816 */ /* 0x004fe2000000000c */
[----:B---3--:R-:W-:Y:S01]  /*9a40*/  CS2R R22, SRZ ;  /* 0x0000000000167805 */ /* 0x008fe2000001ff00 */
        /* <DEDUP_REMOVED lines=10> */
[C---:B------:R-:W-:Y:S02]  /*9af0*/  @!P1 IADD3 R16, P2, R10.reuse, R11, RZ ;  /* 0x0000000b0a109210 */ /* 0x040fe40007f5e0ff */
[----:B------:R-:W-:Y:S02]  /*9b00*/  @!P0 IADD3 R12, P3, R10, R13, RZ ;  /* 0x0000000d0a0c8210 */ /* 0x000fe40007f7e0ff */
[----:B------:R-:W-:Y:S01]  /*9b10*/  @!P1 IADD3 R14, P4, R15, R11, RZ ;  /* 0x0000000b0f0e9210 */ /* 0x000fe20007f9e0ff */
[--C-:B------:R-:W-:Y:S01]  /*9b20*/  @!P1 IMAD.X R17, R21, 0x1, R19.reuse, P2 ;  /* 0x0000000115119824 */ /* 0x100fe200010e0613 */
        /* <DEDUP_REMOVED lines=10> */
.L_x_1455:
[----:B----4-:R-:W-:Y:S05]  /*9bd0*/  BSYNC B0 ;  /* 0x0000000000007941 */ /* 0x010fea0003800000 */
.L_x_1454:
        /* <DEDUP_REMOVED lines=69> */
.L_x_1459:
[----:B------:R-:W-:Y:S05]  /*a030*/  BSYNC B0 ;  /* 0x0000000000007941 */ /* 0x000fea0003800000 */
.L_x_1458:
        /* <DEDUP_REMOVED lines=48> */
.L_x_1457:
[----:B------:R-:W-:Y:S05]  /*a340*/  BSYNC B1 ;  /* 0x0000000000017941 */ /* 0x000fea0003800000 */
.L_x_1456:
        /* <DEDUP_REMOVED lines=52> */
.L_x_1463:
[----:B------:R-:W-:Y:S05]  /*a690*/  BSYNC B0 ;  /* 0x0000000000007941 */ /* 0x000fea0003800000 */
.L_x_1462:
        /* <DEDUP_REMOVED lines=48> */
.L_x_1461:
[----:B------:R-:W-:Y:S05]  /*a9a0*/  BSYNC B1 ;  /* 0x0000000000017941 */ /* 0x000fea0003800000 */
.L_x_1460:
        /* <DEDUP_REMOVED lines=52> */
.L_x_1467:
[----:B------:R-:W-:Y:S05]  /*acf0*/  BSYNC B0 ;  /* 0x0000000000007941 */ /* 0x000fea0003800000 */
.L_x_1466:
        /* <DEDUP_REMOVED lines=48> */
.L_x_1465:
[----:B------:R-:W-:Y:S05]  /*b000*/  BSYNC B1 ;  /* 0x0000000000017941 */ /* 0x000fea0003800000 */
.L_x_1464:
        /* <DEDUP_REMOVED lines=51> */
.L_x_1470:
[----:B------:R-:W-:Y:S05]  /*b340*/  BSYNC B0 ;  /* 0x0000000000007941 */ /* 0x000fea0003800000 */
.L_x_1469:
        /* <DEDUP_REMOVED lines=49> */
.L_x_1447:
        /* <DEDUP_REMOVED lines=73> */
.L_x_1472:
[----:B---3--:R-:W-:Y:S05]  /*baf0*/  BSYNC B0 ;  /* 0x0000000000007941 */ /* 0x008fea0003800000 */
.L_x_1471:
        /* <DEDUP_REMOVED lines=66> */
.L_x_1474:
[----:B------:R-:W-:Y:S05]  /*bf20*/  BSYNC B0 ;  /* 0x0000000000007941 */ /* 0x000fea0003800000 */
.L_x_1473:
        /* <DEDUP_REMOVED lines=120> */
.L_x_1476:
[----:B------:R-:W-:Y:S05]  /*c6b0*/  BSYNC B0 ;  /* 0x0000000000007941 */ /* 0x000fea0003800000 */
.L_x_1475:
        /* <DEDUP_REMOVED lines=103> */
.L_x_1478:
[----:B------:R-:W-:Y:S05]  /*cd30*/  BSYNC B0 ;  /* 0x0000000000007941 */ /* 0x000fea0003800000 */
.L_x_1477:
        /* <DEDUP_REMOVED lines=8> */
[----:B-1----:R-:W-:-:S02]  /*cdc0*/  LEA R32, R0, 0x5100, 0x1 ;  /* 0x0000510000207811 */ /* 0x002fc400078e08ff */
[----:B------:R-:W-:Y:S01]  /*cdd0*/  SHF.R.U32.HI R12, RZ, 0x10, R51 ;  /* 0x00000010ff0c7819 */ /* 0x000fe20000011633 */
        /* <DEDUP_REMOVED lines=93> */
.L_x_1480:
[----:B------:R-:W-:Y:S05]  /*d3b0*/  BSYNC B0 ;  /* 0x0000000000007941 */ /* 0x000fea0003800000 */
.L_x_1479:
        /* <DEDUP_REMOVED lines=109> */
.L_x_1468:
[----:B------:R-:W-:Y:S05]  /*da90*/  BSYNC B2 ;  /* 0x0000000000027941 */ /* 0x000fea0003800000 */
.L_x_1446:
[----:B------:R-:W4:Y:S01]  /*daa0*/  LDL R75, [R1+0x30] ;  /* 0x00003000014b7983 */ /* 0x000f220000100800 */
[----:B------:R-:W-:-:S04]  /*dab0*/  DEPBAR.LE SB0, 0x0 ;  /* 0x000080000000791a */ /* 0x000fc80000000000 */
[----:B--2---:R-:W2:Y:S01]  /*dac0*/  LDL.64 R72, [R1+0x20] ;  /* 0x0000200001487983 */ /* 0x004ea20000100a00 */
[----:B------:R-:W-:Y:S01]  /*dad0*/  IMAD R0, R74, c[0x0][0x208], RZ ;  /* 0x000082004a007a24 */ /* 0x000fe200078e02ff */
[----:B------:R-:W-:Y:S01]  /*dae0*/  ULDC.64 UR4, c[0x0][0x208] ;  /* 0x0000820000047ab9 */ /* 0x000fe20000000a00 */
[C---:B-1----:R-:W-:Y:S01]  /*daf0*/  IMAD.WIDE.U32 R2, R113.reuse, c[0x0][0x208], RZ ;  /* 0x0000820071027a25 */ /* 0x042fe200078e00ff */
[----:B---3--:R-:W3:Y:S03]  /*db00*/  LDL R248, [R1+0x10] ;  /* 0x0000100001f87983 */ /* 0x008ee60000100800 */
[----:B------:R-:W-:Y:S01]  /*db10*/  IMAD R0, R113, c[0x0][0x20c], R0 ;  /* 0x0000830071007a24 */ /* 0x000fe200078e0200 */
[----:B------:R-:W-:Y:S03]  /*db20*/  BAR.SYNC.DEFER_BLOCKING 0x0 ;  /* 0x0000000000007b1d */ /* 0x000fe60000010000 */
[----:B------:R-:W-:-:S03]  /*db30*/  IMAD.IADD R0, R3, 0x1, R0 ;  /* 0x0000000103007824 */ /* 0x000fc600078e0200 */
[----:B------:R-:W-:Y:S04]  /*db40*/  LDSM.16.M88.4 R4, [R214+0x2000] ;  /* 0x00200000d604783b */ /* 0x000fe80000000200 */
[----:B------:R-:W1:Y:S04]  /*db50*/  LDSM.16.M88.4 R16, [R115] ;  /* 0x000000007310783b */ /* 0x000e680000000200 */
[----:B------:R-:W1:Y:S04]  /*db60*/  LDSM.16.M88.4 R12, [R115+0x800] ;  /* 0x00080000730c783b */ /* 0x000e680000000200 */
[----:B------:R-:W1:Y:S04]  /*db70*/  LDSM.16.M88.4 R20, [R115+0x1000] ;  /* 0x001000007314783b */ /* 0x000e680000000200 */
[----:B------:R-:W1:Y:S04]  /*db80*/  LDSM.16.M88.4 R28, [R115+0x1800] ;  /* 0x00180000731c783b */ /* 0x000e680000000200 */
[----:B------:R-:W1:Y:S04]  /*db90*/  LDSM.16.M88.4 R24, [R115+0x2000] ;  /* 0x002000007318783b */ /* 0x000e680000000200 */
[----:B------:R-:W1:Y:S04]  /*dba0*/  LDSM.16.M88.4 R8, [R214] ;  /* 0x00000000d608783b */ /* 0x000e680000000200 */
[----:B------:R-:W-:Y:S01]  /*dbb0*/  LDSM.16.M88.4 R36, [R222] ;  /* 0x00000000de24783b */ /* 0x000fe20000000200 */
[----:B------:R-:W-:Y:S01]  /*dbc0*/  IMAD R0, R0, 0x50, RZ ;  /* 0x0000005000007824 */ /* 0x000fe200078e02ff */
[----:B------:R-:W-:-:S02]  /*dbd0*/  USHF.L.U32 UR7, UR4, 0x5, URZ ;  /* 0x0000000504077899 */ /* 0x000fc4000800063f */
[----:B------:R-:W-:Y:S01]  /*dbe0*/  UMOV UR6, 0x5 ;  /* 0x0000000500067882 */ /* 0x000fe20000000000 */
[----:B------:R-:W-:Y:S01]  /*dbf0*/  LDSM.16.M88.4 R56, [R218] ;  /* 0x00000000da38783b */ /* 0x000fe20000000200 */
[----:B------:R-:W-:-:S03]  /*dc00*/  ISETP.GE.AND P0, PT, R136, c[0x0][0x1d4], PT ;  /* 0x0000750088007a0c */ /* 0x000fc60003f06270 */
        /* <DEDUP_REMOVED lines=12> */
[C---:B------:R-:W-:Y:S08]  /*dcd0*/  HMMA.16816.F32.BF16 R120, R8.reuse, R16, RZ ;  /* 0x000000100878723c */ /* 0x040ff000000418ff */
[C---:B------:R-:W-:Y:S08]  /*dce0*/  HMMA.16816.F32.BF16 R148, R8.reuse, R18, RZ ;  /* 0x000000120894723c */ /* 0x040ff000000418ff */
[C---:B------:R-:W-:Y:S08]  /*dcf0*/  HMMA.16816.F32.BF16 R104, R8.reuse, R12, RZ ;  /* 0x0000000c0868723c */ /* 0x040ff000000418ff */
[C---:B------:R-:W-:Y:S08]  /*dd00*/  HMMA.16816.F32.BF16 R128, R8.reuse, R14, RZ ;  /* 0x0000000e0880723c */ /* 0x040ff000000418ff */
[C---:B------:R-:W-:Y:S08]  /*dd10*/  HMMA.16816.F32.BF16 R100, R8.reuse, R20, RZ ;  /* 0x000000140864723c */ /* 0x040ff000000418ff */
[C---:B------:R-:W-:Y:S08]  /*dd20*/  HMMA.16816.F32.BF16 R124, R8.reuse, R22, RZ ;  /* 0x00000016087c723c */ /* 0x040ff000000418ff */
[C---:B------:R-:W-:Y:S08]  /*dd30*/  HMMA.16816.F32.BF16 R92, R8.reuse, R28, RZ ;  /* 0x0000001c085c723c */ /* 0x040ff000000418ff */
[C---:B------:R-:W-:Y:S01]  /*dd40*/  HMMA.16816.F32.BF16 R132, R8.reuse, R30, RZ ;  /* 0x0000001e0884723c */ /* 0x040fe200000418ff */
[----:B------:R-:W2:Y:S07]  /*dd50*/  LDSM.16.M88.4 R28, [R220] ;  /* 0x00000000dc1c783b */ /* 0x000eae0000000200 */
[C---:B------:R-:W-:Y:S08]  /*dd60*/  HMMA.16816.F32.BF16 R88, R8.reuse, R24, RZ ;  /* 0x000000180858723c */ /* 0x040ff000000418ff */
[----:B------:R-:W-:Y:S01]  /*dd70*/  HMMA.16816.F32.BF16 R84, R8, R26, RZ ;  /* 0x0000001a0854723c */ /* 0x000fe200000418ff */
[----:B------:R-:W-:Y:S01]  /*dd80*/  USHF.L.U64.HI UR5, UR4, UR6, UR5 ;  /* 0x0000000604057299 */ /* 0x000fe20008010205 */
[----:B------:R-:W2:Y:S01]  /*dd90*/  LDSM.16.M88.4 R20, [R219] ;  /* 0x00000000db14783b */ /* 0x000ea20000000200 */
[----:B------:R-:W-:-:S02]  /*dda0*/  ISETP.LT.OR P5, PT, R112, 0x1, P0 ;  /* 0x000000017000780c */ /* 0x000fc400007a1670 */
[----:B------:R-:W-:-:S03]  /*ddb0*/  ISETP.LT.OR P4, PT, R112, 0x11, P0 ;  /* 0x000000117000780c */ /* 0x000fc60000781670 */
[C---:B-1----:R-:W-:Y:S08]  /*ddc0*/  HMMA.16816.F32.BF16 R76, R4.reuse, R36, R44 ;  /* 0x00000024044c723c */ /* 0x042ff0000004182c */
[----:B------:R-:W-:Y:S01]  /*ddd0*/  HMMA.16816.F32.BF16 R80, R4, R56, R40 ;  /* 0x000000380450723c */ /* 0x000fe20000041828 */
[----:B----4-:R-:W-:Y:S02]  /*dde0*/  IMAD.MOV.U32 R9, RZ, RZ, R75 ;  /* 0x000000ffff097224 */ /* 0x010fe400078e004b */
[----:B--2---:R-:W-:-:S04]  /*ddf0*/  IMAD.MOV.U32 R8, RZ, RZ, R72 ;  /* 0x000000ffff087224 */ /* 0x004fc800078e0048 */
[----:B------:R-:W-:Y:S02]  /*de00*/  IMAD.WIDE.U32 R2, R2, 0x50, R8 ;  /* 0x0000005002027825 */ /* 0x000fe400078e0008 */
[----:B------:R-:W1:Y:S02]  /*de10*/  LDSM.16.M88.4 R8, [R217] ;  /* 0x00000000d908783b */ /* 0x000e640000000200 */
[----:B------:R-:W-:Y:S01]  /*de20*/  IMAD.IADD R0, R3, 0x1, R0 ;  /* 0x0000000103007824 */ /* 0x000fe200078e0200 */
[----:B------:R-:W-:-:S04]  /*de30*/  LEA R16, P1, R2, c[0x0][0x1f8], 0x1 ;  /* 0x00007e0002107a11 */ /* 0x000fc800078208ff */
[----:B------:R-:W-:Y:S02]  /*de40*/  IADD3 R14, P3, R16, UR7, RZ ;  /* 0x00000007100e7c10 */ /* 0x000fe4000ff7e0ff */
[----:B------:R-:W-:Y:S02]  /*de50*/  LEA.HI.X R17, R2, c[0x0][0x1fc], R0, 0x1, P1 ;  /* 0x00007f0002117a11 */ /* 0x000fe400008f0c00 */
[----:B------:R-:W-:Y:S02]  /*de60*/  IADD3 R12, P2, R14, UR7, RZ ;  /* 0x000000070e0c7c10 */ /* 0x000fe4000ff5e0ff */
[----:B------:R-:W-:Y:S01]  /*de70*/  IADD3.X R15, R17, UR5, RZ, P3, !PT ;  /* 0x00000005110f7c10 */ /* 0x000fe20009ffe4ff */
[----:B------:R-:W-:Y:S01]  /*de80*/  @!PT LDS RZ, [RZ] ;  /* 0x00000000fffff984 */ /* 0x000fe20000000800 */
[----:B------:R-:W-:Y:S01]  /*de90*/  @!PT LDS RZ, [RZ] ;  /* 0x00000000fffff984 */ /* 0x000fe20000000800 */
[----:B------:R-:W-:Y:S01]  /*dea0*/  @!PT LDS RZ, [RZ] ;  /* 0x00000000fffff984 */ /* 0x000fe20000000800 */
[----:B------:R2:W-:Y:S01]  /*deb0*/  LDGSTS.E.BYPASS.LTC128B.128 [R224+0x100], [R16.64], !P5 ;  /* 0x0010000010e07fae */ /* 0x0005e2000e901d48 */
[----:B------:R-:W-:Y:S02]  /*dec0*/  IADD3 R2, P1, R12, UR7, RZ ;  /* 0x000000070c027c10 */ /* 0x000fe4000ff3e0ff */
[----:B------:R-:W-:Y:S01]  /*ded0*/  IADD3.X R13, R15, UR5, RZ, P2, !PT ;  /* 0x000000050f0d7c10 */ /* 0x000fe200097fe4ff */
[----:B------:R4:W-:Y:S01]  /*dee0*/  LDGSTS.E.BYPASS.LTC128B.128 [R224+0x900], [R14.64], !P4 ;  /* 0x009000000ee07fae */ /* 0x0009e2000e101d48 */
[----:B------:R-:W-:-:S02]  /*def0*/  ISETP.LT.OR P3, PT, R112, 0x21, P0 ;  /* 0x000000217000780c */ /* 0x000fc40000761670 */
[----:B------:R-:W-:Y:S02]  /*df00*/  IADD3.X R3, R13, UR5, RZ, P1, !PT ;  /* 0x000000050d037c10 */ /* 0x000fe40008ffe4ff */
[C---:B------:R-:W-:Y:S02]  /*df10*/  ISETP.LT.OR P2, PT, R112.reuse, 0x31, P0 ;  /* 0x000000317000780c */ /* 0x040fe40000741670 */
[----:B------:R-:W-:-:S07]  /*df20*/  ISETP.LT.OR P1, PT, R112, 0x41, P0 ;  /* 0x000000417000780c */ /* 0x000fce0000721670 */
[----:B------:R4:W-:Y:S04]  /*df30*/  LDGSTS.E.BYPASS.LTC128B.128 [R224+0x1100], [R12.64], !P3 ;  /* 0x011000000ce07fae */ /* 0x0009e8000d901d48 */
[----:B------:R1:W-:Y:S01]  /*df40*/  LDGSTS.E.BYPASS.LTC128B.128 [R224+0x1900], [R2.64], !P2 ;  /* 0x0190000002e07fae */ /* 0x0003e2000d101d48 */
[----:B--2---:R-:W-:-:S04]  /*df50*/  IADD3 R16, P0, R2, UR7, RZ ;  /* 0x0000000702107c10 */ /* 0x004fc8000ff1e0ff */
[----:B------:R-:W-:-:S05]  /*df60*/  IADD3.X R17, R3, UR5, RZ, P0, !PT ;  /* 0x0000000503117c10 */ /* 0x000fca00087fe4ff */
[----:B------:R2:W-:Y:S04]  /*df70*/  LDGSTS.E.BYPASS.LTC128B.128 [R224+0x2100], [R16.64], !P1 ;  /* 0x0210000010e07fae */ /* 0x0005e8000c901d48 */
[----:B------:R-:W-:Y:S01]  /*df80*/  LDSM.16.M88.4 R44, [R213+0x1000] ;  /* 0x00100000d52c783b */ /* 0x000fe20000000200 */
[C---:B------:R-:W-:Y:S03]  /*df90*/  HMMA.16816.F32.BF16 R72, R4.reuse, R28, R52 ;  /* 0x0000001c0448723c */ /* 0x040fe60000041834 */
[----:B------:R-:W-:Y:S04]  /*dfa0*/  LDSM.16.M88.4 R52, [R213] ;  /* 0x00000000d534783b */ /* 0x000fe80000000200 */
[----:B------:R-:W-:Y:S01]  /*dfb0*/  LDSM.16.M88.4 R40, [R213+0x1800] ;  /* 0x00180000d528783b */ /* 0x000fe20000000200 */
[C---:B------:R-:W-:Y:S03]  /*dfc0*/  HMMA.16816.F32.BF16 R24, R4.reuse, R32, R48 ;  /* 0x000000200418723c */ /* 0x040fe60000041830 */
[----:B------:R-:W-:Y:S04]  /*dfd0*/  LDSM.16.M88.4 R48, [R213+0x800] ;  /* 0x00080000d530783b */ /* 0x000fe80000000200 */
[----:B----4-:R-:W-:Y:S01]  /*dfe0*/  LDSM.16.M88.4 R12, [R215] ;  /* 0x00000000d70c783b */ /* 0x010fe20000000200 */
[C---:B------:R-:W-:Y:S03]  /*dff0*/  HMMA.16816.F32.BF16 R156, R4.reuse, R20, R60 ;  /* 0x00000014049c723c */ /* 0x040fe6000004183c */
[----:B------:R-:W-:Y:S04]  /*e000*/  LDSM.16.M88.4 R60, [R213+0x2000] ;  /* 0x00200000d53c783b */ /* 0x000fe80000000200 */
[----:B--2---:R-:W2:Y:S01]  /*e010*/  LDSM.16.M88.4 R16, [R215+0x2000] ;  /* 0x00200000d710783b */ /* 0x004ea20000000200 */
[----:B------:R-:W-:Y:S03]  /*e020*/  HMMA.16816.F32.BF16 R68, R4, R58, R68 ;  /* 0x0000003a0444723c */ /* 0x000fe60000041844 */
[----:B------:R-:W0:Y:S05]  /*e030*/  LDGDEPBAR ;  /* 0x00000000000079af */ /* 0x000e2a0000000000 */
[----:B-1---5:R-:W-:Y:S08]  /*e040*/  HMMA.16816.F32.BF16 R136, R8, R56, R120 ;  /* 0x000000380888723c */ /* 0x022ff00000041878 */
[----:B------:R-:W-:Y:S08]  /*e050*/  HMMA.16816.F32.BF16 R64, R4, R38, R64 ;  /* 0x000000260440723c */ /* 0x000ff00000041840 */
[C---:B------:R-:W-:Y:S08]  /*e060*/  HMMA.16816.F32.BF16 R144, R8.reuse, R36, R104 ;  /* 0x000000240890723c */ /* 0x040ff00000041868 */
[C---:B------:R-:W-:Y:S08]  /*e070*/  HMMA.16816.F32.BF16 R56, R8.reuse, R58, R148 ;  /* 0x0000003a0838723c */ /* 0x040ff00000041894 */
[----:B------:R-:W-:Y:S01]  /*e080*/  HMMA.16816.F32.BF16 R104, R8, R38, R128 ;  /* 0x000000260868723c */ /* 0x000fe20000041880 */
[----:B------:R-:W-:Y:S07]  /*e090*/  LDSM.16.M88.4 R36, [R210] ;  /* 0x00000000d224783b */ /* 0x000fee0000000200 */
[----:B------:R-:W-:Y:S08]  /*e0a0*/  HMMA.16816.F32.BF16 R168, R4, R34, R96 ;  /* 0x0000002204a8723c */ /* 0x000ff00000041860 */
[C---:B------:R-:W-:Y:S08]  /*e0b0*/  HMMA.16816.F32.BF16 R152, R8.reuse, R32, R100 ;  /* 0x000000200898723c */ /* 0x040ff00000041864 */
[----:B------:R-:W-:Y:S01]  /*e0c0*/  HMMA.16816.F32.BF16 R120, R8, R34, R124 ;  /* 0x000000220878723c */ /* 0x000fe2000004187c */
[----:B------:R-:W-:Y:S07]  /*e0d0*/  LDSM.16.M88.4 R32, [R210+0x800] ;  /* 0x00080000d220783b */ /* 0x000fee0000000200 */
[C---:B------:R-:W-:Y:S08]  /*e0e0*/  HMMA.16816.F32.BF16 R160, R4.reuse, R30, R116 ;  /* 0x0000001e04a0723c */ /* 0x040ff00000041874 */
[----:B------:R-:W-:Y:S01]  /*e0f0*/  HMMA.16816.F32.BF16 R140, R4, R22, R108 ;  /* 0x00000016048c723c */ /* 0x000fe2000004186c */
[----:B------:R-:W1:Y:S07]  /*e100*/  LDSM.16.M88.4 R4, [R216+0x2000] ;  /* 0x00200000d804783b */ /* 0x000e6e0000000200 */
[C---:B------:R-:W-:Y:S08]  /*e110*/  HMMA.16816.F32.BF16 R164, R8.reuse, R28, R92 ;  /* 0x0000001c08a4723c */ /* 0x040ff0000004185c */
[C---:B------:R-:W-:Y:S08]  /*e120*/  HMMA.16816.F32.BF16 R172, R8.reuse, R20, R88 ;  /* 0x0000001408ac723c */ /* 0x040ff00000041858 */
[C---:B------:R-:W-:Y:S01]  /*e130*/  HMMA.16816.F32.BF16 R132, R8.reuse, R30, R132 ;  /* 0x0000001e0884723c */ /* 0x040fe20000041884 */
[----:B------:R-:W-:Y:S07]  /*e140*/  LDSM.16.M88.4 R28, [R210+0x1000] ;  /* 0x00100000d21c783b */ /* 0x000fee0000000200 */
[----:B------:R-:W-:Y:S01]  /*e150*/  HMMA.16816.F32.BF16 R128, R8, R22, R84 ;  /* 0x000000160880723c */ /* 0x000fe20000041854 */
[----:B------:R-:W4:Y:S04]  /*e160*/  LDSM.16.M88.4 R8, [R216] ;  /* 0x00000000d808783b */ /* 0x000f280000000200 */
[----:B------:R-:W1:Y:S03]  /*e170*/  LDSM.16.M88.4 R20, [R210+0x2000] ;  /* 0x00200000d214783b */ /* 0x000e660000000200 */
[----:B--2---:R-:W-:Y:S01]  /*e180*/  HMMA.16816.F32.BF16 R108, R16, R44, R24 ;  /* 0x0000002c106c723c */ /* 0x004fe20000041818 */
[----:B------:R-:W2:Y:S01]  /*e190*/  LDSM.16.M88.4 R24, [R210+0x1800] ;  /* 0x00180000d218783b */ /* 0x000ea20000000200 */
[----:B---3--:R-:W-:Y:S01]  /*e1a0*/  ISETP.GT.AND P0, PT, R113, R248, PT ;  /* 0x000000f87100720c */ /* 0x008fe20003f04270 */
[----:B------:R-:W-:-:S05]  /*e1b0*/  DEPBAR.LE SB0, 0x0 ;  /* 0x000080000000791a */ /* 0x000fca0000000000 */
        /* <DEDUP_REMOVED lines=20> */
[C---:B-1----:R-:W-:Y:S08]  /*e300*/  HMMA.16816.F32.BF16 R104, R4.reuse, R38, R92 ;  /* 0x000000260468723c */ /* 0x042ff0000004185c */
[----:B------:R-:W-:Y:S08]  /*e310*/  HMMA.16816.F32.BF16 R92, R4, R34, R88 ;  /* 0x00000022045c723c */ /* 0x000ff00000041858 */
[-C--:B----4-:R-:W-:Y:S08]  /*e320*/  HMMA.16816.F32.BF16 R60, R8, R28.reuse, R52 ;  /* 0x0000001c083c723c */ /* 0x090ff00000041834 */
[C---:B------:R-:W-:Y:S08]  /*e330*/  HMMA.16816.F32.BF16 R88, R4.reuse, R28, R108 ;  /* 0x0000001c0458723c */ /* 0x040ff0000004186c */
[-C--:B------:R-:W-:Y:S08]  /*e340*/  HMMA.16816.F32.BF16 R84, R4, R30.reuse, R84 ;  /* 0x0000001e0454723c */ /* 0x080ff00000041854 */
[C---:B------:R-:W-:Y:S08]  /*e350*/  HMMA.16816.F32.BF16 R52, R8.reuse, R30, R48 ;  /* 0x0000001e0834723c */ /* 0x040ff00000041830 */
[----:B------:R-:W-:Y:S08]  /*e360*/  HMMA.16816.F32.BF16 R28, R8, R20, R16 ;  /* 0x00000014081c723c */ /* 0x000ff00000041810 */
[C---:B------:R-:W-:Y:S08]  /*e370*/  HMMA.16816.F32.BF16 R124, R4.reuse, R36, R124 ;  /* 0x00000024047c723c */ /* 0x040ff0000004187c */
        /* <DEDUP_REMOVED lines=18> */
[----:B------:R-:W-:Y:S02]  /*e4a0*/  SHF.R.S32.HI R2, RZ, 0x1f, R0 ;  /* 0x0000001fff027819 */ /* 0x000fe40000011400 */
[----:B------:R-:W-:-:S03]  /*e4b0*/  LOP3.LUT P5, RZ, R180, 0x1, RZ, 0xc0, !PT ;  /* 0x00000001b4ff7812 */ /* 0x000fc600078ac0ff */
        /* <DEDUP_REMOVED lines=10> */
[-C--:B------:R-:W-:Y:S02]  /*e560*/  IADD3 R4, P0, R6, R10.reuse, RZ ;  /* 0x0000000a06047210 */ /* 0x080fe40007f1e0ff */
[----:B------:R-:W-:Y:S01]  /*e570*/  IADD3.X R7, R11, R9, RZ, P1, !PT ;  /* 0x000000090b077210 */ /* 0x000fe20000ffe4ff */
[----:B------:R-:W-:Y:S01]  /*e580*/  @!PT LDS RZ, [RZ] ;  /* 0x00000000fffff984 */ /* 0x000fe20000000800 */
[----:B------:R-:W-:Y:S01]  /*e590*/  @!PT LDS RZ, [RZ] ;  /* 0x00000000fffff984 */ /* 0x000fe20000000800 */
[----:B------:R-:W-:Y:S01]  /*e5a0*/  @!PT LDS RZ, [RZ] ;  /* 0x00000000fffff984 */ /* 0x000fe20000000800 */
[----:B------:R1:W-:Y:S01]  /*e5b0*/  LDGSTS.E.BYPASS.LTC128B.128 [R224+0x2900], [R8.64], !P5 ;  /* 0x0290000008e07fae */ /* 0x0003e2000e901d48 */
[----:B------:R-:W-:-:S03]  /*e5c0*/  IADD3 R2, P1, R4, R10, RZ ;  /* 0x0000000a04027210 */ /* 0x000fc60007f3e0ff */
[--C-:B------:R-:W-:Y:S01]  /*e5d0*/  IMAD.X R5, R7, 0x1, R11.reuse, P0 ;  /* 0x0000000107057824 */ /* 0x100fe200000e060b */
[----:B------:R-:W-:Y:S01]  /*e5e0*/  IADD3 R10, P0, R2, R10, RZ ;  /* 0x0000000a020a7210 */ /* 0x000fe20007f1e0ff */
[----:B------:R1:W-:Y:S02]  /*e5f0*/  LDGSTS.E.BYPASS.LTC128B.128 [R224+0x3100], [R6.64], !P5 ;  /* 0x0310000006e07fae */ /* 0x0003e4000e901d48 */
[----:B------:R-:W-:Y:S02]  /*e600*/  IMAD.X R3, R5, 0x1, R11, P1 ;  /* 0x0000000105037824 */ /* 0x000fe400008e060b */
[----:B------:R1:W-:Y:S03]  /*e610*/  LDGSTS.E.BYPASS.LTC128B.128 [R224+0x3900], [R4.64], !P5 ;  /* 0x0390000004e07fae */ /* 0x0003e6000e901d48 */
[----:B------:R-:W-:Y:S01]  /*e620*/  IADD3.X R11, R3, R11, RZ, P0, !PT ;  /* 0x0000000b030b7210 */ /* 0x000fe200007fe4ff */
[----:B------:R1:W-:Y:S04]  /*e630*/  LDGSTS.E.BYPASS.LTC128B.128 [R224+0x4100], [R2.64], !P5 ;  /* 0x0410000002e07fae */ /* 0x0003e8000e901d48 */
[----:B------:R1:W-:Y:S02]  /*e640*/  LDGSTS.E.BYPASS.LTC128B.128 [R224+0x4900], [R10.64], !P5 ;  /* 0x049000000ae07fae */ /* 0x0003e4000e901d48 */
.L_x_1482:
[----:B------:R-:W-:Y:S05]  /*e650*/  BSYNC B0 ;  /* 0x0000000000007941 */ /* 0x000fea0003800000 */
.L_x_1481:
[----:B------:R-:W2:Y:S04]  /*e660*/  LDL R246, [R1+0x5c] ;  /* 0x00005c0001f67983 */ /* 0x000ea80000100800 */
[----:B-1----:R-:W3:Y:S04]  /*e670*/  LDL R5, [R1+0x38] ;  /* 0x0000380001057983 */ /* 0x002ee80000100800 */
        /* <DEDUP_REMOVED lines=14> */
[----:B--2---:R-:W-:-:S03]  /*e760*/  IMAD.IADD R3, R0, 0x1, R4 ;  /* 0x0000000100037824 */ /* 0x004fc600078e0204 */
[C---:B------:R-:W-:Y:S02]  /*e770*/  IMNMX R4, R5.reuse, R2, PT ;  /* 0x0000000205047217 */ /* 0x040fe40003800200 */
[----:B------:R-:W-:Y:S02]  /*e780*/  IMNMX R3, R5, R3, PT ;  /* 0x0000000305037217 */ /* 0x000fe40003800200 */
[C---:B------:R-:W-:Y:S02]  /*e790*/  ISETP.GT.AND P3, PT, R4.reuse, RZ, PT ;  /* 0x000000ff0400720c */ /* 0x040fe40003f64270 */
[----:B------:R-:W-:Y:S02]  /*e7a0*/  ISETP.GT.AND P2, PT, R4, 0x1, PT ;  /* 0x000000010400780c */ /* 0x000fe40003f44270 */
[----:B------:R-:W-:Y:S02]  /*e7b0*/  FSEL R9, R72, -INF , P3 ;  /* 0xff80000048097808 */ /* 0x000fe40001800000 */
[----:B------:R-:W-:-:S02]  /*e7c0*/  ISETP.GT.AND P1, PT, R3, RZ, PT ;  /* 0x000000ff0300720c */ /* 0x000fc40003f24270 */
[----:B------:R-:W-:Y:S02]  /*e7d0*/  ISETP.GT.AND P0, PT, R3, 0x1, PT ;  /* 0x000000010300780c */ /* 0x000fe40003f04270 */
[----:B------:R-:W-:Y:S02]  /*e7e0*/  ISETP.GT.AND P3, PT, R4, 0x8, PT ;  /* 0x000000080400780c */ /* 0x000fe40003f64270 */
[----:B------:R-:W-:Y:S02]  /*e7f0*/  FSEL R25, R73, -INF , P2 ;  /* 0xff80000049197808 */ /* 0x000fe40001000000 */
[----:B------:R-:W-:Y:S02]  /*e800*/  FSEL R32, R74, -INF , P1 ;  /* 0xff8000004a207808 */ /* 0x000fe40000800000 */
[----:B------:R-:W-:Y:S02]  /*e810*/  FSEL R33, R75, -INF , P0 ;  /* 0xff8000004b217808 */ /* 0x000fe40000000000 */
[----:B------:R-:W-:-:S02]  /*e820*/  ISETP.GT.AND P2, PT, R4, 0x9, PT ;  /* 0x000000090400780c */ /* 0x000fc40003f44270 */
[----:B------:R-:W-:Y:S01]  /*e830*/  FSEL R26, R68, -INF , P3 ;  /* 0xff800000441a7808 */ /* 0x000fe20001800000 */
[----:B-----5:R-:W-:Y:S01]  /*e840*/  IMAD.IADD R6, R0, 0x1, R6 ;  /* 0x0000000100067824 */ /* 0x020fe200078e0206 */
[C---:B------:R-:W-:Y:S02]  /*e850*/  ISETP.GT.AND P1, PT, R3.reuse, 0x8, PT ;  /* 0x000000080300780c */ /* 0x040fe40003f24270 */
[----:B------:R-:W-:Y:S02]  /*e860*/  ISETP.GT.AND P0, PT, R3, 0x9, PT ;  /* 0x000000090300780c */ /* 0x000fe40003f04270 */
[----:B------:R-:W-:Y:S02]  /*e870*/  ISETP.GT.AND P3, PT, R4, 0x10, PT ;  /* 0x000000100400780c */ /* 0x000fe40003f64270 */
[----:B------:R-:W-:Y:S02]  /*e880*/  FSEL R27, R69, -INF , P2 ;  /* 0xff800000451b7808 */ /* 0x000fe40001000000 */
[----:B------:R-:W-:-:S02]  /*e890*/  FSEL R34, R70, -INF , P1 ;  /* 0xff80000046227808 */ /* 0x000fc40000800000 */
[----:B------:R-:W-:Y:S02]  /*e8a0*/  FSEL R36, R71, -INF , P0 ;  /* 0xff80000047247808 */ /* 0x000fe40000000000 */
[----:B------:R-:W-:Y:S01]  /*e8b0*/  FSEL R69, R64, -INF , P3 ;  /* 0xff80000040457808 */ /* 0x000fe20001800000 */
[----:B------:R-:W-:Y:S01]  /*e8c0*/  IMAD.IADD R0, R0, 0x1, R7 ;  /* 0x0000000100007824 */ /* 0x000fe200078e0207 */
[C---:B------:R-:W-:Y:S02]  /*e8d0*/  ISETP.GT.AND P1, PT, R3.reuse, 0x10, PT ;  /* 0x000000100300780c */ /* 0x040fe40003f24270 */
[----:B------:R-:W-:Y:S02]  /*e8e0*/  ISETP.GT.AND P0, PT, R3, 0x11, PT ;  /* 0x000000110300780c */ /* 0x000fe40003f04270 */
[----:B------:R-:W-:Y:S02]  /*e8f0*/  ISETP.GT.AND P3, PT, R4, 0x18, PT ;  /* 0x000000180400780c */ /* 0x000fe40003f64270 */
[----:B------:R-:W-:-:S02]  /*e900*/  IMNMX R2, R5, R6, PT ;  /* 0x0000000605027217 */ /* 0x000fc40003800200 */
[----:B------:R-:W-:Y:S02]  /*e910*/  FSEL R111, R66, -INF , P1 ;  /* 0xff800000426f7808 */ /* 0x000fe40000800000 */
[----:B------:R-:W-:Y:S02]  /*e920*/  FSEL R112, R67, -INF , P0 ;  /* 0xff80000043707808 */ /* 0x000fe40000000000 */
[----:B------:R-:W-:Y:S02]  /*e930*/  FSEL R96, R56, -INF , P3 ;  /* 0xff80000038607808 */ /* 0x000fe40001800000 */
[----:B------:R-:W-:Y:S02]  /*e940*/  ISETP.GT.AND P2, PT, R4, 0x11, PT ;  /* 0x000000110400780c */ /* 0x000fe40003f44270 */
[C---:B------:R-:W-:Y:S02]  /*e950*/  ISETP.GT.AND P1, PT, R3.reuse, 0x18, PT ;  /* 0x000000180300780c */ /* 0x040fe40003f24270 */
[----:B------:R-:W-:-:S02]  /*e960*/  ISETP.GT.AND P0, PT, R3, 0x19, PT ;  /* 0x000000190300780c */ /* 0x000fc40003f04270 */
[----:B------:R-:W-:Y:S02]  /*e970*/  ISETP.GT.AND P3, PT, R2, RZ, PT ;  /* 0x000000ff0200720c */ /* 0x000fe40003f64270 */
[----:B------:R-:W-:Y:S02]  /*e980*/  IMNMX R0, R5, R0, PT ;  /* 0x0000000005007217 */ /* 0x000fe40003800200 */
[----:B------:R-:W-:Y:S02]  /*e990*/  FSEL R71, R65, -INF , P2 ;  /* 0xff80000041477808 */ /* 0x000fe40001000000 */
[----:B------:R-:W-:Y:S02]  /*e9a0*/  FSEL R113, R58, -INF , P1 ;  /* 0xff8000003a717808 */ /* 0x000fe40000800000 */
[----:B------:R-:W-:Y:S02]  /*e9b0*/  FSEL R131, R59, -INF , P0 ;  /* 0xff8000003b837808 */ /* 0x000fe40000000000 */
[----:B------:R-:W-:-:S02]  /*e9c0*/  FSEL R10, R124, -INF , P3 ;  /* 0xff8000007c0a7808 */ /* 0x000fc40001800000 */
[----:B------:R-:W-:Y:S02]  /*e9d0*/  ISETP.GT.AND P2, PT, R4, 0x19, PT ;  /* 0x000000190400780c */ /* 0x000fe40003f44270 */
[C---:B------:R-:W-:Y:S02]  /*e9e0*/  ISETP.GT.AND P1, PT, R0.reuse, RZ, PT ;  /* 0x000000ff0000720c */ /* 0x040fe40003f24270 */
[----:B------:R-:W-:Y:S02]  /*e9f0*/  ISETP.GT.AND P0, PT, R0, 0x1, PT ;  /* 0x000000010000780c */ /* 0x000fe40003f04270 */
[----:B------:R-:W-:Y:S02]  /*ea00*/  ISETP.GT.AND P3, PT, R2, 0x8, PT ;  /* 0x000000080200780c */ /* 0x000fe40003f64270 */
[----:B------:R-:W-:Y:S02]  /*ea10*/  FSEL R97, R57, -INF , P2 ;  /* 0xff80000039617808 */ /* 0x000fe40001000000 */
[----:B------:R-:W-:-:S02]  /*ea20*/  FSEL R14, R126, -INF , P1 ;  /* 0xff8000007e0e7808 */ /* 0x000fc40000800000 */
[----:B------:R-:W-:Y:S02]  /*ea30*/  FSEL R15, R127, -INF , P0 ;  /* 0xff8000007f0f7808 */ /* 0x000fe40000000000 */
[----:B------:R-:W-:Y:S02]  /*ea40*/  FSEL R12, R104, -INF , P3 ;  /* 0xff800000680c7808 */ /* 0x000fe40001800000 */
[----:B------:R-:W-:Y:S02]  /*ea50*/  ISETP.GT.AND P2, PT, R2, 0x1, PT ;  /* 0x000000010200780c */ /* 0x000fe40003f44270 */
[C---:B------:R-:W-:Y:S02]  /*ea60*/  ISETP.GT.AND P1, PT, R0.reuse, 0x8, PT ;  /* 0x000000080000780c */ /* 0x040fe40003f24270 */
[----:B------:R-:W-:Y:S02]  /*ea70*/  ISETP.GT.AND P0, PT, R0, 0x9, PT ;  /* 0x000000090000780c */ /* 0x000fe40003f04270 */
[----:B------:R-:W-:-:S02]  /*ea80*/  ISETP.GT.AND P3, PT, R2, 0x10, PT ;  /* 0x000000100200780c */ /* 0x000fc40003f64270 */
[----:B------:R-:W-:Y:S02]  /*ea90*/  FSEL R11, R125, -INF , P2 ;  /* 0xff8000007d0b7808 */ /* 0x000fe40001000000 */
[----:B------:R-:W-:Y:S02]  /*eaa0*/  FSEL R20, R106, -INF , P1 ;  /* 0xff8000006a147808 */ /* 0x000fe40000800000 */
[----:B------:R-:W-:Y:S02]  /*eab0*/  FSEL R24, R107, -INF , P0 ;  /* 0xff8000006b187808 */ /* 0x000fe40000000000 */
[----:B------:R-:W-:Y:S02]  /*eac0*/  FSEL R35, R116, -INF , P3 ;  /* 0xff80000074237808 */ /* 0x000fe40001800000 */
[----:B------:R-:W-:Y:S02]  /*ead0*/  ISETP.GT.AND P2, PT, R2, 0x9, PT ;  /* 0x000000090200780c */ /* 0x000fe40003f44270 */
[----:B------:R-:W-:-:S02]  /*eae0*/  ISETP.GT.AND P1, PT, R0, 0x10, PT ;  /* 0x000000100000780c */ /* 0x000fc40003f24270 */
[----:B------:R-:W-:Y:S02]  /*eaf0*/  ISETP.GT.AND P0, PT, R0, 0x11, PT ;  /* 0x000000110000780c */ /* 0x000fe40003f04270 */
[----:B------:R-:W-:Y:S02]  /*eb00*/  ISETP.GT.AND P3, PT, R2, 0x18, PT ;  /* 0x000000180200780c */ /* 0x000fe40003f64270 */
[----:B------:R-:W-:Y:S02]  /*eb10*/  FSEL R13, R105, -INF , P2 ;  /* 0xff800000690d7808 */ /* 0x000fe40001000000 */
[----:B------:R-:W-:Y:S02]  /*eb20*/  FSEL R44, R118, -INF , P1 ;  /* 0xff800000762c7808 */ /* 0x000fe40000800000 */
[----:B------:R-:W-:Y:S02]  /*eb30*/  FSEL R45, R119, -INF , P0 ;  /* 0xff800000772d7808 */ /* 0x000fe40000000000 */
[----:B------:R-:W-:-:S02]  /*eb40*/  FSEL R38, R92, -INF , P3 ;  /* 0xff8000005c267808 */ /* 0x000fc40001800000 */
[----:B------:R-:W-:Y:S02]  /*eb50*/  ISETP.GT.AND P2, PT, R2, 0x11, PT ;  /* 0x000000110200780c */ /* 0x000fe40003f44270 */
[C---:B------:R-:W-:Y:S02]  /*eb60*/  ISETP.GT.AND P1, PT, R0.reuse, 0x18, PT ;  /* 0x000000180000780c */ /* 0x040fe40003f24270 */
        /* <DEDUP_REMOVED lines=16> */
[C---:B------:R-:W-:Y:S02]  /*ec70*/  ISETP.GT.AND P0, PT, R4.reuse, 0x21, PT ;  /* 0x000000210400780c */ /* 0x040fe40003f04270 */
[C---:B------:R-:W-:Y:S02]  /*ec80*/  ISETP.GT.AND P4, PT, R4.reuse, 0x30, PT ;  /* 0x000000300400780c */ /* 0x040fe40003f84270 */
[----:B------:R-:W-:Y:S02]  /*ec90*/  ISETP.GT.AND P3, PT, R4, 0x39, PT ;  /* 0x000000390400780c */ /* 0x000fe40003f64270 */
[----:B------:R-:W-:Y:S02]  /*eca0*/  FSEL R132, R89, -INF , P2 ;  /* 0xff80000059847808 */ /* 0x000fe40001000000 */
        /* <DEDUP_REMOVED lines=19> */
[----:B------:R-:W-:-:S02]  /*ede0*/  FSEL R148, R40, -INF , P1 ;  /* 0xff80000028947808 */ /* 0x000fc40000800000 */
[----:B------:R-:W-:Y:S02]  /*edf0*/  FMNMX.FTZ R4, R71, R4, !PT ;  /* 0x0000000447047209 */ /* 0x000fe40007810000 */
[----:B------:R-:W-:Y:S02]  /*ee00*/  ISETP.GT.AND P0, PT, R2, 0x28, PT ;  /* 0x000000280200780c */ /* 0x000fe40003f04270 */
[----:B------:R-:W-:Y:S02]  /*ee10*/  ISETP.GT.AND P1, PT, R0, 0x28, PT ;  /* 0x000000280000780c */ /* 0x000fe40003f24270 */
[----:B------:R-:W-:Y:S02]  /*ee20*/  FMNMX.FTZ R5, R35, R5, !PT ;  /* 0x0000000523057209 */ /* 0x000fe40007810000 */
[----:B------:R-:W-:Y:S02]  /*ee30*/  FMNMX.FTZ R4, R96, R4, !PT ;  /* 0x0000000460047209 */ /* 0x000fe40007810000 */
[----:B------:R-:W-:-:S02]  /*ee40*/  FSEL R137, R52, -INF , P2 ;  /* 0xff80000034897808 */ /* 0x000fc40001000000 */
[----:B------:R-:W-:Y:S02]  /*ee50*/  FSEL R126, R84, -INF , P0 ;  /* 0xff800000547e7808 */ /* 0x000fe40000000000 */
[----:B------:R-:W-:Y:S02]  /*ee60*/  FSEL R135, R86, -INF , P1 ;  /* 0xff80000056877808 */ /* 0x000fe40000800000 */
[----:B------:R-:W-:Y:S02]  /*ee70*/  FSEL R155, R28, -INF , P3 ;  /* 0xff8000001c9b7808 */ /* 0x000fe40001800000 */
[----:B------:R-:W-:Y:S02]  /*ee80*/  FMNMX.FTZ R5, R37, R5, !PT ;  /* 0x0000000525057209 */ /* 0x000fe40007810000 */
[----:B------:R-:W-:Y:S02]  /*ee90*/  ISETP.GT.AND P2, PT, R2, 0x29, PT ;  /* 0x000000290200780c */ /* 0x000fe40003f44270 */
        /* <DEDUP_REMOVED lines=15> */
[C---:B------:R-:W-:Y:S02]  /*ef90*/  ISETP.GT.AND P1, PT, R2.reuse, 0x48, PT ;  /* 0x000000480200780c */ /* 0x040fe40003f24270 */
[----:B------:R-:W-:Y:S02]  /*efa0*/  ISETP.GT.AND P3, PT, R2, 0x49, PT ;  /* 0x000000490200780c */ /* 0x000fe40003f64270 */
[----:B------:R-:W-:Y:S02]  /*efb0*/  FMNMX.FTZ R2, R114, R4, !PT ;  /* 0x0000000472027209 */ /* 0x000fe40007810000 */
        /* <DEDUP_REMOVED lines=20> */
[----:B------:R-:W-:Y:S02]  /*f100*/  FMNMX.FTZ R4, R149, R4, !PT ;  /* 0x0000000495047209 */ /* 0x000fe40007810000 */
[----:B------:R-:W-:Y:S02]  /*f110*/  FMNMX.FTZ R2, R148, R2, !PT ;  /* 0x0000000294027209 */ /* 0x000fe40007810000 */
[----:B------:R-:W-:Y:S02]  /*f120*/  FSEL R198, R120, -INF , P5 ;  /* 0xff80000078c67808 */ /* 0x000fe40002800000 */
        /* <DEDUP_REMOVED lines=18> */
[----:B------:R-:W-:Y:S02]  /*f250*/  ISETP.GT.AND P0, PT, R0, 0x31, PT ;  /* 0x000000310000780c */ /* 0x000fe40003f04270 */
[----:B------:R-:W-:-:S02]  /*f260*/  FMNMX.FTZ R5, R136, R5, !PT ;  /* 0x0000000588057209 */ /* 0x000fc40007810000 */
[----:B------:R-:W-:Y:S02]  /*f270*/  FMNMX.FTZ R6, R201, R4, !PT ;  /* 0x00000004c9067209 */ /* 0x000fe40007810000 */
[----:B------:R-:W-:Y:S02]  /*f280*/  FMNMX.FTZ R4, R32, R33, !PT ;  /* 0x0000002120047209 */ /* 0x000fe40007810000 */
[----:B------:R-:W-:Y:S02]  /*f290*/  ISETP.GT.AND P2, PT, R0, 0x38, PT ;  /* 0x000000380000780c */ /* 0x000fe40003f44270 */
[----:B------:R-:W-:Y:S02]  /*f2a0*/  FMNMX.FTZ R2, R206, R2, !PT ;  /* 0x00000002ce027209 */ /* 0x000fe40007810000 */
[----:B------:R-:W-:Y:S02]  /*f2b0*/  FSEL R154, R103, -INF , P0 ;  /* 0xff800000679a7808 */ /* 0x000fe40000000000 */
[----:B------:R-:W-:-:S02]  /*f2c0*/  FMNMX.FTZ R5, R153, R5, !PT ;  /* 0x0000000599057209 */ /* 0x000fc40007810000 */
[----:B------:R-:W-:Y:S01]  /*f2d0*/  FMNMX.FTZ R4, R34, R4, !PT ;  /* 0x0000000422047209 */ /* 0x000fe20007810000 */
[----:B------:R-:W1:Y:S01]  /*f2e0*/  SHFL.BFLY PT, R7, R2, 0x2, 0x1f ;  /* 0x0c401f0002077f89 */ /* 0x000e6200000e0000 */
[----:B------:R-:W-:Y:S02]  /*f2f0*/  FSEL R141, R82, -INF , P2 ;  /* 0xff800000528d7808 */ /* 0x000fe40001000000 */
[C---:B------:R-:W-:Y:S02]  /*f300*/  ISETP.GT.AND P4, PT, R0.reuse, 0x39, PT ;  /* 0x000000390000780c */ /* 0x040fe40003f84270 */
[C---:B------:R-:W-:Y:S02]  /*f310*/  ISETP.GT.AND P1, PT, R0.reuse, 0x40, PT ;  /* 0x000000400000780c */ /* 0x040fe40003f24270 */
[C---:B------:R-:W-:Y:S02]  /*f320*/  ISETP.GT.AND P0, PT, R0.reuse, 0x41, PT ;  /* 0x000000410000780c */ /* 0x040fe40003f04270 */
[----:B------:R-:W-:-:S02]  /*f330*/  ISETP.GT.AND P3, PT, R0, 0x48, PT ;  /* 0x000000480000780c */ /* 0x000fc40003f64270 */
[----:B------:R-:W-:Y:S02]  /*f340*/  ISETP.GT.AND P2, PT, R0, 0x49, PT ;  /* 0x000000490000780c */ /* 0x000fe40003f44270 */
[----:B------:R-:W-:Y:S02]  /*f350*/  FMNMX.FTZ R0, R154, R5, !PT ;  /* 0x000000059a007209 */ /* 0x000fe40007810000 */
[----:B------:R-:W-:Y:S01]  /*f360*/  FMNMX.FTZ R5, R36, R4, !PT ;  /* 0x0000000424057209 */ /* 0x000fe20007810000 */
[----:B------:R-:W2:Y:S03]  /*f370*/  SHFL.BFLY PT, R8, R6, 0x2, 0x1f ;  /* 0x0c401f0006087f89 */ /* 0x000ea600000e0000 */
[----:B------:R-:W-:Y:S02]  /*f380*/  FMNMX.FTZ R5, R111, R5, !PT ;  /* 0x000000056f057209 */ /* 0x000fe40007810000 */
[----:B------:R-:W-:-:S02]  /*f390*/  FSEL R142, R83, -INF , P4 ;  /* 0xff800000538e7808 */ /* 0x000fc40002000000 */
[----:B------:R-:W-:Y:S02]  /*f3a0*/  FMNMX.FTZ R5, R112, R5, !PT ;  /* 0x0000000570057209 */ /* 0x000fe40007810000 */
[----:B------:R-:W-:Y:S02]  /*f3b0*/  FMNMX.FTZ R0, R141, R0, !PT ;  /* 0x000000008d007209 */ /* 0x000fe40007810000 */
[----:B------:R-:W-:Y:S02]  /*f3c0*/  FSEL R189, R122, -INF , P1 ;  /* 0xff8000007abd7808 */ /* 0x000fe40000800000 */
[----:B------:R-:W-:Y:S02]  /*f3d0*/  ISETP.GT.AND P1, PT, R3, 0x20, PT ;  /* 0x000000200300780c */ /* 0x000fe40003f24270 */
[----:B------:R-:W-:Y:S02]  /*f3e0*/  FMNMX.FTZ R5, R113, R5, !PT ;  /* 0x0000000571057209 */ /* 0x000fe40007810000 */
[----:B------:R-:W-:-:S02]  /*f3f0*/  FMNMX.FTZ R0, R142, R0, !PT ;  /* 0x000000008e007209 */ /* 0x000fc40007810000 */
[----:B------:R-:W-:Y:S02]  /*f400*/  FSEL R197, R123, -INF , P0 ;  /* 0xff8000007bc57808 */ /* 0x000fe40000000000 */
[----:B------:R-:W-:Y:S02]  /*f410*/  ISETP.GT.AND P0, PT, R3, 0x21, PT ;  /* 0x000000210300780c */ /* 0x000fe40003f04270 */
[----:B------:R-:W-:Y:S02]  /*f420*/  FSEL R128, R62, -INF , P1 ;  /* 0xff8000003e807808 */ /* 0x000fe40000800000 */
[----:B------:R-:W-:Y:S02]  /*f430*/  FMNMX.FTZ R5, R131, R5, !PT ;  /* 0x0000000583057209 */ /* 0x000fe40007810000 */
[----:B------:R-:W-:Y:S02]  /*f440*/  FMNMX.FTZ R0, R189, R0, !PT ;  /* 0x00000000bd007209 */ /* 0x000fe40007810000 */
[----:B------:R-:W-:-:S02]  /*f450*/  FSEL R130, R63, -INF , P0 ;  /* 0xff8000003f827808 */ /* 0x000fc40000000000 */
[----:B------:R-:W-:Y:S02]  /*f460*/  ISETP.GT.AND P1, PT, R3, 0x28, PT ;  /* 0x000000280300780c */ /* 0x000fe40003f24270 */
[----:B------:R-:W-:Y:S02]  /*f470*/  FMNMX.FTZ R5, R128, R5, !PT ;  /* 0x0000000580057209 */ /* 0x000fe40007810000 */
[----:B------:R-:W-:Y:S02]  /*f480*/  FSEL R192, R78, -INF , P3 ;  /* 0xff8000004ec07808 */ /* 0x000fe40001800000 */
[----:B------:R-:W-:Y:S02]  /*f490*/  FMNMX.FTZ R4, R197, R0, !PT ;  /* 0x00000000c5047209 */ /* 0x000fe40007810000 */
[----:B-1----:R-:W-:Y:S02]  /*f4a0*/  FMNMX.FTZ R0, R2, R7, !PT ;  /* 0x0000000702007209 */ /* 0x002fe40007810000 */
[----:B------:R-:W-:-:S02]  /*f4b0*/  ISETP.GT.AND P0, PT, R3, 0x29, PT ;  /* 0x000000290300780c */ /* 0x000fc40003f04270 */
[----:B------:R-:W-:Y:S02]  /*f4c0*/  FSEL R125, R54, -INF , P1 ;  /* 0xff800000367d7808 */ /* 0x000fe40000800000 */
[----:B------:R-:W-:Y:S02]  /*f4d0*/  FMNMX.FTZ R5, R130, R5, !PT ;  /* 0x0000000582057209 */ /* 0x000fe40007810000 */
[----:B------:R-:W-:Y:S02]  /*f4e0*/  FSEL R202, R79, -INF , P2 ;  /* 0xff8000004fca7808 */ /* 0x000fe40001000000 */
[----:B------:R-:W-:Y:S01]  /*f4f0*/  FMNMX.FTZ R2, R192, R4, !PT ;  /* 0x00000004c0027209 */ /* 0x000fe20007810000 */
[----:B------:R-:W1:Y:S01]  /*f500*/  SHFL.BFLY PT, R7, R0, 0x1, 0x1f ;  /* 0x0c201f0000077f89 */ /* 0x000e6200000e0000 */
[----:B------:R-:W-:Y:S02]  /*f510*/  FSEL R127, R55, -INF , P0 ;  /* 0xff800000377f7808 */ /* 0x000fe40000000000 */
[----:B------:R-:W-:-:S02]  /*f520*/  ISETP.GT.AND P1, PT, R3, 0x30, PT ;  /* 0x000000300300780c */ /* 0x000fc40003f24270 */
[----:B------:R-:W-:Y:S02]  /*f530*/  FMNMX.FTZ R5, R125, R5, !PT ;  /* 0x000000057d057209 */ /* 0x000fe40007810000 */
[----:B------:R-:W-:Y:S02]  /*f540*/  FMNMX.FTZ R2, R202, R2, !PT ;  /* 0x00000002ca027209 */ /* 0x000fe40007810000 */
[----:B--2---:R-:W-:Y:S02]  /*f550*/  FMNMX.FTZ R4, R6, R8, !PT ;  /* 0x0000000806047209 */ /* 0x004fe40007810000 */
[----:B------:R-:W-:Y:S02]  /*f560*/  ISETP.GT.AND P0, PT, R3, 0x31, PT ;  /* 0x000000310300780c */ /* 0x000fe40003f04270 */
[----:B------:R-:W-:Y:S02]  /*f570*/  FSEL R143, R50, -INF , P1 ;  /* 0xff800000328f7808 */ /* 0x000fe40000800000 */
[----:B------:R-:W-:Y:S01]  /*f580*/  FMNMX.FTZ R5, R127, R5, !PT ;  /* 0x000000057f057209 */ /* 0x000fe20007810000 */
[----:B------:R-:W2:Y:S01]  /*f590*/  SHFL.BFLY PT, R6, R2, 0x2, 0x1f ;  /* 0x0c401f0002067f89 */ /* 0x000ea200000e0000 */
[----:B------:R-:W-:-:S02]  /*f5a0*/  FSEL R146, R51, -INF , P0 ;  /* 0xff80000033927808 */ /* 0x000fc40000000000 */
[----:B------:R-:W-:Y:S01]  /*f5b0*/  ISETP.GT.AND P0, PT, R3, 0x38, PT ;  /* 0x000000380300780c */ /* 0x000fe20003f04270 */
[----:B------:R-:W3:Y:S01]  /*f5c0*/  SHFL.BFLY PT, R8, R4, 0x1, 0x1f ;  /* 0x0c201f0004087f89 */ /* 0x000ee200000e0000 */
[----:B------:R-:W-:Y:S02]  /*f5d0*/  FMNMX.FTZ R5, R143, R5, !PT ;  /* 0x000000058f057209 */ /* 0x000fe40007810000 */
[C---:B------:R-:W-:Y:S02]  /*f5e0*/  ISETP.GT.AND P3, PT, R3.reuse, 0x39, PT ;  /* 0x000000390300780c */ /* 0x040fe40003f64270 */
[----:B------:R-:W-:Y:S02]  /*f5f0*/  FSEL R150, R42, -INF , P0 ;  /* 0xff8000002a967808 */ /* 0x000fe40000000000 */
[----:B------:R-:W-:Y:S02]  /*f600*/  FMNMX.FTZ R5, R146, R5, !PT ;  /* 0x0000000592057209 */ /* 0x000fe40007810000 */
[----:B------:R-:W-:-:S02]  /*f610*/  ISETP.GT.AND P2, PT, R3, 0x40, PT ;  /* 0x000000400300780c */ /* 0x000fc40003f44270 */
[C---:B------:R-:W-:Y:S02]  /*f620*/  ISETP.GT.AND P1, PT, R3.reuse, 0x41, PT ;  /* 0x000000410300780c */ /* 0x040fe40003f24270 */
[C---:B------:R-:W-:Y:S02]  /*f630*/  ISETP.GT.AND P0, PT, R3.reuse, 0x48, PT ;  /* 0x000000480300780c */ /* 0x040fe40003f04270 */
[----:B------:R-:W-:Y:S02]  /*f640*/  ISETP.GT.AND P4, PT, R3, 0x49, PT ;  /* 0x000000490300780c */ /* 0x000fe40003f84270 */
[----:B------:R-:W-:Y:S02]  /*f650*/  FSEL R152, R43, -INF , P3 ;  /* 0xff8000002b987808 */ /* 0x000fe40001800000 */
[----:B------:R-:W-:Y:S01]  /*f660*/  FMNMX.FTZ R3, R150, R5, !PT ;  /* 0x0000000596037209 */ /* 0x000fe20007810000 */
[----:B------:R-:W-:Y:S01]  /*f670*/  LDSM.16.MT88.4 R40, [R211] ;  /* 0x00000000d328783b */ /* 0x000fe20000004200 */
[----:B------:R-:W-:-:S02]  /*f680*/  FSEL R191, R30, -INF , P2 ;  /* 0xff8000001ebf7808 */ /* 0x000fc40001000000 */
[----:B------:R-:W-:Y:S02]  /*f690*/  FMNMX.FTZ R3, R152, R3, !PT ;  /* 0x0000000398037209 */ /* 0x000fe40007810000 */
[----:B-1----:R-:W-:Y:S02]  /*f6a0*/  FMNMX.FTZ R110, R0, R7, !PT ;  /* 0x00000007006e7209 */ /* 0x002fe40007810000 */
[----:B------:R-:W-:Y:S02]  /*f6b0*/  FSEL R193, R31, -INF , P1 ;  /* 0xff8000001fc17808 */ /* 0x000fe40000800000 */
[----:B------:R-:W-:Y:S01]  /*f6c0*/  FMNMX.FTZ R0, R191, R3, !PT ;  /* 0x00000003bf007209 */ /* 0x000fe20007810000 */
[----:B------:R-:W-:Y:S01]  /*f6d0*/  LDSM.16.MT88.4 R28, [R209] ;  /* 0x00000000d11c783b */ /* 0x000fe20000004200 */
[----:B------:R-:W-:Y:S02]  /*f6e0*/  FSEL R199, R18, -INF , P0 ;  /* 0xff80000012c77808 */ /* 0x000fe40000000000 */
[----:B------:R-:W-:-:S02]  /*f6f0*/  FMNMX.FTZ R0, R193, R0, !PT ;  /* 0x00000000c1007209 */ /* 0x000fc40007810000 */
[----:B--2---:R-:W-:Y:S02]  /*f700*/  FMNMX.FTZ R5, R2, R6, !PT ;  /* 0x0000000602057209 */ /* 0x004fe40007810000 */
[----:B---3--:R-:W-:Y:S02]  /*f710*/  FMNMX.FTZ R108, R4, R8, !PT ;  /* 0x00000008046c7209 */ /* 0x008fe40007810000 */
        /* <DEDUP_REMOVED lines=88> */
[----:B------:R3:W1:Y:S02]  /*fca0*/  MUFU.EX2 R185, R5 ;  /* 0x0000000500b97308 */ /* 0x0006640000000800 */
[----:B---3--:R-:W-:-:S06]  /*fcb0*/  FFMA.FTZ R5, R113, c[0x0][0x2d0], -R4 ;  /* 0x0000b40071057a23 */ /* 0x008fcc0000010804 */
[----:B------:R3:W-:Y:S01]  /*fcc0*/  MUFU.EX2 R186, R5 ;  /* 0x0000000500ba7308 */ /* 0x0007e20000000800 */
[----:B-1----:R-:W-:Y:S02]  /*fcd0*/  F2FP.BF16.PACK_AB R11, R239, R238 ;  /* 0x000000eeef0b723e */ /* 0x002fe400000010ff */
[----:B------:R-:W-:Y:S02]  /*fce0*/  F2FP.BF16.PACK_AB R12, R230, R242 ;  /* 0x000000f2e60c723e */ /* 0x000fe400000010ff */
[----:B-----5:R-:W-:Y:S01]  /*fcf0*/  F2FP.BF16.PACK_AB R14, R232, R229 ;  /* 0x000000e5e80e723e */ /* 0x020fe200000010ff */
[----:B---3--:R-:W-:-:S04]  /*fd00*/  FFMA.FTZ R5, R131, c[0x0][0x2d0], -R4 ;  /* 0x0000b40083057a23 */ /* 0x008fc80000010804 */
[----:B------:R1:W3:Y:S01]  /*fd10*/  MUFU.EX2 R184, R5 ;  /* 0x0000000500b87308 */ /* 0x0002e20000000800 */
[----:B------:R-:W-:Y:S02]  /*fd20*/  F2FP.BF16.PACK_AB R13, R6, R227 ;  /* 0x000000e3060d723e */ /* 0x000fe400000010ff */
[----:B------:R-:W-:Y:S01]  /*fd30*/  F2FP.BF16.PACK_AB R15, R228, R7 ;  /* 0x00000007e40f723e */ /* 0x000fe200000010ff */
[----:B-1----:R-:W-:-:S04]  /*fd40*/  FFMA.FTZ R5, R114, c[0x0][0x2d0], -R3 ;  /* 0x0000b40072057a23 */ /* 0x002fc80000010803 */
[----:B------:R1:W-:Y:S01]  /*fd50*/  MUFU.EX2 R183, R5 ;  /* 0x0000000500b77308 */ /* 0x0003e20000000800 */
[----:B------:R-:W-:Y:S01]  /*fd60*/  HMMA.16816.F32.BF16 R84, R8, R16, RZ ;  /* 0x000000100854723c */ /* 0x000fe200000418ff */
[----:B-1----:R-:W-:-:S06]  /*fd70*/  FFMA.FTZ R5, R124, c[0x0][0x2d0], -R2 ;  /* 0x0000b4007c057a23 */ /* 0x002fcc0000010802 */
[----:B------:R1:W-:Y:S01]  /*fd80*/  MUFU.EX2 R181, R5 ;  /* 0x0000000500b57308 */ /* 0x0003e20000000800 */
[----:B------:R-:W-:Y:S08]  /*fd90*/  HMMA.16816.F32.BF16 R72, R8, R18, RZ ;  /* 0x000000120848723c */ /* 0x000ff000000418ff */
[----:B------:R-:W-:Y:S01]  /*fda0*/  HMMA.16816.F32.BF16 R88, R12, R16, RZ ;  /* 0x000000100c58723c */ /* 0x000fe200000418ff */
[----:B-1----:R-:W-:-:S07]  /*fdb0*/  FFMA.FTZ R5, R132, c[0x0][0x2d0], -R2 ;  /* 0x0000b40084057a23 */ /* 0x002fce0000010802 */
[----:B------:R-:W-:Y:S01]  /*fdc0*/  HMMA.16816.F32.BF16 R92, R12, R18, RZ ;  /* 0x000000120c5c723c */ /* 0x000fe200000418ff */
[----:B------:R-:W1:Y:S01]  /*fdd0*/  LDSM.16.MT88.4 R16, [R209+0x800] ;  /* 0x00080000d110783b */ /* 0x000e620000004200 */
[----:B------:R5:W1:Y:S02]  /*fde0*/  MUFU.EX2 R182, R5 ;  /* 0x0000000500b67308 */ /* 0x000a640000000800 */
        /* <DEDUP_REMOVED lines=10> */
[C---:B------:R-:W-:Y:S08]  /*fe90*/  HMMA.16816.F32.BF16 R60, R8.reuse, R30, RZ ;  /* 0x0000001e083c723c */ /* 0x040ff000000418ff */
        /* <DEDUP_REMOVED lines=8> */
[----:B------:R4:W-:Y:S01]  /*ff20*/  MUFU.EX2 R176, R5 ;  /* 0x0000000500b07308 */ /* 0x0009e20000000800 */
[----:B------:R-:W-:Y:S02]  /*ff30*/  F2FP.BF16.PACK_AB R9, R207, R223 ;  /* 0x000000dfcf09723e */ /* 0x000fe400000010ff */
        /* <DEDUP_REMOVED lines=32> */
[C---:B------:R-:W-:Y:S01]  /*10140*/  HMMA.16816.F32.BF16 R44, R12.reuse, R28, RZ ;  /* 0x0000001c0c2c723c */ /* 0x040fe200000418ff */
[--C-:B-1----:R-:W-:Y:S01]  /*10150*/  FFMA.FTZ R5, R130, c[0x0][0x2d0], -R4.reuse ;  /* 0x0000b40082057a23 */ /* 0x102fe20000010804 */
[----:B------:R-:W-:Y:S01]  /*10160*/  ISETP.NE.AND P6, PT, R251, 0x1, PT ;  /* 0x00000001fb00780c */ /* 0x000fe20003fc5270 */
[----:B------:R-:W-:Y:S05]  /*10170*/  LDSM.16.MT88.4 R128, [R208+0x2000] ;  /* 0x00200000d080783b */ /* 0x000fea0000004200 */
[----:B------:R-:W-:Y:S01]  /*10180*/  HMMA.16816.F32.BF16 R120, R12, R30, RZ ;  /* 0x0000001e0c78723c */ /* 0x000fe200000418ff */
[----:B------:R-:W1:Y:S04]  /*10190*/  LDSM.16.MT88.4 R12, [R208+0x1000] ;  /* 0x00100000d00c783b */ /* 0x000e680000004200 */
[----:B------:R-:W-:Y:S03]  /*101a0*/  LDSM.16.MT88.4 R28, [R209+0x1000] ;  /* 0x00100000d11c783b */ /* 0x000fe60000004200 */
[----:B------:R-:W-:Y:S01]  /*101b0*/  HMMA.16816.F32.BF16 R88, R8, R32, R20 ;  /* 0x000000200858723c */ /* 0x000fe20000041814 */
[----:B------:R-:W3:Y:S01]  /*101c0*/  LDSM.16.MT88.4 R20, [R212+0x1000] ;  /* 0x00100000d414783b */ /* 0x000ee20000004200 */
[----:B------:R2:W1:Y:S02]  /*101d0*/  MUFU.EX2 R169, R5 ;  /* 0x0000000500a97308 */ /* 0x0004640000000800 */
[----:B--2---:R-:W-:-:S06]  /*101e0*/  FFMA.FTZ R5, R125, c[0x0][0x2d0], -R4 ;  /* 0x0000b4007d057a23 */ /* 0x004fcc0000010804 */
[----:B------:R2:W-:Y:S02]  /*101f0*/  MUFU.EX2 R167, R5 ;  /* 0x0000000500a77308 */ /* 0x0005e40000000800 */
[----:B--2---:R-:W-:-:S06]  /*10200*/  FFMA.FTZ R5, R127, c[0x0][0x2d0], -R4 ;  /* 0x0000b4007f057a23 */ /* 0x004fcc0000010804 */
[----:B------:R2:W1:Y:S01]  /*10210*/  MUFU.EX2 R166, R5 ;  /* 0x0000000500a67308 */ /* 0x0004620000000800 */
[----:B------:R-:W-:Y:S01]  /*10220*/  HMMA.16816.F32.BF16 R44, R8, R16, R44 ;  /* 0x00000010082c723c */ /* 0x000fe2000004182c */
[----:B--2---:R-:W-:-:S06]  /*10230*/  FFMA.FTZ R5, R144, c[0x0][0x2d0], -R3 ;  /* 0x0000b40090057a23 */ /* 0x004fcc0000010803 */
[----:B------:R2:W-:Y:S01]  /*10240*/  MUFU.EX2 R168, R5 ;  /* 0x0000000500a87308 */ /* 0x0005e20000000800 */
[C---:B------:R-:W-:Y:S08]  /*10250*/  HMMA.16816.F32.BF16 R16, R8.reuse, R18, R120 ;  /* 0x000000120810723c */ /* 0x040ff00000041878 */
[----:B------:R-:W-:Y:S01]  /*10260*/  HMMA.16816.F32.BF16 R84, R8, R34, R100 ;  /* 0x000000220854723c */ /* 0x000fe20000041864 */
[----:B--2---:R-:W-:-:S04]  /*10270*/  FFMA.FTZ R5, R148, c[0x0][0x2d0], -R3 ;  /* 0x0000b40094057a23 */ /* 0x004fc80000010803 */
[----:B------:R2:W-:Y:S02]  /*10280*/  MUFU.EX2 R165, R5 ;  /* 0x0000000500a57308 */ /* 0x0005e40000000800 */
[----:B------:R-:W-:Y:S02]  /*10290*/  F2FP.BF16.PACK_AB R8, R182, R181 ;  /* 0x000000b5b608723e */ /* 0x000fe400000010ff */
[----:B------:R-:W-:Y:S02]  /*102a0*/  F2FP.BF16.PACK_AB R9, R177, R178 ;  /* 0x000000b2b109723e */ /* 0x000fe400000010ff */
        /* <DEDUP_REMOVED lines=9> */
[----:B------:R-:W-:Y:S01]  /*10340*/  HMMA.16816.F32.BF16 R64, R8, R30, R60 ;  /* 0x0000001e0840723c */ /* 0x000fe2000004183c */
[----:B-1----:R-:W-:-:S07]  /*10350*/  FFMA.FTZ R5, R149, c[0x0][0x2d0], -R2 ;  /* 0x0000b40095057a23 */ /* 0x002fce0000010802 */
[C---:B------:R-:W-:Y:S01]  /*10360*/  HMMA.16816.F32.BF16 R104, R8.reuse, R12, R104 ;  /* 0x0000000c0868723c */ /* 0x040fe20000041868 */
[----:B------:R1:W-:Y:S07]  /*10370*/  MUFU.EX2 R162, R5 ;  /* 0x0000000500a27308 */ /* 0x0003ee0000000800 */
[C---:B------:R-:W-:Y:S08]  /*10380*/  HMMA.16816.F32.BF16 R96, R8.reuse, R20, R96 ;  /* 0x000000140860723c */ /* 0x040ff00000041860 */
[----:B------:R-:W-:Y:S01]  /*10390*/  HMMA.16816.F32.BF16 R80, R8, R28, R80 ;  /* 0x0000001c0850723c */ /* 0x000fe20000041850 */
[----:B-1----:R-:W-:-:S07]  /*103a0*/  FFMA.FTZ R5, R151, c[0x0][0x2d0], -R2 ;  /* 0x0000b40097057a23 */ /* 0x002fce0000010802 */
[----:B------:R-:W-:Y:S01]  /*103b0*/  HMMA.16816.F32.BF16 R60, R8, R38, R52 ;  /* 0x00000026083c723c */ /* 0x000fe20000041834 */
[----:B------:R1:W-:Y:S06]  /*103c0*/  MUFU.EX2 R161, R5 ;  /* 0x0000000500a17308 */ /* 0x0003ec0000000800 */
[----:B----4-:R-:W-:Y:S02]  /*103d0*/  F2FP.BF16.PACK_AB R8, R174, R183 ;  /* 0x000000b7ae08723e */ /* 0x010fe400000010ff */
[----:B------:R-:W-:Y:S02]  /*103e0*/  F2FP.BF16.PACK_AB R9, R169, R170 ;  /* 0x000000aaa909723e */ /* 0x000fe400000010ff */
[----:B------:R-:W-:-:S02]  /*103f0*/  F2FP.BF16.PACK_AB R10, R172, R173 ;  /* 0x000000adac0a723e */ /* 0x000fc400000010ff */
[----:B------:R-:W-:Y:S01]  /*10400*/  F2FP.BF16.PACK_AB R11, R166, R167 ;  /* 0x000000a7a60b723e */ /* 0x000fe200000010ff */
[----:B-1----:R-:W-:-:S06]  /*10410*/  FFMA.FTZ R5, R153, c[0x0][0x2d0], -R0 ;  /* 0x0000b40099057a23 */ /* 0x002fcc0000010800 */
[----:B------:R-:W-:Y:S01]  /*10420*/  HMMA.16816.F32.BF16 R32, R8, R22, R24 ;  /* 0x000000160820723c */ /* 0x000fe20000041818 */
[----:B------:R-:W1:Y:S01]  /*10430*/  LDSM.16.MT88.4 R24, [R208+0x1800] ;  /* 0x00180000d018783b */ /* 0x000e620000004200 */
[----:B------:R3:W-:Y:S02]  /*10440*/  MUFU.EX2 R160, R5 ;  /* 0x0000000500a07308 */ /* 0x0007e40000000800 */
[----:B---3--:R-:W-:-:S06]  /*10450*/  FFMA.FTZ R5, R154, c[0x0][0x2d0], -R0 ;  /* 0x0000b4009a057a23 */ /* 0x008fcc0000010800 */
[----:B------:R3:W4:Y:S02]  /*10460*/  MUFU.EX2 R159, R5 ;  /* 0x00000005009f7308 */ /* 0x0007240000000800 */
[----:B---3--:R-:W-:-:S06]  /*10470*/  FFMA.FTZ R5, R141, c[0x0][0x2d0], -R0 ;  /* 0x0000b4008d057a23 */ /* 0x008fcc0000010800 */
[----:B------:R3:W-:Y:S02]  /*10480*/  MUFU.EX2 R157, R5 ;  /* 0x00000005009d7308 */ /* 0x0007e40000000800 */
[----:B---3--:R-:W-:-:S06]  /*10490*/  FFMA.FTZ R5, R142, c[0x0][0x2d0], -R0 ;  /* 0x0000b4008e057a23 */ /* 0x008fcc0000010800 */
[----:B------:R3:W5:Y:S01]  /*104a0*/  MUFU.EX2 R158, R5 ;  /* 0x00000005009e7308 */ /* 0x0007620000000800 */
[----:B------:R-:W-:Y:S01]  /*104b0*/  HMMA.16816.F32.BF16 R52, R8, R14, R40 ;  /* 0x0000000e0834723c */ /* 0x000fe20000041828 */
[----:B---3--:R-:W-:-:S06]  /*104c0*/  FFMA.FTZ R5, R156, c[0x0][0x2d0], -R3 ;  /* 0x0000b4009c057a23 */ /* 0x008fcc0000010803 */
[----:B------:R3:W-:Y:S01]  /*104d0*/  MUFU.EX2 R156, R5 ;  /* 0x00000005009c7308 */ /* 0x0007e20000000800 */
[----:B------:R-:W-:Y:S01]  /*104e0*/  HMMA.16816.F32.BF16 R40, R8, R28, R44 ;  /* 0x0000001c0828723c */ /* 0x000fe2000004182c */
[----:B---3--:R-:W-:-:S06]  /*104f0*/  FFMA.FTZ R5, R155, c[0x0][0x2d0], -R3 ;  /* 0x0000b4009b057a23 */ /* 0x008fcc0000010803 */
[----:B------:R3:W-:Y:S01]  /*10500*/  MUFU.EX2 R114, R5 ;  /* 0x0000000500727308 */ /* 0x0007e20000000800 */
[C---:B------:R-:W-:Y:S01]  /*10510*/  HMMA.16816.F32.BF16 R56, R8.reuse, R12, R56 ;  /* 0x0000000c0838723c */ /* 0x040fe20000041838 */
[----:B------:R-:W-:Y:S07]  /*10520*/  LDSM.16.MT88.4 R12, [R211+0x1800] ;  /* 0x00180000d30c783b */ /* 0x000fee0000004200 */
[----:B------:R-:W-:Y:S01]  /*10530*/  HMMA.16816.F32.BF16 R48, R8, R20, R48 ;  /* 0x000000140830723c */ /* 0x000fe20000041830 */
[----:B------:R-:W1:Y:S01]  /*10540*/  LDSM.16.MT88.4 R20, [R212+0x1800] ;  /* 0x00180000d414783b */ /* 0x000e620000004200 */
[----:B---3--:R-:W-:-:S06]  /*10550*/  FFMA.FTZ R5, R188, c[0x0][0x2d0], -R3 ;  /* 0x0000b400bc057a23 */ /* 0x008fcc0000010803 */
[C---:B------:R-:W-:Y:S01]  /*10560*/  HMMA.16816.F32.BF16 R28, R8.reuse, R30, R16 ;  /* 0x0000001e081c723c */ /* 0x040fe20000041810 */
[----:B------:R-:W3:Y:S01]  /*10570*/  LDSM.16.MT88.4 R16, [R209+0x1800] ;  /* 0x00180000d110783b */ /* 0x000ee20000004200 */
[----:B------:R2:W-:Y:S06]  /*10580*/  MUFU.EX2 R112, R5 ;  /* 0x0000000500707308 */ /* 0x0005ec0000000800 */
[C---:B------:R-:W-:Y:S08]  /*10590*/  HMMA.16816.F32.BF16 R44, R8.reuse, R36, R88 ;  /* 0x00000024082c723c */ /* 0x040ff00000041858 */
[----:B------:R-:W-:Y:S01]  /*105a0*/  HMMA.16816.F32.BF16 R36, R8, R38, R84 ;  /* 0x000000260824723c */ /* 0x000fe20000041854 */
[----:B--2---:R-:W-:-:S06]  /*105b0*/  FFMA.FTZ R5, R190, c[0x0][0x2d0], -R3 ;  /* 0x0000b400be057a23 */ /* 0x004fcc0000010803 */
[----:B------:R-:W-:Y:S02]  /*105c0*/  F2FP.BF16.PACK_AB R8, R163, R164 ;  /* 0x000000a4a308723e */ /* 0x000fe400000010ff */
[----:B----4-:R-:W-:Y:S02]  /*105d0*/  F2FP.BF16.PACK_AB R9, R159, R160 ;  /* 0x000000a09f09723e */ /* 0x010fe400000010ff */
[----:B------:R-:W-:Y:S02]  /*105e0*/  F2FP.BF16.PACK_AB R10, R161, R162 ;  /* 0x000000a2a10a723e */ /* 0x000fe400000010ff */
[----:B-----5:R-:W-:Y:S01]  /*105f0*/  F2FP.BF16.PACK_AB R11, R158, R157 ;  /* 0x0000009d9e0b723e */ /* 0x020fe200000010ff */
[----:B------:R2:W-:Y:S06]  /*10600*/  MUFU.EX2 R113, R5 ;  /* 0x0000000500717308 */ /* 0x0005ec0000000800 */
[----:B-1----:R-:W-:Y:S01]  /*10610*/  HMMA.16816.F32.BF16 R124, R8, R26, R76 ;  /* 0x0000001a087c723c */ /* 0x002fe2000004184c */
[----:B--2---:R-:W-:-:S04]  /*10620*/  FFMA.FTZ R5, R143, c[0x0][0x2d0], -R4 ;  /* 0x0000b4008f057a23 */ /* 0x004fc80000010804 */
[----:B------:R1:W-:Y:S02]  /*10630*/  MUFU.EX2 R79, R5 ;  /* 0x00000005004f7308 */ /* 0x0003e40000000800 */
[--C-:B-1----:R-:W-:Y:S02]  /*10640*/  FFMA.FTZ R5, R146, c[0x0][0x2d0], -R4.reuse ;  /* 0x0000b40092057a23 */ /* 0x102fe40000010804 */
[----:B------:R-:W-:Y:S01]  /*10650*/  FFMA.FTZ R3, R206, c[0x0][0x2d0], -R3 ;  /* 0x0000b400ce037a23 */ /* 0x000fe20000010803 */
[----:B------:R-:W-:Y:S03]  /*10660*/  HMMA.16816.F32.BF16 R104, R8, R24, R104 ;  /* 0x000000180868723c */ /* 0x000fe60000041868 */
[----:B------:R1:W2:Y:S01]  /*10670*/  MUFU.EX2 R78, R5 ;  /* 0x00000005004e7308 */ /* 0x0002a20000000800 */
[----:B------:R-:W4:Y:S01]  /*10680*/  LDSM.16.MT88.4 R144, [R212+0x2000] ;  /* 0x00200000d490783b */ /* 0x000f220000004200 */
[----:B-1----:R-:W-:-:S06]  /*10690*/  FFMA.FTZ R5, R150, c[0x0][0x2d0], -R4 ;  /* 0x0000b40096057a23 */ /* 0x002fcc0000010804 */
[----:B------:R1:W-:Y:S02]  /*106a0*/  MUFU.EX2 R77, R5 ;  /* 0x00000005004d7308 */ /* 0x0003e40000000800 */
[----:B-1----:R-:W-:-:S06]  /*106b0*/  FFMA.FTZ R5, R152, c[0x0][0x2d0], -R4 ;  /* 0x0000b40098057a23 */ /* 0x002fcc0000010804 */
[----:B------:R-:W1:Y:S01]  /*106c0*/  MUFU.EX2 R76, R5 ;  /* 0x00000005004c7308 */ /* 0x000e620000000800 */
[C---:B------:R-:W-:Y:S01]  /*106d0*/  HMMA.16816.F32.BF16 R136, R8.reuse, R20, R96 ;  /* 0x000000140888723c */ /* 0x040fe20000041860 */
[----:B------:R-:W5:Y:S06]  /*106e0*/  LDSM.16.MT88.4 R96, [R209+0x2000] ;  /* 0x00200000d160783b */ /* 0x000f6c0000004200 */
[----:B------:R1:W-:Y:S01]  /*106f0*/  MUFU.EX2 R111, R3 ;  /* 0x00000003006f7308 */ /* 0x0003e20000000800 */
[C---:B------:R-:W-:Y:S08]  /*10700*/  HMMA.16816.F32.BF16 R72, R8.reuse, R22, R72 ;  /* 0x000000160848723c */ /* 0x040ff00000041848 */
[----:B---3--:R-:W-:Y:S01]  /*10710*/  HMMA.16816.F32.BF16 R80, R8, R16, R80 ;  /* 0x000000100850723c */ /* 0x008fe20000041850 */
[----:B-1----:R-:W-:-:S07]  /*10720*/  FFMA.FTZ R3, R198, c[0x0][0x2d0], -R2 ;  /* 0x0000b400c6037a23 */ /* 0x002fce0000010802 */
[C---:B------:R-:W-:Y:S01]  /*10730*/  HMMA.16816.F32.BF16 R64, R8.reuse, R18, R64 ;  /* 0x000000120840723c */ /* 0x040fe20000041840 */
[----:B------:R1:W-:Y:S07]  /*10740*/  MUFU.EX2 R68, R3 ;  /* 0x0000000300447308 */ /* 0x0003ee0000000800 */
[C---:B------:R-:W-:Y:S08]  /*10750*/  HMMA.16816.F32.BF16 R100, R8.reuse, R12, R100 ;  /* 0x0000000c0864723c */ /* 0x040ff00000041864 */
[----:B------:R-:W-:Y:S01]  /*10760*/  HMMA.16816.F32.BF16 R60, R8, R14, R60 ;  /* 0x0000000e083c723c */ /* 0x000fe2000004183c */
[----:B-1----:R-:W-:-:S06]  /*10770*/  FFMA.FTZ R3, R205, c[0x0][0x2d0], -R2 ;  /* 0x0000b400cd037a23 */ /* 0x002fcc0000010802 */
[----:B------:R-:W-:Y:S02]  /*10780*/  F2FP.BF16.PACK_AB R8, R168, R171 ;  /* 0x000000aba808723e */ /* 0x000fe400000010ff */
[----:B--2---:R-:W-:Y:S02]  /*10790*/  F2FP.BF16.PACK_AB R9, R78, R79 ;  /* 0x0000004f4e09723e */ /* 0x004fe400000010ff */
[----:B------:R-:W-:Y:S02]  /*107a0*/  F2FP.BF16.PACK_AB R10, R156, R165 ;  /* 0x000000a59c0a723e */ /* 0x000fe400000010ff */
[----:B------:R-:W-:Y:S01]  /*107b0*/  F2FP.BF16.PACK_AB R11, R76, R77 ;  /* 0x0000004d4c0b723e */ /* 0x000fe200000010ff */
        /* <DEDUP_REMOVED lines=21> */
[----:B------:R-:W2:Y:S01]  /*10910*/  LDSM.16.MT88.4 R16, [R211+0x2000] ;  /* 0x00200000d310783b */ /* 0x000ea20000004200 */
        /* <DEDUP_REMOVED lines=92> */
[----:B------:R1:W-:Y:S01]  /*10ee0*/  STL [R1+0x14], R13 ;  /* 0x0000140d01007387 */ /* 0x0003e20000100800 */
[----:B------:R-:W-:-:S03]  /*10ef0*/  F2FP.BF16.PACK_AB R152, R71, R68 ;  /* 0x000000444798723e */ /* 0x000fc600000010ff */
[----:B------:R1:W-:Y:S01]  /*10f00*/  STL [R1], R5 ;  /* 0x0000000501007387 */ /* 0x0003e20000100800 */
[----:B------:R-:W-:-:S03]  /*10f10*/  F2FP.BF16.PACK_AB R153, R22, R24 ;  /* 0x000000181699723e */ /* 0x000fc600000010ff */
[----:B------:R1:W-:Y:S01]  /*10f20*/  STL [R1+0x4], R3 ;  /* 0x0000040301007387 */ /* 0x0003e20000100800 */
[----:B------:R-:W-:Y:S02]  /*10f30*/  F2FP.BF16.PACK_AB R154, R25, R69 ;  /* 0x00000045199a723e */ /* 0x000fe400000010ff */
[----:B------:R-:W-:Y:S01]  /*10f40*/  F2FP.BF16.PACK_AB R155, R20, R21 ;  /* 0x00000015149b723e */ /* 0x000fe200000010ff */
[----:B------:R1:W-:Y:S01]  /*10f50*/  STL [R1+0xc], R0 ;  /* 0x00000c0001007387 */ /* 0x0003e20000100800 */
[----:B------:R-:W-:-:S03]  /*10f60*/  IADD3 R200, R245, -0x2, RZ ;  /* 0xfffffffef5c87810 */ /* 0x000fc60007ffe0ff */
[----:B------:R1:W-:Y:S01]  /*10f70*/  STL [R1+0x8], R2 ;  /* 0x0000080201007387 */ /* 0x0003e20000100800 */
[----:B------:R-:W-:Y:S01]  /*10f80*/  ISETP.GE.AND P0, PT, R200, R13, PT ;  /* 0x0000000dc800720c */ /* 0x000fe20003f06270 */
[----:B------:R-:W-:Y:S07]  /*10f90*/  HMMA.16816.F32.BF16 R120, R152, R128, R104 ;  /* 0x000000809878723c */ /* 0x000fee0000041868 */
[----:B------:R-:W-:Y:S02]  /*10fa0*/  F2FP.BF16.PACK_AB R104, R112, R114 ;  /* 0x000000727068723e */ /* 0x000fe400000010ff */
[----:B------:R-:W-:-:S02]  /*10fb0*/  F2FP.BF16.PACK_AB R105, R8, R12 ;  /* 0x0000000c0869723e */ /* 0x000fc400000010ff */
[----:B------:R-:W-:Y:S02]  /*10fc0*/  F2FP.BF16.PACK_AB R106, R111, R113 ;  /* 0x000000716f6a723e */ /* 0x000fe400000010ff */
[----:B------:R-:W-:Y:S01]  /*10fd0*/  F2FP.BF16.PACK_AB R107, R10, R9 ;  /* 0x000000090a6b723e */ /* 0x000fe200000010ff */
[C---:B------:R-:W-:Y:S08]  /*10fe0*/  HMMA.16816.F32.BF16 R124, R152.reuse, R130, R124 ;  /* 0x00000082987c723c */ /* 0x040ff0000004187c */
[C---:B----4-:R-:W-:Y:S08]  /*10ff0*/  HMMA.16816.F32.BF16 R136, R152.reuse, R144, R136 ;  /* 0x000000909888723c */ /* 0x050ff00000041888 */
[C---:B------:R-:W-:Y:S08]  /*11000*/  HMMA.16816.F32.BF16 R140, R152.reuse, R146, R72 ;  /* 0x00000092988c723c */ /* 0x040ff00000041848 */
[C---:B-----5:R-:W-:Y:S08]  /*11010*/  HMMA.16816.F32.BF16 R88, R152.reuse, R96, R80 ;  /* 0x000000609858723c */ /* 0x060ff00000041850 */
        /* <DEDUP_REMOVED lines=16> */
[----:B------:R-:W-:Y:S01]  /*11120*/  @P6 IMAD.HI.U32 R0, R0, c[0x0][0x2c8], RZ ;  /* 0x0000b20000006a27 */ /* 0x000fe200078e00ff */
[----:B------:R-:W-:-:S03]  /*11130*/  MOV R223, R200 ;  /* 0x000000c800df7202 */ /* 0x000fc60000000f00 */
[----:B------:R-:W-:Y:S01]  /*11140*/  IMAD.MOV.U32 R113, RZ, RZ, R70 ;  /* 0x000000ffff717224 */ /* 0x000fe200078e0046 */
[----:B------:R-:W-:-:S05]  /*11150*/  @P6 SHF.R.U32.HI R0, RZ, c[0x0][0x2cc], R0 ;  /* 0x0000b300ff006a19 */ /* 0x000fca0000011600 */
[----:B------:R1:W-:Y:S02]  /*11160*/  @P6 STL [R1+0x18], R0 ;  /* 0x0000180001006387 */ /* 0x0003e40000100800 */
.L_x_1484:
[----:B--2---:R-:W2:Y:S01]  /*11170*/  LDL R225, [R1+0x10] ;  /* 0x0000100001e17983 */ /* 0x004ea20000100800 */
[----:B------:R-:W-:Y:S04]  /*11180*/  DEPBAR.LE SB0, 0x0 ;  /* 0x000080000000791a */ /* 0x000fe80000000000 */
[----:B------:R-:W4:Y:S01]  /*11190*/  LDL.64 R108, [R1+0x20] ;  /* 0x00002000016c7983 */ /* 0x000f220000100a00 */
[----:B------:R-:W-:Y:S01]  /*111a0*/  WARPSYNC 0xffffffff ;  /* 0xffffffff00007948 */ /* 0x000fe20003800000 */
[----:B------:R-:W-:Y:S04]  /*111b0*/  IMAD.MOV.U32 R233, RZ, RZ, c[0x0][0x2c4] ;  /* 0x0000b100ffe97624 */ /* 0x000fe800078e00ff */
[----:B------:R-:W4:Y:S04]  /*111c0*/  LDL R2, [R1+0x30] ;  /* 0x0000300001027983 */ /* 0x000f280000100800 */
[----:B------:R-:W4:Y:S04]  /*111d0*/  LDL R226, [R1+0x1c] ;  /* 0x00001c0001e27983 */ /* 0x000f280000100800 */
[----:B------:R-:W-:Y:S08]  /*111e0*/  BAR.SYNC.DEFER_BLOCKING 0x0 ;  /* 0x0000000000007b1d */ /* 0x000ff00000010000 */
[----:B------:R-:W-:Y:S08]  /*111f0*/  LDSM.16.M88.4 R80, [R214] ;  /* 0x00000000d650783b */ /* 0x000ff00000000200 */
[----:B------:R-:W5:Y:S08]  /*11200*/  LDSM.16.M88.4 R16, [R115] ;  /* 0x000000007310783b */ /* 0x000f700000000200 */
[----:B------:R-:W1:Y:S08]  /*11210*/  LDSM.16.M88.4 R76, [R214+0x2000] ;  /* 0x00200000d64c783b */ /* 0x000e700000000200 */
[----:B------:R-:W1:Y:S08]  /*11220*/  LDSM.16.M88.4 R32, [R115+0x800] ;  /* 0x000800007320783b */ /* 0x000e700000000200 */
[----:B------:R-:W1:Y:S08]  /*11230*/  LDSM.16.M88.4 R48, [R115+0x1000] ;  /* 0x001000007330783b */ /* 0x000e700000000200 */
[----:B------:R-:W1:Y:S01]  /*11240*/  LDSM.16.M88.4 R64, [R115+0x1800] ;  /* 0x001800007340783b */ /* 0x000e620000000200 */
[-C--:B-----5:R-:W-:Y:S07]  /*11250*/  HMMA.16816.F32.BF16 R4, R80, R16.reuse, RZ ;  /* 0x000000105004723c */ /* 0x0a0fee00000418ff */
[----:B------:R-:W5:Y:S01]  /*11260*/  LDSM.16.M88.4 R156, [R115+0x2000] ;  /* 0x00200000739c783b */ /* 0x000f620000000200 */
[C---:B-1----:R-:W-:Y:S07]  /*11270*/  HMMA.16816.F32.BF16 R8, R76.reuse, R16, RZ ;  /* 0x000000104c08723c */ /* 0x042fee00000418ff */
        /* <DEDUP_REMOVED lines=8> */
[----:B------:R-:W3:Y:S04]  /*11300*/  LDL R232, [R1+0x3c] ;  /* 0x00003c0001e87983 */ /* 0x000ee80000100800 */
[----:B------:R-:W3:Y:S01]  /*11310*/  LDL R231, [R1+0x5c] ;  /* 0x00005c0001e77983 */ /* 0x000ee20000100800 */
[-C--:B------:R-:W-:Y:S03]  /*11320*/  HMMA.16816.F32.BF16 R28, R76, R34.reuse, RZ ;  /* 0x000000224c1c723c */ /* 0x080fe600000418ff */
[----:B------:R-:W3:Y:S04]  /*11330*/  LDL R230, [R1+0x18] ;  /* 0x0000180001e67983 */ /* 0x000ee80000100800 */
[----:B------:R-:W3:Y:S01]  /*11340*/  LDL R229, [R1+0x38] ;  /* 0x0000380001e57983 */ /* 0x000ee20000100800 */
[C---:B------:R-:W-:Y:S03]  /*11350*/  HMMA.16816.F32.BF16 R32, R80.reuse, R34, RZ ;  /* 0x000000225020723c */ /* 0x040fe600000418ff */
[----:B------:R-:W3:Y:S04]  /*11360*/  LDL R228, [R1+0x44] ;  /* 0x0000440001e47983 */ /* 0x000ee80000100800 */
[----:B------:R-:W3:Y:S01]  /*11370*/  LDL R227, [R1+0x54] ;  /* 0x0000540001e37983 */ /* 0x000ee20000100800 */
        /* <DEDUP_REMOVED lines=8> */
[-C--:B-----5:R-:W-:Y:S08]  /*11400*/  HMMA.16816.F32.BF16 R68, R80, R156.reuse, RZ ;  /* 0x0000009c5044723c */ /* 0x0a0ff000000418ff */
[C---:B------:R-:W-:Y:S08]  /*11410*/  HMMA.16816.F32.BF16 R72, R76.reuse, R156, RZ ;  /* 0x0000009c4c48723c */ /* 0x040ff000000418ff */
[-C--:B------:R-:W-:Y:S08]  /*11420*/  HMMA.16816.F32.BF16 R76, R76, R158.reuse, RZ ;  /* 0x0000009e4c4c723c */ /* 0x080ff000000418ff */
[----:B------:R-:W-:Y:S01]  /*11430*/  HMMA.16816.F32.BF16 R80, R80, R158, RZ ;  /* 0x0000009e5050723c */ /* 0x000fe200000418ff */
[----:B------:R-:W5:Y:S07]  /*11440*/  LDSM.16.M88.4 R156, [R221] ;  /* 0x00000000dd9c783b */ /* 0x000f6e0000000200 */
[-C--:B-1----:R-:W-:Y:S08]  /*11450*/  HMMA.16816.F32.BF16 R4, R160, R164.reuse, R4 ;  /* 0x000000a4a004723c */ /* 0x082ff00000041804 */
[C---:B------:R-:W-:Y:S08]  /*11460*/  HMMA.16816.F32.BF16 R8, R168.reuse, R164, R8 ;  /* 0x000000a4a808723c */ /* 0x040ff00000041808 */
[-C--:B------:R-:W-:Y:S08]  /*11470*/  HMMA.16816.F32.BF16 R12, R168, R166.reuse, R12 ;  /* 0x000000a6a80c723c */ /* 0x080ff0000004180c */
[C---:B------:R-:W-:Y:S08]  /*11480*/  HMMA.16816.F32.BF16 R16, R160.reuse, R166, R16 ;  /* 0x000000a6a010723c */ /* 0x040ff00000041810 */
[-C--:B------:R-:W-:Y:S08]  /*11490*/  HMMA.16816.F32.BF16 R20, R160, R172.reuse, R20 ;  /* 0x000000aca014723c */ /* 0x080ff00000041814 */
[C---:B------:R-:W-:Y:S08]  /*114a0*/  HMMA.16816.F32.BF16 R24, R168.reuse, R172, R24 ;  /* 0x000000aca818723c */ /* 0x040ff00000041818 */
[-C--:B------:R-:W-:Y:S03]  /*114b0*/  HMMA.16816.F32.BF16 R28, R168, R174.reuse, R28 ;  /* 0x000000aea81c723c */ /* 0x080fe6000004181c */
[----:B--2---:R-:W-:Y:S05]  /*114c0*/  ISETP.GT.AND P0, PT, R225, R223, PT ;  /* 0x000000dfe100720c */ /* 0x004fea0003f04270 */
[C---:B------:R-:W-:Y:S01]  /*114d0*/  HMMA.16816.F32.BF16 R32, R160.reuse, R174, R32 ;  /* 0x000000aea020723c */ /* 0x040fe20000041820 */
[----:B------:R-:W-:Y:S07]  /*114e0*/  LDSM.16.M88.4 R172, [R219] ;  /* 0x00000000dbac783b */ /* 0x000fee0000000200 */
[-C--:B-----5:R-:W-:Y:S01]  /*114f0*/  HMMA.16816.F32.BF16 R36, R160, R156.reuse, R36 ;  /* 0x0000009ca024723c */ /* 0x0a0fe20000041824 */
[----:B------:R-:W-:Y:S02]  /*11500*/  @!P0 IMAD.MOV.U32 R110, RZ, RZ, c[0x0][0x208] ;  /* 0x00008200ff6e8624 */ /* 0x000fe400078e00ff */
[----:B----4-:R-:W-:Y:S01]  /*11510*/  LOP3.LUT P3, RZ, R226, 0x1, RZ, 0xc0, !PT ;  /* 0x00000001e2ff7812 */ /* 0x010fe2000786c0ff */
[C---:B------:R-:W-:Y:S01]  /*11520*/  @!P0 IMAD.WIDE.U32 R164, R223.reuse, c[0x0][0x208], RZ ;  /* 0x00008200dfa48a25 */ /* 0x040fe200078e00ff */
[----:B------:R-:W-:Y:S03]  /*11530*/  @!P0 SHF.R.S32.HI R0, RZ, 0x1f, R223 ;  /* 0x0000001fff008819 */ /* 0x000fe600000114df */
[C---:B------:R-:W-:Y:S01]  /*11540*/  HMMA.16816.F32.BF16 R40, R168.reuse, R156, R40 ;  /* 0x0000009ca828723c */ /* 0x040fe20000041828 */
[----:B------:R-:W-:Y:S03]  /*11550*/  @!P0 IMAD.MOV.U32 R114, RZ, RZ, 0x5 ;  /* 0x00000005ff728424 */ /* 0x000fe600078e00ff */
[----:B------:R-:W-:Y:S02]  /*11560*/  @!P0 IMAD R0, R0, c[0x0][0x208], RZ ;  /* 0x0000820000008a24 */ /* 0x000fe400078e02ff */
[----:B------:R-:W-:Y:S02]  /*11570*/  @!P0 IMAD.MOV.U32 R109, RZ, RZ, R2 ;  /* 0x000000ffff6d8224 */ /* 0x000fe400078e0002 */
[-C--:B------:R-:W-:Y:S04]  /*11580*/  HMMA.16816.F32.BF16 R44, R168, R158.reuse, R44 ;  /* 0x0000009ea82c723c */ /* 0x080fe8000004182c */
[----:B------:R-:W-:Y:S02]  /*11590*/  @!P0 IMAD R0, R223, c[0x0][0x20c], R0 ;  /* 0x00008300df008a24 */ /* 0x000fe400078e0200 */
[----:B------:R-:W-:Y:S02]  /*115a0*/  @!P0 IMAD.WIDE.U32 R108, R164, 0x50, R108 ;  /* 0x00000050a46c8825 */ /* 0x000fe400078e006c */
[C---:B------:R-:W-:Y:S04]  /*115b0*/  HMMA.16816.F32.BF16 R48, R160.reuse, R158, R48 ;  /* 0x0000009ea030723c */ /* 0x040fe80000041830 */
[----:B------:R-:W-:Y:S01]  /*115c0*/  @!P0 IMAD.IADD R0, R165, 0x1, R0 ;  /* 0x00000001a5008824 */ /* 0x000fe200078e0200 */
[----:B------:R-:W-:Y:S01]  /*115d0*/  @!P0 LEA R180, P1, R108, c[0x0][0x1f8], 0x1 ;  /* 0x00007e006cb48a11 */ /* 0x000fe200078208ff */
[----:B------:R-:W1:Y:S01]  /*115e0*/  LDSM.16.M88.4 R164, [R220] ;  /* 0x00000000dca4783b */ /* 0x000e620000000200 */
[----:B------:R-:W-:Y:S02]  /*115f0*/  @!P0 IMAD.SHL.U32 R2, R110, 0x20, RZ ;  /* 0x000000206e028824 */ /* 0x000fe400078e00ff */
[----:B------:R-:W-:Y:S03]  /*11600*/  @!P0 IMAD R0, R0, 0x50, RZ ;  /* 0x0000005000008824 */ /* 0x000fe600078e02ff */
[----:B------:R-:W-:Y:S01]  /*11610*/  @!P0 IADD3 R176, P2, R180, R2, RZ ;  /* 0x00000002b4b08210 */ /* 0x000fe20007f5e0ff */
[----:B------:R-:W-:Y:S01]  /*11620*/  @!P0 IMAD.IADD R109, R109, 0x1, R0 ;  /* 0x000000016d6d8824 */ /* 0x000fe200078e0200 */
[----:B------:R-:W-:Y:S04]  /*11630*/  @!P0 SHF.L.U64.HI R0, R110, R114, c[0x0][0x20c] ;  /* 0x000083006e008619 */ /* 0x000fe80000010272 */
[----:B------:R-:W-:Y:S02]  /*11640*/  @!P0 LEA.HI.X R181, R108, c[0x0][0x1fc], R109, 0x1, P1 ;  /* 0x00007f006cb58a11 */ /* 0x000fe400008f0c6d */
[-C--:B------:R-:W-:Y:S03]  /*11650*/  @!P0 IADD3 R178, P1, R176, R2.reuse, RZ ;  /* 0x00000002b0b28210 */ /* 0x080fe60007f3e0ff */
[----:B------:R-:W-:Y:S01]  /*11660*/  @!PT LDS RZ, [RZ] ;  /* 0x00000000fffff984 */ /* 0x000fe20000000800 */
[----:B------:R-:W-:Y:S01]  /*11670*/  @!PT LDS RZ, [RZ] ;  /* 0x00000000fffff984 */ /* 0x000fe20000000800 */
[----:B------:R-:W-:Y:S01]  /*11680*/  @!PT LDS RZ, [RZ] ;  /* 0x00000000fffff984 */ /* 0x000fe20000000800 */
[----:B------:R2:W-:Y:S01]  /*11690*/  @!P0 LDGSTS.E.BYPASS.LTC128B.128 [R224+0x100], [R180.64], !P3 ;  /* 0x00100000b4e08fae */ /* 0x0005e2000d901d48 */
[--C-:B------:R-:W-:Y:S01]  /*116a0*/  @!P0 IMAD.X R177, R181, 0x1, R0.reuse, P2 ;  /* 0x00000001b5b18824 */ /* 0x100fe200010e0600 */
[-C--:B------:R-:W-:Y:S03]  /*116b0*/  @!P0 IADD3 R108, P2, R178, R2.reuse, RZ ;  /* 0x00000002b26c8210 */ /* 0x080fe60007f5e0ff */
[--C-:B------:R-:W-:Y:S01]  /*116c0*/  @!P0 IMAD.X R179, R177, 0x1, R0.reuse, P1 ;  /* 0x00000001b1b38824 */ /* 0x100fe200008e0600 */
[----:B------:R-:W-:Y:S02]  /*116d0*/  @!P0 IADD3 R156, P1, R108, R2, RZ ;  /* 0x000000026c9c8210 */ /* 0x000fe40007f3e0ff */
[----:B------:R4:W-:Y:S01]  /*116e0*/  @!P0 LDGSTS.E.BYPASS.LTC128B.128 [R224+0x900], [R176.64], !P3 ;  /* 0x00900000b0e08fae */ /* 0x0009e2000d901d48 */
[--C-:B------:R-:W-:Y:S04]  /*116f0*/  @!P0 IMAD.X R109, R179, 0x1, R0.reuse, P2 ;  /* 0x00000001b36d8824 */ /* 0x100fe800010e0600 */
[----:B------:R-:W-:Y:S01]  /*11700*/  @!P0 IMAD.X R157, R109, 0x1, R0, P1 ;  /* 0x000000016d9d8824 */ /* 0x000fe200008e0600 */
[----:B------:R-:W-:Y:S02]  /*11710*/  ISETP.NE.AND P1, PT, R233, 0x1, PT ;  /* 0x00000001e900780c */ /* 0x000fe40003f25270 */
[----:B------:R4:W-:Y:S01]  /*11720*/  @!P0 LDGSTS.E.BYPASS.LTC128B.128 [R224+0x1100], [R178.64], !P3 ;  /* 0x01100000b2e08fae */ /* 0x0009e2000d901d48 */
[-C--:B-1----:R-:W-:Y:S07]  /*11730*/  HMMA.16816.F32.BF16 R52, R160, R164.reuse, R52 ;  /* 0x000000a4a034723c */ /* 0x082fee0000041834 */
[----:B------:R1:W-:Y:S01]  /*11740*/  @!P0 LDGSTS.E.BYPASS.LTC128B.128 [R224+0x1900], [R108.64], !P3 ;  /* 0x019000006ce08fae */ /* 0x0003e2000d901d48 */
[C---:B------:R-:W-:Y:S07]  /*11750*/  HMMA.16816.F32.BF16 R56, R168.reuse, R164, R56 ;  /* 0x000000a4a838723c */ /* 0x040fee0000041838 */
[----:B------:R5:W-:Y:S01]  /*11760*/  @!P0 LDGSTS.E.BYPASS.LTC128B.128 [R224+0x2100], [R156.64], !P3 ;  /* 0x021000009ce08fae */ /* 0x000be2000d901d48 */
[-C--:B------:R-:W-:Y:S07]  /*11770*/  HMMA.16816.F32.BF16 R60, R168, R166.reuse, R60 ;  /* 0x000000a6a83c723c */ /* 0x080fee000004183c */
[----:B--2---:R-:W-:Y:S01]  /*11780*/  LDSM.16.M88.4 R180, [R213] ;  /* 0x00000000d5b4783b */ /* 0x004fe20000000200 */
[C---:B------:R-:W-:Y:S07]  /*11790*/  HMMA.16816.F32.BF16 R64, R160.reuse, R166, R64 ;  /* 0x000000a6a040723c */ /* 0x040fee0000041840 */
[----:B----4-:R-:W2:Y:S01]  /*117a0*/  LDSM.16.M88.4 R176, [R215] ;  /* 0x00000000d7b0783b */ /* 0x010ea20000000200 */
[-C--:B------:R-:W-:Y:S07]  /*117b0*/  HMMA.16816.F32.BF16 R68, R160, R172.reuse, R68 ;  /* 0x000000aca044723c */ /* 0x080fee0000041844 */
[----:B------:R-:W0:Y:S01]  /*117c0*/  LDGDEPBAR ;  /* 0x00000000000079af */ /* 0x000e220000000000 */
[C---:B------:R-:W-:Y:S07]  /*117d0*/  HMMA.16816.F32.BF16 R72, R168.reuse, R172, R72 ;  /* 0x000000aca848723c */ /* 0x040fee0000041848 */
[----:B-----5:R-:W4:Y:S01]  /*117e0*/  LDSM.16.M88.4 R156, [R215+0x2000] ;  /* 0x00200000d79c783b */ /* 0x020f220000000200 */
[-C--:B------:R-:W-:Y:S07]  /*117f0*/  HMMA.16816.F32.BF16 R76, R168, R174.reuse, R76 ;  /* 0x000000aea84c723c */ /* 0x080fee000004184c */
[----:B------:R-:W5:Y:S01]  /*11800*/  LDSM.16.M88.4 R164, [R213+0x800] ;  /* 0x00080000d5a4783b */ /* 0x000f620000000200 */
[----:B---3--:R-:W-:Y:S04]  /*11810*/  IMAD.IADD R0, R231, 0x1, R232 ;  /* 0x00000001e7007824 */ /* 0x008fe800078e02e8 */
[----:B------:R-:W-:Y:S01]  /*11820*/  @P1 IMAD.MOV.U32 R0, RZ, RZ, R230 ;  /* 0x000000ffff001224 */ /* 0x000fe200078e00e6 */
[----:B------:R-:W-:Y:S02]  /*11830*/  HMMA.16816.F32.BF16 R80, R160, R174, R80 ;  /* 0x000000aea050723c */ /* 0x000fe40000041850 */
[----:B------:R-:W3:Y:S06]  /*11840*/  LDSM.16.M88.4 R184, [R213+0x1000] ;  /* 0x00100000d5b8783b */ /* 0x000eec0000000200 */
[-C--:B--2---:R-:W-:Y:S02]  /*11850*/  HMMA.16816.F32.BF16 R4, R176, R180.reuse, R4 ;  /* 0x000000b4b004723c */ /* 0x084fe40000041804 */
[----:B------:R-:W2:Y:S08]  /*11860*/  LDSM.16.M88.4 R188, [R213+0x1800] ;  /* 0x00180000d5bc783b */ /* 0x000eb00000000200 */
[----:B------:R-:W-:Y:S01]  /*11870*/  LDSM.16.M88.4 R192, [R213+0x2000] ;  /* 0x00200000d5c0783b */ /* 0x000fe20000000200 */
[C---:B----4-:R-:W-:Y:S07]  /*11880*/  HMMA.16816.F32.BF16 R8, R156.reuse, R180, R8 ;  /* 0x000000b49c08723c */ /* 0x050fee0000041808 */
[----:B------:R-:W-:Y:S01]  /*11890*/  LDSM.16.M88.4 R196, [R216] ;  /* 0x00000000d8c4783b */ /* 0x000fe20000000200 */
[-C--:B------:R-:W-:Y:S07]  /*118a0*/  HMMA.16816.F32.BF16 R12, R156, R182.reuse, R12 ;  /* 0x000000b69c0c723c */ /* 0x080fee000004180c */
[----:B------:R-:W-:Y:S01]  /*118b0*/  LDSM.16.M88.4 R200, [R210] ;  /* 0x00000000d2c8783b */ /* 0x000fe20000000200 */
[C---:B------:R-:W-:Y:S07]  /*118c0*/  HMMA.16816.F32.BF16 R16, R176.reuse, R182, R16 ;  /* 0x000000b6b010723c */ /* 0x040fee0000041810 */
[----:B------:R-:W-:Y:S01]  /*118d0*/  LDSM.16.M88.4 R204, [R216+0x2000] ;  /* 0x00200000d8cc783b */ /* 0x000fe20000000200 */
[-C--:B-----5:R-:W-:Y:S07]  /*118e0*/  HMMA.16816.F32.BF16 R20, R176, R164.reuse, R20 ;  /* 0x000000a4b014723c */ /* 0x0a0fee0000041814 */
[----:B------:R-:W-:Y:S01]  /*118f0*/  LDSM.16.M88.4 R160, [R210+0x800] ;  /* 0x00080000d2a0783b */ /* 0x000fe20000000200 */
[C---:B------:R-:W-:Y:S07]  /*11900*/  HMMA.16816.F32.BF16 R24, R156.reuse, R164, R24 ;  /* 0x000000a49c18723c */ /* 0x040fee0000041818 */
[----:B------:R-:W-:Y:S01]  /*11910*/  SHFL.IDX PT, R114, R0, 0x2, 0x1c1f ;  /* 0x005c1f0000727f89 */ /* 0x000fe200000e0000 */
[-C--:B------:R-:W-:Y:S07]  /*11920*/  HMMA.16816.F32.BF16 R28, R156, R166.reuse, R28 ;  /* 0x000000a69c1c723c */ /* 0x080fee000004181c */
[----:B------:R-:W4:Y:S01]  /*11930*/  SHFL.IDX PT, R2, R0, 0x1, 0x1c1f ;  /* 0x003c1f0000027f89 */ /* 0x000f2200000e0000 */
[C---:B------:R-:W-:Y:S07]  /*11940*/  HMMA.16816.F32.BF16 R32, R176.reuse, R166, R32 ;  /* 0x000000a6b020723c */ /* 0x040fee0000041820 */
[----:B------:R-:W-:Y:S01]  /*11950*/  SHFL.IDX PT, R110, R0, 0x3, 0x1c1f ;  /* 0x007c1f00006e7f89 */ /* 0x000fe200000e0000 */
[-C--:B---3--:R-:W-:Y:S07]  /*11960*/  HMMA.16816.F32.BF16 R36, R176, R184.reuse, R36 ;  /* 0x000000b8b024723c */ /* 0x088fee0000041824 */
[----:B-1----:R1:W3:Y:S01]  /*11970*/  SHFL.IDX PT, R108, R0, RZ, 0x1c1f ;  /* 0x001c1fff006c7589 */ /* 0x0022e200000e0000 */
[C---:B------:R-:W-:Y:S08]  /*11980*/  HMMA.16816.F32.BF16 R40, R156.reuse, R184, R40 ;  /* 0x000000b89c28723c */ /* 0x040ff00000041828 */
[-C--:B------:R-:W-:Y:S08]  /*11990*/  HMMA.16816.F32.BF16 R44, R156, R186.reuse, R44 ;  /* 0x000000ba9c2c723c */ /* 0x080ff0000004182c */
[C---:B------:R-:W-:Y:S04]  /*119a0*/  HMMA.16816.F32.BF16 R48, R176.reuse, R186, R48 ;  /* 0x000000bab030723c */ /* 0x040fe80000041830 */
[----:B-1----:R-:W-:Y:S04]  /*119b0*/  IMAD R0, R223, -0x50, RZ ;  /* 0xffffffb0df007824 */ /* 0x002fe800078e02ff */
[-C--:B--2---:R-:W-:Y:S04]  /*119c0*/  HMMA.16816.F32.BF16 R52, R176, R188.reuse, R52 ;  /* 0x000000bcb034723c */ /* 0x084fe80000041834 */
[----:B------:R-:W-:Y:S04]  /*119d0*/  IADD3 R0, -R229, 0x1, R0 ;  /* 0x00000001e5007810 */ /* 0x000fe80007ffe100 */
[C---:B------:R-:W-:Y:S04]  /*119e0*/  HMMA.16816.F32.BF16 R56, R156.reuse, R188, R56 ;  /* 0x000000bc9c38723c */ /* 0x040fe80000041838 */
[----:B------:R-:W-:Y:S04]  /*119f0*/  IADD3 R109, -R227, R0, R228 ;  /* 0x00000000e36d7210 */ /* 0x000fe80007ffe1e4 */
[-C--:B------:R-:W-:Y:S04]  /*11a00*/  HMMA.16816.F32.BF16 R60, R156, R190.reuse, R60 ;  /* 0x000000be9c3c723c */ /* 0x080fe8000004183c */
[C---:B----4-:R-:W-:Y:S02]  /*11a10*/  IMAD.IADD R2, R109.reuse, 0x1, R2 ;  /* 0x000000016d027824 */ /* 0x050fe400078e0202 */
[C---:B---3--:R-:W-:Y:S02]  /*11a20*/  IMAD.IADD R108, R109.reuse, 0x1, R108 ;  /* 0x000000016d6c7824 */ /* 0x048fe400078e026c */
[C---:B------:R-:W-:Y:S04]  /*11a30*/  HMMA.16816.F32.BF16 R64, R176.reuse, R190, R64 ;  /* 0x000000beb040723c */ /* 0x040fe80000041840 */
[C---:B------:R-:W-:Y:S01]  /*11a40*/  ISETP.GT.AND P3, PT, R108.reuse, RZ, PT ;  /* 0x000000ff6c00720c */ /* 0x040fe20003f64270 */
[C---:B------:R-:W-:Y:S01]  /*11a50*/  IMAD.IADD R0, R109.reuse, 0x1, R114 ;  /* 0x000000016d007824 */ /* 0x040fe200078e0272 */
[----:B------:R-:W-:Y:S01]  /*11a60*/  ISETP.GT.AND P2, PT, R108, 0x1, PT ;  /* 0x000000016c00780c */ /* 0x000fe20003f44270 */
[----:B------:R-:W-:Y:S01]  /*11a70*/  IMAD.IADD R109, R109, 0x1, R110 ;  /* 0x000000016d6d7824 */ /* 0x000fe200078e026e */
[-C--:B------:R-:W-:Y:S03]  /*11a80*/  HMMA.16816.F32.BF16 R68, R176, R192.reuse, R68 ;  /* 0x000000c0b044723c */ /* 0x080fe60000041844 */
[C---:B------:R-:W-:Y:S02]  /*11a90*/  ISETP.GT.AND P1, PT, R2.reuse, RZ, PT ;  /* 0x000000ff0200720c */ /* 0x040fe40003f24270 */
[----:B------:R-:W-:Y:S02]  /*11aa0*/  ISETP.GT.AND P0, PT, R2, 0x1, PT ;  /* 0x000000010200780c */ /* 0x000fe40003f04270 */
[C---:B------:R-:W-:Y:S01]  /*11ab0*/  ISETP.GT.AND P4, PT, R108.reuse, 0x29, PT ;  /* 0x000000296c00780c */ /* 0x040fe20003f84270 */
[C---:B------:R-:W-:Y:S04]  /*11ac0*/  HMMA.16816.F32.BF16 R72, R156.reuse, R192, R72 ;  /* 0x000000c09c48723c */ /* 0x040fe80000041848 */
[----:B------:R-:W-:Y:S02]  /*11ad0*/  ISETP.GT.AND P5, PT, R108, 0x30, PT ;  /* 0x000000306c00780c */ /* 0x000fe40003fa4270 */
[----:B------:R-:W-:Y:S02]  /*11ae0*/  ISETP.GT.AND P6, PT, R109, 0x29, PT ;  /* 0x000000296d00780c */ /* 0x000fe40003fc4270 */
[-C--:B------:R-:W-:Y:S01]  /*11af0*/  HMMA.16816.F32.BF16 R76, R156, R194.reuse, R76 ;  /* 0x000000c29c4c723c */ /* 0x080fe2000004184c */
[----:B------:R-:W1:Y:S07]  /*11b00*/  LDSM.16.M88.4 R156, [R210+0x1000] ;  /* 0x00100000d29c783b */ /* 0x000e6e0000000200 */
[----:B------:R-:W-:Y:S08]  /*11b10*/  HMMA.16816.F32.BF16 R80, R176, R194, R80 ;  /* 0x000000c2b050723c */ /* 0x000ff00000041850 */
[-C--:B------:R-:W-:Y:S08]  /*11b20*/  HMMA.16816.F32.BF16 R4, R196, R200.reuse, R4 ;  /* 0x000000c8c404723c */ /* 0x080ff00000041804 */
[C---:B------:R-:W-:Y:S07]  /*11b30*/  HMMA.16816.F32.BF16 R8, R204.reuse, R200, R8 ;  /* 0x000000c8cc08723c */ /* 0x040fee0000041808 */
[----:B------:R-:W-:Y:S01]  /*11b40*/  IADD3 R200, R223, -0x1, RZ ;  /* 0xffffffffdfc87810 */ /* 0x000fe20007ffe0ff */
[-C--:B------:R-:W-:Y:S08]  /*11b50*/  HMMA.16816.F32.BF16 R12, R204, R202.reuse, R12 ;  /* 0x000000cacc0c723c */ /* 0x080ff0000004180c */
[C---:B------:R-:W-:Y:S04]  /*11b60*/  HMMA.16816.F32.BF16 R16, R196.reuse, R202, R16 ;  /* 0x000000cac410723c */ /* 0x040fe80000041810 */
[----:B------:R-:W-:Y:S02]  /*11b70*/  FSEL R114, R4, -INF , P3 ;  /* 0xff80000004727808 */ /* 0x000fe40001800000 */
[----:B------:R-:W-:Y:S02]  /*11b80*/  FSEL R165, R6, -INF , P1 ;  /* 0xff80000006a57808 */ /* 0x000fe40000800000 */
[-C--:B------:R-:W-:Y:S03]  /*11b90*/  HMMA.16816.F32.BF16 R20, R196, R160.reuse, R20 ;  /* 0x000000a0c414723c */ /* 0x080fe60000041814 */
[----:B------:R-:W-:Y:S02]  /*11ba0*/  ISETP.GT.AND P3, PT, R0, RZ, PT ;  /* 0x000000ff0000720c */ /* 0x000fe40003f64270 */
[----:B------:R-:W-:Y:S02]  /*11bb0*/  FSEL R164, R7, -INF , P0 ;  /* 0xff80000007a47808 */ /* 0x000fe40000000000 */
[----:B------:R-:W-:Y:S01]  /*11bc0*/  FSEL R166, R8, -INF , P3 ;  /* 0xff80000008a67808 */ /* 0x000fe20001800000 */
[C---:B------:R-:W-:Y:S04]  /*11bd0*/  HMMA.16816.F32.BF16 R24, R204.reuse, R160, R24 ;  /* 0x000000a0cc18723c */ /* 0x040fe80000041818 */
[C---:B------:R-:W-:Y:S02]  /*11be0*/  ISETP.GT.AND P0, PT, R109.reuse, 0x1, PT ;  /* 0x000000016d00780c */ /* 0x040fe40003f04270 */
[----:B------:R-:W-:Y:S02]  /*11bf0*/  ISETP.GT.AND P3, PT, R0, 0x8, PT ;  /* 0x000000080000780c */ /* 0x000fe40003f64270 */
[-C--:B------:R-:W-:Y:S03]  /*11c00*/  HMMA.16816.F32.BF16 R28, R204, R162.reuse, R28 ;  /* 0x000000a2cc1c723c */ /* 0x080fe6000004181c */
[----:B------:R-:W-:Y:S02]  /*11c10*/  ISETP.GT.AND P1, PT, R109, RZ, PT ;  /* 0x000000ff6d00720c */ /* 0x000fe40003f24270 */
[----:B------:R-:W-:Y:S02]  /*11c20*/  FMNMX.FTZ R8, R114, R3, !PT ;  /* 0x0000000372087209 */ /* 0x000fe40007810000 */
[----:B------:R-:W-:Y:S01]  /*11c30*/  FSEL R170, R11, -INF , P0 ;  /* 0xff8000000baa7808 */ /* 0x000fe20000000000 */
[C---:B------:R-:W-:Y:S01]  /*11c40*/  HMMA.16816.F32.BF16 R32, R196.reuse, R162, R32 ;  /* 0x000000a2c420723c */ /* 0x040fe20000041820 */
[----:B------:R-:W2:Y:S03]  /*11c50*/  LDSM.16.M88.4 R160, [R210+0x1800] ;  /* 0x00180000d2a0783b */ /* 0x000ea60000000200 */
[C---:B------:R-:W-:Y:S02]  /*11c60*/  ISETP.GT.AND P0, PT, R109.reuse, 0x9, PT ;  /* 0x000000096d00780c */ /* 0x040fe40003f04270 */
[----:B------:R-:W-:Y:S02]  /*11c70*/  FSEL R171, R10, -INF , P1 ;  /* 0xff8000000aab7808 */ /* 0x000fe40000800000 */
[-C--:B-1----:R-:W-:Y:S03]  /*11c80*/  HMMA.16816.F32.BF16 R36, R196, R156.reuse, R36 ;  /* 0x0000009cc424723c */ /* 0x082fe60000041824 */
[----:B------:R-:W-:Y:S02]  /*11c90*/  ISETP.GT.AND P1, PT, R109, 0x8, PT ;  /* 0x000000086d00780c */ /* 0x000fe40003f24270 */
[----:B------:R-:W-:Y:S02]  /*11ca0*/  FSEL R168, R15, -INF , P0 ;  /* 0xff8000000fa87808 */ /* 0x000fe40000000000 */
[----:B------:R-:W-:Y:S01]  /*11cb0*/  ISETP.GT.AND P0, PT, R2, 0x9, PT ;  /* 0x000000090200780c */ /* 0x000fe20003f04270 */
[C---:B------:R-:W-:Y:S04]  /*11cc0*/  HMMA.16816.F32.BF16 R40, R204.reuse, R156, R40 ;  /* 0x0000009ccc28723c */ /* 0x040fe80000041828 */
[----:B------:R-:W-:Y:S02]  /*11cd0*/  FSEL R169, R14, -INF , P1 ;  /* 0xff8000000ea97808 */ /* 0x000fe40000800000 */
[----:B------:R-:W-:Y:S02]  /*11ce0*/  ISETP.GT.AND P1, PT, R2, 0x8, PT ;  /* 0x000000080200780c */ /* 0x000fe40003f24270 */
[-C--:B------:R-:W-:Y:S04]  /*11cf0*/  HMMA.16816.F32.BF16 R44, R204, R158.reuse, R44 ;  /* 0x0000009ecc2c723c */ /* 0x080fe8000004182c */
[----:B------:R-:W-:Y:S02]  /*11d00*/  FSEL R157, R5, -INF , P2 ;  /* 0xff800000059d7808 */ /* 0x000fe40001000000 */
[----:B------:R-:W1:Y:S01]  /*11d10*/  LDSM.16.M88.4 R4, [R210+0x2000] ;  /* 0x00200000d204783b */ /* 0x000e620000000200 */
[----:B------:R-:W-:Y:S01]  /*11d20*/  ISETP.GT.AND P2, PT, R0, 0x1, PT ;  /* 0x000000010000780c */ /* 0x000fe20003f44270 */
[C---:B------:R-:W-:Y:S01]  /*11d30*/  HMMA.16816.F32.BF16 R48, R196.reuse, R158, R48 ;  /* 0x0000009ec430723c */ /* 0x040fe20000041830 */
[----:B------:R-:W-:Y:S04]  /*11d40*/  DEPBAR.LE SB0, 0x0 ;  /* 0x000080000000791a */ /* 0x000fe80000000000 */
[----:B------:R-:W-:Y:S01]  /*11d50*/  FSEL R167, R9, -INF , P2 ;  /* 0xff80000009a77808 */ /* 0x000fe20001000000 */
[----:B------:R-:W-:Y:S01]  /*11d60*/  BAR.SYNC.DEFER_BLOCKING 0x0 ;  /* 0x0000000000007b1d */ /* 0x000fe20000010000 */
[----:B------:R-:W-:Y:S01]  /*11d70*/  FSEL R158, R12, -INF , P3 ;  /* 0xff8000000c9e7808 */ /* 0x000fe20001800000 */
[-C--:B--2---:R-:W-:Y:S05]  /*11d80*/  HMMA.16816.F32.BF16 R52, R196, R160.reuse, R52 ;  /* 0x000000a0c434723c */ /* 0x084fea0000041834 */
[----:B------:R-:W-:Y:S02]  /*11d90*/  ISETP.GT.AND P3, PT, R108, 0x8, PT ;  /* 0x000000086c00780c */ /* 0x000fe40003f64270 */
[----:B------:R-:W-:Y:S01]  /*11da0*/  ISETP.GT.AND P2, PT, R0, 0x9, PT ;  /* 0x000000090000780c */ /* 0x000fe20003f44270 */
[C---:B------:R-:W-:Y:S04]  /*11db0*/  HMMA.16816.F32.BF16 R56, R204.reuse, R160, R56 ;  /* 0x000000a0cc38723c */ /* 0x040fe80000041838 */
[----:B------:R-:W-:Y:S02]  /*11dc0*/  FSEL R9, R16, -INF , P3 ;  /* 0xff80000010097808 */ /* 0x000fe40001800000 */
[C---:B------:R-:W-:Y:S02]  /*11dd0*/  ISETP.GT.AND P3, PT, R108.reuse, 0x10, PT ;  /* 0x000000106c00780c */ /* 0x040fe40003f64270 */
[-C--:B------:R-:W-:Y:S04]  /*11de0*/  HMMA.16816.F32.BF16 R60, R204, R162.reuse, R60 ;  /* 0x000000a2cc3c723c */ /* 0x080fe8000004183c */
[----:B------:R-:W-:Y:S02]  /*11df0*/  FSEL R159, R13, -INF , P2 ;  /* 0xff8000000d9f7808 */ /* 0x000fe40001000000 */
[----:B------:R-:W-:Y:S02]  /*11e00*/  ISETP.GT.AND P2, PT, R108, 0x9, PT ;  /* 0x000000096c00780c */ /* 0x000fe40003f44270 */
[C---:B------:R-:W-:Y:S04]  /*11e10*/  HMMA.16816.F32.BF16 R64, R196.reuse, R162, R64 ;  /* 0x000000a2c440723c */ /* 0x040fe80000041840 */
[----:B------:R-:W-:Y:S02]  /*11e20*/  FMNMX.FTZ R8, R157, R8, !PT ;  /* 0x000000089d087209 */ /* 0x000fe40007810000 */
        /* <DEDUP_REMOVED lines=8> */
[----:B------:R-:W-:Y:S01]  /*11eb0*/  FMNMX.FTZ R4, R9, R8, !PT ;  /* 0x0000000809047209 */ /* 0x000fe20007810000 */
[-C--:B------:R-:W-:Y:S03]  /*11ec0*/  HMMA.16816.F32.BF16 R76, R204, R6.reuse, R76 ;  /* 0x00000006cc4c723c */ /* 0x080fe6000004184c */
[----:B------:R-:W-:Y:S02]  /*11ed0*/  FSEL R21, R21, -INF , P2 ;  /* 0xff80000015157808 */ /* 0x000fe40001000000 */
[----:B------:R-:W-:Y:S02]  /*11ee0*/  ISETP.GT.AND P2, PT, R0, 0x11, PT ;  /* 0x000000110000780c */ /* 0x000fe40003f44270 */
[----:B------:R-:W-:Y:S01]  /*11ef0*/  FMNMX.FTZ R4, R10, R4, !PT ;  /* 0x000000040a047209 */ /* 0x000fe20007810000 */
[----:B------:R-:W-:Y:S04]  /*11f00*/  HMMA.16816.F32.BF16 R80, R196, R6, R80 ;  /* 0x00000006c450723c */ /* 0x000fe80000041850 */
[----:B------:R-:W-:Y:S02]  /*11f10*/  FSEL R11, R18, -INF , P1 ;  /* 0xff800000120b7808 */ /* 0x000fe40000800000 */
[----:B------:R-:W-:Y:S02]  /*11f20*/  ISETP.GT.AND P1, PT, R2, 0x10, PT ;  /* 0x000000100200780c */ /* 0x000fe40003f24270 */
[----:B------:R-:W-:Y:S02]  /*11f30*/  FSEL R18, R23, -INF , P0 ;  /* 0xff80000017127808 */ /* 0x000fe40000000000 */
[----:B------:R-:W-:Y:S02]  /*11f40*/  ISETP.GT.AND P0, PT, R109, 0x11, PT ;  /* 0x000000116d00780c */ /* 0x000fe40003f04270 */
[----:B------:R-:W-:Y:S02]  /*11f50*/  FSEL R17, R24, -INF , P3 ;  /* 0xff80000018117808 */ /* 0x000fe40001800000 */
[----:B------:R-:W-:Y:S02]  /*11f60*/  ISETP.GT.AND P3, PT, R0, 0x18, PT ;  /* 0x000000180000780c */ /* 0x000fe40003f64270 */
[----:B------:R-:W-:Y:S02]  /*11f70*/  FMNMX.FTZ R4, R20, R4, !PT ;  /* 0x0000000414047209 */ /* 0x000fe40007810000 */
[----:B------:R-:W-:Y:S02]  /*11f80*/  FSEL R19, R22, -INF , P1 ;  /* 0xff80000016137808 */ /* 0x000fe40000800000 */
[----:B------:R-:W-:Y:S02]  /*11f90*/  FSEL R22, R25, -INF , P2 ;  /* 0xff80000019167808 */ /* 0x000fe40001000000 */
[----:B------:R-:W-:Y:S02]  /*11fa0*/  FSEL R24, R28, -INF , P3 ;  /* 0xff8000001c187808 */ /* 0x000fe40001800000 */
[----:B------:R-:W-:Y:S02]  /*11fb0*/  ISETP.GT.AND P3, PT, R108, 0x18, PT ;  /* 0x000000186c00780c */ /* 0x000fe40003f64270 */
[----:B------:R-:W-:Y:S02]  /*11fc0*/  ISETP.GT.AND P2, PT, R0, 0x19, PT ;  /* 0x000000190000780c */ /* 0x000fe40003f44270 */
[----:B------:R-:W-:Y:S02]  /*11fd0*/  FSEL R27, R27, -INF , P0 ;  /* 0xff8000001b1b7808 */ /* 0x000fe40000000000 */
[----:B------:R-:W-:Y:S02]  /*11fe0*/  ISETP.GT.AND P0, PT, R109, 0x19, PT ;  /* 0x000000196d00780c */ /* 0x000fe40003f04270 */
[----:B------:R-:W-:Y:S02]  /*11ff0*/  FSEL R16, R32, -INF , P3 ;  /* 0xff80000020107808 */ /* 0x000fe40001800000 */
[----:B------:R-:W-:Y:S02]  /*12000*/  FMNMX.FTZ R4, R21, R4, !PT ;  /* 0x0000000415047209 */ /* 0x000fe40007810000 */
[----:B------:R-:W-:Y:S02]  /*12010*/  FSEL R25, R29, -INF , P2 ;  /* 0xff8000001d197808 */ /* 0x000fe40001000000 */
[----:B------:R-:W-:Y:S02]  /*12020*/  ISETP.GT.AND P2, PT, R108, 0x19, PT ;  /* 0x000000196c00780c */ /* 0x000fe40003f44270 */
[----:B------:R-:W-:Y:S02]  /*12030*/  FSEL R31, R31, -INF , P0 ;  /* 0xff8000001f1f7808 */ /* 0x000fe40000000000 */
[----:B------:R-:W-:Y:S02]  /*12040*/  ISETP.GT.AND P0, PT, R2, 0x19, PT ;  /* 0x000000190200780c */ /* 0x000fe40003f04270 */
[----:B------:R-:W-:Y:S02]  /*12050*/  FSEL R15, R33, -INF , P2 ;  /* 0xff800000210f7808 */ /* 0x000fe40001000000 */
[----:B------:R-:W-:Y:S01]  /*12060*/  FSEL R13, R35, -INF , P0 ;  /* 0xff800000230d7808 */ /* 0x000fe20000000000 */
[----:B------:R-:W2:Y:S01]  /*12070*/  LDL.64 R32, [R1+0x28] ;  /* 0x0000280001207983 */ /* 0x000ea20000100a00 */
[C---:B------:R-:W-:Y:S02]  /*12080*/  ISETP.GT.AND P3, PT, R108.reuse, 0x20, PT ;  /* 0x000000206c00780c */ /* 0x040fe40003f64270 */
        /* <DEDUP_REMOVED lines=10> */
[----:B------:R-:W-:Y:S02]  /*12130*/  FSEL R180, R43, -INF , P0 ;  /* 0xff8000002bb47808 */ /* 0x000fe40000000000 */
[----:B------:R-:W-:Y:S02]  /*12140*/  ISETP.GT.AND P2, PT, R108, 0x28, PT ;  /* 0x000000286c00780c */ /* 0x000fe40003f44270 */
[----:B------:R-:W-:Y:S02]  /*12150*/  ISETP.GT.AND P1, PT, R109, 0x10, PT ;  /* 0x000000106d00780c */ /* 0x000fe40003f24270 */
[----:B------:R-:W-:Y:S02]  /*12160*/  ISETP.GT.AND P0, PT, R0, 0x28, PT ;  /* 0x000000280000780c */ /* 0x000fe40003f04270 */
[----:B------:R-:W-:Y:S02]  /*12170*/  FMNMX.FTZ R4, R28, R4, !PT ;  /* 0x000000041c047209 */ /* 0x000fe40007810000 */
[----:B------:R-:W-:Y:S02]  /*12180*/  FSEL R176, R44, -INF , P0 ;  /* 0xff8000002cb07808 */ /* 0x000fe40000000000 */
[----:B------:R-:W-:Y:S02]  /*12190*/  FSEL R44, R48, -INF , P2 ;  /* 0xff800000302c7808 */ /* 0x000fe40001000000 */
[----:B------:R-:W-:Y:S02]  /*121a0*/  FMNMX.FTZ R4, R161, R4, !PT ;  /* 0x00000004a1047209 */ /* 0x000fe40007810000 */
        /* <DEDUP_REMOVED lines=8> */
[----:B------:R-:W-:Y:S01]  /*12230*/  FSEL R190, R52, -INF , P5 ;  /* 0xff80000034be7808 */ /* 0x000fe20002800000 */
[----:B------:R-:W3:Y:S01]  /*12240*/  LDL R34, [R1+0x34] ;  /* 0x0000340001227983 */ /* 0x000ee20000100800 */
[----:B------:R-:W-:Y:S02]  /*12250*/  ISETP.GT.AND P1, PT, R2, 0x20, PT ;  /* 0x000000200200780c */ /* 0x000fe40003f24270 */
[----:B------:R-:W-:Y:S02]  /*12260*/  FSEL R173, R40, -INF , P3 ;  /* 0xff80000028ad7808 */ /* 0x000fe40001800000 */
[----:B------:R-:W-:Y:S02]  /*12270*/  ISETP.GT.AND P3, PT, R108, 0x31, PT ;  /* 0x000000316c00780c */ /* 0x000fe40003f64270 */
[----:B------:R-:W-:Y:S02]  /*12280*/  FMNMX.FTZ R4, R163, R4, !PT ;  /* 0x00000004a3047209 */ /* 0x000fe40007810000 */
[----:B------:R-:W-:Y:S02]  /*12290*/  FSEL R162, R38, -INF , P1 ;  /* 0xff80000026a27808 */ /* 0x000fe40000800000 */
[----:B------:R-:W-:Y:S02]  /*122a0*/  FSEL R191, R53, -INF , P3 ;  /* 0xff80000035bf7808 */ /* 0x000fe40001800000 */
[----:B------:R-:W-:Y:S02]  /*122b0*/  FMNMX.FTZ R4, R190, R4, !PT ;  /* 0x00000004be047209 */ /* 0x000fe40007810000 */
[----:B------:R-:W-:Y:S02]  /*122c0*/  ISETP.GT.AND P1, PT, R109, 0x20, PT ;  /* 0x000000206d00780c */ /* 0x000fe40003f24270 */
[----:B------:R-:W-:Y:S02]  /*122d0*/  ISETP.GT.AND P2, PT, R108, 0x38, PT ;  /* 0x000000386c00780c */ /* 0x000fe40003f44270 */
[----:B------:R-:W-:Y:S02]  /*122e0*/  FSEL R175, R42, -INF , P1 ;  /* 0xff8000002aaf7808 */ /* 0x000fe40000800000 */
[----:B------:R-:W-:Y:S02]  /*122f0*/  FSEL R196, R64, -INF , P2 ;  /* 0xff80000040c47808 */ /* 0x000fe40001000000 */
[----:B------:R-:W-:Y:S02]  /*12300*/  FMNMX.FTZ R4, R191, R4, !PT ;  /* 0x00000004bf047209 */ /* 0x000fe40007810000 */
        /* <DEDUP_REMOVED lines=11> */
[C---:B------:R-:W-:Y:S02]  /*123c0*/  ISETP.GT.AND P0, PT, R108.reuse, 0x41, PT ;  /* 0x000000416c00780c */ /* 0x040fe40003f04270 */
        /* <DEDUP_REMOVED lines=15> */
[C---:B------:R-:W-:Y:S01]  /*124c0*/  ISETP.GT.AND P4, PT, R2.reuse, 0x28, PT ;  /* 0x000000280200780c */ /* 0x040fe20003f84270 */
[----:B------:R-:W1:Y:S01]  /*124d0*/  SHFL.BFLY PT, R7, R4, 0x2, 0x1f ;  /* 0x0c401f0004077f89 */ /* 0x000e6200000e0000 */
[----:B------:R-:W-:Y:S02]  /*124e0*/  FMNMX.FTZ R5, R13, R5, !PT ;  /* 0x000000050d057209 */ /* 0x000fe40007810000 */
[----:B------:R-:W-:Y:S02]  /*124f0*/  ISETP.GT.AND P0, PT, R2, 0x31, PT ;  /* 0x000000310200780c */ /* 0x000fe40003f04270 */
[----:B------:R-:W-:Y:S02]  /*12500*/  FMNMX.FTZ R5, R162, R5, !PT ;  /* 0x00000005a2057209 */ /* 0x000fe40007810000 */
[----:B------:R-:W-:Y:S02]  /*12510*/  FSEL R80, R50, -INF , P4 ;  /* 0xff80000032507808 */ /* 0x000fe40002000000 */
[----:B------:R-:W-:Y:S02]  /*12520*/  FSEL R184, R55, -INF , P0 ;  /* 0xff80000037b87808 */ /* 0x000fe40000000000 */
[C---:B------:R-:W-:Y:S02]  /*12530*/  ISETP.GT.AND P2, PT, R2.reuse, 0x29, PT ;  /* 0x000000290200780c */ /* 0x040fe40003f44270 */
[C---:B------:R-:W-:Y:S02]  /*12540*/  ISETP.GT.AND P1, PT, R2.reuse, 0x30, PT ;  /* 0x000000300200780c */ /* 0x040fe40003f24270 */
[----:B------:R-:W-:Y:S02]  /*12550*/  ISETP.GT.AND P0, PT, R2, 0x38, PT ;  /* 0x000000380200780c */ /* 0x000fe40003f04270 */
[----:B------:R-:W-:Y:S02]  /*12560*/  FMNMX.FTZ R5, R172, R5, !PT ;  /* 0x00000005ac057209 */ /* 0x000fe40007810000 */
[----:B------:R-:W-:Y:S02]  /*12570*/  FMNMX.FTZ R6, R166, R112, !PT ;  /* 0x00000070a6067209 */ /* 0x000fe40007810000 */
[----:B------:R-:W-:Y:S02]  /*12580*/  FSEL R183, R54, -INF , P1 ;  /* 0xff80000036b77808 */ /* 0x000fe40000800000 */
[C---:B------:R-:W-:Y:S02]  /*12590*/  ISETP.GT.AND P4, PT, R2.reuse, 0x39, PT ;  /* 0x000000390200780c */ /* 0x040fe40003f84270 */
[C---:B------:R-:W-:Y:S02]  /*125a0*/  ISETP.GT.AND P3, PT, R2.reuse, 0x40, PT ;  /* 0x000000400200780c */ /* 0x040fe40003f64270 */
[C---:B------:R-:W-:Y:S02]  /*125b0*/  ISETP.GT.AND P1, PT, R2.reuse, 0x48, PT ;  /* 0x000000480200780c */ /* 0x040fe40003f24270 */
[----:B------:R-:W-:Y:S02]  /*125c0*/  FSEL R160, R51, -INF , P2 ;  /* 0xff80000033a07808 */ /* 0x000fe40001000000 */
[----:B------:R-:W-:Y:S02]  /*125d0*/  ISETP.GT.AND P2, PT, R2, 0x41, PT ;  /* 0x000000410200780c */ /* 0x000fe40003f44270 */
[----:B------:R-:W-:Y:S02]  /*125e0*/  FSEL R193, R66, -INF , P0 ;  /* 0xff80000042c17808 */ /* 0x000fe40000000000 */
        /* <DEDUP_REMOVED lines=30> */
[----:B------:R-:W-:Y:S02]  /*127d0*/  FMNMX.FTZ R6, R168, R6, !PT ;  /* 0x00000006a8067209 */ /* 0x000fe40007810000 */
[----:B------:R-:W-:Y:S01]  /*127e0*/  ISETP.GT.AND P2, PT, R0, 0x30, PT ;  /* 0x000000300000780c */ /* 0x000fe20003f44270 */
[----:B------:R-:W4:Y:S01]  /*127f0*/  SHFL.BFLY PT, R7, R4, 0x2, 0x1f ;  /* 0x0c401f0004077f89 */ /* 0x000f2200000e0000 */
        /* <DEDUP_REMOVED lines=16> */
[----:B------:R-:W-:Y:S02]  /*12900*/  FSEL R177, R47, -INF , P6 ;  /* 0xff8000002fb17808 */ /* 0x000fe40003000000 */
[----:B------:R-:W-:Y:S02]  /*12910*/  ISETP.GT.AND P6, PT, R0, 0x39, PT ;  /* 0x000000390000780c */ /* 0x000fe40003fc4270 */
[----:B------:R-:W-:Y:S02]  /*12920*/  FMNMX.FTZ R0, R198, R5, !PT ;  /* 0x00000005c6007209 */ /* 0x000fe40007810000 */
[----:B------:R-:W-:Y:S02]  /*12930*/  FMNMX.FTZ R5, R31, R6, !PT ;  /* 0x000000061f057209 */ /* 0x000fe40007810000 */
[----:B-1----:R-:W-:Y:S02]  /*12940*/  FMNMX.FTZ R110, R2, R8, !PT ;  /* 0x00000008026e7209 */ /* 0x002fe40007810000 */
[----:B------:R-:W-:Y:S02]  /*12950*/  FMNMX.FTZ R2, R175, R5, !PT ;  /* 0x00000005af027209 */ /* 0x000fe40007810000 */
[----:B------:R-:W-:Y:S02]  /*12960*/  FSEL R250, R76, -INF , P3 ;  /* 0xff8000004cfa7808 */ /* 0x000fe40001800000 */
[----:B------:R-:W-:Y:S02]  /*12970*/  FMNMX.FTZ R2, R180, R2, !PT ;  /* 0x00000002b4027209 */ /* 0x000fe40007810000 */
[----:B------:R-:W-:Y:S02]  /*12980*/  FSETP.NEU.FTZ.AND P3, PT, R110, -INF , PT ;  /* 0xff8000006e00780b */ /* 0x000fe40003f7d000 */
[----:B------:R-:W-:Y:S02]  /*12990*/  FMNMX.FTZ R6, R179, R2, !PT ;  /* 0x00000002b3067209 */ /* 0x000fe40007810000 */
[----:B----4-:R-:W-:Y:S01]  /*129a0*/  FMNMX.FTZ R2, R4, R7, !PT ;  /* 0x0000000704027209 */ /* 0x010fe20007810000 */
[----:B------:R-:W-:Y:S01]  /*129b0*/  FMUL.FTZ R4, R110, c[0x0][0x2d0] ;  /* 0x0000b4006e047a20 */ /* 0x000fe20000410000 */
[----:B------:R-:W-:Y:S02]  /*129c0*/  FSEL R199, R61, -INF , P6 ;  /* 0xff8000003dc77808 */ /* 0x000fe40003000000 */
[----:B------:R-:W-:Y:S01]  /*129d0*/  FSEL R234, R72, -INF , P5 ;  /* 0xff80000048ea7808 */ /* 0x000fe20002800000 */
[----:B------:R-:W1:Y:S01]  /*129e0*/  SHFL.BFLY PT, R7, R2, 0x1, 0x1f ;  /* 0x0c201f0002077f89 */ /* 0x000e6200000e0000 */
[----:B------:R-:W-:Y:S02]  /*129f0*/  FSEL R156, R4, RZ, P3 ;  /* 0x000000ff049c7208 */ /* 0x000fe40001800000 */
[----:B------:R-:W-:Y:S02]  /*12a00*/  FMNMX.FTZ R0, R199, R0, !PT ;  /* 0x00000000c7007209 */ /* 0x000fe40007810000 */
[----:B------:R-:W-:Y:S01]  /*12a10*/  FSEL R238, R73, -INF , P4 ;  /* 0xff80000049ee7808 */ /* 0x000fe20002000000 */
[--C-:B------:R-:W-:Y:S01]  /*12a20*/  FFMA.FTZ R4, R114, c[0x0][0x2d0], -R156.reuse ;  /* 0x0000b40072047a23 */ /* 0x100fe2000001089c */
[----:B------:R-:W-:Y:S02]  /*12a30*/  FSEL R48, R77, -INF , P2 ;  /* 0xff8000004d307808 */ /* 0x000fe40001000000 */
[----:B------:R-:W-:Y:S01]  /*12a40*/  ISETP.GT.AND P4, PT, R223, R225, PT ;  /* 0x000000e1df00720c */ /* 0x000fe20003f84270 */
[----:B------:R4:W-:Y:S01]  /*12a50*/  MUFU.EX2 R29, R4 ;  /* 0x00000004001d7308 */ /* 0x0009e20000000800 */
[----:B------:R-:W-:Y:S02]  /*12a60*/  FMNMX.FTZ R0, R234, R0, !PT ;  /* 0x00000000ea007209 */ /* 0x000fe40007810000 */
[C---:B------:R-:W-:Y:S02]  /*12a70*/  ISETP.GT.AND P1, PT, R109.reuse, 0x30, PT ;  /* 0x000000306d00780c */ /* 0x040fe40003f24270 */
[----:B------:R-:W-:Y:S02]  /*12a80*/  FMNMX.FTZ R0, R238, R0, !PT ;  /* 0x00000000ee007209 */ /* 0x000fe40007810000 */
[C---:B------:R-:W-:Y:S02]  /*12a90*/  ISETP.GT.AND P0, PT, R109.reuse, 0x31, PT ;  /* 0x000000316d00780c */ /* 0x040fe40003f04270 */
[----:B------:R-:W-:Y:S02]  /*12aa0*/  FMNMX.FTZ R0, R250, R0, !PT ;  /* 0x00000000fa007209 */ /* 0x000fe40007810000 */
[----:B------:R-:W-:Y:S02]  /*12ab0*/  FSEL R185, R58, -INF , P1 ;  /* 0xff8000003ab97808 */ /* 0x000fe40000800000 */
[----:B------:R-:W-:Y:S02]  /*12ac0*/  FMNMX.FTZ R0, R48, R0, !PT ;  /* 0x0000000030007209 */ /* 0x000fe40007810000 */
[----:B------:R-:W-:Y:S02]  /*12ad0*/  ISETP.GT.AND P1, PT, R109, 0x38, PT ;  /* 0x000000386d00780c */ /* 0x000fe40003f24270 */
[----:B------:R-:W-:Y:S01]  /*12ae0*/  FSEL R188, R59, -INF , P0 ;  /* 0xff8000003bbc7808 */ /* 0x000fe20000000000 */
[----:B------:R-:W5:Y:S01]  /*12af0*/  SHFL.BFLY PT, R5, R0, 0x2, 0x1f ;  /* 0x0c401f0000057f89 */ /* 0x000f6200000e0000 */
[C---:B------:R-:W-:Y:S02]  /*12b00*/  ISETP.GT.AND P0, PT, R109.reuse, 0x39, PT ;  /* 0x000000396d00780c */ /* 0x040fe40003f04270 */
[----:B------:R-:W-:Y:S02]  /*12b10*/  FSEL R192, R62, -INF , P1 ;  /* 0xff8000003ec07808 */ /* 0x000fe40000800000 */
[----:B------:R-:W-:Y:S01]  /*12b20*/  ISETP.GT.AND P1, PT, R109, 0x40, PT ;  /* 0x000000406d00780c */ /* 0x000fe20003f24270 */
[--C-:B----4-:R-:W-:Y:S01]  /*12b30*/  FFMA.FTZ R4, R157, c[0x0][0x2d0], -R156.reuse ;  /* 0x0000b4009d047a23 */ /* 0x110fe2000001089c */
[----:B------:R-:W-:Y:S02]  /*12b40*/  LOP3.LUT P6, RZ, R226, 0x1, RZ, 0xc0, !PT ;  /* 0x00000001e2ff7812 */ /* 0x000fe400078cc0ff */
[----:B------:R-:W-:Y:S01]  /*12b50*/  FSEL R235, R74, -INF , P1 ;  /* 0xff8000004aeb7808 */ /* 0x000fe20000800000 */
[----:B------:R5:W-:Y:S01]  /*12b60*/  MUFU.EX2 R82, R4 ;  /* 0x0000000400527308 */ /* 0x000be20000000800 */
[----:B------:R-:W-:Y:S02]  /*12b70*/  FSEL R195, R63, -INF , P0 ;  /* 0xff8000003fc37808 */ /* 0x000fe40000000000 */
[C---:B------:R-:W-:Y:S02]  /*12b80*/  ISETP.GT.AND P0, PT, R109.reuse, 0x41, PT ;  /* 0x000000416d00780c */ /* 0x040fe40003f04270 */
[----:B------:R-:W-:Y:S02]  /*12b90*/  ISETP.GT.AND P1, PT, R109, 0x48, PT ;  /* 0x000000486d00780c */ /* 0x000fe40003f24270 */
[----:B------:R-:W-:Y:S02]  /*12ba0*/  FSEL R236, R75, -INF , P0 ;  /* 0xff8000004bec7808 */ /* 0x000fe40000000000 */
[----:B------:R-:W-:Y:S02]  /*12bb0*/  ISETP.GT.AND P0, PT, R109, 0x49, PT ;  /* 0x000000496d00780c */ /* 0x000fe40003f04270 */
[----:B-1----:R-:W-:Y:S02]  /*12bc0*/  FMNMX.FTZ R109, R2, R7, !PT ;  /* 0x00000007026d7209 */ /* 0x002fe40007810000 */
[----:B------:R-:W-:Y:S02]  /*12bd0*/  FMNMX.FTZ R6, R177, R6, !PT ;  /* 0x00000006b1067209 */ /* 0x000fe40007810000 */
[----:B------:R-:W-:Y:S02]  /*12be0*/  FSETP.NEU.FTZ.AND P2, PT, R109, -INF , PT ;  /* 0xff8000006d00780b */ /* 0x000fe40003f5d000 */
[----:B------:R-:W-:Y:S02]  /*12bf0*/  FMNMX.FTZ R6, R185, R6, !PT ;  /* 0x00000006b9067209 */ /* 0x000fe40007810000 */
[----:B------:R-:W-:Y:S02]  /*12c00*/  FSEL R244, R78, -INF , P1 ;  /* 0xff8000004ef47808 */ /* 0x000fe40000800000 */
[----:B------:R-:W-:Y:S02]  /*12c10*/  FMNMX.FTZ R6, R188, R6, !PT ;  /* 0x00000006bc067209 */ /* 0x000fe40007810000 */
[----:B------:R-:W-:Y:S02]  /*12c20*/  FSEL R71, R79, -INF , P0 ;  /* 0xff8000004f477808 */ /* 0x000fe40000000000 */
[----:B-----5:R-:W-:Y:S01]  /*12c30*/  FMNMX.FTZ R4, R0, R5, !PT ;  /* 0x0000000500047209 */ /* 0x020fe20007810000 */
[--C-:B------:R-:W-:Y:S01]  /*12c40*/  FFMA.FTZ R5, R9, c[0x0][0x2d0], -R156.reuse ;  /* 0x0000b40009057a23 */ /* 0x100fe2000001089c */
[----:B------:R-:W-:Y:S01]  /*12c50*/  FMNMX.FTZ R6, R192, R6, !PT ;  /* 0x00000006c0067209 */ /* 0x000fe20007810000 */
[--C-:B------:R-:W-:Y:S02]  /*12c60*/  FFMA.FTZ R9, R21, c[0x0][0x2d0], -R156.reuse ;  /* 0x0000b40015097a23 */ /* 0x100fe4000001089c */
[----:B------:R1:W-:Y:S01]  /*12c70*/  MUFU.EX2 R81, R5 ;  /* 0x0000000500517308 */ /* 0x0003e20000000800 */
[----:B------:R-:W-:Y:S01]  /*12c80*/  FMNMX.FTZ R6, R195, R6, !PT ;  /* 0x00000006c3067209 */ /* 0x000fe20007810000 */
[----:B------:R-:W4:Y:S03]  /*12c90*/  SHFL.BFLY PT, R7, R4, 0x1, 0x1f ;  /* 0x0c201f0004077f89 */ /* 0x000f2600000e0000 */
[----:B------:R-:W-:Y:S04]  /*12ca0*/  FMNMX.FTZ R6, R235, R6, !PT ;  /* 0x00000006eb067209 */ /* 0x000fe80007810000 */
[----:B------:R-:W-:Y:S01]  /*12cb0*/  FMNMX.FTZ R6, R236, R6, !PT ;  /* 0x00000006ec067209 */ /* 0x000fe20007810000 */
[----:B------:R-:W-:Y:S03]  /*12cc0*/  MUFU.EX2 R50, R9 ;  /* 0x0000000900327308 */ /* 0x000fe60000000800 */
[----:B------:R-:W-:Y:S01]  /*12cd0*/  FMNMX.FTZ R0, R244, R6, !PT ;  /* 0x00000006f4007209 */ /* 0x000fe20007810000 */
[----:B------:R-:W-:Y:S02]  /*12ce0*/  FFMA.FTZ R6, R10, c[0x0][0x2d0], -R156 ;  /* 0x0000b4000a067a23 */ /* 0x000fe4000001089c */
[----:B------:R-:W-:Y:S01]  /*12cf0*/  @P4 IMAD.MOV.U32 R10, RZ, RZ, c[0x0][0x1e4] ;  /* 0x00007900ff0a4624 */ /* 0x000fe200078e00ff */
[----:B------:R-:W-:Y:S03]  /*12d00*/  FMNMX.FTZ R0, R71, R0, !PT ;  /* 0x0000000047007209 */ /* 0x000fe60007810000 */
[----:B------:R-:W5:Y:S02]  /*12d10*/  MUFU.EX2 R60, R6 ;  /* 0x00000006003c7308 */ /* 0x000f640000000800 */
[----:B------:R-:W2:Y:S01]  /*12d20*/  SHFL.BFLY PT, R2, R0, 0x2, 0x1f ;  /* 0x0c401f0000027f89 */ /* 0x000ea200000e0000 */
[----:B-1----:R-:W-:Y:S01]  /*12d30*/  FMUL.FTZ R5, R109, c[0x0][0x2d0] ;  /* 0x0000b4006d057a20 */ /* 0x002fe20000410000 */
[----:B----4-:R-:W-:Y:S04]  /*12d40*/  FMNMX.FTZ R108, R4, R7, !PT ;  /* 0x00000007046c7209 */ /* 0x010fe80007810000 */
[----:B------:R-:W-:Y:S01]  /*12d50*/  FSEL R114, R5, RZ, P2 ;  /* 0x000000ff05727208 */ /* 0x000fe20001000000 */
[C---:B------:R-:W-:Y:S01]  /*12d60*/  FMUL.FTZ R4, R108.reuse, c[0x0][0x2d0] ;  /* 0x0000b4006c047a20 */ /* 0x040fe20000410000 */
[----:B------:R-:W-:Y:S03]  /*12d70*/  FSETP.NEU.FTZ.AND P1, PT, R108, -INF , PT ;  /* 0xff8000006c00780b */ /* 0x000fe60003f3d000 */
[----:B------:R-:W-:Y:S01]  /*12d80*/  FFMA.FTZ R5, R165, c[0x0][0x2d0], -R114 ;  /* 0x0000b400a5057a23 */ /* 0x000fe20000010872 */
[----:B------:R-:W-:Y:S03]  /*12d90*/  FSEL R157, R4, RZ, P1 ;  /* 0x000000ff049d7208 */ /* 0x000fe60000800000 */
[----:B------:R1:W-:Y:S02]  /*12da0*/  MUFU.EX2 R23, R5 ;  /* 0x0000000500177308 */ /* 0x0003e40000000800 */
[--C-:B------:R-:W-:Y:S02]  /*12db0*/  FFMA.FTZ R7, R166, c[0x0][0x2d0], -R157.reuse ;  /* 0x0000b400a6077a23 */ /* 0x100fe4000001089d */
[--C-:B------:R-:W-:Y:S01]  /*12dc0*/  FFMA.FTZ R8, R167, c[0x0][0x2d0], -R157.reuse ;  /* 0x0000b400a7087a23 */ /* 0x100fe2000001089d */
[----:B-----5:R-:W-:Y:S02]  /*12dd0*/  F2FP.BF16.PACK_AB R74, R60, R81 ;  /* 0x000000513c4a723e */ /* 0x020fe400000010ff */
[----:B--2---:R-:W-:Y:S03]  /*12de0*/  FMNMX.FTZ R0, R0, R2, !PT ;  /* 0x0000000200007209 */ /* 0x004fe60007810000 */
[----:B------:R3:W-:Y:S01]  /*12df0*/  MUFU.EX2 R83, R7 ;  /* 0x0000000700537308 */ /* 0x0007e20000000800 */
[----:B------:R-:W-:Y:S01]  /*12e00*/  @P4 SHF.R.S32.HI R6, RZ, 0x1f, R200 ;  /* 0x0000001fff064819 */ /* 0x000fe200000114c8 */
[----:B------:R-:W2:Y:S04]  /*12e10*/  SHFL.BFLY PT, R2, R0, 0x1, 0x1f ;  /* 0x0c201f0000027f89 */ /* 0x000ea800000e0000 */
[----:B------:R-:W-:Y:S04]  /*12e20*/  @P4 IMAD R6, R6, c[0x0][0x1e0], RZ ;  /* 0x0000780006064a24 */ /* 0x000fe800078e02ff */
[----:B------:R-:W4:Y:S01]  /*12e30*/  MUFU.EX2 R62, R8 ;  /* 0x00000008003e7308 */ /* 0x000f220000000800 */
[----:B------:R-:W-:Y:S02]  /*12e40*/  @P4 IMAD R6, R200, c[0x0][0x1e4], R6 ;  /* 0x00007900c8064a24 */ /* 0x000fe400078e0206 */
[----:B-1----:R-:W-:Y:S07]  /*12e50*/  FFMA.FTZ R5, R164, c[0x0][0x2d0], -R114 ;  /* 0x0000b400a4057a23 */ /* 0x002fee0000010872 */
[----:B------:R1:W-:Y:S01]  /*12e60*/  MUFU.EX2 R63, R5 ;  /* 0x00000005003f7308 */ /* 0x0003e20000000800 */
[----:B---3--:R-:W-:Y:S01]  /*12e70*/  @P4 IMAD.MOV.U32 R7, RZ, RZ, R34 ;  /* 0x000000ffff074224 */ /* 0x008fe200078e0022 */
[----:B--2---:R-:W-:Y:S01]  /*12e80*/  FMNMX.FTZ R70, R0, R2, !PT ;  /* 0x0000000200467209 */ /* 0x004fe20007810000 */
[--C-:B------:R-:W-:Y:S02]  /*12e90*/  FFMA.FTZ R0, R158, c[0x0][0x2d0], -R157.reuse ;  /* 0x0000b4009e007a23 */ /* 0x100fe4000001089d */
[----:B------:R-:W-:Y:S05]  /*12ea0*/  FFMA.FTZ R2, R159, c[0x0][0x2d0], -R157 ;  /* 0x0000b4009f027a23 */ /* 0x000fea000001089d */
[----:B------:R2:W-:Y:S01]  /*12eb0*/  MUFU.EX2 R59, R0 ;  /* 0x00000000003b7308 */ /* 0x0005e20000000800 */
[----:B----4-:R-:W-:Y:S01]  /*12ec0*/  F2FP.BF16.PACK_AB R64, R62, R83 ;  /* 0x000000533e40723e */ /* 0x010fe200000010ff */
[----:B------:R-:W-:Y:S08]  /*12ed0*/  FFMA.FTZ R8, R16, c[0x0][0x2d0], -R156 ;  /* 0x0000b40010087a23 */ /* 0x000ff0000001089c */
[----:B------:R-:W-:Y:S01]  /*12ee0*/  MUFU.EX2 R164, R8 ;  /* 0x0000000800a47308 */ /* 0x000fe20000000800 */
[----:B-1----:R-:W-:Y:S02]  /*12ef0*/  FFMA.FTZ R5, R11, c[0x0][0x2d0], -R114 ;  /* 0x0000b4000b057a23 */ /* 0x002fe40000010872 */
[----:B------:R-:W-:Y:S05]  /*12f00*/  @P4 IMAD.MOV.U32 R11, RZ, RZ, c[0x0][0x1e0] ;  /* 0x00007800ff0b4624 */ /* 0x000fea00078e00ff */
[C---:B------:R-:W-:Y:S02]  /*12f10*/  @P4 SHF.L.U64.HI R10, R11.reuse, 0x5, R10 ;  /* 0x000000050b0a4819 */ /* 0x040fe4000001020a */
[----:B------:R1:W-:Y:S01]  /*12f20*/  MUFU.EX2 R61, R5 ;  /* 0x00000005003d7308 */ /* 0x0003e20000000800 */
[----:B------:R-:W-:Y:S02]  /*12f30*/  @P4 IMAD.SHL.U32 R11, R11, 0x20, RZ ;  /* 0x000000200b0b4824 */ /* 0x000fe400078e00ff */
[----:B--2---:R-:W-:Y:S07]  /*12f40*/  FMUL.FTZ R0, R70, c[0x0][0x2d0] ;  /* 0x0000b40046007a20 */ /* 0x004fee0000410000 */
[----:B------:R2:W3:Y:S01]  /*12f50*/  MUFU.EX2 R57, R2 ;  /* 0x0000000200397308 */ /* 0x0004e20000000800 */
[----:B-1----:R-:W-:Y:S02]  /*12f60*/  FFMA.FTZ R5, R12, c[0x0][0x2d0], -R114 ;  /* 0x0000b4000c057a23 */ /* 0x002fe40000010872 */
[----:B------:R-:W-:Y:S07]  /*12f70*/  FFMA.FTZ R12, R20, c[0x0][0x2d0], -R156 ;  /* 0x0000b400140c7a23 */ /* 0x000fee000001089c */
[----:B------:R1:W4:Y:S01]  /*12f80*/  MUFU.EX2 R58, R5 ;  /* 0x00000005003a7308 */ /* 0x0003220000000800 */
[----:B--2---:R-:W-:Y:S01]  /*12f90*/  FFMA.FTZ R2, R19, c[0x0][0x2d0], -R114 ;  /* 0x0000b40013027a23 */ /* 0x004fe20000010872 */
[----:B---3--:R-:W-:Y:S08]  /*12fa0*/  F2FP.BF16.PACK_AB R66, R57, R59 ;  /* 0x0000003b3942723e */ /* 0x008ff000000010ff */
[----:B------:R2:W-:Y:S10]  /*12fb0*/  MUFU.EX2 R252, R2 ;  /* 0x0000000200fc7308 */ /* 0x0005f40000000800 */
[----:B------:R-:W-:Y:S01]  /*12fc0*/  MUFU.EX2 R51, R12 ;  /* 0x0000000c00337308 */ /* 0x000fe20000000800 */
[----:B-1----:R-:W-:Y:S01]  /*12fd0*/  @P4 IMAD.WIDE.U32 R4, R200, c[0x0][0x1e0], RZ ;  /* 0x00007800c8044a25 */ /* 0x002fe200078e00ff */
[----:B----4-:R-:W-:Y:S03]  /*12fe0*/  F2FP.BF16.PACK_AB R75, R58, R61 ;  /* 0x0000003d3a4b723e */ /* 0x010fe600000010ff */
[----:B------:R-:W-:Y:S02]  /*12ff0*/  @P4 IMAD.IADD R5, R5, 0x1, R6 ;  /* 0x0000000105054824 */ /* 0x000fe400078e0206 */
[----:B------:R-:W-:Y:S02]  /*13000*/  @P4 IMAD.MOV.U32 R6, RZ, RZ, R32 ;  /* 0x000000ffff064224 */ /* 0x000fe400078e0020 */
[----:B------:R-:W-:Y:S02]  /*13010*/  @P4 IMAD R5, R5, 0x50, RZ ;  /* 0x0000005005054824 */ /* 0x000fe400078e02ff */
[----:B------:R-:W-:Y:S04]  /*13020*/  @P4 IMAD.WIDE.U32 R6, R4, 0x50, R6 ;  /* 0x0000005004064825 */ /* 0x000fe800078e0006 */
[----:B------:R-:W-:Y:S01]  /*13030*/  @P4 IMAD.IADD R5, R7, 0x1, R5 ;  /* 0x0000000107054824 */ /* 0x000fe200078e0205 */
[----:B------:R-:W-:Y:S01]  /*13040*/  @P4 LEA R4, P0, R6, c[0x0][0x1c8], 0x1 ;  /* 0x0000720006044a11 */ /* 0x000fe200078008ff */
[----:B--2---:R-:W-:Y:S03]  /*13050*/  FFMA.FTZ R2, R22, c[0x0][0x2d0], -R157 ;  /* 0x0000b40016027a23 */ /* 0x004fe6000001089d */
[----:B------:R-:W-:Y:S01]  /*13060*/  @P4 LEA.HI.X R5, R6, c[0x0][0x1cc], R5, 0x1, P0 ;  /* 0x0000730006054a11 */ /* 0x000fe200000f0c05 */
[----:B------:R-:W-:Y:S01]  /*13070*/  MUFU.EX2 R243, R2 ;  /* 0x0000000200f37308 */ /* 0x000fe20000000800 */
[-C--:B------:R-:W-:Y:S03]  /*13080*/  @P4 IADD3 R6, P0, R4, R11.reuse, RZ ;  /* 0x0000000b04064210 */ /* 0x080fe60007f1e0ff */
[----:B------:R1:W-:Y:S01]  /*13090*/  @P4 LDGSTS.E.BYPASS.LTC128B.128 [R224+0x2900], [R4.64], !P6 ;  /* 0x0290000004e04fae */ /* 0x0003e2000f101d48 */
[----:B------:R-:W-:Y:S01]  /*130a0*/  @P4 IADD3 R8, P5, R6, R11, RZ ;  /* 0x0000000b06084210 */ /* 0x000fe20007fbe0ff */
[--C-:B------:R-:W-:Y:S01]  /*130b0*/  @P4 IMAD.X R7, R5, 0x1, R10.reuse, P0 ;  /* 0x0000000105074824 */ /* 0x100fe200000e060a */
[----:B------:R-:W-:Y:S03]  /*130c0*/  FSETP.NEU.FTZ.AND P0, PT, R70, -INF , PT ;  /* 0xff8000004600780b */ /* 0x000fe60003f1d000 */
[----:B------:R-:W-:Y:S01]  /*130d0*/  @P4 IMAD.X R9, R7, 0x1, R10, P5 ;  /* 0x0000000107094824 */ /* 0x000fe200028e060a */
[----:B------:R-:W-:Y:S01]  /*130e0*/  FSEL R158, R0, RZ, P0 ;  /* 0x000000ff009e7208 */ /* 0x000fe20000000000 */
[----:B------:R2:W-:Y:S04]  /*130f0*/  @P4 LDGSTS.E.BYPASS.LTC128B.128 [R224+0x3100], [R6.64], !P6 ;  /* 0x0310000006e04fae */ /* 0x0005e8000f101d48 */
[--C-:B------:R-:W-:Y:S04]  /*13100*/  FFMA.FTZ R0, R171, c[0x0][0x2d0], -R158.reuse ;  /* 0x0000b400ab007a23 */ /* 0x100fe8000001089e */
[----:B------:R3:W-:Y:S01]  /*13110*/  MUFU.EX2 R245, R0 ;  /* 0x0000000000f57308 */ /* 0x0007e20000000800 */
[----:B------:R4:W-:Y:S01]  /*13120*/  @P4 LDGSTS.E.BYPASS.LTC128B.128 [R224+0x3900], [R8.64], !P6 ;  /* 0x0390000008e04fae */ /* 0x0009e2000f101d48 */
[--C-:B---3--:R-:W-:Y:S08]  /*13130*/  FFMA.FTZ R0, R170, c[0x0][0x2d0], -R158.reuse ;  /* 0x0000b400aa007a23 */ /* 0x108ff0000001089e */
[----:B------:R3:W5:Y:S02]  /*13140*/  MUFU.EX2 R247, R0 ;  /* 0x0000000000f77308 */ /* 0x0007640000000800 */
[--C-:B---3--:R-:W-:Y:S01]  /*13150*/  FFMA.FTZ R0, R169, c[0x0][0x2d0], -R158.reuse ;  /* 0x0000b400a9007a23 */ /* 0x108fe2000001089e */
[----:B-----5:R-:W-:Y:S07]  /*13160*/  F2FP.BF16.PACK_AB R65, R247, R245 ;  /* 0x000000f5f741723e */ /* 0x020fee00000010ff */
[----:B------:R3:W-:Y:S02]  /*13170*/  MUFU.EX2 R249, R0 ;  /* 0x0000000000f97308 */ /* 0x0007e40000000800 */
[----:B---3--:R-:W-:Y:S08]  /*13180*/  FFMA.FTZ R0, R168, c[0x0][0x2d0], -R158 ;  /* 0x0000b400a8007a23 */ /* 0x008ff0000001089e */
[----:B------:R3:W5:Y:S02]  /*13190*/  MUFU.EX2 R56, R0 ;  /* 0x0000000000387308 */ /* 0x0007640000000800 */
[----:B---3--:R-:W-:Y:S01]  /*131a0*/  FFMA.FTZ R0, R18, c[0x0][0x2d0], -R114 ;  /* 0x0000b40012007a23 */ /* 0x008fe20000010872 */
[----:B-----5:R-:W-:Y:S07]  /*131b0*/  F2FP.BF16.PACK_AB R67, R56, R249 ;  /* 0x000000f93843723e */ /* 0x020fee00000010ff */
[----:B------:R3:W-:Y:S02]  /*131c0*/  MUFU.EX2 R49, R0 ;  /* 0x0000000000317308 */ /* 0x0007e40000000800 */
[----:B---3--:R-:W-:Y:S08]  /*131d0*/  FFMA.FTZ R0, R15, c[0x0][0x2d0], -R156 ;  /* 0x0000b4000f007a23 */ /* 0x008ff0000001089c */
[----:B------:R3:W-:Y:S02]  /*131e0*/  MUFU.EX2 R47, R0 ;  /* 0x00000000002f7308 */ /* 0x0007e40000000800 */
[--C-:B---3--:R-:W-:Y:S08]  /*131f0*/  FFMA.FTZ R0, R14, c[0x0][0x2d0], -R114.reuse ;  /* 0x0000b4000e007a23 */ /* 0x108ff00000010872 */
[----:B------:R3:W-:Y:S02]  /*13200*/  MUFU.EX2 R251, R0 ;  /* 0x0000000000fb7308 */ /* 0x0007e40000000800 */
[----:B---3--:R-:W-:Y:S08]  /*13210*/  FFMA.FTZ R0, R13, c[0x0][0x2d0], -R114 ;  /* 0x0000b4000d007a23 */ /* 0x008ff00000010872 */
[----:B------:R3:W-:Y:S02]  /*13220*/  MUFU.EX2 R46, R0 ;  /* 0x00000000002e7308 */ /* 0x0007e40000000800 */
[----:B---3--:R-:W-:Y:S08]  /*13230*/  FFMA.FTZ R0, R17, c[0x0][0x2d0], -R157 ;  /* 0x0000b40011007a23 */ /* 0x008ff0000001089d */
[----:B------:R3:W-:Y:S02]  /*13240*/  MUFU.EX2 R242, R0 ;  /* 0x0000000000f27308 */ /* 0x0007e40000000800 */
[----:B---3--:R-:W-:Y:S02]  /*13250*/  FSEL R0, R110, RZ, P3 ;  /* 0x000000ff6e007208 */ /* 0x008fe40001800000 */
[-C--:B-1----:R-:W-:Y:S03]  /*13260*/  @P4 IADD3 R4, P3, R8, R11.reuse, RZ ;  /* 0x0000000b08044210 */ /* 0x082fe60007f7e0ff */
[----:B------:R-:W-:Y:S01]  /*13270*/  FADD.FTZ R2, -R0, R3 ;  /* 0x0000000300027221 */ /* 0x000fe20000010100 */
[----:B------:R-:W-:Y:S01]  /*13280*/  FSEL R0, R109, RZ, P2 ;  /* 0x000000ff6d007208 */ /* 0x000fe20001000000 */
[--C-:B------:R-:W-:Y:S01]  /*13290*/  @P4 IMAD.X R5, R9, 0x1, R10.reuse, P3 ;  /* 0x0000000109054824 */ /* 0x100fe200018e060a */
[----:B--2---:R-:W-:Y:S01]  /*132a0*/  @P4 IADD3 R6, P2, R4, R11, RZ ;  /* 0x0000000b04064210 */ /* 0x004fe20007f5e0ff */
[----:B------:R-:W-:Y:S02]  /*132b0*/  FMUL.FTZ R2, R2, c[0x0][0x2d0] ;  /* 0x0000b40002027a20 */ /* 0x000fe40000410000 */
[----:B------:R-:W-:Y:S01]  /*132c0*/  FADD.FTZ R0, -R0, R111 ;  /* 0x0000006f00007221 */ /* 0x000fe20000010100 */
[----:B------:R1:W-:Y:S01]  /*132d0*/  @P4 LDGSTS.E.BYPASS.LTC128B.128 [R224+0x4100], [R4.64], !P6 ;  /* 0x0410000004e04fae */ /* 0x0003e2000f101d48 */
[----:B------:R2:W3:Y:S01]  /*132e0*/  MUFU.EX2 R69, R2 ;  /* 0x0000000200457308 */ /* 0x0004e20000000800 */
[----:B------:R-:W-:Y:S02]  /*132f0*/  @P4 IMAD.X R7, R5, 0x1, R10, P2 ;  /* 0x0000000105074824 */ /* 0x000fe400010e060a */
[----:B------:R-:W-:Y:S02]  /*13300*/  FMUL.FTZ R0, R0, c[0x0][0x2d0] ;  /* 0x0000b40000007a20 */ /* 0x000fe40000410000 */
[----:B------:R-:W-:Y:S02]  /*13310*/  IMAD.MOV.U32 R111, RZ, RZ, R29 ;  /* 0x000000ffff6f7224 */ /* 0x000fe400078e001d */
[----:B------:R5:W-:Y:S03]  /*13320*/  @P4 LDGSTS.E.BYPASS.LTC128B.128 [R224+0x4900], [R6.64], !P6 ;  /* 0x0490000006e04fae */ /* 0x000be6000f101d48 */
[----:B------:R4:W5:Y:S01]  /*13330*/  MUFU.EX2 R68, R0 ;  /* 0x0000000000447308 */ /* 0x0009620000000800 */
[----:B------:R-:W-:Y:S04]  /*13340*/  F2FP.BF16.PACK_AB R72, R82, R111 ;  /* 0x0000006f5248723e */ /* 0x000fe800000010ff */
[----:B------:R-:W-:Y:S08]  /*13350*/  LDSM.16.MT88.4 R36, [R212] ;  /* 0x00000000d424783b */ /* 0x000ff00000004200 */
[----:B------:R-:W-:Y:S01]  /*13360*/  LDSM.16.MT88.4 R52, [R209] ;  /* 0x00000000d134783b */ /* 0x000fe20000004200 */
[----:B--2---:R-:W-:Y:S01]  /*13370*/  FSEL R2, R108, RZ, P1 ;  /* 0x000000ff6c027208 */ /* 0x004fe20000800000 */
[C---:B---3--:R-:W-:Y:S02]  /*13380*/  FMUL.FTZ R16, R69.reuse, R128 ;  /* 0x0000008045107220 */ /* 0x048fe40000410000 */
[C---:B-1----:R-:W-:Y:S02]  /*13390*/  FMUL.FTZ R4, R69.reuse, R116 ;  /* 0x0000007445047220 */ /* 0x042fe40000410000 */
[C---:B------:R-:W-:Y:S02]  /*133a0*/  FMUL.FTZ R5, R69.reuse, R117 ;  /* 0x0000007545057220 */ /* 0x040fe40000410000 */
[C---:B------:R-:W-:Y:S01]  /*133b0*/  FMUL.FTZ R17, R69.reuse, R129 ;  /* 0x0000008145117220 */ /* 0x040fe20000410000 */
[----:B------:R-:W-:Y:S01]  /*133c0*/  LDSM.16.MT88.4 R76, [R211] ;  /* 0x00000000d34c783b */ /* 0x000fe20000004200 */
[----:B------:R-:W-:Y:S02]  /*133d0*/  FMUL.FTZ R32, R69, R144 ;  /* 0x0000009045207220 */ /* 0x000fe40000410000 */
[----:B----4-:R-:W-:Y:S01]  /*133e0*/  FADD.FTZ R0, -R2, R112 ;  /* 0x0000007002007221 */ /* 0x010fe20000010100 */
[----:B------:R-:W-:Y:S01]  /*133f0*/  FSEL R2, R70, RZ, P0 ;  /* 0x000000ff46027208 */ /* 0x000fe20000000000 */
[----:B------:R-:W-:Y:S02]  /*13400*/  IMAD.MOV.U32 R112, RZ, RZ, R23 ;  /* 0x000000ffff707224 */ /* 0x000fe400078e0017 */
[----:B------:R-:W-:Y:S01]  /*13410*/  FMUL.FTZ R0, R0, c[0x0][0x2d0] ;  /* 0x0000b40000007a20 */ /* 0x000fe20000410000 */
[----:B------:R-:W1:Y:S01]  /*13420*/  LDSM.16.MT88.4 R20, [R208] ;  /* 0x00000000d014783b */ /* 0x000e620000004200 */
[C---:B-----5:R-:W-:Y:S01]  /*13430*/  FMUL.FTZ R6, R68.reuse, R118 ;  /* 0x0000007644067220 */ /* 0x060fe20000410000 */
[----:B------:R-:W-:Y:S01]  /*13440*/  F2FP.BF16.PACK_AB R73, R63, R112 ;  /* 0x000000703f49723e */ /* 0x000fe200000010ff */
[----:B------:R2:W3:Y:S01]  /*13450*/  MUFU.EX2 R3, R0 ;  /* 0x0000000000037308 */ /* 0x0004e20000000800 */
[C---:B------:R-:W-:Y:S02]  /*13460*/  FMUL.FTZ R7, R68.reuse, R119 ;  /* 0x0000007744077220 */ /* 0x040fe40000410000 */
[C---:B------:R-:W-:Y:S02]  /*13470*/  FMUL.FTZ R19, R68.reuse, R131 ;  /* 0x0000008344137220 */ /* 0x040fe40000410000 */
[----:B------:R-:W0:Y:S01]  /*13480*/  LDGDEPBAR ;  /* 0x00000000000079af */ /* 0x000e220000000000 */
[C---:B------:R-:W-:Y:S02]  /*13490*/  FMUL.FTZ R33, R69.reuse, R145 ;  /* 0x0000009145217220 */ /* 0x040fe40000410000 */
[C---:B------:R-:W-:Y:S02]  /*134a0*/  FMUL.FTZ R34, R68.reuse, R146 ;  /* 0x0000009244227220 */ /* 0x040fe40000410000 */
[C---:B------:R-:W-:Y:S02]  /*134b0*/  FMUL.FTZ R35, R68.reuse, R147 ;  /* 0x0000009344237220 */ /* 0x040fe40000410000 */
[----:B------:R-:W-:Y:S01]  /*134c0*/  IMAD.MOV.U32 R128, RZ, RZ, R50 ;  /* 0x000000ffff807224 */ /* 0x000fe200078e0032 */
[----:B------:R-:W-:Y:S01]  /*134d0*/  LDSM.16.MT88.4 R144, [R212+0x2000] ;  /* 0x00200000d490783b */ /* 0x000fe20000004200 */
[----:B------:R-:W-:Y:S02]  /*134e0*/  IMAD.MOV.U32 R129, RZ, RZ, R49 ;  /* 0x000000ffff817224 */ /* 0x000fe400078e0031 */
[----:B------:R-:W-:Y:S02]  /*134f0*/  FMUL.FTZ R49, R69, R97 ;  /* 0x0000006145317220 */ /* 0x000fe40000410000 */
[----:B------:R-:W-:Y:S02]  /*13500*/  FMUL.FTZ R50, R68, R98 ;  /* 0x0000006244327220 */ /* 0x000fe40000410000 */
[----:B------:R-:W-:Y:S02]  /*13510*/  IMAD.MOV.U32 R116, RZ, RZ, R83 ;  /* 0x000000ffff747224 */ /* 0x000fe400078e0053 */
[----:B------:R-:W-:Y:S02]  /*13520*/  IMAD.MOV.U32 R117, RZ, RZ, R82 ;  /* 0x000000ffff757224 */ /* 0x000fe400078e0052 */
[----:B--2---:R-:W-:Y:S02]  /*13530*/  FADD.FTZ R0, -R2, R113 ;  /* 0x0000007102007221 */ /* 0x004fe40000010100 */
[--C-:B------:R-:W-:Y:S02]  /*13540*/  FFMA.FTZ R2, R26, c[0x0][0x2d0], -R158.reuse ;  /* 0x0000b4001a027a23 */ /* 0x100fe4000001089e */
[----:B------:R-:W-:Y:S02]  /*13550*/  FMUL.FTZ R0, R0, c[0x0][0x2d0] ;  /* 0x0000b40000007a20 */ /* 0x000fe40000410000 */
[----:B------:R2:W-:Y:S01]  /*13560*/  MUFU.EX2 R233, R2 ;  /* 0x0000000200e97308 */ /* 0x0005e20000000800 */
[C---:B---3--:R-:W-:Y:S02]  /*13570*/  FMUL.FTZ R40, R3.reuse, R88 ;  /* 0x0000005803287220 */ /* 0x048fe40000410000 */
[C---:B------:R-:W-:Y:S02]  /*13580*/  FMUL.FTZ R41, R3.reuse, R89 ;  /* 0x0000005903297220 */ /* 0x040fe40000410000 */
[C---:B------:R-:W-:Y:S01]  /*13590*/  FMUL.FTZ R8, R3.reuse, R120 ;  /* 0x0000007803087220 */ /* 0x040fe20000410000 */
[-C--:B-1----:R-:W-:Y:S04]  /*135a0*/  HMMA.16816.F32.BF16 R4, R72, R20.reuse, R4 ;  /* 0x000000144804723c */ /* 0x082fe80000041804 */
[----:B------:R-:W1:Y:S01]  /*135b0*/  MUFU.EX2 R0, R0 ;  /* 0x0000000000007308 */ /* 0x000e620000000800 */
[C---:B------:R-:W-:Y:S02]  /*135c0*/  FMUL.FTZ R9, R3.reuse, R121 ;  /* 0x0000007903097220 */ /* 0x040fe40000410000 */
[C---:B------:R-:W-:Y:S02]  /*135d0*/  FMUL.FTZ R12, R3.reuse, R124 ;  /* 0x0000007c030c7220 */ /* 0x040fe40000410000 */
[C---:B------:R-:W-:Y:S03]  /*135e0*/  FMUL.FTZ R13, R3.reuse, R125 ;  /* 0x0000007d030d7220 */ /* 0x040fe60000410000 */
[----:B------:R-:W-:Y:S02]  /*135f0*/  FMUL.FTZ R18, R68, R130 ;  /* 0x0000008244127220 */ /* 0x000fe40000410000 */
[C---:B------:R-:W-:Y:S02]  /*13600*/  FMUL.FTZ R29, R3.reuse, R141 ;  /* 0x0000008d031d7220 */ /* 0x040fe40000410000 */
[----:B------:R-:W-:Y:S02]  /*13610*/  FMUL.FTZ R45, R3, R93 ;  /* 0x0000005d032d7220 */ /* 0x000fe40000410000 */
[----:B--2---:R-:W-:Y:S02]  /*13620*/  FFMA.FTZ R2, R27, c[0x0][0x2d0], -R158 ;  /* 0x0000b4001b027a23 */ /* 0x004fe4000001089e */
[----:B------:R-:W-:Y:S02]  /*13630*/  IMAD.MOV.U32 R93, RZ, RZ, R46 ;  /* 0x000000ffff5d7224 */ /* 0x000fe400078e002e */
[----:B------:R2:W3:Y:S01]  /*13640*/  MUFU.EX2 R231, R2 ;  /* 0x0000000200e77308 */ /* 0x0004e20000000800 */
[----:B------:R-:W-:Y:S02]  /*13650*/  IMAD.MOV.U32 R130, RZ, RZ, R48 ;  /* 0x000000ffff827224 */ /* 0x000fe400078e0030 */
[----:B------:R-:W-:Y:S02]  /*13660*/  FMUL.FTZ R48, R69, R96 ;  /* 0x0000006045307220 */ /* 0x000fe40000410000 */
[C---:B-1----:R-:W-:Y:S02]  /*13670*/  FMUL.FTZ R10, R0.reuse, R122 ;  /* 0x0000007a000a7220 */ /* 0x042fe40000410000 */
[C---:B------:R-:W-:Y:S02]  /*13680*/  FMUL.FTZ R11, R0.reuse, R123 ;  /* 0x0000007b000b7220 */ /* 0x040fe40000410000 */
[C---:B------:R-:W-:Y:S02]  /*13690*/  FMUL.FTZ R42, R0.reuse, R90 ;  /* 0x0000005a002a7220 */ /* 0x040fe40000410000 */
[C---:B------:R-:W-:Y:S02]  /*136a0*/  FMUL.FTZ R43, R0.reuse, R91 ;  /* 0x0000005b002b7220 */ /* 0x040fe40000410000 */
[----:B------:R-:W-:Y:S01]  /*136b0*/  LDSM.16.MT88.4 R88, [R209+0x800] ;  /* 0x00080000d158783b */ /* 0x000fe20000004200 */
[C---:B------:R-:W-:Y:S04]  /*136c0*/  HMMA.16816.F32.BF16 R8, R64.reuse, R20, R8 ;  /* 0x000000144008723c */ /* 0x040fe80000041808 */
[C---:B------:R-:W-:Y:S02]  /*136d0*/  FMUL.FTZ R14, R0.reuse, R126 ;  /* 0x0000007e000e7220 */ /* 0x040fe40000410000 */
[----:B------:R-:W-:Y:S02]  /*136e0*/  FMUL.FTZ R15, R0, R127 ;  /* 0x0000007f000f7220 */ /* 0x000fe40000410000 */
[----:B------:R-:W-:Y:S04]  /*136f0*/  IMAD.MOV.U32 R120, RZ, RZ, R81 ;  /* 0x000000ffff787224 */ /* 0x000fe800078e0051 */
[----:B--2---:R-:W-:Y:S01]  /*13700*/  FFMA.FTZ R2, R24, c[0x0][0x2d0], -R157 ;  /* 0x0000b40018027a23 */ /* 0x004fe2000001089d */
[-C--:B------:R-:W-:Y:S03]  /*13710*/  HMMA.16816.F32.BF16 R12, R64, R22.reuse, R12 ;  /* 0x00000016400c723c */ /* 0x080fe6000004180c */
[----:B------:R1:W-:Y:S01]  /*13720*/  MUFU.EX2 R229, R2 ;  /* 0x0000000200e57308 */ /* 0x0003e20000000800 */
[----:B------:R-:W-:Y:S02]  /*13730*/  FMUL.FTZ R24, R3, R136 ;  /* 0x0000008803187220 */ /* 0x000fe40000410000 */
[----:B------:R-:W2:Y:S01]  /*13740*/  LDL R136, [R1+0x14] ;  /* 0x0000140001887983 */ /* 0x000ea20000100800 */
[----:B------:R-:W-:Y:S01]  /*13750*/  IMAD.MOV.U32 R127, RZ, RZ, R51 ;  /* 0x000000ffff7f7224 */ /* 0x000fe200078e0033 */
[C---:B------:R-:W-:Y:S04]  /*13760*/  HMMA.16816.F32.BF16 R16, R72.reuse, R22, R16 ;  /* 0x000000164810723c */ /* 0x040fe80000041810 */
[C---:B------:R-:W-:Y:S02]  /*13770*/  FMUL.FTZ R20, R69.reuse, R132 ;  /* 0x0000008445147220 */ /* 0x040fe40000410000 */
[----:B------:R-:W-:Y:S02]  /*13780*/  FMUL.FTZ R21, R69, R133 ;  /* 0x0000008545157220 */ /* 0x000fe40000410000 */
[C---:B------:R-:W-:Y:S04]  /*13790*/  FMUL.FTZ R22, R68.reuse, R134 ;  /* 0x0000008644167220 */ /* 0x040fe80000410000 */
[C---:B------:R-:W-:Y:S02]  /*137a0*/  FMUL.FTZ R23, R68.reuse, R135 ;  /* 0x0000008744177220 */ /* 0x040fe40000410000 */
[----:B------:R-:W-:Y:S02]  /*137b0*/  FMUL.FTZ R51, R68, R99 ;  /* 0x0000006344337220 */ /* 0x000fe40000410000 */
[----:B------:R-:W-:Y:S01]  /*137c0*/  LDSM.16.MT88.4 R96, [R209+0x2000] ;  /* 0x00200000d160783b */ /* 0x000fe20000004200 */
[----:B------:R-:W-:Y:S02]  /*137d0*/  IMAD.MOV.U32 R118, RZ, RZ, R63 ;  /* 0x000000ffff767224 */ /* 0x000fe400078e003f */
[-C--:B------:R-:W-:Y:S03]  /*137e0*/  HMMA.16816.F32.BF16 R20, R72, R36.reuse, R20 ;  /* 0x000000244814723c */ /* 0x080fe60000041814 */
[----:B-1----:R-:W-:Y:S02]  /*137f0*/  FFMA.FTZ R2, R25, c[0x0][0x2d0], -R157 ;  /* 0x0000b40019027a23 */ /* 0x002fe4000001089d */
[----:B------:R-:W-:Y:S02]  /*13800*/  FMUL.FTZ R25, R3, R137 ;  /* 0x0000008903197220 */ /* 0x000fe40000410000 */
[----:B------:R1:W4:Y:S01]  /*13810*/  MUFU.EX2 R228, R2 ;  /* 0x0000000200e47308 */ /* 0x0003220000000800 */
[C---:B------:R-:W-:Y:S04]  /*13820*/  FMUL.FTZ R26, R0.reuse, R138 ;  /* 0x0000008a001a7220 */ /* 0x040fe80000410000 */
[C---:B------:R-:W-:Y:S02]  /*13830*/  FMUL.FTZ R27, R0.reuse, R139 ;  /* 0x0000008b001b7220 */ /* 0x040fe40000410000 */
[----:B------:R-:W-:Y:S02]  /*13840*/  IMAD.MOV.U32 R119, RZ, RZ, R62 ;  /* 0x000000ffff777224 */ /* 0x000fe400078e003e */
[----:B------:R-:W-:Y:S02]  /*13850*/  IMAD.MOV.U32 R141, RZ, RZ, R118 ;  /* 0x000000ffff8d7224 */ /* 0x000fe400078e0076 */
[C---:B------:R-:W-:Y:S01]  /*13860*/  FMUL.FTZ R46, R0.reuse, R94 ;  /* 0x0000005e002e7220 */ /* 0x040fe20000410000 */
[C---:B------:R-:W-:Y:S04]  /*13870*/  HMMA.16816.F32.BF16 R24, R64.reuse, R36, R24 ;  /* 0x000000244018723c */ /* 0x040fe80000041818 */
[----:B------:R-:W-:Y:S02]  /*13880*/  IMAD.MOV.U32 R94, RZ, RZ, R47 ;  /* 0x000000ffff5e7224 */ /* 0x000fe400078e002f */
[----:B------:R-:W-:Y:S02]  /*13890*/  FMUL.FTZ R47, R0, R95 ;  /* 0x0000005f002f7220 */ /* 0x000fe40000410000 */
[C---:B------:R-:W-:Y:S04]  /*138a0*/  FMUL.FTZ R36, R69.reuse, R84 ;  /* 0x0000005445247220 */ /* 0x040fe80000410000 */
[----:B-1----:R-:W-:Y:S02]  /*138b0*/  FFMA.FTZ R2, R30, c[0x0][0x2d0], -R158 ;  /* 0x0000b4001e027a23 */ /* 0x002fe4000001089e */
[C---:B------:R-:W-:Y:S02]  /*138c0*/  FMUL.FTZ R30, R0.reuse, R142 ;  /* 0x0000008e001e7220 */ /* 0x040fe40000410000 */
[----:B------:R1:W-:Y:S01]  /*138d0*/  MUFU.EX2 R227, R2 ;  /* 0x0000000200e37308 */ /* 0x0003e20000000800 */
[----:B------:R-:W-:Y:S02]  /*138e0*/  FMUL.FTZ R37, R69, R85 ;  /* 0x0000005545257220 */ /* 0x000fe40000410000 */
[----:B------:R-:W-:Y:S02]  /*138f0*/  IMAD.MOV.U32 R122, RZ, RZ, R59 ;  /* 0x000000ffff7a7224 */ /* 0x000fe400078e003b */
[C---:B------:R-:W-:Y:S02]  /*13900*/  FMUL.FTZ R59, R0.reuse, R103 ;  /* 0x00000067003b7220 */ /* 0x040fe40000410000 */
[----:B------:R-:W-:Y:S02]  /*13910*/  IMAD.MOV.U32 R124, RZ, RZ, R58 ;  /* 0x000000ffff7c7224 */ /* 0x000fe400078e003a */
[C---:B------:R-:W-:Y:S02]  /*13920*/  FMUL.FTZ R58, R0.reuse, R102 ;  /* 0x00000066003a7220 */ /* 0x040fe40000410000 */
[----:B------:R-:W-:Y:S02]  /*13930*/  IMAD.MOV.U32 R125, RZ, RZ, R57 ;  /* 0x000000ffff7d7224 */ /* 0x000fe400078e0039 */
[C---:B------:R-:W-:Y:S02]  /*13940*/  FMUL.FTZ R57, R3.reuse, R101 ;  /* 0x0000006503397220 */ /* 0x040fe40000410000 */
[----:B------:R-:W-:Y:S02]  /*13950*/  IMAD.MOV.U32 R126, RZ, RZ, R56 ;  /* 0x000000ffff7e7224 */ /* 0x000fe400078e0038 */
[C---:B------:R-:W-:Y:S02]  /*13960*/  FMUL.FTZ R56, R3.reuse, R100 ;  /* 0x0000006403387220 */ /* 0x040fe40000410000 */
[----:B------:R-:W-:Y:S02]  /*13970*/  IMAD.MOV.U32 R121, RZ, RZ, R61 ;  /* 0x000000ffff797224 */ /* 0x000fe400078e003d */
[----:B------:R-:W-:Y:S02]  /*13980*/  IMAD.MOV.U32 R123, RZ, RZ, R60 ;  /* 0x000000ffff7b7224 */ /* 0x000fe400078e003c */
[----:B------:R-:W-:Y:S02]  /*13990*/  FMUL.FTZ R60, R3, R152 ;  /* 0x00000098033c7220 */ /* 0x000fe40000410000 */
[----:B-1----:R-:W-:Y:S02]  /*139a0*/  FFMA.FTZ R2, R31, c[0x0][0x2d0], -R158 ;  /* 0x0000b4001f027a23 */ /* 0x002fe4000001089e */
[C---:B------:R-:W-:Y:S02]  /*139b0*/  FMUL.FTZ R31, R0.reuse, R143 ;  /* 0x0000008f001f7220 */ /* 0x040fe40000410000 */
[----:B------:R1:W5:Y:S01]  /*139c0*/  MUFU.EX2 R226, R2 ;  /* 0x0000000200e27308 */ /* 0x0003620000000800 */
[C---:B------:R-:W-:Y:S02]  /*139d0*/  FMUL.FTZ R61, R3.reuse, R153 ;  /* 0x00000099033d7220 */ /* 0x040fe40000410000 */
[C---:B------:R-:W-:Y:S02]  /*139e0*/  FMUL.FTZ R62, R0.reuse, R154 ;  /* 0x0000009a003e7220 */ /* 0x040fe40000410000 */
[----:B------:R-:W-:Y:S02]  /*139f0*/  FMUL.FTZ R63, R0, R155 ;  /* 0x0000009b003f7220 */ /* 0x000fe40000410000 */
[----:B------:R-:W-:Y:S02]  /*13a00*/  IMAD.MOV.U32 R95, RZ, RZ, R164 ;  /* 0x000000ffff5f7224 */ /* 0x000fe400078e00a4 */
[----:B------:R-:W-:Y:S02]  /*13a10*/  IMAD.MOV.U32 R142, RZ, RZ, R117 ;  /* 0x000000ffff8e7224 */ /* 0x000fe400078e0075 */
[----:B------:R-:W-:Y:S02]  /*13a20*/  IMAD.MOV.U32 R143, RZ, RZ, R116 ;  /* 0x000000ffff8f7224 */ /* 0x000fe400078e0074 */
[--C-:B-1----:R-:W-:Y:S02]  /*13a30*/  FFMA.FTZ R2, R28, c[0x0][0x2d0], -R156.reuse ;  /* 0x0000b4001c027a23 */ /* 0x102fe4000001089c */
[----:B------:R-:W-:Y:S02]  /*13a40*/  FMUL.FTZ R28, R3, R140 ;  /* 0x0000008c031c7220 */ /* 0x000fe40000410000 */
[----:B------:R1:W-:Y:S01]  /*13a50*/  MUFU.EX2 R225, R2 ;  /* 0x0000000200e17308 */ /* 0x0003e20000000800 */
[----:B------:R-:W-:Y:S04]  /*13a60*/  IMAD.MOV.U32 R140, RZ, RZ, R119 ;  /* 0x000000ffff8c7224 */ /* 0x000fe800078e0077 */
[-C--:B------:R-:W-:Y:S08]  /*13a70*/  HMMA.16816.F32.BF16 R28, R64, R38.reuse, R28 ;  /* 0x00000026401c723c */ /* 0x080ff0000004181c */
[C---:B------:R-:W-:Y:S07]  /*13a80*/  HMMA.16816.F32.BF16 R32, R72.reuse, R38, R32 ;  /* 0x000000264820723c */ /* 0x040fee0000041820 */
[C---:B------:R-:W-:Y:S02]  /*13a90*/  FMUL.FTZ R38, R68.reuse, R86 ;  /* 0x0000005644267220 */ /* 0x040fe40000410000 */
[----:B------:R-:W-:Y:S02]  /*13aa0*/  FMUL.FTZ R39, R68, R87 ;  /* 0x0000005744277220 */ /* 0x000fe40000410000 */
[----:B------:R-:W-:Y:S01]  /*13ab0*/  LDSM.16.MT88.4 R84, [R212+0x800] ;  /* 0x00080000d454783b */ /* 0x000fe20000004200 */
[----:B-1----:R-:W-:Y:S04]  /*13ac0*/  FFMA.FTZ R2, R161, c[0x0][0x2d0], -R156 ;  /* 0x0000b400a1027a23 */ /* 0x002fe8000001089c */
[-C--:B------:R-:W-:Y:S01]  /*13ad0*/  HMMA.16816.F32.BF16 R36, R72, R52.reuse, R36 ;  /* 0x000000344824723c */ /* 0x080fe20000041824 */
[----:B------:R1:W-:Y:S07]  /*13ae0*/  MUFU.EX2 R207, R2 ;  /* 0x0000000200cf7308 */ /* 0x0003ee0000000800 */
[C---:B------:R-:W-:Y:S07]  /*13af0*/  HMMA.16816.F32.BF16 R40, R64.reuse, R52, R40 ;  /* 0x000000344028723c */ /* 0x040fee0000041828 */
[C---:B------:R-:W-:Y:S02]  /*13b00*/  FMUL.FTZ R53, R69.reuse, R149 ;  /* 0x0000009545357220 */ /* 0x040fe40000410000 */
[----:B------:R-:W-:Y:S03]  /*13b10*/  FMUL.FTZ R52, R69, R148 ;  /* 0x0000009445347220 */ /* 0x000fe60000410000 */
[--C-:B-1----:R-:W-:Y:S04]  /*13b20*/  FFMA.FTZ R2, R162, c[0x0][0x2d0], -R114.reuse ;  /* 0x0000b400a2027a23 */ /* 0x102fe80000010872 */
[----:B------:R1:W-:Y:S02]  /*13b30*/  MUFU.EX2 R206, R2 ;  /* 0x0000000200ce7308 */ /* 0x0003e40000000800 */
[----:B-1----:R-:W-:Y:S08]  /*13b40*/  FFMA.FTZ R2, R172, c[0x0][0x2d0], -R114 ;  /* 0x0000b400ac027a23 */ /* 0x002ff00000010872 */
[----:B------:R1:W-:Y:S02]  /*13b50*/  MUFU.EX2 R205, R2 ;  /* 0x0000000200cd7308 */ /* 0x0003e40000000800 */
[--C-:B-1----:R-:W-:Y:S02]  /*13b60*/  FFMA.FTZ R2, R44, c[0x0][0x2d0], -R156.reuse ;  /* 0x0000b4002c027a23 */ /* 0x102fe4000001089c */
[----:B------:R-:W-:Y:S06]  /*13b70*/  FMUL.FTZ R44, R3, R92 ;  /* 0x0000005c032c7220 */ /* 0x000fec0000410000 */
[----:B------:R1:W-:Y:S01]  /*13b80*/  MUFU.EX2 R204, R2 ;  /* 0x0000000200cc7308 */ /* 0x0003e20000000800 */
[-C--:B------:R-:W-:Y:S08]  /*13b90*/  HMMA.16816.F32.BF16 R44, R64, R54.reuse, R44 ;  /* 0x00000036402c723c */ /* 0x080ff0000004182c */
[C---:B------:R-:W-:Y:S07]  /*13ba0*/  HMMA.16816.F32.BF16 R48, R72.reuse, R54, R48 ;  /* 0x000000364830723c */ /* 0x040fee0000041830 */
[C---:B------:R-:W-:Y:S02]  /*13bb0*/  FMUL.FTZ R55, R68.reuse, R151 ;  /* 0x0000009744377220 */ /* 0x040fe40000410000 */
[----:B------:R-:W-:Y:S03]  /*13bc0*/  FMUL.FTZ R54, R68, R150 ;  /* 0x0000009644367220 */ /* 0x000fe60000410000 */
[----:B-1----:R-:W-:Y:S04]  /*13bd0*/  FFMA.FTZ R2, R163, c[0x0][0x2d0], -R156 ;  /* 0x0000b400a3027a23 */ /* 0x002fe8000001089c */
[-C--:B------:R-:W-:Y:S01]  /*13be0*/  HMMA.16816.F32.BF16 R52, R72, R76.reuse, R52 ;  /* 0x0000004c4834723c */ /* 0x080fe20000041834 */
[----:B------:R1:W-:Y:S07]  /*13bf0*/  MUFU.EX2 R203, R2 ;  /* 0x0000000200cb7308 */ /* 0x0003ee0000000800 */
[C---:B------:R-:W-:Y:S07]  /*13c00*/  HMMA.16816.F32.BF16 R56, R64.reuse, R76, R56 ;  /* 0x0000004c4038723c */ /* 0x040fee0000041838 */
[----:B------:R-:W-:Y:S01]  /*13c10*/  F2FP.BF16.PACK_AB R76, R243, R242 ;  /* 0x000000f2f34c723e */ /* 0x000fe200000010ff */
[-C--:B------:R-:W-:Y:S04]  /*13c20*/  HMMA.16816.F32.BF16 R60, R64, R78.reuse, R60 ;  /* 0x0000004e403c723c */ /* 0x080fe8000004183c */
[----:B---3--:R-:W-:Y:S03]  /*13c30*/  F2FP.BF16.PACK_AB R77, R231, R233 ;  /* 0x000000e9e74d723e */ /* 0x008fe600000010ff */
[C---:B------:R-:W-:Y:S02]  /*13c40*/  FMUL.FTZ R64, R69.reuse, R104 ;  /* 0x0000006845407220 */ /* 0x040fe40000410000 */
[----:B-1----:R-:W-:Y:S02]  /*13c50*/  FFMA.FTZ R2, R80, c[0x0][0x2d0], -R114 ;  /* 0x0000b40050027a23 */ /* 0x002fe40000010872 */
[----:B------:R-:W1:Y:S01]  /*13c60*/  LDSM.16.MT88.4 R80, [R208+0x800] ;  /* 0x00080000d050783b */ /* 0x000e620000004200 */
[----:B------:R-:W-:Y:S01]  /*13c70*/  FMUL.FTZ R65, R69, R105 ;  /* 0x0000006945417220 */ /* 0x000fe20000410000 */
[----:B------:R3:W-:Y:S01]  /*13c80*/  MUFU.EX2 R202, R2 ;  /* 0x0000000200ca7308 */ /* 0x0007e20000000800 */
[C---:B------:R-:W-:Y:S02]  /*13c90*/  FMUL.FTZ R66, R68.reuse, R106 ;  /* 0x0000006a44427220 */ /* 0x040fe40000410000 */
[----:B------:R-:W-:Y:S07]  /*13ca0*/  FMUL.FTZ R67, R68, R107 ;  /* 0x0000006b44437220 */ /* 0x000fee0000410000 */
[----:B------:R-:W-:Y:S04]  /*13cb0*/  HMMA.16816.F32.BF16 R64, R72, R78, R64 ;  /* 0x0000004e4840723c */ /* 0x000fe80000041840 */
[----:B--2---:R-:W-:Y:S01]  /*13cc0*/  ISETP.GT.AND P0, PT, R223, R136, PT ;  /* 0x00000088df00720c */ /* 0x004fe20003f04270 */
[----:B------:R-:W-:Y:S02]  /*13cd0*/  IMAD.MOV.U32 R223, RZ, RZ, R200 ;  /* 0x000000ffffdf7224 */ /* 0x000fe400078e00c8 */
[----:B------:R-:W-:Y:S02]  /*13ce0*/  F2FP.BF16.PACK_AB R72, R128, R127 ;  /* 0x0000007f8048723e */ /* 0x000fe400000010ff */
[----:B------:R-:W-:Y:S03]  /*13cf0*/  F2FP.BF16.PACK_AB R73, R129, R252 ;  /* 0x000000fc8149723e */ /* 0x000fe600000010ff */
[----:B------:R-:W-:Y:S01]  /*13d00*/  F2FP.BF16.PACK_AB R74, R94, R95 ;  /* 0x0000005f5e4a723e */ /* 0x000fe200000010ff */
[----:B---3--:R-:W-:Y:S01]  /*13d10*/  FFMA.FTZ R2, R160, c[0x0][0x2d0], -R114 ;  /* 0x0000b400a0027a23 */ /* 0x008fe20000010872 */
[----:B------:R-:W-:Y:S02]  /*13d20*/  F2FP.BF16.PACK_AB R75, R93, R251 ;  /* 0x000000fb5d4b723e */ /* 0x000fe400000010ff */
[----:B----4-:R-:W-:Y:S01]  /*13d30*/  F2FP.BF16.PACK_AB R78, R228, R229 ;  /* 0x000000e5e44e723e */ /* 0x010fe200000010ff */
[----:B------:R2:W-:Y:S01]  /*13d40*/  MUFU.EX2 R197, R2 ;  /* 0x0000000200c57308 */ /* 0x0005e20000000800 */
[----:B-----5:R-:W-:Y:S03]  /*13d50*/  F2FP.BF16.PACK_AB R79, R226, R227 ;  /* 0x000000e3e24f723e */ /* 0x020fe600000010ff */
[-C--:B-1----:R-:W-:Y:S08]  /*13d60*/  HMMA.16816.F32.BF16 R4, R72, R80.reuse, R4 ;  /* 0x000000504804723c */ /* 0x082ff00000041804 */
[C---:B------:R-:W-:Y:S04]  /*13d70*/  HMMA.16816.F32.BF16 R8, R76.reuse, R80, R8 ;  /* 0x000000504c08723c */ /* 0x040fe80000041808 */
[--C-:B--2---:R-:W-:Y:S04]  /*13d80*/  FFMA.FTZ R2, R173, c[0x0][0x2d0], -R157.reuse ;  /* 0x0000b400ad027a23 */ /* 0x104fe8000001089d */
[-C--:B------:R-:W-:Y:S01]  /*13d90*/  HMMA.16816.F32.BF16 R12, R76, R82.reuse, R12 ;  /* 0x000000524c0c723c */ /* 0x080fe2000004180c */
[----:B------:R1:W-:Y:S07]  /*13da0*/  MUFU.EX2 R92, R2 ;  /* 0x00000002005c7308 */ /* 0x0003ee0000000800 */
[C---:B------:R-:W-:Y:S01]  /*13db0*/  HMMA.16816.F32.BF16 R16, R72.reuse, R82, R16 ;  /* 0x000000524810723c */ /* 0x040fe20000041810 */
[----:B------:R-:W2:Y:S07]  /*13dc0*/  LDSM.16.MT88.4 R80, [R211+0x800] ;  /* 0x00080000d350783b */ /* 0x000eae0000004200 */
[-C--:B------:R-:W-:Y:S08]  /*13dd0*/  HMMA.16816.F32.BF16 R20, R72, R84.reuse, R20 ;  /* 0x000000544814723c */ /* 0x080ff00000041814 */
[C---:B------:R-:W-:Y:S04]  /*13de0*/  HMMA.16816.F32.BF16 R24, R76.reuse, R84, R24 ;  /* 0x000000544c18723c */ /* 0x040fe80000041818 */
[----:B-1----:R-:W-:Y:S03]  /*13df0*/  FFMA.FTZ R2, R174, c[0x0][0x2d0], -R157 ;  /* 0x0000b400ae027a23 */ /* 0x002fe6000001089d */
[----:B------:R-:W-:Y:S01]  /*13e00*/  FFMA.FTZ R84, R190, c[0x0][0x2d0], -R156 ;  /* 0x0000b400be547a23 */ /* 0x000fe2000001089c */
[-C--:B------:R-:W-:Y:S01]  /*13e10*/  HMMA.16816.F32.BF16 R28, R76, R86.reuse, R28 ;  /* 0x000000564c1c723c */ /* 0x080fe2000004181c */
[----:B------:R1:W3:Y:S03]  /*13e20*/  MUFU.EX2 R186, R2 ;  /* 0x0000000200ba7308 */ /* 0x0002e60000000800 */
[----:B------:R-:W-:Y:S04]  /*13e30*/  IMAD.MOV.U32 R190, RZ, RZ, R129 ;  /* 0x000000ffffbe7224 */ /* 0x000fe800078e0081 */
[C---:B------:R-:W-:Y:S03]  /*13e40*/  HMMA.16816.F32.BF16 R32, R72.reuse, R86, R32 ;  /* 0x000000564820723c */ /* 0x040fe60000041820 */
[----:B------:R4:W-:Y:S05]  /*13e50*/  MUFU.EX2 R148, R84 ;  /* 0x0000005400947308 */ /* 0x0009ea0000000800 */
[-C--:B------:R-:W-:Y:S08]  /*13e60*/  HMMA.16816.F32.BF16 R36, R72, R88.reuse, R36 ;  /* 0x000000584824723c */ /* 0x080ff00000041824 */
[C---:B------:R-:W-:Y:S04]  /*13e70*/  HMMA.16816.F32.BF16 R40, R76.reuse, R88, R40 ;  /* 0x000000584c28723c */ /* 0x040fe80000041828 */
[--C-:B-1----:R-:W-:Y:S04]  /*13e80*/  FFMA.FTZ R2, R175, c[0x0][0x2d0], -R158.reuse ;  /* 0x0000b400af027a23 */ /* 0x102fe8000001089e */
[-C--:B------:R-:W-:Y:S01]  /*13e90*/  HMMA.16816.F32.BF16 R44, R76, R90.reuse, R44 ;  /* 0x0000005a4c2c723c */ /* 0x080fe2000004182c */
[----:B------:R1:W-:Y:S01]  /*13ea0*/  MUFU.EX2 R182, R2 ;  /* 0x0000000200b67308 */ /* 0x0003e20000000800 */
[----:B----4-:R-:W4:Y:S06]  /*13eb0*/  LDSM.16.MT88.4 R84, [R208+0x1000] ;  /* 0x00100000d054783b */ /* 0x010f2c0000004200 */
[C---:B------:R-:W-:Y:S02]  /*13ec0*/  HMMA.16816.F32.BF16 R48, R72.reuse, R90, R48 ;  /* 0x0000005a4830723c */ /* 0x040fe40000041830 */
[----:B------:R-:W-:Y:S06]  /*13ed0*/  LDSM.16.MT88.4 R88, [R209+0x1000] ;  /* 0x00100000d158783b */ /* 0x000fec0000004200 */
[-C--:B--2---:R-:W-:Y:S08]  /*13ee0*/  HMMA.16816.F32.BF16 R52, R72, R80.reuse, R52 ;  /* 0x000000504834723c */ /* 0x084ff00000041834 */
[C---:B------:R-:W-:Y:S04]  /*13ef0*/  HMMA.16816.F32.BF16 R56, R76.reuse, R80, R56 ;  /* 0x000000504c38723c */ /* 0x040fe80000041838 */
[--C-:B-1----:R-:W-:Y:S04]  /*13f00*/  FFMA.FTZ R2, R180, c[0x0][0x2d0], -R158.reuse ;  /* 0x0000b400b4027a23 */ /* 0x102fe8000001089e */
[-C--:B------:R-:W-:Y:S01]  /*13f10*/  HMMA.16816.F32.BF16 R60, R76, R82.reuse, R60 ;  /* 0x000000524c3c723c */ /* 0x080fe2000004183c */
[----:B------:R1:W2:Y:S06]  /*13f20*/  MUFU.EX2 R181, R2 ;  /* 0x0000000200b57308 */ /* 0x0002ac0000000800 */
[----:B---3--:R-:W-:Y:S01]  /*13f30*/  F2FP.BF16.PACK_AB R76, R186, R92 ;  /* 0x0000005cba4c723e */ /* 0x008fe200000010ff */
[----:B------:R-:W-:Y:S01]  /*13f40*/  HMMA.16816.F32.BF16 R64, R72, R82, R64 ;  /* 0x000000524840723c */ /* 0x000fe20000041840 */
[----:B------:R-:W3:Y:S06]  /*13f50*/  LDSM.16.MT88.4 R80, [R212+0x1000] ;  /* 0x00100000d450783b */ /* 0x000eec0000004200 */
[----:B------:R-:W-:Y:S02]  /*13f60*/  F2FP.BF16.PACK_AB R72, R207, R225 ;  /* 0x000000e1cf48723e */ /* 0x000fe400000010ff */
[----:B------:R-:W-:Y:S03]  /*13f70*/  F2FP.BF16.PACK_AB R73, R205, R206 ;  /* 0x000000cecd49723e */ /* 0x000fe600000010ff */
[----:B------:R-:W-:Y:S02]  /*13f80*/  F2FP.BF16.PACK_AB R74, R203, R204 ;  /* 0x000000cccb4a723e */ /* 0x000fe400000010ff */
[----:B------:R-:W-:Y:S01]  /*13f90*/  F2FP.BF16.PACK_AB R75, R197, R202 ;  /* 0x000000cac54b723e */ /* 0x000fe200000010ff */
[--C-:B-1----:R-:W-:Y:S01]  /*13fa0*/  FFMA.FTZ R2, R176, c[0x0][0x2d0], -R157.reuse ;  /* 0x0000b400b0027a23 */ /* 0x102fe2000001089d */
[----:B--2---:R-:W-:Y:S05]  /*13fb0*/  F2FP.BF16.PACK_AB R77, R181, R182 ;  /* 0x000000b6b54d723e */ /* 0x004fea00000010ff */
[-C--:B----4-:R-:W-:Y:S01]  /*13fc0*/  HMMA.16816.F32.BF16 R4, R72, R84.reuse, R4 ;  /* 0x000000544804723c */ /* 0x090fe20000041804 */
[----:B------:R1:W-:Y:S02]  /*13fd0*/  MUFU.EX2 R180, R2 ;  /* 0x0000000200b47308 */ /* 0x0003e40000000800 */
[----:B-1----:R-:W-:Y:S08]  /*13fe0*/  FFMA.FTZ R2, R178, c[0x0][0x2d0], -R157 ;  /* 0x0000b400b2027a23 */ /* 0x002ff0000001089d */
[----:B------:R1:W2:Y:S02]  /*13ff0*/  MUFU.EX2 R151, R2 ;  /* 0x0000000200977308 */ /* 0x0002a40000000800 */
[--C-:B-1----:R-:W-:Y:S01]  /*14000*/  FFMA.FTZ R2, R179, c[0x0][0x2d0], -R158.reuse ;  /* 0x0000b400b3027a23 */ /* 0x102fe2000001089e */
[----:B--2---:R-:W-:Y:S07]  /*14010*/  F2FP.BF16.PACK_AB R78, R151, R180 ;  /* 0x000000b4974e723e */ /* 0x004fee00000010ff */
[----:B------:R1:W-:Y:S02]  /*14020*/  MUFU.EX2 R150, R2 ;  /* 0x0000000200967308 */ /* 0x0003e40000000800 */
[----:B-1----:R-:W-:Y:S08]  /*14030*/  FFMA.FTZ R2, R177, c[0x0][0x2d0], -R158 ;  /* 0x0000b400b1027a23 */ /* 0x002ff0000001089e */
[----:B------:R1:W2:Y:S02]  /*14040*/  MUFU.EX2 R149, R2 ;  /* 0x0000000200957308 */ /* 0x0002a40000000800 */
[----:B-1----:R-:W-:Y:S01]  /*14050*/  FFMA.FTZ R2, R191, c[0x0][0x2d0], -R156 ;  /* 0x0000b400bf027a23 */ /* 0x002fe2000001089c */
[----:B--2---:R-:W-:Y:S01]  /*14060*/  F2FP.BF16.PACK_AB R79, R149, R150 ;  /* 0x00000096954f723e */ /* 0x004fe200000010ff */
[----:B------:R-:W-:Y:S06]  /*14070*/  IMAD.MOV.U32 R191, RZ, RZ, R128 ;  /* 0x000000ffffbf7224 */ /* 0x000fec00078e0080 */
[----:B------:R1:W2:Y:S01]  /*14080*/  MUFU.EX2 R179, R2 ;  /* 0x0000000200b37308 */ /* 0x0002a20000000800 */
[C---:B------:R-:W-:Y:S08]  /*14090*/  HMMA.16816.F32.BF16 R8, R76.reuse, R84, R8 ;  /* 0x000000544c08723c */ /* 0x040ff00000041808 */
[-C--:B------:R-:W-:Y:S08]  /*140a0*/  HMMA.16816.F32.BF16 R12, R76, R86.reuse, R12 ;  /* 0x000000564c0c723c */ /* 0x080ff0000004180c */
[C---:B------:R-:W-:Y:S01]  /*140b0*/  HMMA.16816.F32.BF16 R16, R72.reuse, R86, R16 ;  /* 0x000000564810723c */ /* 0x040fe20000041810 */
[----:B------:R-:W4:Y:S03]  /*140c0*/  LDSM.16.MT88.4 R84, [R211+0x1000] ;  /* 0x00100000d354783b */ /* 0x000f260000004200 */
[----:B-1----:R-:W-:Y:S02]  /*140d0*/  FFMA.FTZ R2, R183, c[0x0][0x2d0], -R114 ;  /* 0x0000b400b7027a23 */ /* 0x002fe40000010872 */
[----:B------:R-:W-:Y:S02]  /*140e0*/  IMAD.MOV.U32 R183, RZ, RZ, R127 ;  /* 0x000000ffffb77224 */ /* 0x000fe400078e007f */
[-C--:B---3--:R-:W-:Y:S01]  /*140f0*/  HMMA.16816.F32.BF16 R20, R72, R80.reuse, R20 ;  /* 0x000000504814723c */ /* 0x088fe20000041814 */
[----:B------:R1:W-:Y:S07]  /*14100*/  MUFU.EX2 R178, R2 ;  /* 0x0000000200b27308 */ /* 0x0003ee0000000800 */
[C---:B------:R-:W-:Y:S07]  /*14110*/  HMMA.16816.F32.BF16 R24, R76.reuse, R80, R24 ;  /* 0x000000504c18723c */ /* 0x040fee0000041818 */
[----:B------:R-:W-:Y:S01]  /*14120*/  FFMA.FTZ R80, R237, c[0x0][0x2d0], -R156 ;  /* 0x0000b400ed507a23 */ /* 0x000fe2000001089c */
[-C--:B------:R-:W-:Y:S03]  /*14130*/  HMMA.16816.F32.BF16 R28, R76, R82.reuse, R28 ;  /* 0x000000524c1c723c */ /* 0x080fe6000004181c */
[----:B------:R3:W-:Y:S05]  /*14140*/  MUFU.EX2 R168, R80 ;  /* 0x0000005000a87308 */ /* 0x0007ea0000000800 */
[C---:B------:R-:W-:Y:S04]  /*14150*/  HMMA.16816.F32.BF16 R32, R72.reuse, R82, R32 ;  /* 0x000000524820723c */ /* 0x040fe80000041820 */
[----:B-1----:R-:W-:Y:S02]  /*14160*/  FFMA.FTZ R2, R184, c[0x0][0x2d0], -R114 ;  /* 0x0000b400b8027a23 */ /* 0x002fe40000010872 */
[----:B------:R-:W-:Y:S02]  /*14170*/  IMAD.MOV.U32 R184, RZ, RZ, R126 ;  /* 0x000000ffffb87224 */ /* 0x000fe400078e007e */
[-C--:B------:R-:W-:Y:S01]  /*14180*/  HMMA.16816.F32.BF16 R36, R72, R88.reuse, R36 ;  /* 0x000000584824723c */ /* 0x080fe20000041824 */
[----:B------:R1:W5:Y:S07]  /*14190*/  MUFU.EX2 R177, R2 ;  /* 0x0000000200b17308 */ /* 0x00036e0000000800 */
[C---:B------:R-:W-:Y:S01]  /*141a0*/  HMMA.16816.F32.BF16 R40, R76.reuse, R88, R40 ;  /* 0x000000584c28723c */ /* 0x040fe20000041828 */
[----:B---3--:R-:W3:Y:S07]  /*141b0*/  LDSM.16.MT88.4 R80, [R208+0x1800] ;  /* 0x00180000d050783b */ /* 0x008eee0000004200 */
[-C--:B------:R-:W-:Y:S08]  /*141c0*/  HMMA.16816.F32.BF16 R44, R76, R90.reuse, R44 ;  /* 0x0000005a4c2c723c */ /* 0x080ff0000004182c */
[C---:B------:R-:W-:Y:S01]  /*141d0*/  HMMA.16816.F32.BF16 R48, R72.reuse, R90, R48 ;  /* 0x0000005a4830723c */ /* 0x040fe20000041830 */
[----:B------:R-:W-:Y:S03]  /*141e0*/  LDSM.16.MT88.4 R88, [R209+0x1800] ;  /* 0x00180000d158783b */ /* 0x000fe60000004200 */
[--C-:B-1----:R-:W-:Y:S02]  /*141f0*/  FFMA.FTZ R2, R196, c[0x0][0x2d0], -R156.reuse ;  /* 0x0000b400c4027a23 */ /* 0x102fe4000001089c */
[----:B------:R-:W-:Y:S02]  /*14200*/  IMAD.MOV.U32 R196, RZ, RZ, R125 ;  /* 0x000000ffffc47224 */ /* 0x000fe400078e007d */
[-C--:B----4-:R-:W-:Y:S01]  /*14210*/  HMMA.16816.F32.BF16 R52, R72, R84.reuse, R52 ;  /* 0x000000544834723c */ /* 0x090fe20000041834 */
[----:B------:R1:W-:Y:S07]  /*14220*/  MUFU.EX2 R176, R2 ;  /* 0x0000000200b07308 */ /* 0x0003ee0000000800 */
[C---:B------:R-:W-:Y:S08]  /*14230*/  HMMA.16816.F32.BF16 R56, R76.reuse, R84, R56 ;  /* 0x000000544c38723c */ /* 0x040ff00000041838 */
[-C--:B------:R-:W-:Y:S08]  /*14240*/  HMMA.16816.F32.BF16 R60, R76, R86.reuse, R60 ;  /* 0x000000564c3c723c */ /* 0x080ff0000004183c */
[----:B------:R-:W-:Y:S01]  /*14250*/  HMMA.16816.F32.BF16 R64, R72, R86, R64 ;  /* 0x000000564840723c */ /* 0x000fe20000041840 */
[----:B------:R-:W4:Y:S03]  /*14260*/  LDSM.16.MT88.4 R84, [R212+0x1800] ;  /* 0x00180000d454783b */ /* 0x000f260000004200 */
[----:B-1----:R-:W-:Y:S02]  /*14270*/  FFMA.FTZ R2, R201, c[0x0][0x2d0], -R156 ;  /* 0x0000b400c9027a23 */ /* 0x002fe4000001089c */
[----:B------:R-:W-:Y:S01]  /*14280*/  IMAD.MOV.U32 R201, RZ, RZ, R124 ;  /* 0x000000ffffc97224 */ /* 0x000fe200078e007c */
[----:B--2---:R-:W-:Y:S01]  /*14290*/  F2FP.BF16.PACK_AB R72, R179, R148 ;  /* 0x00000094b348723e */ /* 0x004fe200000010ff */
[----:B------:R1:W2:Y:S01]  /*142a0*/  MUFU.EX2 R175, R2 ;  /* 0x0000000200af7308 */ /* 0x0002a20000000800 */
[----:B-----5:R-:W-:Y:S03]  /*142b0*/  F2FP.BF16.PACK_AB R73, R177, R178 ;  /* 0x000000b2b149723e */ /* 0x020fe600000010ff */
[--C-:B-1----:R-:W-:Y:S01]  /*142c0*/  FFMA.FTZ R2, R193, c[0x0][0x2d0], -R114.reuse ;  /* 0x0000b400c1027a23 */ /* 0x102fe20000010872 */
[----:B--2---:R-:W-:Y:S01]  /*142d0*/  F2FP.BF16.PACK_AB R74, R175, R176 ;  /* 0x000000b0af4a723e */ /* 0x004fe200000010ff */
[----:B------:R-:W-:Y:S04]  /*142e0*/  IMAD.MOV.U32 R193, RZ, RZ, R123 ;  /* 0x000000ffffc17224 */ /* 0x000fe800078e007b */
[----:B------:R1:W-:Y:S02]  /*142f0*/  MUFU.EX2 R174, R2 ;  /* 0x0000000200ae7308 */ /* 0x0003e40000000800 */
[----:B-1----:R-:W-:Y:S02]  /*14300*/  FFMA.FTZ R2, R194, c[0x0][0x2d0], -R114 ;  /* 0x0000b400c2027a23 */ /* 0x002fe40000010872 */
[----:B------:R-:W-:Y:S06]  /*14310*/  IMAD.MOV.U32 R194, RZ, RZ, R122 ;  /* 0x000000ffffc27224 */ /* 0x000fec00078e007a */
[----:B------:R1:W2:Y:S02]  /*14320*/  MUFU.EX2 R173, R2 ;  /* 0x0000000200ad7308 */ /* 0x0002a40000000800 */
[----:B-1----:R-:W-:Y:S01]  /*14330*/  FFMA.FTZ R2, R187, c[0x0][0x2d0], -R157 ;  /* 0x0000b400bb027a23 */ /* 0x002fe2000001089d */
[----:B--2---:R-:W-:Y:S01]  /*14340*/  F2FP.BF16.PACK_AB R75, R173, R174 ;  /* 0x000000aead4b723e */ /* 0x004fe200000010ff */
[----:B------:R-:W-:Y:S06]  /*14350*/  IMAD.MOV.U32 R187, RZ, RZ, R121 ;  /* 0x000000ffffbb7224 */ /* 0x000fec00078e0079 */
[----:B------:R1:W-:Y:S01]  /*14360*/  MUFU.EX2 R103, R2 ;  /* 0x0000000200677308 */ /* 0x0003e20000000800 */
[-C--:B---3--:R-:W-:Y:S03]  /*14370*/  HMMA.16816.F32.BF16 R4, R72, R80.reuse, R4 ;  /* 0x000000504804723c */ /* 0x088fe60000041804 */
[--C-:B-1----:R-:W-:Y:S02]  /*14380*/  FFMA.FTZ R2, R189, c[0x0][0x2d0], -R157.reuse ;  /* 0x0000b400bd027a23 */ /* 0x102fe4000001089d */
[----:B------:R-:W-:Y:S04]  /*14390*/  IMAD.MOV.U32 R189, RZ, RZ, R120 ;  /* 0x000000ffffbd7224 */ /* 0x000fe800078e0078 */
[----:B------:R1:W2:Y:S03]  /*143a0*/  MUFU.EX2 R102, R2 ;  /* 0x0000000200667308 */ /* 0x0002a60000000800 */
[--C-:B-1----:R-:W-:Y:S01]  /*143b0*/  FFMA.FTZ R2, R185, c[0x0][0x2d0], -R158.reuse ;  /* 0x0000b400b9027a23 */ /* 0x102fe2000001089e */
[----:B--2---:R-:W-:Y:S06]  /*143c0*/  F2FP.BF16.PACK_AB R76, R102, R103 ;  /* 0x00000067664c723e */ /* 0x004fec00000010ff */
        /* <DEDUP_REMOVED lines=8> */
[--C-:B-1----:R-:W-:Y:S08]  /*14450*/  FFMA.FTZ R2, R199, c[0x0][0x2d0], -R157.reuse ;  /* 0x0000b400c7027a23 */ /* 0x102ff0000001089d */
[----:B------:R1:W2:Y:S02]  /*14460*/  MUFU.EX2 R171, R2 ;  /* 0x0000000200ab7308 */ /* 0x0002a40000000800 */
[--C-:B-1----:R-:W-:Y:S01]  /*14470*/  FFMA.FTZ R2, R192, c[0x0][0x2d0], -R158.reuse ;  /* 0x0000b400c0027a23 */ /* 0x102fe2000001089e */
[----:B--2---:R-:W-:Y:S01]  /*14480*/  F2FP.BF16.PACK_AB R78, R171, R172 ;  /* 0x000000acab4e723e */ /* 0x004fe200000010ff */
[----:B------:R-:W2:Y:S06]  /*14490*/  LDL.LU R192, [R1] ;  /* 0x0000000001c07983 */ /* 0x000eac0000300800 */
[----:B------:R1:W-:Y:S01]  /*144a0*/  MUFU.EX2 R169, R2 ;  /* 0x0000000200a97308 */ /* 0x0003e20000000800 */
[----:B------:R-:W3:Y:S01]  /*144b0*/  LDL.LU R185, [R1+0x4] ;  /* 0x0000040001b97983 */ /* 0x000ee20000300800 */
[----:B-1----:R-:W-:Y:S08]  /*144c0*/  FFMA.FTZ R2, R195, c[0x0][0x2d0], -R158 ;  /* 0x0000b400c3027a23 */ /* 0x002ff0000001089e */
[----:B------:R1:W5:Y:S02]  /*144d0*/  MUFU.EX2 R170, R2 ;  /* 0x0000000200aa7308 */ /* 0x0003640000000800 */
[----:B-1----:R-:W-:Y:S01]  /*144e0*/  FFMA.FTZ R2, R239, c[0x0][0x2d0], -R156 ;  /* 0x0000b400ef027a23 */ /* 0x002fe2000001089c */
[----:B-----5:R-:W-:Y:S07]  /*144f0*/  F2FP.BF16.PACK_AB R79, R170, R169 ;  /* 0x000000a9aa4f723e */ /* 0x020fee00000010ff */
[----:B------:R1:W5:Y:S01]  /*14500*/  MUFU.EX2 R167, R2 ;  /* 0x0000000200a77308 */ /* 0x0003620000000800 */
[C---:B------:R-:W-:Y:S08]  /*14510*/  HMMA.16816.F32.BF16 R8, R76.reuse, R80, R8 ;  /* 0x000000504c08723c */ /* 0x040ff00000041808 */
[-C--:B------:R-:W-:Y:S08]  /*14520*/  HMMA.16816.F32.BF16 R12, R76, R82.reuse, R12 ;  /* 0x000000524c0c723c */ /* 0x080ff0000004180c */
[C---:B------:R-:W-:Y:S01]  /*14530*/  HMMA.16816.F32.BF16 R16, R72.reuse, R82, R16 ;  /* 0x000000524810723c */ /* 0x040fe20000041810 */
[----:B------:R-:W4:Y:S03]  /*14540*/  LDSM.16.MT88.4 R80, [R211+0x1800] ;  /* 0x00180000d350783b */ /* 0x000f260000004200 */
[--C-:B-1----:R-:W-:Y:S01]  /*14550*/  FFMA.FTZ R2, R230, c[0x0][0x2d0], -R114.reuse ;  /* 0x0000b400e6027a23 */ /* 0x102fe20000010872 */
[----:B-----5:R-:W-:Y:S03]  /*14560*/  F2FP.BF16.PACK_AB R104, R167, R168 ;  /* 0x000000a8a768723e */ /* 0x020fe600000010ff */
[-C--:B----4-:R-:W-:Y:S01]  /*14570*/  HMMA.16816.F32.BF16 R20, R72, R84.reuse, R20 ;  /* 0x000000544814723c */ /* 0x090fe20000041814 */
[----:B------:R1:W-:Y:S07]  /*14580*/  MUFU.EX2 R166, R2 ;  /* 0x0000000200a67308 */ /* 0x0003ee0000000800 */
[C---:B------:R-:W-:Y:S01]  /*14590*/  HMMA.16816.F32.BF16 R24, R76.reuse, R84, R24 ;  /* 0x000000544c18723c */ /* 0x040fe20000041818 */
[----:B------:R-:W4:Y:S04]  /*145a0*/  LDL.LU R85, [R1+0x8] ;  /* 0x0000080001557983 */ /* 0x000f280000300800 */
[----:B------:R-:W5:Y:S03]  /*145b0*/  LDL.LU R84, [R1+0xc] ;  /* 0x00000c0001547983 */ /* 0x000f660000300800 */
[-C--:B------:R-:W-:Y:S08]  /*145c0*/  HMMA.16816.F32.BF16 R28, R76, R86.reuse, R28 ;  /* 0x000000564c1c723c */ /* 0x080ff0000004181c */
[C---:B------:R-:W-:Y:S04]  /*145d0*/  HMMA.16816.F32.BF16 R32, R72.reuse, R86, R32 ;  /* 0x000000564820723c */ /* 0x040fe80000041820 */
[----:B-1----:R-:W-:Y:S04]  /*145e0*/  FFMA.FTZ R2, R232, c[0x0][0x2d0], -R114 ;  /* 0x0000b400e8027a23 */ /* 0x002fe80000010872 */
[-C--:B------:R-:W-:Y:S01]  /*145f0*/  HMMA.16816.F32.BF16 R36, R72, R88.reuse, R36 ;  /* 0x000000584824723c */ /* 0x080fe20000041824 */
[----:B------:R1:W1:Y:S07]  /*14600*/  MUFU.EX2 R164, R2 ;  /* 0x0000000200a47308 */ /* 0x00026e0000000800 */
[C---:B------:R-:W-:Y:S08]  /*14610*/  HMMA.16816.F32.BF16 R40, R76.reuse, R88, R40 ;  /* 0x000000584c28723c */ /* 0x040ff00000041828 */
[-C--:B------:R-:W-:Y:S08]  /*14620*/  HMMA.16816.F32.BF16 R44, R76, R90.reuse, R44 ;  /* 0x0000005a4c2c723c */ /* 0x080ff0000004182c */
[C---:B------:R-:W-:Y:S04]  /*14630*/  HMMA.16816.F32.BF16 R48, R72.reuse, R90, R48 ;  /* 0x0000005a4830723c */ /* 0x040fe80000041830 */
[--C-:B-1----:R-:W-:Y:S01]  /*14640*/  FFMA.FTZ R2, R246, c[0x0][0x2d0], -R156.reuse ;  /* 0x0000b400f6027a23 */ /* 0x102fe2000001089c */
[----:B------:R-:W-:Y:S01]  /*14650*/  F2FP.BF16.PACK_AB R105, R164, R166 ;  /* 0x000000a6a469723e */ /* 0x000fe200000010ff */
[----:B------:R-:W-:Y:S02]  /*14660*/  FFMA.FTZ R156, R248, c[0x0][0x2d0], -R156 ;  /* 0x0000b400f89c7a23 */ /* 0x000fe4000001089c */
[----:B------:R1:W-:Y:S01]  /*14670*/  MUFU.EX2 R165, R2 ;  /* 0x0000000200a57308 */ /* 0x0003e20000000800 */
[-C--:B------:R-:W-:Y:S08]  /*14680*/  HMMA.16816.F32.BF16 R52, R72, R80.reuse, R52 ;  /* 0x000000504834723c */ /* 0x080ff00000041834 */
[C---:B------:R-:W-:Y:S01]  /*14690*/  HMMA.16816.F32.BF16 R56, R76.reuse, R80, R56 ;  /* 0x000000504c38723c */ /* 0x040fe20000041838 */
[----:B------:R-:W1:Y:S07]  /*146a0*/  MUFU.EX2 R163, R156 ;  /* 0x0000009c00a37308 */ /* 0x000e6e0000000800 */
[-C--:B------:R-:W-:Y:S04]  /*146b0*/  HMMA.16816.F32.BF16 R60, R76, R82.reuse, R60 ;  /* 0x000000524c3c723c */ /* 0x080fe8000004183c */
[--C-:B-1----:R-:W-:Y:S04]  /*146c0*/  FFMA.FTZ R2, R240, c[0x0][0x2d0], -R114.reuse ;  /* 0x0000b400f0027a23 */ /* 0x102fe80000010872 */
[----:B------:R-:W-:Y:S01]  /*146d0*/  HMMA.16816.F32.BF16 R64, R72, R82, R64 ;  /* 0x000000524840723c */ /* 0x000fe20000041840 */
[----:B------:R1:W-:Y:S03]  /*146e0*/  MUFU.EX2 R162, R2 ;  /* 0x0000000200a27308 */ /* 0x0003e60000000800 */
[----:B------:R-:W-:Y:S01]  /*146f0*/  FFMA.FTZ R114, R241, c[0x0][0x2d0], -R114 ;  /* 0x0000b400f1727a23 */ /* 0x000fe20000010872 */
[----:B------:R-:W-:Y:S06]  /*14700*/  F2FP.BF16.PACK_AB R106, R163, R165 ;  /* 0x000000a5a36a723e */ /* 0x000fec00000010ff */
[----:B------:R-:W1:Y:S02]  /*14710*/  MUFU.EX2 R161, R114 ;  /* 0x0000007200a17308 */ /* 0x000e640000000800 */
[--C-:B-1----:R-:W-:Y:S08]  /*14720*/  FFMA.FTZ R2, R234, c[0x0][0x2d0], -R157.reuse ;  /* 0x0000b400ea027a23 */ /* 0x102ff0000001089d */
[----:B------:R1:W-:Y:S01]  /*14730*/  MUFU.EX2 R160, R2 ;  /* 0x0000000200a07308 */ /* 0x0003e20000000800 */
[----:B------:R-:W-:Y:S01]  /*14740*/  F2FP.BF16.PACK_AB R107, R161, R162 ;  /* 0x000000a2a16b723e */ /* 0x000fe200000010ff */
[--C-:B-1----:R-:W-:Y:S08]  /*14750*/  FFMA.FTZ R2, R238, c[0x0][0x2d0], -R157.reuse ;  /* 0x0000b400ee027a23 */ /* 0x102ff0000001089d */
[----:B------:R1:W1:Y:S02]  /*14760*/  MUFU.EX2 R159, R2 ;  /* 0x00000002009f7308 */ /* 0x0002640000000800 */
[--C-:B-1----:R-:W-:Y:S01]  /*14770*/  FFMA.FTZ R2, R235, c[0x0][0x2d0], -R158.reuse ;  /* 0x0000b400eb027a23 */ /* 0x102fe2000001089e */
[----:B------:R-:W-:Y:S07]  /*14780*/  F2FP.BF16.PACK_AB R152, R159, R160 ;  /* 0x000000a09f98723e */ /* 0x000fee00000010ff */
[----:B------:R1:W-:Y:S02]  /*14790*/  MUFU.EX2 R114, R2 ;  /* 0x0000000200727308 */ /* 0x0003e40000000800 */
[--C-:B-1----:R-:W-:Y:S08]  /*147a0*/  FFMA.FTZ R2, R236, c[0x0][0x2d0], -R158.reuse ;  /* 0x0000b400ec027a23 */ /* 0x102ff0000001089e */
[----:B------:R1:W1:Y:S02]  /*147b0*/  MUFU.EX2 R156, R2 ;  /* 0x00000002009c7308 */ /* 0x0002640000000800 */
[--C-:B-1----:R-:W-:Y:S01]  /*147c0*/  FFMA.FTZ R2, R250, c[0x0][0x2d0], -R157.reuse ;  /* 0x0000b400fa027a23 */ /* 0x102fe2000001089d */
[----:B------:R-:W-:Y:S01]  /*147d0*/  F2FP.BF16.PACK_AB R153, R156, R114 ;  /* 0x000000729c99723e */ /* 0x000fe200000010ff */
[----:B------:R-:W-:Y:S06]  /*147e0*/  FFMA.FTZ R157, R130, c[0x0][0x2d0], -R157 ;  /* 0x0000b400829d7a23 */ /* 0x000fec000001089d */
[----:B------:R1:W-:Y:S01]  /*147f0*/  MUFU.EX2 R113, R2 ;  /* 0x0000000200717308 */ /* 0x0003e20000000800 */
[----:B------:R-:W2:Y:S09]  /*14800*/  LDSM.16.MT88.4 R128, [R208+0x2000] ;  /* 0x00200000d080783b */ /* 0x000eb20000004200 */
[----:B------:R-:W3:Y:S01]  /*14810*/  MUFU.EX2 R112, R157 ;  /* 0x0000009d00707308 */ /* 0x000ee20000000800 */
[--C-:B-1----:R-:W-:Y:S02]  /*14820*/  FFMA.FTZ R2, R244, c[0x0][0x2d0], -R158.reuse ;  /* 0x0000b400f4027a23 */ /* 0x102fe4000001089e */
[----:B------:R-:W-:Y:S07]  /*14830*/  FFMA.FTZ R158, R71, c[0x0][0x2d0], -R158 ;  /* 0x0000b400479e7a23 */ /* 0x000fee000001089e */
[----:B------:R1:W-:Y:S01]  /*14840*/  MUFU.EX2 R111, R2 ;  /* 0x00000002006f7308 */ /* 0x0003e20000000800 */
[----:B---3--:R-:W-:Y:S09]  /*14850*/  F2FP.BF16.PACK_AB R154, R112, R113 ;  /* 0x00000071709a723e */ /* 0x008ff200000010ff */
[----:B------:R-:W3:Y:S01]  /*14860*/  MUFU.EX2 R71, R158 ;  /* 0x0000009e00477308 */ /* 0x000ee20000000800 */
[-C--:B--2---:R-:W-:Y:S07]  /*14870*/  HMMA.16816.F32.BF16 R116, R104, R128.reuse, R4 ;  /* 0x000000806874723c */ /* 0x084fee0000041804 */
[----:B------:R-:W-:Y:S02]  /*14880*/  FFMA.FTZ R4, R69, R192, R198 ;  /* 0x000000c045047223 */ /* 0x000fe400000100c6 */
[----:B-1----:R-:W-:Y:S03]  /*14890*/  FFMA.FTZ R2, R68, R185, R188 ;  /* 0x000000b944027223 */ /* 0x002fe600000100bc */
[----:B------:R-:W-:Y:S01]  /*148a0*/  FADD.FTZ R5, R142, R4 ;  /* 0x000000048e057221 */ /* 0x000fe20000010000 */
[----:B---3--:R-:W-:Y:S07]  /*148b0*/  F2FP.BF16.PACK_AB R155, R71, R111 ;  /* 0x0000006f479b723e */ /* 0x008fee00000010ff */
[C---:B------:R-:W-:Y:S04]  /*148c0*/  HMMA.16816.F32.BF16 R120, R152.reuse, R128, R8 ;  /* 0x000000809878723c */ /* 0x040fe80000041808 */
[----:B----4-:R-:W-:Y:S04]  /*148d0*/  FFMA.FTZ R3, R3, R85, R143 ;  /* 0x0000005503037223 */ /* 0x010fe8000001008f */
[-C--:B------:R-:W-:Y:S04]  /*148e0*/  HMMA.16816.F32.BF16 R124, R152, R130.reuse, R12 ;  /* 0x00000082987c723c */ /* 0x080fe8000004180c */
[----:B-----5:R-:W-:Y:S02]  /*148f0*/  FFMA.FTZ R6, R0, R84, R245 ;  /* 0x0000005400067223 */ /* 0x020fe400000100f5 */
[----:B------:R-:W-:Y:S02]  /*14900*/  FADD.FTZ R0, R141, R2 ;  /* 0x000000028d007221 */ /* 0x000fe40000010000 */
[----:B------:R-:W-:Y:S01]  /*14910*/  FADD.FTZ R4, R140, R3 ;  /* 0x000000038c047221 */ /* 0x000fe20000010000 */
[C---:B------:R-:W-:Y:S04]  /*14920*/  HMMA.16816.F32.BF16 R128, R104.reuse, R130, R16 ;  /* 0x000000826880723c */ /* 0x040fe80000041810 */
[----:B------:R-:W-:Y:S02]  /*14930*/  FADD.FTZ R3, R247, R6 ;  /* 0x00000006f7037221 */ /* 0x000fe40000010000 */
[----:B------:R-:W-:Y:S02]  /*14940*/  FADD.FTZ R2, R189, R5 ;  /* 0x00000005bd027221 */ /* 0x000fe40000010000 */
[----:B------:R-:W-:Y:S01]  /*14950*/  FADD.FTZ R11, R194, R4 ;  /* 0x00000004c20b7221 */ /* 0x000fe20000010000 */
[-C--:B------:R-:W-:Y:S01]  /*14960*/  HMMA.16816.F32.BF16 R132, R104, R144.reuse, R20 ;  /* 0x000000906884723c */ /* 0x080fe20000041814 */
[----:B------:R-:W1:Y:S02]  /*14970*/  LDSM.16.MT88.4 R4, [R211+0x2000] ;  /* 0x00200000d304783b */ /* 0x000e640000004200 */
        /* <DEDUP_REMOVED lines=86> */
[----:B------:R-:W-:Y:S03]  /*14ee0*/  IMAD.MOV.U32 R112, RZ, RZ, R108 ;  /* 0x000000ffff707224 */ /* 0x000fe600078e006c */
[----:B------:R2:W-:Y:S01]  /*14ef0*/  STL [R1+0xc], R0 ;  /* 0x00000c0001007387 */ /* 0x0005e20000100800 */
[----:B-1----:R-:W-:Y:S01]  /*14f00*/  IMAD.MOV.U32 R3, RZ, RZ, R110 ;  /* 0x000000ffff037224 */ /* 0x002fe200078e006e */
[----:B------:R-:W-:-:S05]  /*14f10*/  @P0 BRA `(.L_x_1484) ;  /* 0xffffc25000000947 */ /* 0x000fca000383ffff */
.L_x_1483:
[----:B-12---:R-:W2:Y:S02]  /*14f20*/  LDL R0, [R1+0x10] ;  /* 0x0000100001007983 */ /* 0x006ea40000100800 */
[----:B--2---:R-:W-:-:S13]  /*14f30*/  ISETP.GE.AND P0, PT, R200, R0, PT ;  /* 0x00000000c800720c */ /* 0x004fda0003f06270 */
[----:B------:R-:W-:Y:S05]  /*14f40*/  @!P0 BRA `(.L_x_1485) ;  /* 0x00002f7000008947 */ /* 0x000fea0003800000 */
[----:B------:R-:W-:Y:S01]  /*14f50*/  IMAD.MOV.U32 R3, RZ, RZ, R109 ;  /* 0x000000ffff037224 */ /* 0x000fe200078e006d */
[----:B------:R-:W-:Y:S01]  /*14f60*/  MOV R114, R70 ;  /* 0x0000004600727202 */ /* 0x000fe20000000f00 */
[----:B------:R-:W-:Y:S01]  /*14f70*/  IMAD.MOV.U32 R0, RZ, RZ, R110 ;  /* 0x000000ffff007224 */ /* 0x000fe200078e006e */
[----:B------:R-:W-:Y:S02]  /*14f80*/  MOV R111, R108 ;  /* 0x0000006c006f7202 */ /* 0x000fe40000000f00 */
.L_x_1486:
[----:B------:R-:W2:Y:S01]  /*14f90*/  LDL R2, [R1+0x1c] ;  /* 0x00001c0001027983 */ /* 0x000ea20000100800 */
[----:B------:R-:W-:Y:S04]  /*14fa0*/  DEPBAR.LE SB0, 0x0 ;  /* 0x000080000000791a */ /* 0x000fe80000000000 */
[----:B------:R-:W3:Y:S01]  /*14fb0*/  LDL R72, [R1+0x30] ;  /* 0x0000300001487983 */ /* 0x000ee20000100800 */
[----:B------:R-:W-:Y:S01]  /*14fc0*/  WARPSYNC 0xffffffff ;  /* 0xffffffff00007948 */ /* 0x000fe20003800000 */
[----:B------:R-:W-:Y:S01]  /*14fd0*/  IMAD.WIDE.U32 R68, R200, c[0x0][0x208], RZ ;  /* 0x00008200c8447a25 */ /* 0x000fe200078e00ff */
[----:B------:R-:W-:Y:S01]  /*14fe0*/  MOV R110, c[0x0][0x208] ;  /* 0x00008200006e7a02 */ /* 0x000fe20000000f00 */
[----:B------:R-:W4:Y:S01]  /*14ff0*/  LDL.64 R70, [R1+0x20] ;  /* 0x0000200001467983 */ /* 0x000f220000100a00 */
[----:B------:R-:W-:Y:S02]  /*15000*/  MOV R74, 0x5 ;  /* 0x00000005004a7802 */ /* 0x000fe40000000f00 */
[C---:B------:R-:W-:Y:S02]  /*15010*/  SHF.L.U32 R190, R110.reuse, 0x5, RZ ;  /* 0x000000056ebe7819 */ /* 0x040fe400000006ff */
[----:B------:R-:W-:Y:S01]  /*15020*/  SHF.L.U64.HI R110, R110, R74, c[0x0][0x20c] ;  /* 0x000083006e6e7619 */ /* 0x000fe2000001024a */
[----:B------:R-:W-:Y:S08]  /*15030*/  BAR.SYNC.DEFER_BLOCKING 0x0 ;  /* 0x0000000000007b1d */ /* 0x000ff00000010000 */
[----:B------:R-:W-:Y:S08]  /*15040*/  LDSM.16.M88.4 R80, [R214] ;  /* 0x00000000d650783b */ /* 0x000ff00000000200 */
        /* <DEDUP_REMOVED lines=17> */
[----:B------:R-:W1:Y:S03]  /*15160*/  LDSM.16.M88.4 R172, [R222] ;  /* 0x00000000deac783b */ /* 0x000e660000000200 */
[-C--:B------:R-:W-:Y:S05]  /*15170*/  HMMA.16816.F32.BF16 R28, R76, R34.reuse, RZ ;  /* 0x000000224c1c723c */ /* 0x080fea00000418ff */
[----:B------:R-:W1:Y:S03]  /*15180*/  LDSM.16.M88.4 R176, [R221] ;  /* 0x00000000ddb0783b */ /* 0x000e660000000200 */
[C---:B------:R-:W-:Y:S05]  /*15190*/  HMMA.16816.F32.BF16 R32, R80.reuse, R34, RZ ;  /* 0x000000225020723c */ /* 0x040fea00000418ff */
[----:B------:R-:W2:Y:S03]  /*151a0*/  LDSM.16.M88.4 R180, [R220] ;  /* 0x00000000dcb4783b */ /* 0x000ea60000000200 */
[-C--:B------:R-:W-:Y:S05]  /*151b0*/  HMMA.16816.F32.BF16 R36, R80, R48.reuse, RZ ;  /* 0x000000305024723c */ /* 0x080fea00000418ff */
[----:B------:R-:W2:Y:S03]  /*151c0*/  LDSM.16.M88.4 R184, [R219] ;  /* 0x00000000dbb8783b */ /* 0x000ea60000000200 */
[C---:B------:R-:W-:Y:S05]  /*151d0*/  HMMA.16816.F32.BF16 R40, R76.reuse, R48, RZ ;  /* 0x000000304c28723c */ /* 0x040fea00000418ff */
[----:B------:R-:W4:Y:S04]  /*151e0*/  LDL R201, [R1+0x34] ;  /* 0x0000340001c97983 */ /* 0x000f280000100800 */
[----:B------:R-:W4:Y:S01]  /*151f0*/  LDL.LU R243, [R1] ;  /* 0x0000000001f37983 */ /* 0x000f220000300800 */
[-C--:B------:R-:W-:Y:S03]  /*15200*/  HMMA.16816.F32.BF16 R44, R76, R50.reuse, RZ ;  /* 0x000000324c2c723c */ /* 0x080fe600000418ff */
[----:B------:R-:W4:Y:S04]  /*15210*/  LDL.LU R242, [R1+0x4] ;  /* 0x0000040001f27983 */ /* 0x000f280000300800 */
[----:B------:R-:W4:Y:S01]  /*15220*/  LDL.LU R241, [R1+0x8] ;  /* 0x0000080001f17983 */ /* 0x000f220000300800 */
[C---:B------:R-:W-:Y:S03]  /*15230*/  HMMA.16816.F32.BF16 R48, R80.reuse, R50, RZ ;  /* 0x000000325030723c */ /* 0x040fe600000418ff */
[----:B------:R-:W4:Y:S05]  /*15240*/  LDL.LU R240, [R1+0xc] ;  /* 0x00000c0001f07983 */ /* 0x000f2a0000300800 */
[-C--:B-1----:R-:W-:Y:S08]  /*15250*/  HMMA.16816.F32.BF16 R52, R80, R64.reuse, RZ ;  /* 0x000000405034723c */ /* 0x082ff000000418ff */
[C---:B------:R-:W-:Y:S08]  /*15260*/  HMMA.16816.F32.BF16 R56, R76.reuse, R64, RZ ;  /* 0x000000404c38723c */ /* 0x040ff000000418ff */
[-C--:B------:R-:W-:Y:S08]  /*15270*/  HMMA.16816.F32.BF16 R60, R76, R66.reuse, RZ ;  /* 0x000000424c3c723c */ /* 0x080ff000000418ff */
[C---:B------:R-:W-:Y:S02]  /*15280*/  HMMA.16816.F32.BF16 R64, R80.reuse, R66, RZ ;  /* 0x000000425040723c */ /* 0x040fe400000418ff */
[----:B--2---:R-:W-:Y:S02]  /*15290*/  LOP3.LUT P4, RZ, R2, 0x1, RZ, 0xc0, !PT ;  /* 0x0000000102ff7812 */ /* 0x004fe4000788c0ff */
[----:B------:R-:W-:Y:S02]  /*152a0*/  SHF.R.S32.HI R2, RZ, 0x1f, R200 ;  /* 0x0000001fff027819 */ /* 0x000fe400000114c8 */
[----:B---3--:R-:W-:Y:S03]  /*152b0*/  MOV R73, R72 ;  /* 0x0000004800497202 */ /* 0x008fe60000000f00 */
[----:B------:R-:W-:Y:S03]  /*152c0*/  IMAD R2, R2, c[0x0][0x208], RZ ;  /* 0x0000820002027a24 */ /* 0x000fe600078e02ff */
[----:B----4-:R-:W-:Y:S01]  /*152d0*/  MOV R72, R70 ;  /* 0x0000004600487202 */ /* 0x010fe20000000f00 */
[----:B------:R-:W-:Y:S04]  /*152e0*/  IMAD R2, R200, c[0x0][0x20c], R2 ;  /* 0x00008300c8027a24 */ /* 0x000fe800078e0202 */
[----:B------:R-:W-:Y:S01]  /*152f0*/  IMAD.WIDE.U32 R72, R68, 0x50, R72 ;  /* 0x0000005044487825 */ /* 0x000fe200078e0048 */
[----:B------:R-:W-:Y:S02]  /*15300*/  IADD3 R2, R69, R2, RZ ;  /* 0x0000000245027210 */ /* 0x000fe40007ffe0ff */
[-C--:B-----5:R-:W-:Y:S02]  /*15310*/  HMMA.16816.F32.BF16 R68, R80, R156.reuse, RZ ;  /* 0x0000009c5044723c */ /* 0x0a0fe400000418ff */
[----:B------:R-:W-:Y:S01]  /*15320*/  LEA R112, P0, R72, c[0x0][0x1f8], 0x1 ;  /* 0x00007e0048707a11 */ /* 0x000fe200078008ff */
[----:B------:R-:W-:Y:S05]  /*15330*/  IMAD R2, R2, 0x50, RZ ;  /* 0x0000005002027824 */ /* 0x000fea00078e02ff */
[----:B------:R-:W-:Y:S04]  /*15340*/  IADD3 R2, R73, R2, RZ ;  /* 0x0000000249027210 */ /* 0x000fe80007ffe0ff */
[----:B------:R-:W-:Y:S02]  /*15350*/  LEA.HI.X R113, R72, c[0x0][0x1fc], R2, 0x1, P0 ;  /* 0x00007f0048717a11 */ /* 0x000fe400000f0c02 */
[C---:B------:R-:W-:Y:S02]  /*15360*/  HMMA.16816.F32.BF16 R72, R76.reuse, R156, RZ ;  /* 0x0000009c4c48723c */ /* 0x040fe400000418ff */
[----:B------:R-:W-:Y:S01]  /*15370*/  IADD3 R108, P0, R112, R190, RZ ;  /* 0x000000be706c7210 */ /* 0x000fe20007f1e0ff */
[----:B------:R-:W-:Y:S01]  /*15380*/  @!PT LDS RZ, [RZ] ;  /* 0x00000000fffff984 */ /* 0x000fe20000000800 */
[----:B------:R-:W-:Y:S01]  /*15390*/  @!PT LDS RZ, [RZ] ;  /* 0x00000000fffff984 */ /* 0x000fe20000000800 */
[----:B------:R-:W-:Y:S01]  /*153a0*/  @!PT LDS RZ, [RZ] ;  /* 0x00000000fffff984 */ /* 0x000fe20000000800 */
[----:B------:R1:W-:Y:S03]  /*153b0*/  LDGSTS.E.BYPASS.LTC128B.128 [R224+0x100], [R112.64], !P4 ;  /* 0x0010000070e07fae */ /* 0x0003e6000e101d48 */
[----:B------:R-:W-:Y:S02]  /*153c0*/  IADD3.X R109, R113, R110, RZ, P0, !PT ;  /* 0x0000006e716d7210 */ /* 0x000fe400007fe4ff */
[-C--:B------:R-:W-:Y:S01]  /*153d0*/  HMMA.16816.F32.BF16 R76, R76, R158.reuse, RZ ;  /* 0x0000009e4c4c723c */ /* 0x080fe200000418ff */
[----:B------:R-:W-:Y:S02]  /*153e0*/  IADD3 R188, P2, R108, R190, RZ ;  /* 0x000000be6cbc7210 */ /* 0x000fe40007f5e0ff */
[----:B------:R2:W-:Y:S02]  /*153f0*/  LDGSTS.E.BYPASS.LTC128B.128 [R224+0x900], [R108.64], !P4 ;  /* 0x009000006ce07fae */ /* 0x0005e4000e101d48 */
[----:B------:R-:W-:Y:S02]  /*15400*/  IADD3.X R189, R109, R110, RZ, P2, !PT ;  /* 0x0000006e6dbd7210 */ /* 0x000fe400017fe4ff */
[----:B------:R-:W-:Y:S01]  /*15410*/  IADD3 R156, P1, R188, R190, RZ ;  /* 0x000000bebc9c7210 */ /* 0x000fe20007f3e0ff */
[----:B------:R-:W-:Y:S03]  /*15420*/  HMMA.16816.F32.BF16 R80, R80, R158, RZ ;  /* 0x0000009e5050723c */ /* 0x000fe600000418ff */
[----:B------:R3:W-:Y:S01]  /*15430*/  LDGSTS.E.BYPASS.LTC128B.128 [R224+0x1100], [R188.64], !P4 ;  /* 0x01100000bce07fae */ /* 0x0007e2000e101d48 */
[----:B------:R-:W-:Y:S04]  /*15440*/  IADD3.X R157, R189, R110, RZ, P1, !PT ;  /* 0x0000006ebd9d7210 */ /* 0x000fe80000ffe4ff */
[-C--:B------:R-:W-:Y:S03]  /*15450*/  HMMA.16816.F32.BF16 R4, R160, R164.reuse, R4 ;  /* 0x000000a4a004723c */ /* 0x080fe60000041804 */
        /* <DEDUP_REMOVED lines=211> */
[----:B----4-:R-:W-:Y:S02]  /*16190*/  FMUL.FTZ R86, R112, R86 ;  /* 0x0000005670567220 */ /* 0x010fe40000410000 */
[----:B------:R-:W-:Y:S01]  /*161a0*/  FMUL.FTZ R2, R2, c[0x0][0x2d0] ;  /* 0x0000b40002027a20 */ /* 0x000fe20000410000 */
[----:B------:R2:W-:Y:S01]  /*161b0*/  MUFU.EX2 R193, R39 ;  /* 0x0000002700c17308 */ /* 0x0005e20000000800 */
[C---:B------:R-:W-:Y:S02]  /*161c0*/  FMUL.FTZ R87, R112.reuse, R87 ;  /* 0x0000005770577220 */ /* 0x040fe40000410000 */
[C---:B------:R-:W-:Y:S02]  /*161d0*/  FMUL.FTZ R98, R112.reuse, R98 ;  /* 0x0000006270627220 */ /* 0x040fe40000410000 */
[C---:B------:R-:W-:Y:S02]  /*161e0*/  FMUL.FTZ R99, R112.reuse, R99 ;  /* 0x0000006370637220 */ /* 0x040fe40000410000 */
[C---:B-----5:R-:W-:Y:S02]  /*161f0*/  FMUL.FTZ R38, R112.reuse, R150 ;  /* 0x0000009670267220 */ /* 0x060fe40000410000 */
        /* <DEDUP_REMOVED lines=103> */
[----:B------:R1:W-:Y:S02]  /*16870*/  MUFU.EX2 R225, R8 ;  /* 0x0000000800e17308 */ /* 0x0003e40000000800 */
        /* <DEDUP_REMOVED lines=14> */
[----:B---3--:R-:W-:Y:S01]  /*16960*/  FMUL.FTZ R32, R113, R144 ;  /* 0x0000009071207220 */ /* 0x008fe20000410000 */
[-C--:B------:R-:W-:Y:S01]  /*16970*/  @P0 IADD3.X R9, R11, R12.reuse, RZ, P3, !PT ;  /* 0x0000000c0b090210 */ /* 0x080fe20001ffe4ff */
[----:B------:R1:W-:Y:S01]  /*16980*/  MUFU.EX2 R207, R7 ;  /* 0x0000000700cf7308 */ /* 0x0003e20000000800 */
[----:B------:R3:W-:Y:S01]  /*16990*/  @P0 LDGSTS.E.BYPASS.LTC128B.128 [R224+0x2900], [R10.64], !P4 ;  /* 0x029000000ae00fae */ /* 0x0007e2000e101d48 */
[----:B------:R-:W-:Y:S01]  /*169a0*/  @P0 IADD3 R4, P2, R6, R5, RZ ;  /* 0x0000000506040210 */ /* 0x000fe20007f5e0ff */
[----:B-----5:R-:W-:Y:S02]  /*169b0*/  FFMA.FTZ R36, R49, c[0x0][0x2d0], -R161 ;  /* 0x0000b40031247a23 */ /* 0x020fe400000108a1 */
[----:B------:R-:W-:Y:S04]  /*169c0*/  FMUL.FTZ R49, R111, R153 ;  /* 0x000000996f317220 */ /* 0x000fe80000410000 */
[----:B------:R5:W-:Y:S01]  /*169d0*/  @P0 LDGSTS.E.BYPASS.LTC128B.128 [R224+0x3100], [R8.64], !P4 ;  /* 0x0310000008e00fae */ /* 0x000be2000e101d48 */
[----:B------:R2:W-:Y:S01]  /*169e0*/  MUFU.EX2 R195, R36 ;  /* 0x0000002400c37308 */ /* 0x0005e20000000800 */
[-C--:B-1----:R-:W-:Y:S02]  /*169f0*/  @P0 IADD3.X R7, R9, R12.reuse, RZ, P1, !PT ;  /* 0x0000000c09070210 */ /* 0x082fe40000ffe4ff */
[----:B---3--:R-:W-:Y:S04]  /*16a00*/  @P0 IADD3 R10, P1, R4, R5, RZ ;  /* 0x00000005040a0210 */ /* 0x008fe80007f3e0ff */
[----:B------:R1:W-:Y:S01]  /*16a10*/  @P0 LDGSTS.E.BYPASS.LTC128B.128 [R224+0x3900], [R6.64], !P4 ;  /* 0x0390000006e00fae */ /* 0x0003e2000e101d48 */
[----:B------:R-:W-:Y:S01]  /*16a20*/  @P0 IADD3.X R5, R7, R12, RZ, P2, !PT ;  /* 0x0000000c07050210 */ /* 0x000fe200017fe4ff */
[--C-:B------:R-:W-:Y:S02]  /*16a30*/  FFMA.FTZ R11, R23, c[0x0][0x2d0], -R160.reuse ;  /* 0x0000b400170b7a23 */ /* 0x100fe400000108a0 */
[----:B--2---:R-:W-:Y:S02]  /*16a40*/  FMUL.FTZ R36, R113, R148 ;  /* 0x0000009471247220 */ /* 0x004fe40000410000 */
[----:B------:R2:W-:Y:S01]  /*16a50*/  MUFU.EX2 R206, R11 ;  /* 0x0000000b00ce7308 */ /* 0x0005e20000000800 */
[----:B-----5:R-:W-:Y:S01]  /*16a60*/  FMUL.FTZ R8, R111, R120 ;  /* 0x000000786f087220 */ /* 0x020fe20000410000 */
[----:B------:R3:W-:Y:S01]  /*16a70*/  @P0 LDGSTS.E.BYPASS.LTC128B.128 [R224+0x4100], [R4.64], !P4 ;  /* 0x0410000004e00fae */ /* 0x0007e2000e101d48 */
[----:B------:R-:W-:Y:S01]  /*16a80*/  F2FP.BF16.PACK_AB R120, R227, R226 ;  /* 0x000000e2e378723e */ /* 0x000fe200000010ff */
[----:B------:R-:W-:Y:S01]  /*16a90*/  FMUL.FTZ R9, R111, R121 ;  /* 0x000000796f097220 */ /* 0x000fe20000410000 */
[----:B----4-:R-:W-:Y:S05]  /*16aa0*/  F2FP.BF16.PACK_AB R121, R168, R167 ;  /* 0x000000a7a879723e */ /* 0x010fea00000010ff */
[----:B------:R-:W-:Y:S01]  /*16ab0*/  MUFU.EX2 R148, R46 ;  /* 0x0000002e00947308 */ /* 0x000fe20000000800 */
[----:B-1----:R-:W-:Y:S02]  /*16ac0*/  FFMA.FTZ R6, R34, c[0x0][0x2d0], -R160 ;  /* 0x0000b40022067a23 */ /* 0x002fe400000108a0 */
[C---:B------:R-:W-:Y:S01]  /*16ad0*/  FMUL.FTZ R7, R112.reuse, R119 ;  /* 0x0000007770077220 */ /* 0x040fe20000410000 */
[----:B--2---:R-:W-:Y:S06]  /*16ae0*/  @P0 IADD3.X R11, R5, R12, RZ, P1, !PT ;  /* 0x0000000c050b0210 */ /* 0x004fec0000ffe4ff */
[----:B------:R1:W-:Y:S01]  /*16af0*/  MUFU.EX2 R204, R6 ;  /* 0x0000000600cc7308 */ /* 0x0003e20000000800 */
[----:B------:R-:W-:Y:S01]  /*16b00*/  F2FP.BF16.PACK_AB R119, R235, R234 ;  /* 0x000000eaeb77723e */ /* 0x000fe200000010ff */
[----:B------:R-:W-:Y:S02]  /*16b10*/  FFMA.FTZ R12, R29, c[0x0][0x2d0], -R162 ;  /* 0x0000b4001d0c7a23 */ /* 0x000fe400000108a2 */
[----:B---3--:R-:W-:Y:S01]  /*16b20*/  FFMA.FTZ R4, R35, c[0x0][0x2d0], -R160 ;  /* 0x0000b40023047a23 */ /* 0x008fe200000108a0 */
[----:B------:R2:W-:Y:S01]  /*16b30*/  @P0 LDGSTS.E.BYPASS.LTC128B.128 [R224+0x4900], [R10.64], !P4 ;  /* 0x049000000ae00fae */ /* 0x0005e2000e101d48 */
[----:B------:R-:W-:Y:S01]  /*16b40*/  FMUL.FTZ R5, R113, R117 ;  /* 0x0000007571057220 */ /* 0x000fe20000410000 */
[----:B------:R-:W-:Y:S01]  /*16b50*/  F2FP.BF16.PACK_AB R117, R233, R232 ;  /* 0x000000e8e975723e */ /* 0x000fe200000010ff */
[----:B------:R-:W-:Y:S02]  /*16b60*/  FMUL.FTZ R29, R111, R141 ;  /* 0x0000008d6f1d7220 */ /* 0x000fe40000410000 */
[----:B------:R3:W-:Y:S01]  /*16b70*/  MUFU.EX2 R205, R4 ;  /* 0x0000000400cd7308 */ /* 0x0007e20000000800 */
        /* <DEDUP_REMOVED lines=60> */
[----:B-----5:R-:W-:Y:S01]  /*16f40*/  F2FP.BF16.PACK_AB R120, R202, R199 ;  /* 0x000000c7ca78723e */ /* 0x020fe200000010ff */
[----:B------:R-:W-:Y:S01]  /*16f50*/  HMMA.16816.F32.BF16 R104, R116, R130, R104 ;  /* 0x000000827468723c */ /* 0x000fe20000041868 */
[----:B------:R-:W3:Y:S03]  /*16f60*/  LDSM.16.MT88.4 R128, [R212+0x800] ;  /* 0x00080000d480783b */ /* 0x000ee60000004200 */
[----:B--2---:R-:W-:Y:S02]  /*16f70*/  F2FP.BF16.PACK_AB R122, R201, R203 ;  /* 0x000000cbc97a723e */ /* 0x004fe400000010ff */
        /* <DEDUP_REMOVED lines=117> */
[----:B------:R3:W4:Y:S05]  /*176d0*/  MUFU.EX2 R64, R52 ;  /* 0x0000003400407308 */ /* 0x00072a0000000800 */
[-C--:B------:R-:W-:Y:S08]  /*176e0*/  HMMA.16816.F32.BF16 R84, R40, R56.reuse, R84 ;  /* 0x000000382854723c */ /* 0x080ff00000041854 */
[C---:B------:R-:W-:Y:S01]  /*176f0*/  HMMA.16816.F32.BF16 R88, R44.reuse, R56, R88 ;  /* 0x000000382c58723c */ /* 0x040fe20000041858 */
[----:B-1----:R-:W1:Y:S03]  /*17700*/  LDSM.16.MT88.4 R60, [R211+0x1800] ;  /* 0x00180000d33c783b */ /* 0x002e660000004200 */
[----:B--2---:R-:W-:Y:S04]  /*17710*/  F2FP.BF16.PACK_AB R153, R65, R66 ;  /* 0x000000424199723e */ /* 0x004fe800000010ff */
[-C--:B------:R-:W-:Y:S04]  /*17720*/  HMMA.16816.F32.BF16 R92, R44, R58.reuse, R92 ;  /* 0x0000003a2c5c723c */ /* 0x080fe8000004185c */
[--C-:B---3--:R-:W-:Y:S01]  /*17730*/  FFMA.FTZ R52, R78, c[0x0][0x2d0], -R3.reuse ;  /* 0x0000b4004e347a23 */ /* 0x108fe20000010803 */
[----:B----4-:R-:W-:Y:S01]  /*17740*/  F2FP.BF16.PACK_AB R154, R64, R67 ;  /* 0x00000043409a723e */ /* 0x010fe200000010ff */
[----:B------:R-:W-:Y:S02]  /*17750*/  FFMA.FTZ R3, R79, c[0x0][0x2d0], -R3 ;  /* 0x0000b4004f037a23 */ /* 0x000fe40000010803 */
        /* <DEDUP_REMOVED lines=27> */
[C---:B------:R-:W-:Y:S01]  /*17910*/  HMMA.16816.F32.BF16 R128, R40.reuse, R130, R16 ;  /* 0x000000822880723c */ /* 0x040fe20000041810 */
[----:B------:R-:W2:Y:S03]  /*17920*/  LDSM.16.MT88.4 R4, [R211+0x2000] ;  /* 0x00200000d304783b */ /* 0x000ea60000004200 */
        /* <DEDUP_REMOVED lines=80> */
[----:B------:R-:W-:Y:S01]  /*17e30*/  MOV R70, R2 ;  /* 0x0000000200467202 */ /* 0x000fe20000000f00 */
        /* <DEDUP_REMOVED lines=8> */
.L_x_1485:
[----:B------:R-:W-:Y:S02]  /*17ec0*/  MOV R11, 0x1f ;  /* 0x0000001f000b7802 */ /* 0x000fe40000000f00 */
[----:B------:R-:W-:Y:S01]  /*17ed0*/  MOV R10, 0xffffffff ;  /* 0xffffffff000a7802 */ /* 0x000fe20000000f00 */
[----:B------:R-:W-:Y:S05]  /*17ee0*/  BRA.DIV ~URZ, `(.L_x_1487) ;  /* 0x000052727f007947 */ /* 0x000fea000b800000 */
[----:B------:R-:W2:Y:S04]  /*17ef0*/  LDL R0, [R1] ;  /* 0x0000000001007983 */ /* 0x000ea80000100800 */
[----:B--2---:R1:W2:Y:S02]  /*17f00*/  SHFL.BFLY PT, R2, R0, 0x2, 0x1f ;  /* 0x0c401f0000027f89 */ /* 0x0042a400000e0000 */
.L_x_1573:
[----:B-1----:R-:W3:Y:S02]  /*17f10*/  LDL.LU R0, [R1] ;  /* 0x0000000001007983 */ /* 0x002ee40000300800 */
[----:B--23--:R-:W-:Y:S01]  /*17f20*/  FADD.FTZ R2, R2, R0 ;  /* 0x0000000002027221 */ /* 0x00cfe20000010000 */
[----:B------:R-:W-:Y:S05]  /*17f30*/  BRA.DIV ~URZ, `(.L_x_1488) ;  /* 0x000052827f007947 */ /* 0x000fea000b800000 */
[----:B------:R-:W2:Y:S04]  /*17f40*/  LDL.LU R10, [R1+0x4] ;  /* 0x00000400010a7983 */ /* 0x000ea80000300800 */
[----:B------:R-:W3:Y:S04]  /*17f50*/  LDL.LU R7, [R1+0x8] ;  /* 0x0000080001077983 */ /* 0x000ee80000300800 */
[----:B------:R-:W4:Y:S04]  /*17f60*/  LDL.LU R9, [R1+0xc] ;  /* 0x00000c0001097983 */ /* 0x000f280000300800 */
[----:B------:R-:W1:Y:S02]  /*17f70*/  SHFL.BFLY PT, R4, R2, 0x1, 0x1f ;  /* 0x0c201f0002047f89 */ /* 0x000e6400000e0000 */
[----:B-1----:R-:W-:-:S02]  /*17f80*/  FADD.FTZ R2, R2, R4 ;  /* 0x0000000402027221 */ /* 0x002fc40000010000 */
[----:B--2---:R-:W1:Y:S04]  /*17f90*/  SHFL.BFLY PT, R0, R10, 0x2, 0x1f ;  /* 0x0c401f000a007f89 */ /* 0x004e6800000e0000 */
[----:B---3--:R-:W2:Y:S04]  /*17fa0*/  SHFL.BFLY PT, R3, R7, 0x2, 0x1f ;  /* 0x0c401f0007037f89 */ /* 0x008ea800000e0000 */
[----:B----4-:R-:W3:Y:S01]  /*17fb0*/  SHFL.BFLY PT, R6, R9, 0x2, 0x1f ;  /* 0x0c401f0009067f89 */ /* 0x010ee200000e0000 */
[----:B-1----:R-:W-:Y:S02]  /*17fc0*/  FADD.FTZ R0, R0, R10 ;  /* 0x0000000a00007221 */ /* 0x002fe40000010000 */
[----:B--2---:R-:W-:-:S03]  /*17fd0*/  FADD.FTZ R3, R3, R7 ;  /* 0x0000000703037221 */ /* 0x004fc60000010000 */
[----:B------:R-:W1:Y:S01]  /*17fe0*/  SHFL.BFLY PT, R5, R0, 0x1, 0x1f ;  /* 0x0c201f0000057f89 */ /* 0x000e6200000e0000 */
[----:B---3--:R-:W-:-:S03]  /*17ff0*/  FADD.FTZ R6, R6, R9 ;  /* 0x0000000906067221 */ /* 0x008fc60000010000 */
[----:B------:R-:W2:Y:S04]  /*18000*/  SHFL.BFLY PT, R7, R3, 0x1, 0x1f ;  /* 0x0c201f0003077f89 */ /* 0x000ea800000e0000 */
[----:B------:R3:W4:Y:S01]  /*18010*/  SHFL.BFLY PT, R8, R6, 0x1, 0x1f ;  /* 0x0c201f0006087f89 */ /* 0x00072200000e0000 */
[----:B-1----:R-:W-:Y:S02]  /*18020*/  FADD.FTZ R4, R0, R5 ;  /* 0x0000000500047221 */ /* 0x002fe40000010000 */
[----:B--2---:R-:W-:Y:S02]  /*18030*/  FADD.FTZ R5, R3, R7 ;  /* 0x0000000703057221 */ /* 0x004fe40000010000 */
.L_x_1574:
[----:B------:R-:W-:Y:S01]  /*18040*/  FSETP.NE.FTZ.AND P3, PT, R2, RZ, PT ;  /* 0x000000ff0200720b */ /* 0x000fe20003f75000 */
[----:B---34-:R-:W-:Y:S01]  /*18050*/  FADD.FTZ R6, R8, R6 ;  /* 0x0000000608067221 */ /* 0x018fe20000010000 */
[----:B------:R-:W-:Y:S02]  /*18060*/  MOV R0, RZ ;  /* 0x000000ff00007202 */ /* 0x000fe40000000f00 */
[----:B------:R-:W-:-:S02]  /*18070*/  FSETP.NE.FTZ.AND P2, PT, R4, RZ, PT ;  /* 0x000000ff0400720b */ /* 0x000fc40003f55000 */
[----:B------:R-:W-:Y:S02]  /*18080*/  FSETP.NE.FTZ.AND P1, PT, R5, RZ, PT ;  /* 0x000000ff0500720b */ /* 0x000fe40003f35000 */
[----:B------:R-:W-:Y:S02]  /*18090*/  FSETP.NE.FTZ.AND P0, PT, R6, RZ, PT ;  /* 0x000000ff0600720b */ /* 0x000fe40003f15000 */
[----:B------:R-:W-:Y:S02]  /*180a0*/  MOV R27, 0xff800000 ;  /* 0xff800000001b7802 */ /* 0x000fe40000000f00 */
[----:B------:R-:W-:Y:S01]  /*180b0*/  MOV R23, 0xff800000 ;  /* 0xff80000000177802 */ /* 0x000fe20000000f00 */
[----:B------:R-:W1:Y:S01]  /*180c0*/  @P3 MUFU.RCP R0, R2 ;  /* 0x0000000200003308 */ /* 0x000e620000001000 */
[----:B------:R-:W-:Y:S02]  /*180d0*/  MOV R19, 0xff800000 ;  /* 0xff80000000137802 */ /* 0x000fe40000000f00 */
[----:B------:R-:W-:-:S03]  /*180e0*/  MOV R22, 0xff800000 ;  /* 0xff80000000167802 */ /* 0x000fc60000000f00 */
[----:B------:R-:W-:Y:S02]  /*180f0*/  @P1 MOV R10, 0x3f317218 ;  /* 0x3f317218000a1802 */ /* 0x000fe40000000f00 */
[----:B------:R2:W-:Y:S01]  /*18100*/  @P3 MUFU.LG2 R9, R2 ;  /* 0x0000000200093308 */ /* 0x0005e20000000c00 */
[----:B-1----:R-:W-:-:S07]  /*18110*/  FMUL.FTZ R74, R0, R128 ;  /* 0x00000080004a7220 */ /* 0x002fce0000410000 */
[----:B------:R-:W-:Y:S01]  /*18120*/  @P2 MUFU.LG2 R7, R4 ;  /* 0x0000000400072308 */ /* 0x000fe20000000c00 */
[C---:B------:R-:W-:Y:S02]  /*18130*/  FMUL.FTZ R75, R0.reuse, R129 ;  /* 0x00000081004b7220 */ /* 0x040fe40000410000 */
[C---:B------:R-:W-:Y:S02]  /*18140*/  FMUL.FTZ R68, R0.reuse, R84 ;  /* 0x0000005400447220 */ /* 0x040fe40000410000 */
[C---:B------:R-:W-:Y:S01]  /*18150*/  FMUL.FTZ R69, R0.reuse, R85 ;  /* 0x0000005500457220 */ /* 0x040fe20000410000 */
[----:B--2---:R-:W-:Y:S01]  /*18160*/  CS2R R2, SRZ ;  /* 0x0000000000027805 */ /* 0x004fe2000001ff00 */
[C---:B------:R-:W-:Y:S02]  /*18170*/  FMUL.FTZ R72, R0.reuse, R116 ;  /* 0x0000007400487220 */ /* 0x040fe40000410000 */
[C---:B------:R-:W-:Y:S02]  /*18180*/  FMUL.FTZ R73, R0.reuse, R117 ;  /* 0x0000007500497220 */ /* 0x040fe40000410000 */
[C---:B------:R-:W-:Y:S01]  /*18190*/  FMUL.FTZ R76, R0.reuse, R132 ;  /* 0x00000084004c7220 */ /* 0x040fe20000410000 */
[----:B------:R1:W2:Y:S01]  /*181a0*/  @P2 MUFU.RCP R3, R4 ;  /* 0x0000000400032308 */ /* 0x0002a20000001000 */
[----:B------:R-:W-:-:S02]  /*181b0*/  FMUL.FTZ R77, R0, R133 ;  /* 0x00000085004d7220 */ /* 0x000fc40000410000 */
[C---:B------:R-:W-:Y:S02]  /*181c0*/  FMUL.FTZ R78, R0.reuse, R144 ;  /* 0x00000090004e7220 */ /* 0x040fe40000410000 */
[C---:B------:R-:W-:Y:S02]  /*181d0*/  FMUL.FTZ R79, R0.reuse, R145 ;  /* 0x00000091004f7220 */ /* 0x040fe40000410000 */
[C---:B------:R-:W-:Y:S01]  /*181e0*/  FMUL.FTZ R128, R0.reuse, R96 ;  /* 0x0000006000807220 */ /* 0x040fe20000410000 */
[----:B------:R-:W-:Y:S01]  /*181f0*/  @P1 MUFU.RCP R2, R5 ;  /* 0x0000000500021308 */ /* 0x000fe20000001000 */
[C---:B------:R-:W-:Y:S02]  /*18200*/  FMUL.FTZ R129, R0.reuse, R97 ;  /* 0x0000006100817220 */ /* 0x040fe40000410000 */
[C---:B------:R-:W-:Y:S02]  /*18210*/  FMUL.FTZ R84, R0.reuse, R148 ;  /* 0x0000009400547220 */ /* 0x040fe40000410000 */
[----:B------:R-:W-:-:S02]  /*18220*/  FMUL.FTZ R85, R0, R149 ;  /* 0x0000009500557220 */ /* 0x000fc40000410000 */
[C---:B------:R-:W-:Y:S01]  /*18230*/  FMUL.FTZ R64, R0.reuse, R104 ;  /* 0x0000006800407220 */ /* 0x040fe20000410000 */
[----:B-1----:R-:W-:Y:S01]  /*18240*/  @P2 MOV R4, 0x3f317218 ;  /* 0x3f31721800042802 */ /* 0x002fe20000000f00 */
[----:B------:R-:W-:Y:S02]  /*18250*/  FMUL.FTZ R65, R0, R105 ;  /* 0x0000006900417220 */ /* 0x000fe40000410000 */
[----:B------:R-:W1:Y:S01]  /*18260*/  @P1 MUFU.LG2 R0, R5 ;  /* 0x0000000500001308 */ /* 0x000e620000000c00 */
[C---:B--2---:R-:W-:Y:S02]  /*18270*/  FMUL.FTZ R96, R3.reuse, R118 ;  /* 0x0000007603607220 */ /* 0x044fe40000410000 */
[----:B------:R-:W-:Y:S02]  /*18280*/  FMUL.FTZ R97, R3, R119 ;  /* 0x0000007703617220 */ /* 0x000fe40000410000 */
[----:B------:R-:W-:Y:S02]  /*18290*/  @P2 FMUL.FTZ R8, R7, 0.69314718246459960938 ;  /* 0x3f31721807082820 */ /* 0x000fe40000410000 */
[----:B------:R-:W-:-:S02]  /*182a0*/  FMUL.FTZ R118, R3, R86 ;  /* 0x0000005603767220 */ /* 0x000fc40000410000 */
        /* <DEDUP_REMOVED lines=33> */
[----:B------:R-:W1:Y:S01]  /*184c0*/  @P0 MUFU.LG2 R2, R6 ;  /* 0x0000000600020308 */ /* 0x000e620000000c00 */
[----:B------:R-:W-:Y:S02]  /*184d0*/  @P3 FMUL.FTZ R5, R3, c[0x0][0x2d0] ;  /* 0x0000b40003053a20 */ /* 0x000fe40000410000 */
[----:B------:R-:W-:Y:S02]  /*184e0*/  @P1 FMUL.FTZ R3, R10, c[0x0][0x2d0] ;  /* 0x0000b4000a031a20 */ /* 0x000fe40000410000 */
[----:B------:R-:W-:Y:S02]  /*184f0*/  @P2 FMUL.FTZ R4, R4, c[0x0][0x2d0] ;  /* 0x0000b40004042a20 */ /* 0x000fe40000410000 */
[----:B------:R-:W-:Y:S01]  /*18500*/  @P1 FFMA.FTZ R27, R3, R108, R7 ;  /* 0x0000006c031b1223 */ /* 0x000fe20000010007 */
[----:B------:R-:W-:Y:S01]  /*18510*/  @P0 MOV R3, 0x3f317218 ;  /* 0x3f31721800030802 */ /* 0x000fe20000000f00 */
[----:B------:R-:W-:Y:S01]  /*18520*/  @P2 FFMA.FTZ R23, R4, R109, R8 ;  /* 0x0000006d04172223 */ /* 0x000fe20000010008 */
[----:B------:R-:W-:Y:S01]  /*18530*/  MOV R4, 0x1 ;  /* 0x0000000100047802 */ /* 0x000fe20000000f00 */
[----:B------:R-:W-:-:S02]  /*18540*/  @P3 FMUL.FTZ R9, R9, 0.69314718246459960938 ;  /* 0x3f31721809093820 */ /* 0x000fc40000410000 */
[----:B------:R-:W-:Y:S02]  /*18550*/  @P0 FMUL.FTZ R3, R3, c[0x0][0x2d0] ;  /* 0x0000b40003030a20 */ /* 0x000fe40000410000 */
[----:B------:R-:W-:Y:S02]  /*18560*/  @P3 FFMA.FTZ R22, R5, R110, R9 ;  /* 0x0000006e05163223 */ /* 0x000fe40000010009 */
[----:B-1----:R-:W-:Y:S02]  /*18570*/  @P0 FMUL.FTZ R2, R2, 0.69314718246459960938 ;  /* 0x3f31721802020820 */ /* 0x002fe40000410000 */
[----:B------:R-:W-:Y:S02]  /*18580*/  FMUL.FTZ R34, R0, R122 ;  /* 0x0000007a00227220 */ /* 0x000fe40000410000 */
[--C-:B------:R-:W-:Y:S01]  /*18590*/  @P0 FFMA.FTZ R19, R3, R70, R2.reuse ;  /* 0x0000004603130223 */ /* 0x100fe20000010002 */
[----:B------:R-:W-:Y:S01]  /*185a0*/  PRMT R2, R4, 0x7610, R2 ;  /* 0x0000761004027816 */ /* 0x000fe20000000002 */
        /* <DEDUP_REMOVED lines=14> */
[----:B------:R-:W-:Y:S02]  /*18690*/  FMUL.FTZ R31, R0, R155 ;  /* 0x0000009b001f7220 */ /* 0x000fe40000410000 */
.L_x_1416:
[----:B------:R2:W5:Y:S01]  /*186a0*/  LDL R6, [R1+0x40] ;  /* 0x0000400001067983 */ /* 0x0005620000100800 */
[----:B------:R-:W-:Y:S03]  /*186b0*/  BSSY B0, `(.L_x_1489) ;  /* 0x0000012000007945 */ /* 0x000fe60003800000 */
[----:B------:R-:W3:Y:S02]  /*186c0*/  S2R R29, SR_TID.X ;  /* 0x00000000001d7919 */ /* 0x000ee40000002100 */
[----:B---3--:R-:W-:-:S13]  /*186d0*/  LOP3.LUT P0, RZ, R29, 0x7f, RZ, 0xc0, !PT ;  /* 0x0000007f1dff7812 */ /* 0x008fda000780c0ff */
[----:B------:R-:W-:Y:S05]  /*186e0*/  @P0 BRA `(.L_x_1490) ;  /* 0x000000e000000947 */ /* 0x000fea0003800000 */
[----:B--2---:R-:W2:Y:S01]  /*186f0*/  S2R R4, SR_LANEID ;  /* 0x0000000000047919 */ /* 0x004ea20000000000 */
[----:B------:R-:W-:Y:S01]  /*18700*/  VOTEU.ANY UR4, UPT, PT ;  /* 0x0000000000047886 */ /* 0x000fe200038e0100 */
[----:B------:R-:W-:Y:S01]  /*18710*/  IMAD.MOV.U32 R5, RZ, RZ, c[0x0][0x564] ;  /* 0x00015900ff057624 */ /* 0x000fe200078e00ff */
[----:B-1----:R-:W2:Y:S08]  /*18720*/  FLO.U32 R3, UR4 ;  /* 0x0000000400037d00 */ /* 0x002eb000080e0000 */
        /* <DEDUP_REMOVED lines=10> */
.L_x_1490:
[----:B--2---:R-:W-:Y:S05]  /*187d0*/  BSYNC B0 ;  /* 0x0000000000007941 */ /* 0x004fea0003800000 */
.L_x_1489:
[----:B------:R-:W2:Y:S01]  /*187e0*/  LDL R80, [R1+0x50] ;  /* 0x0000500001507983 */ /* 0x000ea20000100800 */
[----:B------:R-:W-:Y:S01]  /*187f0*/  SHF.R.S32.HI R4, RZ, 0x1f, R29 ;  /* 0x0000001fff047819 */ /* 0x000fe2000001141d */
[----:B------:R-:W-:Y:S01]  /*18800*/  BSSY B1, `(.L_x_1491) ;  /* 0x00002dc000017945 */ /* 0x000fe20003800000 */
[----:B------:R-:W-:Y:S01]  /*18810*/  PRMT R0, R2, 0x9910, RZ ;  /* 0x0000991002007816 */ /* 0x000fe200000000ff */
[----:B-----5:R-:W-:Y:S01]  /*18820*/  IMAD.MOV.U32 R45, RZ, RZ, R6 ;  /* 0x000000ffff2d7224 */ /* 0x020fe200078e0006 */
[----:B-1----:R-:W-:Y:S02]  /*18830*/  LEA.HI R3, R4, R29, RZ, 0x3 ;  /* 0x0000001d04037211 */ /* 0x002fe400078f18ff */
[----:B------:R-:W-:Y:S02]  /*18840*/  ISETP.NE.AND P0, PT, R0, RZ, PT ;  /* 0x000000ff0000720c */ /* 0x000fe40003f05270 */
[----:B------:R-:W-:Y:S02]  /*18850*/  LOP3.LUT R2, R3, 0xfffffff8, RZ, 0xc0, !PT ;  /* 0xfffffff803027812 */ /* 0x000fe400078ec0ff */
[----:B------:R-:W-:-:S03]  /*18860*/  SHF.R.S32.HI R44, RZ, 0x3, R3 ;  /* 0x00000003ff2c7819 */ /* 0x000fc60000011403 */
[----:B------:R-:W-:-:S04]  /*18870*/  IMAD.IADD R2, R29, 0x1, -R2 ;  /* 0x000000011d027824 */ /* 0x000fc800078e0a02 */
[C---:B------:R-:W-:Y:S02]  /*18880*/  IMAD.SHL.U32 R0, R2.reuse, 0x8, RZ ;  /* 0x0000000802007824 */ /* 0x040fe400078e00ff */
[----:B------:R-:W-:-:S03]  /*18890*/  IMAD R25, R2, 0x10, R44 ;  /* 0x0000001002197824 */ /* 0x000fc600078e022c */
[----:B------:R-:W-:Y:S02]  /*188a0*/  SHF.R.S32.HI R70, RZ, 0x1f, R0 ;  /* 0x0000001fff467819 */ /* 0x000fe40000011400 */
[----:B--2---:R-:W-:Y:S01]  /*188b0*/  SHF.R.S32.HI R12, RZ, 0x1f, R80 ;  /* 0x0000001fff0c7819 */ /* 0x004fe20000011450 */
[----:B------:R-:W-:Y:S05]  /*188c0*/  @!P0 BRA `(.L_x_1492) ;  /* 0x0000218000008947 */ /* 0x000fea0003800000 */
[CC--:B------:R-:W-:Y:S01]  /*188d0*/  LEA.HI R5, R4.reuse, R29.reuse, RZ, 0x2 ;  /* 0x0000001d04057211 */ /* 0x0c0fe200078f10ff */
[----:B------:R-:W2:Y:S01]  /*188e0*/  LDL.LU R14, [R1+0x48] ;  /* 0x00004800010e7983 */ /* 0x000ea20000300800 */
[----:B------:R-:W-:Y:S01]  /*188f0*/  LEA.HI R26, R4, R29, RZ, 0x5 ;  /* 0x0000001d041a7211 */ /* 0x000fe200078f28ff */
[----:B------:R-:W-:Y:S01]  /*18900*/  WARPSYNC 0xffffffff ;  /* 0xffffffff00007948 */ /* 0x000fe20003800000 */
[--C-:B------:R-:W-:Y:S01]  /*18910*/  SHF.R.S32.HI R3, RZ, 0x2, R5.reuse ;  /* 0x00000002ff037819 */ /* 0x100fe20000011405 */
[----:B------:R-:W-:Y:S01]  /*18920*/  IMAD.MOV.U32 R11, RZ, RZ, -0x10 ;  /* 0xfffffff0ff0b7424 */ /* 0x000fe200078e00ff */
[----:B------:R-:W-:Y:S01]  /*18930*/  SHF.R.S32.HI R2, RZ, 0x1f, R5 ;  /* 0x0000001fff027819 */ /* 0x000fe20000011405 */
[----:B------:R-:W-:Y:S01]  /*18940*/  IMAD.MOV.U32 R8, RZ, RZ, 0x20 ;  /* 0x00000020ff087424 */ /* 0x000fe200078e00ff */
[----:B------:R-:W-:Y:S01]  /*18950*/  LOP3.LUT R5, R5, 0xfffffffc, RZ, 0xc0, !PT ;  /* 0xfffffffc05057812 */ /* 0x000fe200078ec0ff */
[----:B------:R-:W-:Y:S01]  /*18960*/  IMAD.MOV.U32 R13, RZ, RZ, c[0x0][0x388] ;  /* 0x0000e200ff0d7624 */ /* 0x000fe200078e00ff */
[----:B------:R-:W-:-:S02]  /*18970*/  LEA.HI R2, R2, R3, RZ, 0x3 ;  /* 0x0000000302027211 */ /* 0x000fc400078f18ff */
        /* <DEDUP_REMOVED lines=21> */
[----:B------:R-:W-:Y:S02]  /*18ad0*/  F2FP.BF16.PACK_AB R6, R97, R96 ;  /* 0x000000606106723e */ /* 0x000fe400000010ff */
[----:B------:R-:W-:Y:S02]  /*18ae0*/  ISETP.NE.U32.AND P0, PT, RZ, c[0x0][0x508], PT ;  /* 0x00014200ff007a0c */ /* 0x000fe40003f05070 */
        /* <DEDUP_REMOVED lines=8> */
[----:B---3--:R-:W-:Y:S01]  /*18b70*/  IMAD.MOV.U32 R6, RZ, RZ, 0x40 ;  /* 0x00000040ff067424 */ /* 0x008fe200078e00ff */
[----:B----4-:R-:W-:-:S02]  /*18b80*/  F2FP.BF16.PACK_AB R3, R35, R34 ;  /* 0x000000222303723e */ /* 0x010fc400000010ff */
[----:B------:R-:W-:-:S03]  /*18b90*/  F2FP.BF16.PACK_AB R5, R51, R50 ;  /* 0x000000323305723e */ /* 0x000fc600000010ff */
[----:B------:R1:W-:Y:S04]  /*18ba0*/  STS [R2+0x2400], R3 ;  /* 0x0024000302007388 */ /* 0x0003e80000000800 */
[----:B------:R3:W-:Y:S04]  /*18bb0*/  STS [R2+0x2000], R5 ;  /* 0x0020000502007388 */ /* 0x0007e80000000800 */
[----:B------:R4:W-:Y:S04]  /*18bc0*/  STS [R4+0x2000], R7 ;  /* 0x0020000704007388 */ /* 0x0009e80000000800 */
[----:B------:R4:W-:Y:S01]  /*18bd0*/  STS [R4+0x2400], R10 ;  /* 0x0024000a04007388 */ /* 0x0009e20000000800 */
[----:B-1----:R-:W-:-:S02]  /*18be0*/  SEL R3, R6, 0xffffffc0, !P2 ;  /* 0xffffffc006037807 */ /* 0x002fc40005000000 */
[----:B------:R-:W-:Y:S02]  /*18bf0*/  SEL R6, R8, 0xffffffe0, !P1 ;  /* 0xffffffe008067807 */ /* 0x000fe40004800000 */
[----:B------:R-:W-:Y:S01]  /*18c00*/  F2FP.BF16.PACK_AB R8, R113, R112 ;  /* 0x000000707108723e */ /* 0x000fe200000010ff */
[C---:B------:R-:W-:Y:S01]  /*18c10*/  IMAD.IADD R3, R2.reuse, 0x1, R3 ;  /* 0x0000000102037824 */ /* 0x040fe200078e0203 */
[----:B------:R-:W-:Y:S01]  /*18c20*/  ISETP.NE.U32.AND P2, PT, RZ, c[0x0][0x500], PT ;  /* 0x00014000ff007a0c */ /* 0x000fe20003f45070 */
[--C-:B---3--:R-:W-:Y:S01]  /*18c30*/  IMAD.IADD R5, R2, 0x1, R6.reuse ;  /* 0x0000000102057824 */ /* 0x108fe200078e0206 */
[----:B----4-:R-:W-:Y:S01]  /*18c40*/  F2FP.BF16.PACK_AB R7, R79, R78 ;  /* 0x0000004e4f07723e */ /* 0x010fe200000010ff */
[----:B------:R-:W-:Y:S01]  /*18c50*/  IMAD.IADD R2, R4, 0x1, R6 ;  /* 0x0000000104027824 */ /* 0x000fe200078e0206 */
[----:B------:R-:W-:Y:S02]  /*18c60*/  ISETP.NE.AND.EX P2, PT, RZ, c[0x0][0x504], PT, P2 ;  /* 0x00014100ff007a0c */ /* 0x000fe40003f45320 */
[----:B------:R-:W-:Y:S01]  /*18c70*/  F2FP.BF16.PACK_AB R4, R117, R116 ;  /* 0x000000747504723e */ /* 0x000fe200000010ff */
[----:B------:R1:W-:Y:S01]  /*18c80*/  STS [R5], R9 ;  /* 0x0000000905007388 */ /* 0x0003e20000000800 */
[----:B------:R-:W-:-:S03]  /*18c90*/  ISETP.NE.AND.EX P1, PT, RZ, c[0x0][0x50c], PT, P0 ;  /* 0x00014300ff007a0c */ /* 0x000fc60003f25300 */
[----:B------:R3:W-:Y:S04]  /*18ca0*/  STS [R5+0x400], R8 ;  /* 0x0004000805007388 */ /* 0x0007e80000000800 */
[----:B------:R4:W-:Y:S04]  /*18cb0*/  STS [R2+0x400], R4 ;  /* 0x0004000402007388 */ /* 0x0009e80000000800 */
[----:B------:R4:W-:Y:S01]  /*18cc0*/  STS [R2], R7 ;  /* 0x0000000702007388 */ /* 0x0009e20000000800 */
[----:B-1----:R-:W-:Y:S02]  /*18cd0*/  F2FP.BF16.PACK_AB R9, R41, R40 ;  /* 0x000000282909723e */ /* 0x002fe400000010ff */
[----:B---3--:R-:W-:-:S03]  /*18ce0*/  F2FP.BF16.PACK_AB R8, R61, R60 ;  /* 0x0000003c3d08723e */ /* 0x008fc600000010ff */
[----:B------:R-:W-:Y:S01]  /*18cf0*/  STS [R5+0x2000], R9 ;  /* 0x0020000905007388 */ /* 0x000fe20000000800 */
[----:B----4-:R-:W-:-:S03]  /*18d00*/  F2FP.BF16.PACK_AB R4, R59, R58 ;  /* 0x0000003a3b04723e */ /* 0x010fc600000010ff */
[----:B------:R1:W-:Y:S01]  /*18d10*/  STS [R5+0x2400], R8 ;  /* 0x0024000805007388 */ /* 0x0003e20000000800 */
[----:B------:R-:W-:-:S03]  /*18d20*/  F2FP.BF16.PACK_AB R7, R43, R42 ;  /* 0x0000002a2b07723e */ /* 0x000fc600000010ff */
[----:B------:R3:W-:Y:S04]  /*18d30*/  STS [R2+0x2400], R4 ;  /* 0x0024000402007388 */ /* 0x0007e80000000800 */
[----:B------:R4:W-:Y:S01]  /*18d40*/  STS [R2+0x2000], R7 ;  /* 0x0020000702007388 */ /* 0x0009e20000000800 */
[----:B-1----:R-:W-:Y:S02]  /*18d50*/  F2FP.BF16.PACK_AB R5, R69, R68 ;  /* 0x000000444505723e */ /* 0x002fe400000010ff */
[----:B------:R-:W-:Y:S02]  /*18d60*/  F2FP.BF16.PACK_AB R8, R129, R128 ;  /* 0x000000808108723e */ /* 0x000fe400000010ff */
[----:B---3--:R-:W-:Y:S01]  /*18d70*/  F2FP.BF16.PACK_AB R4, R119, R118 ;  /* 0x000000767704723e */ /* 0x008fe200000010ff */
[----:B------:R1:W-:Y:S01]  /*18d80*/  STS [R3], R5 ;  /* 0x0000000503007388 */ /* 0x0003e20000000800 */
[----:B----4-:R-:W-:Y:S01]  /*18d90*/  IMAD.IADD R2, R11, 0x1, R3 ;  /* 0x000000010b027824 */ /* 0x010fe200078e0203 */
[----:B------:R-:W-:-:S02]  /*18da0*/  F2FP.BF16.PACK_AB R7, R99, R98 ;  /* 0x000000626307723e */ /* 0x000fc400000010ff */
[----:B------:R3:W-:Y:S04]  /*18db0*/  STS [R3+0x400], R4 ;  /* 0x0004000403007388 */ /* 0x0007e80000000800 */
[----:B------:R-:W-:Y:S04]  /*18dc0*/  STS [R2], R8 ;  /* 0x0000000802007388 */ /* 0x000fe80000000800 */
[----:B------:R4:W-:Y:S01]  /*18dd0*/  STS [R2+0x400], R7 ;  /* 0x0004000702007388 */ /* 0x0009e20000000800 */
[----:B-1----:R-:W-:Y:S02]  /*18de0*/  F2FP.BF16.PACK_AB R5, R57, R56 ;  /* 0x000000383905723e */ /* 0x002fe400000010ff */
[----:B---3--:R-:W-:-:S03]  /*18df0*/  F2FP.BF16.PACK_AB R4, R55, R54 ;  /* 0x000000363704723e */ /* 0x008fc600000010ff */
[----:B------:R1:W-:Y:S04]  /*18e00*/  STS [R3+0x2000], R5 ;  /* 0x0020000503007388 */ /* 0x0003e80000000800 */
[----:B------:R3:W-:Y:S01]  /*18e10*/  STS [R3+0x2400], R4 ;  /* 0x0024000403007388 */ /* 0x0007e20000000800 */
[----:B----4-:R-:W-:-:S05]  /*18e20*/  F2FP.BF16.PACK_AB R7, R53, R52 ;  /* 0x000000343507723e */ /* 0x010fca00000010ff */
[----:B------:R-:W-:Y:S01]  /*18e30*/  STS [R2+0x2000], R7 ;  /* 0x0020000702007388 */ /* 0x000fe20000000800 */
[----:B-1----:R-:W-:Y:S02]  /*18e40*/  F2FP.BF16.PACK_AB R5, R49, R48 ;  /* 0x000000303105723e */ /* 0x002fe400000010ff */
[----:B---3--:R-:W-:Y:S01]  /*18e50*/  F2FP.BF16.PACK_AB R4, R85, R84 ;  /* 0x000000545504723e */ /* 0x008fe200000010ff */
[C---:B------:R-:W-:Y:S02]  /*18e60*/  IMAD.IADD R3, R6.reuse, 0x1, R3 ;  /* 0x0000000106037824 */ /* 0x040fe400078e0203 */
[----:B------:R1:W-:Y:S01]  /*18e70*/  STS [R2+0x2400], R5 ;  /* 0x0024000502007388 */ /* 0x0003e20000000800 */
[----:B------:R-:W-:Y:S02]  /*18e80*/  IMAD.IADD R6, R6, 0x1, R2 ;  /* 0x0000000106067824 */ /* 0x000fe400078e0202 */
[----:B------:R-:W-:Y:S01]  /*18e90*/  IMAD.IADD R8, R11, 0x1, R3 ;  /* 0x000000010b087824 */ /* 0x000fe200078e0203 */
[----:B------:R3:W-:Y:S01]  /*18ea0*/  STS [R3], R4 ;  /* 0x0000000403007388 */ /* 0x0007e20000000800 */
[----:B-1----:R-:W-:-:S02]  /*18eb0*/  F2FP.BF16.PACK_AB R2, R65, R64 ;  /* 0x000000404102723e */ /* 0x002fc400000010ff */
[----:B------:R-:W-:Y:S02]  /*18ec0*/  F2FP.BF16.PACK_AB R5, R67, R66 ;  /* 0x000000424305723e */ /* 0x000fe400000010ff */
[----:B---3--:R-:W-:-:S05]  /*18ed0*/  F2FP.BF16.PACK_AB R4, R87, R86 ;  /* 0x000000565704723e */ /* 0x008fca00000010ff */
[----:B------:R1:W-:Y:S04]  /*18ee0*/  STS [R3+0x400], R4 ;  /* 0x0004000403007388 */ /* 0x0003e80000000800 */
[----:B------:R3:W-:Y:S04]  /*18ef0*/  STS [R6], R2 ;  /* 0x0000000206007388 */ /* 0x0007e80000000800 */
[----:B------:R4:W-:Y:S01]  /*18f00*/  STS [R8+0x400], R5 ;  /* 0x0004000508007388 */ /* 0x0009e20000000800 */
[----:B-1----:R-:W-:Y:S02]  /*18f10*/  F2FP.BF16.PACK_AB R4, R47, R46 ;  /* 0x0000002e2f04723e */ /* 0x002fe400000010ff */
[----:B---3--:R-:W-:-:S03]  /*18f20*/  F2FP.BF16.PACK_AB R2, R37, R36 ;  /* 0x000000242502723e */ /* 0x008fc600000010ff */
[----:B------:R1:W-:Y:S01]  /*18f30*/  STS [R3+0x2000], R4 ;  /* 0x0020000403007388 */ /* 0x0003e20000000800 */
[----:B----4-:R-:W-:-:S03]  /*18f40*/  F2FP.BF16.PACK_AB R5, R33, R32 ;  /* 0x000000202105723e */ /* 0x010fc600000010ff */
[----:B------:R3:W-:Y:S04]  /*18f50*/  STS [R3+0x2400], R2 ;  /* 0x0024000203007388 */ /* 0x0007e80000000800 */
[----:B------:R4:W-:Y:S01]  /*18f60*/  STS [R6+0x2000], R5 ;  /* 0x0020000506007388 */ /* 0x0009e20000000800 */
[----:B-1----:R-:W-:Y:S02]  /*18f70*/  @P1 LEA R4, P0, R80, c[0x0][0x508], 0x2 ;  /* 0x0001420050041a11 */ /* 0x002fe400078010ff */
[----:B---3--:R-:W-:Y:S01]  /*18f80*/  F2FP.BF16.PACK_AB R2, R31, R30 ;  /* 0x0000001e1f02723e */ /* 0x008fe200000010ff */
[----:B------:R-:W-:Y:S02]  /*18f90*/  IMAD.MOV.U32 R3, RZ, RZ, RZ ;  /* 0x000000ffff037224 */ /* 0x000fe400078e00ff */
[----:B----4-:R-:W-:-:S02]  /*18fa0*/  IMAD.MOV.U32 R6, RZ, RZ, 0x4 ;  /* 0x00000004ff067424 */ /* 0x010fc400078e00ff */
[----:B------:R1:W-:Y:S01]  /*18fb0*/  STS [R8+0x2400], R2 ;  /* 0x0024000208007388 */ /* 0x0003e20000000800 */
[C---:B------:R-:W-:Y:S01]  /*18fc0*/  @P1 LEA.HI.X R5, R80.reuse, c[0x0][0x50c], R12, 0x2, P0 ;  /* 0x0001430050051a11 */ /* 0x040fe200000f140c */
[----:B------:R-:W-:Y:S02]  /*18fd0*/  IMAD.WIDE R6, R80, R6, c[0x0][0x500] ;  /* 0x0001400050067625 */ /* 0x000fe400078e0206 */
[----:B------:R-:W-:Y:S06]  /*18fe0*/  BAR.SYNC.DEFER_BLOCKING 0x1, 0x80 ;  /* 0x0042000000007b1d */ /* 0x000fec0000010000 */
[----:B------:R1:W5:Y:S01]  /*18ff0*/  @P2 LDG.E R3, [R6.64] ;  /* 0x0000000806032981 */ /* 0x000362000c1e1900 */
[----:B--2---:R-:W-:-:S03]  /*19000*/  ISETP.NE.AND P0, PT, R14, RZ, PT ;  /* 0x000000ff0e00720c */ /* 0x004fc60003f05270 */
[----:B------:R2:W5:Y:S02]  /*19010*/  @P1 LDG.E R13, [R4.64] ;  /* 0x00000008040d1981 */ /* 0x000564000c1e1900 */
[----:B--2---:R-:W-:Y:S01]  /*19020*/  SEL R4, R14, c[0x0][0x3d4], P0 ;  /* 0x0000f5000e047a07 */ /* 0x004fe20000000000 */
[----:B------:R-:W-:Y:S05]  /*19030*/  @P1 BRA `(.L_x_1493) ;  /* 0x0000004000001947 */ /* 0x000fea0003800000 */
[----:B-1----:R-:W-:Y:S05]  /*19040*/  @!P2 BRA `(.L_x_1493) ;  /* 0x000000300000a947 */ /* 0x002fea0003800000 */
[----:B------:R1:W2:Y:S04]  /*19050*/  LDG.E R2, [R6.64] ;  /* 0x0000000806027981 */ /* 0x0002a8000c1e1900 */
[----:B-1----:R-:W2:Y:S02]  /*19060*/  LDG.E R6, [R6.64+0x4] ;  /* 0x0000040806067981 */ /* 0x002ea4000c1e1900 */
[----:B--2--5:R-:W-:Y:S02]  /*19070*/  IADD3 R13, -R2, R6, RZ ;  /* 0x00000006020d7210 */ /* 0x024fe40007ffe1ff */
.L_x_1493:
[----:B-1----:R-:W2:Y:S04]  /*19080*/  LDL R5, [R1+0x5c] ;  /* 0x00005c0001057983 */ /* 0x002ea80000100800 */
[----:B------:R-:W2:Y:S04]  /*19090*/  LDL R71, [R1+0x3c] ;  /* 0x00003c0001477983 */ /* 0x000ea80000100800 */
[----:B------:R-:W3:Y:S04]  /*190a0*/  LDL R28, [R1+0x58] ;  /* 0x00005800011c7983 */ /* 0x000ee80000100800 */
[----:B------:R-:W4:Y:S01]  /*190b0*/  LDL R18, [R1+0x60] ;  /* 0x0000600001127983 */ /* 0x000f220000100800 */
[----:B------:R-:W-:Y:S01]  /*190c0*/  IMAD.MOV.U32 R6, RZ, RZ, 0x368 ;  /* 0x00000368ff067424 */ /* 0x000fe200078e00ff */
[----:B------:R-:W-:-:S04]  /*190d0*/  ISETP.GT.AND P2, PT, R4, 0x1, PT ;  /* 0x000000010400780c */ /* 0x000fc80003f44270 */
[----:B------:R-:W-:-:S04]  /*190e0*/  SEL R6, R6, 0x328, P2 ;  /* 0x0000032806067807 */ /* 0x000fc80001000000 */
[----:B------:R-:W1:Y:S08]  /*190f0*/  LDC.64 R8, c[0x0][R6+0x170] ;  /* 0x00005c0006087b82 */ /* 0x000e700000000a00 */
[----:B------:R-:W3:Y:S08]  /*19100*/  LDC.64 R14, c[0x0][R6+0x168] ;  /* 0x00005a00060e7b82 */ /* 0x000ef00000000a00 */
[----:B------:R1:W2:Y:S08]  /*19110*/  LDC.64 R16, c[0x0][R6+0x178] ;  /* 0x00005e0006107b82 */ /* 0x0002b00000000a00 */
[----:B------:R1:W2:Y:S01]  /*19120*/  LDC.64 R20, c[0x0][R6+0x160] ;  /* 0x0000580006147b82 */ /* 0x0002a20000000a00 */
[----:B------:R-:W-:Y:S01]  /*19130*/  ISETP.NE.U32.AND P0, PT, RZ, c[0x0][0x500], PT ;  /* 0x00014000ff007a0c */ /* 0x000fe20003f05070 */
[----:B------:R-:W-:-:S03]  /*19140*/  IMAD.MOV.U32 R2, RZ, RZ, c[0x0][0x4e8] ;  /* 0x00013a00ff027624 */ /* 0x000fc600078e00ff */
[----:B------:R-:W-:Y:S02]  /*19150*/  ISETP.NE.AND.EX P0, PT, RZ, c[0x0][0x504], PT, P0 ;  /* 0x00014100ff007a0c */ /* 0x000fe40003f05300 */
[----:B------:R-:W-:Y:S02]  /*19160*/  ISETP.NE.AND P5, PT, R2, 0x1, PT ;  /* 0x000000010200780c */ /* 0x000fe40003fa5270 */
[----:B------:R-:W-:-:S05]  /*19170*/  SEL R2, R80, RZ, !P0 ;  /* 0x000000ff50027207 */ /* 0x000fca0004000000 */
[----:B-1----:R-:W-:Y:S02]  /*19180*/  IMAD R4, R9, R2, RZ ;  /* 0x0000000209047224 */ /* 0x002fe400078e02ff */
[----:B--2---:R-:W-:Y:S01]  /*19190*/  IMAD.IADD R7, R5, 0x1, R71 ;  /* 0x0000000105077824 */ /* 0x004fe200078e0247 */
[----:B------:R-:W-:-:S05]  /*191a0*/  SEL R5, R12, RZ, !P0 ;  /* 0x000000ff0c057207 */ /* 0x000fca0004000000 */
[----:B------:R-:W-:Y:S02]  /*191b0*/  IMAD R12, R8, R5, R4 ;  /* 0x00000005080c7224 */ /* 0x000fe400078e0204 */
[----:B------:R-:W-:-:S04]  /*191c0*/  @P5 IMAD.HI.U32 R5, R7, c[0x0][0x4ec], RZ ;  /* 0x00013b0007055a27 */ /* 0x000fc800078e00ff */
[----:B------:R-:W-:-:S04]  /*191d0*/  IMAD.WIDE.U32 R8, R8, R2, RZ ;  /* 0x0000000208087225 */ /* 0x000fc800078e00ff */
        /* <DEDUP_REMOVED lines=8> */
[----:B------:R-:W-:Y:S02]  /*19260*/  IMAD.IADD R12, R9, 0x1, R12 ;  /* 0x00000001090c7824 */ /* 0x000fe400078e020c */
[----:B------:R-:W-:-:S02]  /*19270*/  IMAD.MOV R6, RZ, RZ, -R4 ;  /* 0x000000ffff067224 */ /* 0x000fc400078e0a04 */
        /* <DEDUP_REMOVED lines=9> */
[----:B------:R-:W-:-:S03]  /*19310*/  IADD3.X R9, R6, R12, R11, P1, P0 ;  /* 0x0000000c06097210 */ /* 0x000fc60000fe040b */
[C---:B------:R-:W-:Y:S02]  /*19320*/  IMAD R11, R20.reuse, R10, R4 ;  /* 0x0000000a140b7224 */ /* 0x040fe400078e0204 */
[----:B------:R-:W-:Y:S02]  /*19330*/  IMAD.WIDE.U32 R4, R20, R5, R8 ;  /* 0x0000000514047225 */ /* 0x000fe400078e0008 */
[----:B------:R-:W2:Y:S01]  /*19340*/  LDL.LU R20, [R1+0x1c] ;  /* 0x00001c0001147983 */ /* 0x000ea20000300800 */
[----:B------:R-:W-:Y:S02]  /*19350*/  LOP3.LUT R12, R26, 0xffffffe0, RZ, 0xc0, !PT ;  /* 0xffffffe01a0c7812 */ /* 0x000fe400078ec0ff */
        /* <DEDUP_REMOVED lines=15> */
[----:B------:R-:W-:Y:S02]  /*19450*/  SHFL.IDX PT, R16, R6, RZ, 0x1c1f ;  /* 0x001c1fff06107589 */ /* 0x000fe400000e0000 */
[----:B------:R-:W-:Y:S02]  /*19460*/  IMAD R9, R10, 0x10, R9 ;  /* 0x000000100a097824 */ /* 0x000fe400078e0209 */
[----:B------:R-:W1:Y:S01]  /*19470*/  SHFL.IDX PT, R17, R5, RZ, 0x1c1f ;  /* 0x001c1fff05117589 */ /* 0x000e6200000e0000 */
[----:B------:R-:W-:-:S03]  /*19480*/  IMAD R4, R13, c[0x0][0x4e8], RZ ;  /* 0x00013a000d047a24 */ /* 0x000fc600078e02ff */
[----:B------:R-:W-:Y:S04]  /*19490*/  SHFL.IDX PT, R14, R6, 0x1, 0x1c1f ;  /* 0x003c1f00060e7f89 */ /* 0x000fe800000e0000 */
[----:B------:R-:W3:Y:S04]  /*194a0*/  SHFL.IDX PT, R15, R5, 0x1, 0x1c1f ;  /* 0x003c1f00050f7f89 */ /* 0x000ee800000e0000 */
[----:B------:R-:W-:Y:S04]  /*194b0*/  SHFL.IDX PT, R13, R5, 0x2, 0x1c1f ;  /* 0x005c1f00050d7f89 */ /* 0x000fe800000e0000 */
[----:B------:R4:W-:Y:S01]  /*194c0*/  SHFL.IDX PT, R11, R5, 0x3, 0x1c1f ;  /* 0x007c1f00050b7f89 */ /* 0x0009e200000e0000 */
[----:B------:R-:W-:-:S03]  /*194d0*/  LOP3.LUT P0, RZ, R8, 0x3, RZ, 0xc0, !PT ;  /* 0x0000000308ff7812 */ /* 0x000fc6000780c0ff */
[----:B------:R-:W1:Y:S01]  /*194e0*/  SHFL.IDX PT, R12, R6, 0x2, 0x1c1f ;  /* 0x005c1f00060c7f89 */ /* 0x000e6200000e0000 */
[----:B----4-:R-:W-:-:S05]  /*194f0*/  IMAD.IADD R5, R9, 0x1, R71 ;  /* 0x0000000109057824 */ /* 0x010fca00078e0247 */
[C---:B------:R-:W-:Y:S02]  /*19500*/  IADD3 R9, R5.reuse, 0x8, RZ ;  /* 0x0000000805097810 */ /* 0x040fe40007ffe0ff */
[CC--:B------:R-:W-:Y:S02]  /*19510*/  ISETP.GE.OR P4, PT, R5.reuse, R4.reuse, P0 ;  /* 0x000000040500720c */ /* 0x0c0fe40000786670 */
[----:B------:R-:W-:Y:S02]  /*19520*/  IADD3 R8, R5, 0x40, RZ ;  /* 0x0000004005087810 */ /* 0x000fe40007ffe0ff */
[-C--:B------:R-:W-:Y:S02]  /*19530*/  ISETP.GE.OR P3, PT, R9, R4.reuse, P0 ;  /* 0x000000040900720c */ /* 0x080fe40000766670 */
[CC--:B------:R-:W-:Y:S01]  /*19540*/  ISETP.GE.OR P1, PT, R8.reuse, R4.reuse, P0 ;  /* 0x000000040800720c */ /* 0x0c0fe20000726670 */
[----:B------:R4:W4:Y:S06]  /*19550*/  SHFL.IDX PT, R10, R6, 0x3, 0x1c1f ;  /* 0x007c1f00060a7f89 */ /* 0x00092c00000e0000 */
[----:B-1----:R1:W-:Y:S04]  /*19560*/  @!P4 ST.E [R16.64], R22 ;  /* 0x000000161000c985 */ /* 0x0023e8000c101908 */
[----:B---3--:R1:W-:Y:S01]  /*19570*/  @!P3 ST.E [R14.64], R23 ;  /* 0x000000170e00b985 */ /* 0x0083e2000c101908 */
[----:B------:R-:W-:-:S03]  /*19580*/  ISETP.GE.AND P3, PT, R8, R4, PT ;  /* 0x000000040800720c */ /* 0x000fc60003f66270 */
[----:B------:R1:W-:Y:S01]  /*19590*/  @!P1 ST.E [R12.64], R27 ;  /* 0x0000001b0c009985 */ /* 0x0003e2000c101908 */
[----:B----4-:R-:W-:-:S04]  /*195a0*/  IADD3 R6, R5, 0x48, RZ ;  /* 0x0000004805067810 */ /* 0x010fc80007ffe0ff */
[CC--:B------:R-:W-:Y:S02]  /*195b0*/  ISETP.GE.AND P1, PT, R6.reuse, R4.reuse, PT ;  /* 0x000000040600720c */ /* 0x0c0fe40003f26270 */
[-C--:B------:R-:W-:Y:S02]  /*195c0*/  ISETP.GE.OR P0, PT, R6, R4.reuse, P0 ;  /* 0x000000040600720c */ /* 0x080fe40000706670 */
[----:B------:R-:W-:-:S11]  /*195d0*/  ISETP.GE.AND P6, PT, R9, R4, PT ;  /* 0x000000040900720c */ /* 0x000fd60003fc6270 */
[----:B------:R1:W-:Y:S01]  /*195e0*/  @!P0 ST.E [R10.64], R19 ;  /* 0x000000130a008985 */ /* 0x0003e2000c101908 */
[----:B------:R-:W-:Y:S02]  /*195f0*/  ISETP.GE.AND P0, PT, R5, R4, PT ;  /* 0x000000040500720c */ /* 0x000fe40003f06270 */
[----:B--2---:R-:W-:-:S04]  /*19600*/  LOP3.LUT R20, R20, 0xfffffffd, RZ, 0xc0, !PT ;  /* 0xfffffffd14147812 */ /* 0x004fc800078ec0ff */
[----:B------:R-:W-:-:S04]  /*19610*/  LOP3.LUT R20, R20, 0xfffffffe, RZ, 0xc0, !PT ;  /* 0xfffffffe14147812 */ /* 0x000fc800078ec0ff */
[----:B------:R-:W-:-:S04]  /*19620*/  @P3 LOP3.LUT R20, R20, 0x1, RZ, 0xfc, !PT ;  /* 0x0000000114143812 */ /* 0x000fc800078efcff */
[----:B------:R-:W-:-:S05]  /*19630*/  @P1 LOP3.LUT R20, R20, 0x2, RZ, 0xfc, !PT ;  /* 0x0000000214141812 */ /* 0x000fca00078efcff */
[----:B------:R1:W-:Y:S01]  /*19640*/  STL [R1+0x1c], R20 ;  /* 0x00001c1401007387 */ /* 0x0003e20000100800 */
        /* <DEDUP_REMOVED lines=41> */
.L_x_1575:
[----:B------:R-:W-:Y:S05]  /*198e0*/  BRA.DIV ~URZ, `(.L_x_1496) ;  /* 0x00003bb27f007947 */ /* 0x000fea000b800000 */
[----:B------:R4:W2:Y:S02]  /*198f0*/  SHFL.IDX PT, R2, R7, RZ, 0x181f ;  /* 0x00181fff07027589 */ /* 0x0008a400000e0000 */
.L_x_1576:
        /* <DEDUP_REMOVED lines=8> */
.L_x_1577:
[----:B------:R-:W-:-:S04]  /*19980*/  IADD3 R3, R5, 0x10, RZ ;  /* 0x0000001005037810 */ /* 0x000fc80007ffe0ff */
[----:B------:R-:W-:-:S13]  /*19990*/  ISETP.GE.OR P0, PT, R3, R4, P2 ;  /* 0x000000040300720c */ /* 0x000fda0001706670 */
[----:B--2---:R-:W-:-:S04]  /*199a0*/  @!P0 LEA R2, P1, R0, R2, 0x1 ;  /* 0x0000000200028211 */ /* 0x004fc800078208ff */
[----:B------:R-:W-:-:S05]  /*199b0*/  @!P0 LEA.HI.X R3, R0, R8, R70, 0x1, P1 ;  /* 0x0000000800038211 */ /* 0x000fca00008f0c46 */
[----:B------:R2:W-:Y:S01]  /*199c0*/  @!P0 ST.E.128 [R2.64], R16 ;  /* 0x0000001002008985 */ /* 0x0005e2000c101d08 */
[----:B------:R-:W-:Y:S05]  /*199d0*/  BRA.DIV ~URZ, `(.L_x_1498) ;  /* 0x00003c027f007947 */ /* 0x000fea000b800000 */
[----:B------:R2:W3:Y:S02]  /*199e0*/  SHFL.IDX PT, R8, R6, 0x2, 0x181f ;  /* 0x00581f0006087f89 */ /* 0x0004e400000e0000 */
.L_x_1578:
[----:B------:R-:W-:Y:S05]  /*199f0*/  BRA.DIV ~URZ, `(.L_x_1499) ;  /* 0x00003c527f007947 */ /* 0x000fea000b800000 */
[----:B--2---:R2:W4:Y:S02]  /*19a00*/  SHFL.IDX PT, R2, R7, 0x2, 0x181f ;  /* 0x00581f0007027f89 */ /* 0x00452400000e0000 */
.L_x_1579:
        /* <DEDUP_REMOVED lines=8> */
.L_x_1580:
[----:B------:R-:W-:-:S04]  /*19a90*/  IADD3 R3, R5, 0x30, RZ ;  /* 0x0000003005037810 */ /* 0x000fc80007ffe0ff */
[----:B------:R-:W-:-:S13]  /*19aa0*/  ISETP.GE.OR P0, PT, R3, R4, P2 ;  /* 0x000000040300720c */ /* 0x000fda0001706670 */
[----:B---3--:R-:W-:-:S04]  /*19ab0*/  @!P0 LEA R2, P1, R0, R2, 0x1 ;  /* 0x0000000200028211 */ /* 0x008fc800078208ff */
[----:B--2---:R-:W-:-:S05]  /*19ac0*/  @!P0 LEA.HI.X R3, R0, R8, R70, 0x1, P1 ;  /* 0x0000000800038211 */ /* 0x004fca00008f0c46 */
[----:B-1----:R1:W-:Y:S01]  /*19ad0*/  @!P0 ST.E.128 [R2.64], R24 ;  /* 0x0000001802008985 */ /* 0x0023e2000c101d08 */
[----:B------:R-:W-:Y:S05]  /*19ae0*/  BRA.DIV ~URZ, `(.L_x_1501) ;  /* 0x00003ca27f007947 */ /* 0x000fea000b800000 */
[----:B------:R2:W3:Y:S02]  /*19af0*/  SHFL.IDX PT, R8, R6, 0x4, 0x181f ;  /* 0x00981f0006087f89 */ /* 0x0004e400000e0000 */
.L_x_1581:
[----:B------:R-:W-:Y:S05]  /*19b00*/  BRA.DIV ~URZ, `(.L_x_1502) ;  /* 0x00003cf27f007947 */ /* 0x000fea000b800000 */
[----:B-1----:R1:W2:Y:S02]  /*19b10*/  SHFL.IDX PT, R2, R7, 0x4, 0x181f ;  /* 0x00981f0007027f89 */ /* 0x0022a400000e0000 */
.L_x_1582:
        /* <DEDUP_REMOVED lines=8> */
.L_x_1583:
[----:B------:R-:W-:-:S04]  /*19ba0*/  IADD3 R3, R5, 0x50, RZ ;  /* 0x0000005005037810 */ /* 0x000fc80007ffe0ff */
[----:B------:R-:W-:-:S13]  /*19bb0*/  ISETP.GE.OR P0, PT, R3, R4, P2 ;  /* 0x000000040300720c */ /* 0x000fda0001706670 */
[----:B--2---:R-:W-:-:S04]  /*19bc0*/  @!P0 LEA R2, P1, R0, R2, 0x1 ;  /* 0x0000000200028211 */ /* 0x004fc800078208ff */
[----:B-1----:R-:W-:-:S05]  /*19bd0*/  @!P0 LEA.HI.X R3, R0, R8, R70, 0x1, P1 ;  /* 0x0000000800038211 */ /* 0x002fca00008f0c46 */
[----:B------:R1:W-:Y:S01]  /*19be0*/  @!P0 ST.E.128 [R2.64], R32 ;  /* 0x0000002002008985 */ /* 0x0003e2000c101d08 */
[----:B------:R-:W-:Y:S05]  /*19bf0*/  BRA.DIV ~URZ, `(.L_x_1504) ;  /* 0x00003d427f007947 */ /* 0x000fea000b800000 */
[----:B------:R2:W1:Y:S02]  /*19c00*/  SHFL.IDX PT, R8, R6, 0x6, 0x181f ;  /* 0x00d81f0006087f89 */ /* 0x00046400000e0000 */
.L_x_1584:
[----:B------:R-:W-:Y:S05]  /*19c10*/  BRA.DIV ~URZ, `(.L_x_1505) ;  /* 0x00003d927f007947 */ /* 0x000fea000b800000 */
[----:B-1----:R1:W2:Y:S02]  /*19c20*/  SHFL.IDX PT, R2, R7, 0x6, 0x181f ;  /* 0x00d81f0007027f89 */ /* 0x0022a400000e0000 */
.L_x_1585:
        /* <DEDUP_REMOVED lines=8> */
.L_x_1586:
[----:B------:R-:W-:-:S04]  /*19cb0*/  IADD3 R2, R5, 0x70, RZ ;  /* 0x0000007005027810 */ /* 0x000fc80007ffe0ff */
[----:B------:R-:W-:-:S13]  /*19cc0*/  ISETP.GE.OR P0, PT, R2, R4, P2 ;  /* 0x000000040200720c */ /* 0x000fda0001706670 */
[----:B------:R-:W-:Y:S05]  /*19cd0*/  @P0 BRA `(.L_x_1507) ;  /* 0x000018e000000947 */ /* 0x000fea0003800000 */
[----:B----4-:R-:W-:-:S04]  /*19ce0*/  LEA R2, P0, R0, R3, 0x1 ;  /* 0x0000000300027211 */ /* 0x010fc800078008ff */
[----:B---3--:R-:W-:-:S05]  /*19cf0*/  LEA.HI.X R3, R0, R6, R70, 0x1, P0 ;  /* 0x0000000600037211 */ /* 0x008fca00000f0c46 */
[----:B------:R3:W-:Y:S01]  /*19d00*/  ST.E.128 [R2.64], R40 ;  /* 0x0000002802007985 */ /* 0x0007e2000c101d08 */
[----:B------:R-:W-:Y:S05]  /*19d10*/  BRA `(.L_x_1507) ;  /* 0x000018a000007947 */ /* 0x000fea0003800000 */
.L_x_1494:
        /* <DEDUP_REMOVED lines=34> */
.L_x_1587:
[----:B------:R-:W-:Y:S05]  /*19f40*/  BRA.DIV ~URZ, `(.L_x_1509) ;  /* 0x00003c127f007947 */ /* 0x000fea000b800000 */
[----:B------:R3:W4:Y:S02]  /*19f50*/  SHFL.IDX PT, R2, R19, RZ, 0x1c1f ;  /* 0x001c1fff13027589 */ /* 0x00072400000e0000 */
.L_x_1588:
        /* <DEDUP_REMOVED lines=50> */
.L_x_1511:
[----:B------:R-:W-:Y:S05]  /*1a280*/  BSYNC B0 ;  /* 0x0000000000007941 */ /* 0x000fea0003800000 */
.L_x_1510:
[----:B------:R-:W-:Y:S05]  /*1a290*/  BRA.DIV ~URZ, `(.L_x_1512) ;  /* 0x000039327f007947 */ /* 0x000fea000b800000 */
[----:B--2---:R2:W1:Y:S04]  /*1a2a0*/  SHFL.IDX PT, R12, R13, 0x1, 0x1c1f ;  /* 0x003c1f000d0c7f89 */ /* 0x00446800000e0000 */
[----:B----4-:R2:W4:Y:S02]  /*1a2b0*/  SHFL.IDX PT, R2, R19, 0x1, 0x1c1f ;  /* 0x003c1f0013027f89 */ /* 0x01052400000e0000 */
.L_x_1589:
        /* <DEDUP_REMOVED lines=12> */
[----:B------:R-:W-:Y:S02]  /*1a380*/  @!P2 LEA R14, P1, R6, R2, 0x2 ;  /* 0x00000002060ea211 */ /* 0x000fe400078210ff */
        /* <DEDUP_REMOVED lines=22> */
.L_x_1514:
[----:B------:R-:W-:Y:S05]  /*1a4f0*/  BSYNC B0 ;  /* 0x0000000000007941 */ /* 0x000fea0003800000 */
.L_x_1513:
[----:B------:R-:W-:Y:S05]  /*1a500*/  BRA.DIV ~URZ, `(.L_x_1515) ;  /* 0x000037927f007947 */ /* 0x000fea000b800000 */
[----:B-1----:R1:W2:Y:S02]  /*1a510*/  SHFL.IDX PT, R12, R13, 0x2, 0x1c1f ;  /* 0x005c1f000d0c7f89 */ /* 0x0022a400000e0000 */
.L_x_1590:
[----:B------:R-:W-:Y:S05]  /*1a520*/  BRA.DIV ~URZ, `(.L_x_1516) ;  /* 0x000037e27f007947 */ /* 0x000fea000b800000 */
[----:B----4-:R4:W1:Y:S02]  /*1a530*/  SHFL.IDX PT, R2, R19, 0x2, 0x1c1f ;  /* 0x005c1f0013027f89 */ /* 0x01086400000e0000 */
.L_x_1591:
        /* <DEDUP_REMOVED lines=23> */
[C---:B--2---:R-:W-:Y:S02]  /*1a6b0*/  @!P5 LEA R10, P6, R4.reuse, R2, 0x2 ;  /* 0x00000002040ad211 */ /* 0x044fe400078c10ff */
        /* <DEDUP_REMOVED lines=13> */
.L_x_1518:
[----:B------:R-:W-:Y:S05]  /*1a790*/  BSYNC B0 ;  /* 0x0000000000007941 */ /* 0x000fea0003800000 */
.L_x_1517:
[----:B------:R-:W-:Y:S05]  /*1a7a0*/  BRA.DIV ~URZ, `(.L_x_1519) ;  /* 0x000035d27f007947 */ /* 0x000fea000b800000 */
[----:B--2---:R2:W3:Y:S04]  /*1a7b0*/  SHFL.IDX PT, R12, R13, 0x3, 0x1c1f ;  /* 0x007c1f000d0c7f89 */ /* 0x0044e800000e0000 */
[----:B-1----:R2:W1:Y:S02]  /*1a7c0*/  SHFL.IDX PT, R2, R19, 0x3, 0x1c1f ;  /* 0x007c1f0013027f89 */ /* 0x00246400000e0000 */
.L_x_1592:
[----:B------:R-:W5:Y:S02]  /*1a7d0*/  LDL R3, [R1+0x1c] ;  /* 0x00001c0001037983 */ /* 0x000f640000100800 */
[----:B-----5:R-:W-:-:S13]  /*1a7e0*/  LOP3.LUT P0, RZ, R3, 0x2, RZ, 0xc0, !PT ;  /* 0x0000000203ff7812 */ /* 0x020fda000780c0ff */
[----:B------:R-:W-:Y:S05]  /*1a7f0*/  @P0 BRA `(.L_x_1507) ;  /* 0x00000dc000000947 */ /* 0x000fea0003800000 */
[----:B------:R-:W5:Y:S01]  /*1a800*/  LDL R3, [R1+0x38] ;  /* 0x0000380001037983 */ /* 0x000f620000100800 */
[----:B------:R-:W-:Y:S02]  /*1a810*/  ISETP.GE.AND P4, PT, R6, c[0x0][0x3c8], PT ;  /* 0x0000f20006007a0c */ /* 0x000fe40003f86270 */
[----:B------:R-:W-:Y:S02]  /*1a820*/  ISETP.GE.AND P5, PT, R8, c[0x0][0x3c8], PT ;  /* 0x0000f20008007a0c */ /* 0x000fe40003fa6270 */
[----:B------:R-:W-:Y:S02]  /*1a830*/  ISETP.GE.AND P3, PT, R4, c[0x0][0x3c8], PT ;  /* 0x0000f20004007a0c */ /* 0x000fe40003f66270 */
[----:B------:R-:W-:-:S07]  /*1a840*/  ISETP.GE.AND P2, PT, R9, c[0x0][0x3c8], PT ;  /* 0x0000f20009007a0c */ /* 0x000fce0003f46270 */
[----:B-1----:R-:W-:Y:S02]  /*1a850*/  @!P4 LEA R16, P6, R6, R2, 0x2 ;  /* 0x000000020610c211 */ /* 0x002fe400078c10ff */
[----:B-----5:R-:W-:-:S13]  /*1a860*/  ISETP.GE.AND P0, PT, R3, c[0x0][0x3c8], PT ;  /* 0x0000f20003007a0c */ /* 0x020fda0003f06270 */
[----:B------:R-:W-:-:S04]  /*1a870*/  @!P0 LEA R10, P1, R3, R2, 0x2 ;  /* 0x00000002030a8211 */ /* 0x000fc800078210ff */
[----:B---3--:R-:W-:Y:S02]  /*1a880*/  @!P0 LEA.HI.X R11, R3, R12, R18, 0x2, P1 ;  /* 0x0000000c030b8211 */ /* 0x008fe400008f1412 */
[----:B------:R-:W-:Y:S02]  /*1a890*/  P2R R3, PR, RZ, 0x40 ;  /* 0x00000040ff037803 */ /* 0x000fe40000000000 */
[----:B------:R-:W-:Y:S01]  /*1a8a0*/  ISETP.GE.AND P1, PT, R5, c[0x0][0x3c8], PT ;  /* 0x0000f20005007a0c */ /* 0x000fe20003f26270 */
[----:B------:R1:W-:Y:S01]  /*1a8b0*/  @!P0 ST.E.64 [R10.64], R34 ;  /* 0x000000220a008985 */ /* 0x0003e2000c101b08 */
[-C--:B------:R-:W-:Y:S02]  /*1a8c0*/  @!P5 LEA R18, P0, R8, R2.reuse, 0x2 ;  /* 0x000000020812d211 */ /* 0x080fe400078010ff */
[----:B------:R-:W-:Y:S02]  /*1a8d0*/  @!P3 LEA R14, P6, R4, R2, 0x2 ;  /* 0x00000002040eb211 */ /* 0x000fe400078c10ff */
[----:B--2-4-:R-:W-:-:S02]  /*1a8e0*/  @!P5 LEA.HI.X R19, R8, R12, R20, 0x2, P0 ;  /* 0x0000000c0813d211 */ /* 0x014fc400000f1414 */
[----:B------:R-:W-:Y:S02]  /*1a8f0*/  ISETP.NE.AND P0, PT, R3, RZ, PT ;  /* 0x000000ff0300720c */ /* 0x000fe40003f05270 */
[-C--:B------:R-:W-:Y:S01]  /*1a900*/  @!P3 LEA.HI.X R15, R4, R12.reuse, R22, 0x2, P6 ;  /* 0x0000000c040fb211 */ /* 0x080fe200030f1416 */
        /* <DEDUP_REMOVED lines=20> */
.L_x_1492:
[----:B------:R-:W2:Y:S04]  /*1aa50*/  LDL.LU R3, [R1+0x48] ;  /* 0x0000480001037983 */ /* 0x000ea80000300800 */
[----:B------:R-:W3:Y:S01]  /*1aa60*/  LDL R8, [R1+0x50] ;  /* 0x0000500001087983 */ /* 0x000ee20000100800 */
        /* <DEDUP_REMOVED lines=19> */
.L_x_1520:
        /* <DEDUP_REMOVED lines=57> */
.L_x_1522:
[----:B------:R-:W-:Y:S05]  /*1af30*/  BSYNC B0 ;  /* 0x0000000000007941 */ /* 0x000fea0003800000 */
.L_x_1521:
        /* <DEDUP_REMOVED lines=38> */
.L_x_1593:
[----:B------:R-:W-:Y:S05]  /*1b1a0*/  BRA.DIV ~URZ, `(.L_x_1524) ;  /* 0x00002d127f007947 */ /* 0x000fea000b800000 */
[----:B------:R3:W4:Y:S02]  /*1b1b0*/  SHFL.IDX PT, R2, R7, RZ, 0x181f ;  /* 0x00181fff07027589 */ /* 0x00072400000e0000 */
.L_x_1594:
        /* <DEDUP_REMOVED lines=8> */
.L_x_1595:
[----:B------:R-:W-:-:S04]  /*1b240*/  IADD3 R3, R4, 0x10, RZ ;  /* 0x0000001004037810 */ /* 0x000fc80007ffe0ff */
[----:B------:R-:W-:-:S13]  /*1b250*/  ISETP.GE.OR P0, PT, R3, R5, P2 ;  /* 0x000000050300720c */ /* 0x000fda0001706670 */
[----:B--2---:R-:W-:-:S04]  /*1b260*/  @!P0 LEA R2, P1, R0, R2, 0x1 ;  /* 0x0000000200028211 */ /* 0x004fc800078208ff */
[----:B-1----:R-:W-:-:S05]  /*1b270*/  @!P0 LEA.HI.X R3, R0, R8, R70, 0x1, P1 ;  /* 0x0000000800038211 */ /* 0x002fca00008f0c46 */
[----:B------:R1:W-:Y:S01]  /*1b280*/  @!P0 ST.E.128 [R2.64], RZ ;  /* 0x000000ff02008985 */ /* 0x0003e2000c101d08 */
[----:B------:R-:W-:Y:S05]  /*1b290*/  BRA.DIV ~URZ, `(.L_x_1526) ;  /* 0x00002d627f007947 */ /* 0x000fea000b800000 */
[----:B------:R2:W1:Y:S02]  /*1b2a0*/  SHFL.IDX PT, R8, R6, 0x2, 0x181f ;  /* 0x00581f0006087f89 */ /* 0x00046400000e0000 */
.L_x_1596:
[----:B------:R-:W-:Y:S05]  /*1b2b0*/  BRA.DIV ~URZ, `(.L_x_1527) ;  /* 0x00002db27f007947 */ /* 0x000fea000b800000 */
[----:B-1----:R1:W2:Y:S02]  /*1b2c0*/  SHFL.IDX PT, R2, R7, 0x2, 0x181f ;  /* 0x00581f0007027f89 */ /* 0x0022a400000e0000 */
.L_x_1597:
        /* <DEDUP_REMOVED lines=8> */
.L_x_1598:
[----:B------:R-:W-:-:S04]  /*1b350*/  IADD3 R3, R4, 0x30, RZ ;  /* 0x0000003004037810 */ /* 0x000fc80007ffe0ff */
[----:B------:R-:W-:-:S13]  /*1b360*/  ISETP.GE.OR P0, PT, R3, R5, P2 ;  /* 0x000000050300720c */ /* 0x000fda0001706670 */
[----:B--2---:R-:W-:-:S04]  /*1b370*/  @!P0 LEA R2, P1, R0, R2, 0x1 ;  /* 0x0000000200028211 */ /* 0x004fc800078208ff */
[----:B------:R-:W-:-:S05]  /*1b380*/  @!P0 LEA.HI.X R3, R0, R8, R70, 0x1, P1 ;  /* 0x0000000800038211 */ /* 0x000fca00008f0c46 */
[----:B------:R2:W-:Y:S01]  /*1b390*/  @!P0 ST.E.128 [R2.64], RZ ;  /* 0x000000ff02008985 */ /* 0x0005e2000c101d08 */
[----:B------:R-:W-:Y:S05]  /*1b3a0*/  BRA.DIV ~URZ, `(.L_x_1529) ;  /* 0x00002e027f007947 */ /* 0x000fea000b800000 */
[----:B------:R1:W2:Y:S02]  /*1b3b0*/  SHFL.IDX PT, R8, R6, 0x4, 0x181f ;  /* 0x00981f0006087f89 */ /* 0x0002a400000e0000 */
.L_x_1599:
[----:B------:R-:W-:Y:S05]  /*1b3c0*/  BRA.DIV ~URZ, `(.L_x_1530) ;  /* 0x00002e527f007947 */ /* 0x000fea000b800000 */
[----:B--2---:R2:W1:Y:S02]  /*1b3d0*/  SHFL.IDX PT, R2, R7, 0x4, 0x181f ;  /* 0x00981f0007027f89 */ /* 0x00446400000e0000 */
.L_x_1600:
        /* <DEDUP_REMOVED lines=8> */
.L_x_1601:
[----:B------:R-:W-:-:S04]  /*1b460*/  IADD3 R3, R4, 0x50, RZ ;  /* 0x0000005004037810 */ /* 0x000fc80007ffe0ff */
[----:B------:R-:W-:-:S13]  /*1b470*/  ISETP.GE.OR P0, PT, R3, R5, P2 ;  /* 0x000000050300720c */ /* 0x000fda0001706670 */
[----:B---3--:R-:W-:-:S04]  /*1b480*/  @!P0 LEA R2, P1, R0, R2, 0x1 ;  /* 0x0000000200028211 */ /* 0x008fc800078208ff */
[----:B--2---:R-:W-:-:S05]  /*1b490*/  @!P0 LEA.HI.X R3, R0, R8, R70, 0x1, P1 ;  /* 0x0000000800038211 */ /* 0x004fca00008f0c46 */
[----:B------:R2:W-:Y:S01]  /*1b4a0*/  @!P0 ST.E.128 [R2.64], RZ ;  /* 0x000000ff02008985 */ /* 0x0005e2000c101d08 */
[----:B------:R-:W-:Y:S05]  /*1b4b0*/  BRA.DIV ~URZ, `(.L_x_1532) ;  /* 0x00002ea27f007947 */ /* 0x000fea000b800000 */
[----:B------:R3:W1:Y:S02]  /*1b4c0*/  SHFL.IDX PT, R8, R6, 0x6, 0x181f ;  /* 0x00d81f0006087f89 */ /* 0x00066400000e0000 */
.L_x_1602:
[----:B------:R-:W-:Y:S05]  /*1b4d0*/  BRA.DIV ~URZ, `(.L_x_1533) ;  /* 0x00002ef27f007947 */ /* 0x000fea000b800000 */
[----:B--2---:R2:W3:Y:S02]  /*1b4e0*/  SHFL.IDX PT, R2, R7, 0x6, 0x181f ;  /* 0x00d81f0007027f89 */ /* 0x0044e400000e0000 */
.L_x_1603:
        /* <DEDUP_REMOVED lines=8> */
.L_x_1604:
[----:B------:R-:W-:-:S04]  /*1b570*/  IADD3 R4, R4, 0x70, RZ ;  /* 0x0000007004047810 */ /* 0x000fc80007ffe0ff */
[----:B------:R-:W-:-:S13]  /*1b580*/  ISETP.GE.OR P0, PT, R4, R5, P2 ;  /* 0x000000050400720c */ /* 0x000fda0001706670 */
[----:B----4-:R-:W-:-:S04]  /*1b590*/  @!P0 LEA R2, P1, R0, R2, 0x1 ;  /* 0x0000000200028211 */ /* 0x010fc800078208ff */
[----:B---3--:R-:W-:-:S05]  /*1b5a0*/  @!P0 LEA.HI.X R3, R0, R6, R70, 0x1, P1 ;  /* 0x0000000600038211 */ /* 0x008fca00008f0c46 */
[----:B------:R3:W-:Y:S04]  /*1b5b0*/  @!P0 ST.E.128 [R2.64], RZ ;  /* 0x000000ff02008985 */ /* 0x0007e8000c101d08 */
.L_x_1507:
[----:B------:R-:W-:Y:S05]  /*1b5c0*/  BSYNC B1 ;  /* 0x0000000000017941 */ /* 0x000fea0003800000 */
.L_x_1491:
        /* <DEDUP_REMOVED lines=15> */
.L_x_1605:
[----:B------:R-:W-:Y:S05]  /*1b6c0*/  BRA.DIV ~URZ, `(.L_x_1537) ;  /* 0x00002eb27f007947 */ /* 0x000fea000b800000 */
[----:B------:R3:W1:Y:S02]  /*1b6d0*/  SHFL.IDX PT, R8, R45, 0x1, 0x1f ;  /* 0x00201f002d087f89 */ /* 0x00066400000e0000 */
.L_x_1606:
        /* <DEDUP_REMOVED lines=19> */
.L_x_1607:
        /* <DEDUP_REMOVED lines=16> */
.L_x_1608:
[----:B----4-:R-:W-:Y:S01]  /*1b910*/  IMAD R0, R0, c[0x0][0x538], RZ ;  /* 0x00014e0000007a24 */ /* 0x010fe200078e02ff */
[----:B------:R-:W-:Y:S04]  /*1b920*/  BSSY B1, `(.L_x_1540) ;  /* 0x00000ce000017945 */ /* 0x000fe80003800000 */
[----:B-1----:R-:W-:-:S04]  /*1b930*/  IADD3 R8, R0, R8, RZ ;  /* 0x0000000800087210 */ /* 0x002fc80007ffe0ff */
[----:B--2---:R-:W-:-:S13]  /*1b940*/  ISETP.GT.AND P0, PT, R8, R9, PT ;  /* 0x000000090800720c */ /* 0x004fda0003f04270 */
[----:B------:R-:W-:Y:S05]  /*1b950*/  @P0 BRA `(.L_x_1541) ;  /* 0x0000025000000947 */ /* 0x000fea0003800000 */
.L_x_1545:
        /* <DEDUP_REMOVED lines=17> */
.L_x_1609:
        /* <DEDUP_REMOVED lines=16> */
.L_x_1610:
[----:B--2---:R-:W-:-:S05]  /*1bb70*/  IMAD R0, R0, c[0x0][0x538], RZ ;  /* 0x00014e0000007a24 */ /* 0x004fca00078e02ff */
[----:B------:R-:W-:-:S04]  /*1bb80*/  IADD3 R8, R0, R8, RZ ;  /* 0x0000000800087210 */ /* 0x000fc80007ffe0ff */
[----:B------:R-:W-:-:S13]  /*1bb90*/  ISETP.GT.AND P0, PT, R8, R9, PT ;  /* 0x000000090800720c */ /* 0x000fda0003f04270 */
[----:B-1----:R-:W-:Y:S05]  /*1bba0*/  @!P0 BRA `(.L_x_1545) ;  /* 0xfffffdb000008947 */ /* 0x002fea000383ffff */
.L_x_1541:
[----:B------:R-:W-:-:S05]  /*1bbb0*/  IADD3 R8, -R0, R8, RZ ;  /* 0x0000000800087210 */ /* 0x000fca0007ffe1ff */
[----:B------:R-:W-:-:S05]  /*1bbc0*/  IMAD R0, R4, c[0x0][0x538], R8 ;  /* 0x00014e0004007a24 */ /* 0x000fca00078e0208 */
[----:B------:R-:W-:Y:S01]  /*1bbd0*/  ISETP.GT.AND P0, PT, R0, R9, PT ;  /* 0x000000090000720c */ /* 0x000fe20003f04270 */
[----:B------:R-:W-:-:S12]  /*1bbe0*/  BRA.DIV ~URZ, `(.L_x_1546) ;  /* 0x00002df27f007947 */ /* 0x000fd8000b800000 */
[----:B------:R-:W-:-:S03]  /*1bbf0*/  VOTE.ANY R5, PT, !P0 ;  /* 0x0000000000057806 */ /* 0x000fc600040e0100 */
.L_x_1611:
[----:B------:R-:W2:Y:S01]  /*1bc00*/  LDL.LU R2, [R1+0x4c] ;  /* 0x00004c0001027983 */ /* 0x000ea20000300800 */
[----:B------:R-:W2:Y:S02]  /*1bc10*/  POPC R0, R5 ;  /* 0x0000000500007309 */ /* 0x000ea40000000000 */
[----:B--2---:R-:W-:-:S05]  /*1bc20*/  IADD3 R2, R0, R2, RZ ;  /* 0x0000000200027210 */ /* 0x004fca0007ffe0ff */
[----:B------:R1:W-:Y:S01]  /*1bc30*/  STL [R1+0x4c], R2 ;  /* 0x00004c0201007387 */ /* 0x0003e20000100800 */
[----:B------:R-:W-:Y:S05]  /*1bc40*/  BRA.DIV ~URZ, `(.L_x_1547) ;  /* 0x00002de27f007947 */ /* 0x000fea000b800000 */
[----:B------:R2:W4:Y:S04]  /*1bc50*/  SHFL.IDX PT, R12, R6, R0, 0x1f ;  /* 0x00001f00060c7589 */ /* 0x00052800000e0000 */
[----:B------:R2:W1:Y:S02]  /*1bc60*/  SHFL.IDX PT, R7, R7, R0, 0x1f ;  /* 0x00001f0007077589 */ /* 0x00046400000e0000 */
.L_x_1612:
[----:B------:R-:W-:Y:S01]  /*1bc70*/  ISETP.NE.AND P0, PT, R5, RZ, PT ;  /* 0x000000ff0500720c */ /* 0x000fe20003f05270 */
[----:B------:R-:W-:-:S12]  /*1bc80*/  BSSY B0, `(.L_x_1548) ;  /* 0x0000005000007945 */ /* 0x000fd80003800000 */
[----:B------:R-:W-:Y:S05]  /*1bc90*/  @!P0 BRA `(.L_x_1549) ;  /* 0x0000003000008947 */ /* 0x000fea0003800000 */
[----:B--2---:R-:W-:Y:S01]  /*1bca0*/  IADD3 R0, R0, -0x1, RZ ;  /* 0xffffffff00007810 */ /* 0x004fe20007ffe0ff */
[----:B------:R-:W-:Y:S05]  /*1bcb0*/  BRA.DIV ~URZ, `(.L_x_1550) ;  /* 0x00002e427f007947 */ /* 0x000fea000b800000 */
[----:B------:R2:W3:Y:S02]  /*1bcc0*/  SHFL.IDX PT, R13, R4, R0, 0x1f ;  /* 0x00001f00040d7589 */ /* 0x0004e400000e0000 */
.L_x_1549:
[----:B------:R-:W-:Y:S05]  /*1bcd0*/  BSYNC B0 ;  /* 0x0000000000007941 */ /* 0x000fea0003800000 */
.L_x_1548:
        /* <DEDUP_REMOVED lines=68> */
.L_x_1552:
        /* <DEDUP_REMOVED lines=68> */
.L_x_1553:
[----:B------:R-:W-:Y:S05]  /*1c560*/  BSYNC B0 ;  /* 0x0000000000007941 */ /* 0x000fea0003800000 */
.L_x_1551:
[----:B------:R-:W-:-:S04]  /*1c570*/  LOP3.LUT R2, RZ, R2, RZ, 0x33, !PT ;  /* 0x00000002ff027212 */ /* 0x000fc800078e33ff */
[----:B-1----:R-:W-:-:S05]  /*1c580*/  IADD3 R0, R2, R12, RZ ;  /* 0x0000000c02007210 */ /* 0x002fca0007ffe0ff */
[----:B------:R1:W-:Y:S01]  /*1c590*/  STL [R1+0x44], R0 ;  /* 0x0000440001007387 */ /* 0x0003e20000100800 */
[----:B------:R-:W-:Y:S05]  /*1c5a0*/  BRA `(.L_x_1554) ;  /* 0x0000005000007947 */ /* 0x000fea0003800000 */
.L_x_1542:
[----:B------:R-:W-:Y:S01]  /*1c5b0*/  MOV R0, c[0x0][0x53c] ;  /* 0x00014f0000007a02 */ /* 0x000fe20000000f00 */
[----:B------:R1:W-:Y:S04]  /*1c5c0*/  STL [R1+0x40], R9 ;  /* 0x0000400901007387 */ /* 0x0003e80000100800 */
[----:B------:R1:W-:Y:S04]  /*1c5d0*/  STL [R1+0x44], RZ ;  /* 0x000044ff01007387 */ /* 0x0003e80000100800 */
[----:B------:R1:W-:Y:S04]  /*1c5e0*/  STL [R1+0x48], RZ ;  /* 0x000048ff01007387 */ /* 0x0003e80000100800 */
[----:B------:R1:W-:Y:S02]  /*1c5f0*/  STL [R1+0x4c], R0 ;  /* 0x00004c0001007387 */ /* 0x0003e40000100800 */
.L_x_1554:
[----:B------:R-:W-:Y:S05]  /*1c600*/  BSYNC B1 ;  /* 0x0000000000017941 */ /* 0x000fea0003800000 */
.L_x_1540:
        /* <DEDUP_REMOVED lines=9> */
.L_x_1535:
[----:B-1----:R-:W3:Y:S02]  /*1c6a0*/  LDL R0, [R1+0x4c] ;  /* 0x00004c0001007983 */ /* 0x002ee40000100800 */
[----:B---3--:R-:W-:-:S13]  /*1c6b0*/  ISETP.GE.AND P0, PT, R0, c[0x0][0x53c], PT ;  /* 0x00014f0000007a0c */ /* 0x008fda0003f06270 */
[----:B--2-4-:R-:W-:Y:S01]  /*1c6c0*/  @P0 CALL.REL.NOINC `(.L_x_1555) ;  /* 0x0000001000000944 */ /* 0x014fe20003c00000 */
[----:B------:R-:W-:Y:S05]  /*1c6d0*/  BRA `(.L_x_1556) ;  /* 0xfffe501000007947 */ /* 0x000fea000383ffff */
.L_x_1555:
[----:B------:R-:W-:Y:S05]  /*1c6e0*/  EXIT ;  /* 0x000000000000794d */ /* 0x000fea0003800000 */
.L_x_1361:
[----:B------:R-:W-:Y:S01]  /*1c6f0*/  IMAD.MOV.U32 R0, RZ, RZ, R5 ;  /* 0x000000ffff007224 */ /* 0x000fe200078e0005 */
[----:B------:R-:W-:Y:S02]  /*1c700*/  MOV R2, 0x1 ;  /* 0x0000000100027802 */ /* 0x000fe40000000f00 */
[----:B------:R-:W-:Y:S02]  /*1c710*/  MOV R3, 0x1c730 ;  /* 0x0001c73000037802 */ /* 0x000fe40000000f00 */
[----:B------:R-:W-:Y:S05]  /*1c720*/  CALL.REL.NOINC `($__internal_24_$__cuda_sm70_shflsync_up_p) ;  /* 0x000024e000007944 */ /* 0x000fea0003c00000 */
[----:B------:R-:W-:Y:S01]  /*1c730*/  MOV R0, R4 ;  /* 0x0000000400007202 */ /* 0x000fe20000000f00 */
[----:B------:R-:W-:Y:S05]  /*1c740*/  BRA `(.L_x_1557) ;  /* 0xfffe3d1000007947 */ /* 0x000fea000383ffff */
.L_x_1362:
[----:B------:R-:W-:Y:S01]  /*1c750*/  IMAD.MOV.U32 R0, RZ, RZ, R5 ;  /* 0x000000ffff007224 */ /* 0x000fe200078e0005 */
[----:B------:R-:W-:Y:S02]  /*1c760*/  MOV R2, 0x2 ;  /* 0x0000000200027802 */ /* 0x000fe40000000f00 */
[----:B------:R-:W-:Y:S02]  /*1c770*/  MOV R3, 0x1c790 ;  /* 0x0001c79000037802 */ /* 0x000fe40000000f00 */
[----:B------:R-:W-:Y:S05]  /*1c780*/  CALL.REL.NOINC `($__internal_24_$__cuda_sm70_shflsync_up_p) ;  /* 0x0000248000007944 */ /* 0x000fea0003c00000 */
[----:B------:R-:W-:Y:S01]  /*1c790*/  SEL R0, R4, RZ, P4 ;  /* 0x000000ff04007207 */ /* 0x000fe20002000000 */
[----:B------:R-:W-:Y:S01]  /*1c7a0*/  IMAD.MOV.U32 R2, RZ, RZ, 0x4 ;  /* 0x00000004ff027424 */ /* 0x000fe200078e00ff */
[----:B------:R-:W-:-:S03]  /*1c7b0*/  MOV R3, 0x1c7e0 ;  /* 0x0001c7e000037802 */ /* 0x000fc60000000f00 */
[----:B------:R-:W-:Y:S02]  /*1c7c0*/  IMAD.IADD R0, R5, 0x1, R0 ;  /* 0x0000000105007824 */ /* 0x000fe400078e0200 */
        /* <DEDUP_REMOVED lines=13> */
[----:B------:R-:W-:Y:S02]  /*1c8a0*/  MOV R3, 0x1f ;  /* 0x0000001f00037802 */ /* 0x000fe40000000f00 */
[----:B------:R-:W-:Y:S01]  /*1c8b0*/  MOV R2, 0x1c8f0 ;  /* 0x0001c8f000027802 */ /* 0x000fe20000000f00 */
[----:B------:R-:W-:-:S04]  /*1c8c0*/  IMAD.IADD R4, R0, 0x1, R4 ;  /* 0x0000000100047824 */ /* 0x000fc800078e0204 */
[----:B------:R-:W-:Y:S02]  /*1c8d0*/  IMAD.MOV.U32 R11, RZ, RZ, R4 ;  /* 0x000000ffff0b7224 */ /* 0x000fe400078e0004 */
[----:B------:R-:W-:Y:S05]  /*1c8e0*/  CALL.REL.NOINC `($__internal_23_$__cuda_sm70_shflsync_idx_p) ;  /* 0x000022d000007944 */ /* 0x000fea0003c00000 */
[----:B------:R-:W-:Y:S01]  /*1c8f0*/  MOV R0, R10 ;  /* 0x0000000a00007202 */ /* 0x000fe20000000f00 */
[----:B------:R-:W-:Y:S05]  /*1c900*/  BRA `(.L_x_1558) ;  /* 0xfffe3c5000007947 */ /* 0x000fea000383ffff */
.L_x_1364:
[----:B------:R-:W-:Y:S02]  /*1c910*/  SEL R0, RZ, 0x1, P0 ;  /* 0x00000001ff007807 */ /* 0x000fe40000000000 */
[----:B------:R-:W-:Y:S02]  /*1c920*/  MOV R2, 0x1c940 ;  /* 0x0001c94000027802 */ /* 0x000fe40000000f00 */
[----:B------:R-:W-:Y:S05]  /*1c930*/  CALL.REL.NOINC `($__internal_25_$__cuda_sm70_votesync_ballot) ;  /* 0x0000234000007944 */ /* 0x000fea0003c00000 */
[----:B------:R-:W-:Y:S01]  /*1c940*/  MOV R6, R0 ;  /* 0x0000000000067202 */ /* 0x000fe20000000f00 */
[----:B------:R-:W-:Y:S05]  /*1c950*/  BRA `(.L_x_1559) ;  /* 0xfffe3c9000007947 */ /* 0x000fea000383ffff */
.L_x_1365:
[----:B------:R-:W-:Y:S01]  /*1c960*/  IMAD.MOV.U32 R11, RZ, RZ, R9 ;  /* 0x000000ffff0b7224 */ /* 0x000fe200078e0009 */
[----:B------:R-:W-:Y:S01]  /*1c970*/  MOV R10, R0 ;  /* 0x00000000000a7202 */ /* 0x000fe20000000f00 */
[----:B------:R-:W-:Y:S01]  /*1c980*/  IMAD.MOV.U32 R3, RZ, RZ, 0x1f ;  /* 0x0000001fff037424 */ /* 0x000fe200078e00ff */
[----:B-1----:R-:W-:Y:S02]  /*1c990*/  MOV R2, 0x1c9b0 ;  /* 0x0001c9b000027802 */ /* 0x002fe40000000f00 */
[----:B------:R-:W-:Y:S05]  /*1c9a0*/  CALL.REL.NOINC `($__internal_23_$__cuda_sm70_shflsync_idx_p) ;  /* 0x0000221000007944 */ /* 0x000fea0003c00000 */
[----:B------:R-:W-:Y:S01]  /*1c9b0*/  IMAD.MOV.U32 R13, RZ, RZ, R10 ;  /* 0x000000ffff0d7224 */ /* 0x000fe200078e000a */
[----:B------:R-:W-:Y:S01]  /*1c9c0*/  MOV R11, R8 ;  /* 0x00000008000b7202 */ /* 0x000fe20000000f00 */
[----:B------:R-:W-:Y:S01]  /*1c9d0*/  IMAD.MOV.U32 R5, RZ, RZ, RZ ;  /* 0x000000ffff057224 */ /* 0x000fe200078e00ff */
[----:B------:R-:W-:Y:S01]  /*1c9e0*/  MOV R10, R0 ;  /* 0x00000000000a7202 */ /* 0x000fe20000000f00 */
[----:B------:R-:W-:Y:S01]  /*1c9f0*/  IMAD.MOV.U32 R3, RZ, RZ, 0x1f ;  /* 0x0000001fff037424 */ /* 0x000fe200078e00ff */
[----:B------:R-:W-:-:S02]  /*1ca00*/  MOV R2, 0x1ca20 ;  /* 0x0001ca2000027802 */ /* 0x000fc40000000f00 */
[----:B------:R-:W-:Y:S05]  /*1ca10*/  CALL.REL.NOINC `($__internal_23_$__cuda_sm70_shflsync_idx_p) ;  /* 0x000021a000007944 */ /* 0x000fea0003c00000 */
[----:B------:R-:W-:Y:S01]  /*1ca20*/  MOV R9, R10 ;  /* 0x0000000a00097202 */ /* 0x000fe20000000f00 */
[----:B------:R-:W-:Y:S05]  /*1ca30*/  BRA `(.L_x_1560) ;  /* 0xfffe3c2000007947 */ /* 0x000fea000383ffff */
.L_x_1368:
[----:B------:R-:W-:Y:S01]  /*1ca40*/  IMAD.MOV.U32 R11, RZ, RZ, R4 ;  /* 0x000000ffff0b7224 */ /* 0x000fe200078e0004 */
[----:B------:R-:W-:-:S02]  /*1ca50*/  MOV R3, 0x1f ;  /* 0x0000001f00037802 */ /* 0x000fc40000000f00 */
[----:B-1----:R-:W-:Y:S02]  /*1ca60*/  MOV R2, 0x1ca80 ;  /* 0x0001ca8000027802 */ /* 0x002fe40000000f00 */
[----:B--234-:R-:W-:Y:S05]  /*1ca70*/  CALL.REL.NOINC `($__internal_23_$__cuda_sm70_shflsync_idx_p) ;  /* 0x0000214000007944 */ /* 0x01cfea0003c00000 */
[----:B------:R-:W-:Y:S01]  /*1ca80*/  MOV R5, R10 ;  /* 0x0000000a00057202 */ /* 0x000fe20000000f00 */
[----:B------:R-:W-:Y:S05]  /*1ca90*/  BRA `(.L_x_1367) ;  /* 0xfffe3c2000007947 */ /* 0x000fea000383ffff */
.L_x_1417:
[----:B------:R-:W-:Y:S01]  /*1caa0*/  IMAD.MOV.U32 R11, RZ, RZ, R5 ;  /* 0x000000ffff0b7224 */ /* 0x000fe200078e0005 */
[----:B------:R-:W-:Y:S01]  /*1cab0*/  MOV R10, RZ ;  /* 0x000000ff000a7202 */ /* 0x000fe20000000f00 */
[----:B------:R-:W-:Y:S01]  /*1cac0*/  IMAD.MOV.U32 R3, RZ, RZ, 0x181f ;  /* 0x0000181fff037424 */ /* 0x000fe200078e00ff */
[----:B-1----:R-:W-:Y:S02]  /*1cad0*/  MOV R2, 0x1caf0 ;  /* 0x0001caf000027802 */ /* 0x002fe40000000f00 */
[----:B-----5:R-:W-:Y:S05]  /*1cae0*/  CALL.REL.NOINC `($__internal_23_$__cuda_sm70_shflsync_idx_p) ;  /* 0x000020d000007944 */ /* 0x020fea0003c00000 */
[----:B------:R-:W-:Y:S01]  /*1caf0*/  MOV R7, R10 ;  /* 0x0000000a00077202 */ /* 0x000fe20000000f00 */
[----:B------:R-:W-:Y:S05]  /*1cb00*/  BRA `(.L_x_1561) ;  /* 0xfffeb84000007947 */ /* 0x000fea000383ffff */
.L_x_1418:
[----:B------:R-:W-:Y:S01]  /*1cb10*/  IMAD.MOV.U32 R11, RZ, RZ, R6 ;  /* 0x000000ffff0b7224 */ /* 0x000fe200078e0006 */
[----:B------:R-:W-:Y:S01]  /*1cb20*/  MOV R10, RZ ;  /* 0x000000ff000a7202 */ /* 0x000fe20000000f00 */
[----:B------:R-:W-:Y:S01]  /*1cb30*/  IMAD.MOV.U32 R3, RZ, RZ, 0x181f ;  /* 0x0000181fff037424 */ /* 0x000fe200078e00ff */
[----:B-1----:R-:W-:Y:S02]  /*1cb40*/  MOV R2, 0x1cb60 ;  /* 0x0001cb6000027802 */ /* 0x002fe40000000f00 */
[----:B--23-5:R-:W-:Y:S05]  /*1cb50*/  CALL.REL.NOINC `($__internal_23_$__cuda_sm70_shflsync_idx_p) ;  /* 0x0000206000007944 */ /* 0x02cfea0003c00000 */
[----:B------:R-:W-:Y:S01]  /*1cb60*/  MOV R2, R10 ;  /* 0x0000000a00027202 */ /* 0x000fe20000000f00 */
[----:B------:R-:W-:Y:S05]  /*1cb70*/  BRA `(.L_x_1562) ;  /* 0xfffeb7f000007947 */ /* 0x000fea000383ffff */
.L_x_1421:
[----:B------:R-:W-:Y:S01]  /*1cb80*/  IMAD.MOV.U32 R11, RZ, RZ, R5 ;  /* 0x000000ffff0b7224 */ /* 0x000fe200078e0005 */
[----:B------:R-:W-:Y:S01]  /*1cb90*/  MOV R10, 0x1 ;  /* 0x00000001000a7802 */ /* 0x000fe20000000f00 */
[----:B--2---:R-:W-:Y:S01]  /*1cba0*/  IMAD.MOV.U32 R3, RZ, RZ, 0x181f ;  /* 0x0000181fff037424 */ /* 0x004fe200078e00ff */
[----:B----4-:R-:W-:-:S02]  /*1cbb0*/  MOV R2, 0x1cbd0 ;  /* 0x0001cbd000027802 */ /* 0x010fc40000000f00 */
[----:B-1-3-5:R-:W-:Y:S05]  /*1cbc0*/  CALL.REL.NOINC `($__internal_23_$__cuda_sm70_shflsync_idx_p) ;  /* 0x00001ff000007944 */ /* 0x02afea0003c00000 */
[----:B------:R-:W-:Y:S01]  /*1cbd0*/  IMAD.MOV.U32 R7, RZ, RZ, R10 ;  /* 0x000000ffff077224 */ /* 0x000fe200078e000a */
[----:B------:R-:W-:Y:S01]  /*1cbe0*/  MOV R10, 0x1 ;  /* 0x00000001000a7802 */ /* 0x000fe20000000f00 */
[----:B------:R-:W-:Y:S01]  /*1cbf0*/  IMAD.MOV.U32 R11, RZ, RZ, R6 ;  /* 0x000000ffff0b7224 */ /* 0x000fe200078e0006 */
[----:B------:R-:W-:-:S02]  /*1cc00*/  MOV R3, 0x181f ;  /* 0x0000181f00037802 */ /* 0x000fc40000000f00 */
[----:B------:R-:W-:Y:S02]  /*1cc10*/  MOV R2, 0x1cc30 ;  /* 0x0001cc3000027802 */ /* 0x000fe40000000f00 */
[----:B------:R-:W-:Y:S05]  /*1cc20*/  CALL.REL.NOINC `($__internal_23_$__cuda_sm70_shflsync_idx_p) ;  /* 0x00001f9000007944 */ /* 0x000fea0003c00000 */
[----:B------:R-:W-:Y:S01]  /*1cc30*/  MOV R2, R10 ;  /* 0x0000000a00027202 */ /* 0x000fe20000000f00 */
[----:B------:R-:W-:Y:S05]  /*1cc40*/  BRA `(.L_x_1563) ;  /* 0xfffeb81000007947 */ /* 0x000fea000383ffff */
.L_x_1424:
[----:B------:R-:W-:Y:S01]  /*1cc50*/  IMAD.MOV.U32 R11, RZ, RZ, R5 ;  /* 0x000000ffff0b7224 */ /* 0x000fe200078e0005 */
[----:B------:R-:W-:Y:S01]  /*1cc60*/  MOV R10, 0x2 ;  /* 0x00000002000a7802 */ /* 0x000fe20000000f00 */
[----:B-1----:R-:W-:Y:S01]  /*1cc70*/  IMAD.MOV.U32 R3, RZ, RZ, 0x181f ;  /* 0x0000181fff037424 */ /* 0x002fe200078e00ff */
[----:B--2---:R-:W-:Y:S02]  /*1cc80*/  MOV R2, 0x1cca0 ;  /* 0x0001cca000027802 */ /* 0x004fe40000000f00 */
[----:B---3-5:R-:W-:Y:S05]  /*1cc90*/  CALL.REL.NOINC `($__internal_23_$__cuda_sm70_shflsync_idx_p) ;  /* 0x00001f2000007944 */ /* 0x028fea0003c00000 */
[----:B------:R-:W-:Y:S01]  /*1cca0*/  MOV R7, R10 ;  /* 0x0000000a00077202 */ /* 0x000fe20000000f00 */
[----:B------:R-:W-:Y:S05]  /*1ccb0*/  BRA `(.L_x_1564) ;  /* 0xfffeb87000007947 */ /* 0x000fea000383ffff */
.L_x_1425:
[----:B------:R-:W-:Y:S01]  /*1ccc0*/  IMAD.MOV.U32 R11, RZ, RZ, R6 ;  /* 0x000000ffff0b7224 */ /* 0x000fe200078e0006 */
[----:B------:R-:W-:Y:S01]  /*1ccd0*/  MOV R10, 0x2 ;  /* 0x00000002000a7802 */ /* 0x000fe20000000f00 */
[----:B------:R-:W-:Y:S01]  /*1cce0*/  IMAD.MOV.U32 R3, RZ, RZ, 0x181f ;  /* 0x0000181fff037424 */ /* 0x000fe200078e00ff */
[----:B--2---:R-:W-:Y:S02]  /*1ccf0*/  MOV R2, 0x1cd10 ;  /* 0x0001cd1000027802 */ /* 0x004fe40000000f00 */
[----:B-1-345:R-:W-:Y:S05]  /*1cd00*/  CALL.REL.NOINC `($__internal_23_$__cuda_sm70_shflsync_idx_p) ;  /* 0x00001eb000007944 */ /* 0x03afea0003c00000 */
[----:B------:R-:W-:Y:S01]  /*1cd10*/  MOV R2, R10 ;  /* 0x0000000a00027202 */ /* 0x000fe20000000f00 */
[----:B------:R-:W-:Y:S05]  /*1cd20*/  BRA `(.L_x_1565) ;  /* 0xfffeb82000007947 */ /* 0x000fea000383ffff */
.L_x_1428:
[----:B------:R-:W-:Y:S01]  /*1cd30*/  IMAD.MOV.U32 R11, RZ, RZ, R5 ;  /* 0x000000ffff0b7224 */ /* 0x000fe200078e0005 */
[----:B------:R-:W-:Y:S01]  /*1cd40*/  MOV R10, 0x3 ;  /* 0x00000003000a7802 */ /* 0x000fe20000000f00 */
[----:B-1----:R-:W-:Y:S01]  /*1cd50*/  IMAD.MOV.U32 R3, RZ, RZ, 0x181f ;  /* 0x0000181fff037424 */ /* 0x002fe200078e00ff */
[----:B------:R-:W-:-:S02]  /*1cd60*/  MOV R2, 0x1cd80 ;  /* 0x0001cd8000027802 */ /* 0x000fc40000000f00 */
[----:B--2345:R-:W-:Y:S05]  /*1cd70*/  CALL.REL.NOINC `($__internal_23_$__cuda_sm70_shflsync_idx_p) ;  /* 0x00001e4000007944 */ /* 0x03cfea0003c00000 */
        /* <DEDUP_REMOVED lines=8> */
.L_x_1431:
[----:B------:R-:W-:Y:S01]  /*1ce00*/  IMAD.MOV.U32 R11, RZ, RZ, R5 ;  /* 0x000000ffff0b7224 */ /* 0x000fe200078e0005 */
[----:B------:R-:W-:Y:S01]  /*1ce10*/  MOV R10, 0x4 ;  /* 0x00000004000a7802 */ /* 0x000fe20000000f00 */
[----:B-1----:R-:W-:Y:S01]  /*1ce20*/  IMAD.MOV.U32 R3, RZ, RZ, 0x181f ;  /* 0x0000181fff037424 */ /* 0x002fe200078e00ff */
[----:B------:R-:W-:Y:S02]  /*1ce30*/  MOV R2, 0x1ce50 ;  /* 0x0001ce5000027802 */ /* 0x000fe40000000f00 */
[----:B--2345:R-:W-:Y:S05]  /*1ce40*/  CALL.REL.NOINC `($__internal_23_$__cuda_sm70_shflsync_idx_p) ;  /* 0x00001d7000007944 */ /* 0x03cfea0003c00000 */
[----:B------:R-:W-:Y:S01]  /*1ce50*/  MOV R7, R10 ;  /* 0x0000000a00077202 */ /* 0x000fe20000000f00 */
[----:B------:R-:W-:Y:S05]  /*1ce60*/  BRA `(.L_x_1567) ;  /* 0xfffeb89000007947 */ /* 0x000fea000383ffff */
.L_x_1432:
[----:B------:R-:W-:Y:S01]  /*1ce70*/  IMAD.MOV.U32 R11, RZ, RZ, R6 ;  /* 0x000000ffff0b7224 */ /* 0x000fe200078e0006 */
[----:B------:R-:W-:Y:S01]  /*1ce80*/  MOV R10, 0x4 ;  /* 0x00000004000a7802 */ /* 0x000fe20000000f00 */
[----:B-1----:R-:W-:Y:S01]  /*1ce90*/  IMAD.MOV.U32 R3, RZ, RZ, 0x181f ;  /* 0x0000181fff037424 */ /* 0x002fe200078e00ff */
[----:B------:R-:W-:Y:S02]  /*1cea0*/  MOV R2, 0x1cec0 ;  /* 0x0001cec000027802 */ /* 0x000fe40000000f00 */
[----:B--2345:R-:W-:Y:S05]  /*1ceb0*/  CALL.REL.NOINC `($__internal_23_$__cuda_sm70_shflsync_idx_p) ;  /* 0x00001d0000007944 */ /* 0x03cfea0003c00000 */
[----:B------:R-:W-:Y:S01]  /*1cec0*/  MOV R2, R10 ;  /* 0x0000000a00027202 */ /* 0x000fe20000000f00 */
[----:B------:R-:W-:Y:S05]  /*1ced0*/  BRA `(.L_x_1568) ;  /* 0xfffeb84000007947 */ /* 0x000fea000383ffff */
.L_x_1435:
[----:B------:R-:W-:Y:S01]  /*1cee0*/  IMAD.MOV.U32 R11, RZ, RZ, R5 ;  /* 0x000000ffff0b7224 */ /* 0x000fe200078e0005 */
[----:B------:R-:W-:Y:S01]  /*1cef0*/  MOV R10, 0x5 ;  /* 0x00000005000a7802 */ /* 0x000fe20000000f00 */
[----:B--2---:R-:W-:Y:S01]  /*1cf00*/  IMAD.MOV.U32 R3, RZ, RZ, 0x181f ;  /* 0x0000181fff037424 */ /* 0x004fe200078e00ff */
[----:B------:R-:W-:-:S02]  /*1cf10*/  MOV R2, 0x1cf30 ;  /* 0x0001cf3000027802 */ /* 0x000fc40000000f00 */
[----:B-1-345:R-:W-:Y:S05]  /*1cf20*/  CALL.REL.NOINC `($__internal_23_$__cuda_sm70_shflsync_idx_p) ;  /* 0x00001c9000007944 */ /* 0x03afea0003c00000 */
        /* <DEDUP_REMOVED lines=8> */
.L_x_1438:
[----:B------:R-:W-:Y:S01]  /*1cfb0*/  IMAD.MOV.U32 R11, RZ, RZ, R5 ;  /* 0x000000ffff0b7224 */ /* 0x000fe200078e0005 */
[----:B------:R-:W-:Y:S01]  /*1cfc0*/  MOV R10, 0x6 ;  /* 0x00000006000a7802 */ /* 0x000fe20000000f00 */
[----:B-1----:R-:W-:Y:S01]  /*1cfd0*/  IMAD.MOV.U32 R3, RZ, RZ, 0x181f ;  /* 0x0000181fff037424 */ /* 0x002fe200078e00ff */
[----:B--2---:R-:W-:Y:S02]  /*1cfe0*/  MOV R2, 0x1d000 ;  /* 0x0001d00000027802 */ /* 0x004fe40000000f00 */
[----:B---345:R-:W-:Y:S05]  /*1cff0*/  CALL.REL.NOINC `($__internal_23_$__cuda_sm70_shflsync_idx_p) ;  /* 0x00001bc000007944 */ /* 0x038fea0003c00000 */
[----:B------:R-:W-:Y:S01]  /*1d000*/  MOV R7, R10 ;  /* 0x0000000a00077202 */ /* 0x000fe20000000f00 */
[----:B------:R-:W-:Y:S05]  /*1d010*/  BRA `(.L_x_1570) ;  /* 0xfffeb8b000007947 */ /* 0x000fea000383ffff */
.L_x_1439:
[----:B------:R-:W-:Y:S01]  /*1d020*/  IMAD.MOV.U32 R11, RZ, RZ, R6 ;  /* 0x000000ffff0b7224 */ /* 0x000fe200078e0006 */
[----:B------:R-:W-:Y:S01]  /*1d030*/  MOV R10, 0x6 ;  /* 0x00000006000a7802 */ /* 0x000fe20000000f00 */
[----:B------:R-:W-:Y:S01]  /*1d040*/  IMAD.MOV.U32 R3, RZ, RZ, 0x181f ;  /* 0x0000181fff037424 */ /* 0x000fe200078e00ff */
[----:B--2---:R-:W-:Y:S02]  /*1d050*/  MOV R2, 0x1d070 ;  /* 0x0001d07000027802 */ /* 0x004fe40000000f00 */
[----:B-1-345:R-:W-:Y:S05]  /*1d060*/  CALL.REL.NOINC `($__internal_23_$__cuda_sm70_shflsync_idx_p) ;  /* 0x00001b5000007944 */ /* 0x03afea0003c00000 */
[----:B------:R-:W-:Y:S01]  /*1d070*/  MOV R2, R10 ;  /* 0x0000000a00027202 */ /* 0x000fe20000000f00 */
[----:B------:R-:W-:Y:S05]  /*1d080*/  BRA `(.L_x_1571) ;  /* 0xfffeb86000007947 */ /* 0x000fea000383ffff */
.L_x_1442:
        /* <DEDUP_REMOVED lines=13> */
.L_x_1487:
[----:B------:R1:W5:Y:S01]  /*1d160*/  LDL R0, [R1] ;  /* 0x0000000001007983 */ /* 0x0003620000100800 */
[----:B------:R-:W-:Y:S02]  /*1d170*/  MOV R7, 0x2 ;  /* 0x0000000200077802 */ /* 0x000fe40000000f00 */
[----:B------:R-:W-:Y:S02]  /*1d180*/  MOV R3, 0x1d1a0 ;  /* 0x0001d1a000037802 */ /* 0x000fe40000000f00 */
[----:B-1---5:R-:W-:Y:S05]  /*1d190*/  CALL.REL.NOINC `($__internal_22_$__cuda_sm70_shflsync_bfly_p) ;  /* 0x000019d000007944 */ /* 0x022fea0003c00000 */
[----:B--2---:R-:W-:Y:S01]  /*1d1a0*/  MOV R2, R0 ;  /* 0x0000000000027202 */ /* 0x004fe20000000f00 */
[----:B-1----:R-:W-:Y:S05]  /*1d1b0*/  BRA `(.L_x_1573) ;  /* 0xffffad5000007947 */ /* 0x002fea000383ffff */
.L_x_1488:
[----:B------:R-:W-:Y:S01]  /*1d1c0*/  IMAD.MOV.U32 R0, RZ, RZ, R2 ;  /* 0x000000ffff007224 */ /* 0x000fe200078e0002 */
[----:B------:R-:W-:Y:S02]  /*1d1d0*/  MOV R7, 0x1 ;  /* 0x0000000100077802 */ /* 0x000fe40000000f00 */
[----:B------:R-:W-:Y:S02]  /*1d1e0*/  MOV R3, 0x1d200 ;  /* 0x0001d20000037802 */ /* 0x000fe40000000f00 */
[----:B------:R-:W-:Y:S05]  /*1d1f0*/  CALL.REL.NOINC `($__internal_22_$__cuda_sm70_shflsync_bfly_p) ;  /* 0x0000197000007944 */ /* 0x000fea0003c00000 */
[----:B--2---:R-:W-:Y:S02]  /*1d200*/  FADD.FTZ R2, R2, R0 ;  /* 0x0000000002027221 */ /* 0x004fe40000010000 */
[----:B------:R2:W5:Y:S01]  /*1d210*/  LDL R0, [R1+0x4] ;  /* 0x0000040001007983 */ /* 0x0005620000100800 */
[----:B-1----:R-:W-:-:S02]  /*1d220*/  MOV R7, 0x2 ;  /* 0x0000000200077802 */ /* 0x002fc40000000f00 */
[----:B------:R-:W-:Y:S02]  /*1d230*/  MOV R3, 0x1d250 ;  /* 0x0001d25000037802 */ /* 0x000fe40000000f00 */
[----:B--2--5:R-:W-:Y:S05]  /*1d240*/  CALL.REL.NOINC `($__internal_22_$__cuda_sm70_shflsync_bfly_p) ;  /* 0x0000192000007944 */ /* 0x024fea0003c00000 */
[----:B------:R-:W3:Y:S01]  /*1d250*/  LDL.LU R3, [R1+0x4] ;  /* 0x0000040001037983 */ /* 0x000ee20000300800 */
[----:B-1----:R-:W-:Y:S01]  /*1d260*/  MOV R7, 0x1 ;  /* 0x0000000100077802 */ /* 0x002fe20000000f00 */
[----:B--23--:R-:W-:Y:S01]  /*1d270*/  FADD.FTZ R5, R3, R0 ;  /* 0x0000000003057221 */ /* 0x00cfe20000010000 */
[----:B------:R-:W-:-:S04]  /*1d280*/  MOV R3, 0x1d2b0 ;  /* 0x0001d2b000037802 */ /* 0x000fc80000000f00 */
[----:B------:R-:W-:Y:S02]  /*1d290*/  MOV R0, R5 ;  /* 0x0000000500007202 */ /* 0x000fe40000000f00 */
[----:B------:R-:W-:Y:S05]  /*1d2a0*/  CALL.REL.NOINC `($__internal_22_$__cuda_sm70_shflsync_bfly_p) ;  /* 0x000018c000007944 */ /* 0x000fea0003c00000 */
[----:B--2---:R-:W-:Y:S02]  /*1d2b0*/  FADD.FTZ R4, R5, R0 ;  /* 0x0000000005047221 */ /* 0x004fe40000010000 */
[----:B------:R2:W5:Y:S01]  /*1d2c0*/  LDL R0, [R1+0x8] ;  /* 0x0000080001007983 */ /* 0x0005620000100800 */
[----:B-1----:R-:W-:Y:S02]  /*1d2d0*/  MOV R7, 0x2 ;  /* 0x0000000200077802 */ /* 0x002fe40000000f00 */
        /* <DEDUP_REMOVED lines=19> */
[----:B--2---:R-:W-:Y:S01]  /*1d410*/  MOV R8, R0 ;  /* 0x0000000000087202 */ /* 0x004fe20000000f00 */
[----:B-1----:R-:W-:Y:S05]  /*1d420*/  BRA `(.L_x_1574) ;  /* 0xffffac1000007947 */ /* 0x002fea000383ffff */
.L_x_1495:
[----:B--234-:R-:W-:Y:S01]  /*1d430*/  IMAD.MOV.U32 R11, RZ, RZ, R6 ;  /* 0x000000ffff0b7224 */ /* 0x01cfe200078e0006 */
[----:B------:R-:W-:Y:S01]  /*1d440*/  MOV R10, RZ ;  /* 0x000000ff000a7202 */ /* 0x000fe20000000f00 */
[----:B------:R-:W-:Y:S01]  /*1d450*/  IMAD.MOV.U32 R3, RZ, RZ, 0x181f ;  /* 0x0000181fff037424 */ /* 0x000fe200078e00ff */
[----:B------:R-:W-:Y:S02]  /*1d460*/  MOV R2, 0x1d480 ;  /* 0x0001d48000027802 */ /* 0x000fe40000000f00 */
[----:B-1----:R-:W-:Y:S05]  /*1d470*/  CALL.REL.NOINC `($__internal_23_$__cuda_sm70_shflsync_idx_p) ;  /* 0x0000174000007944 */ /* 0x002fea0003c00000 */
[----:B------:R-:W-:Y:S01]  /*1d480*/  MOV R8, R10 ;  /* 0x0000000a00087202 */ /* 0x000fe20000000f00 */
[----:B------:R-:W-:Y:S05]  /*1d490*/  BRA `(.L_x_1575) ;  /* 0xffffc44000007947 */ /* 0x000fea000383ffff */
.L_x_1496:
[----:B------:R-:W-:Y:S01]  /*1d4a0*/  IMAD.MOV.U32 R11, RZ, RZ, R7 ;  /* 0x000000ffff0b7224 */ /* 0x000fe200078e0007 */
[----:B------:R-:W-:Y:S01]  /*1d4b0*/  MOV R10, RZ ;  /* 0x000000ff000a7202 */ /* 0x000fe20000000f00 */
[----:B------:R-:W-:Y:S01]  /*1d4c0*/  IMAD.MOV.U32 R3, RZ, RZ, 0x181f ;  /* 0x0000181fff037424 */ /* 0x000fe200078e00ff */
[----:B------:R-:W-:Y:S02]  /*1d4d0*/  MOV R2, 0x1d4f0 ;  /* 0x0001d4f000027802 */ /* 0x000fe40000000f00 */
[----:B-123--:R-:W-:Y:S05]  /*1d4e0*/  CALL.REL.NOINC `($__internal_23_$__cuda_sm70_shflsync_idx_p) ;  /* 0x000016d000007944 */ /* 0x00efea0003c00000 */
[----:B------:R-:W-:Y:S01]  /*1d4f0*/  MOV R2, R10 ;  /* 0x0000000a00027202 */ /* 0x000fe20000000f00 */
[----:B------:R-:W-:Y:S05]  /*1d500*/  BRA `(.L_x_1576) ;  /* 0xffffc3f000007947 */ /* 0x000fea000383ffff */
.L_x_1497:
[----:B------:R-:W-:Y:S01]  /*1d510*/  IMAD.MOV.U32 R11, RZ, RZ, R6 ;  /* 0x000000ffff0b7224 */ /* 0x000fe200078e0006 */
[----:B------:R-:W-:Y:S01]  /*1d520*/  MOV R10, 0x1 ;  /* 0x00000001000a7802 */ /* 0x000fe20000000f00 */
[----:B--2---:R-:W-:Y:S01]  /*1d530*/  IMAD.MOV.U32 R3, RZ, RZ, 0x181f ;  /* 0x0000181fff037424 */ /* 0x004fe200078e00ff */
[----:B------:R-:W-:-:S02]  /*1d540*/  MOV R2, 0x1d560 ;  /* 0x0001d56000027802 */ /* 0x000fc40000000f00 */
[----:B-1--4-:R-:W-:Y:S05]  /*1d550*/  CALL.REL.NOINC `($__internal_23_$__cuda_sm70_shflsync_idx_p) ;  /* 0x0000166000007944 */ /* 0x012fea0003c00000 */
        /* <DEDUP_REMOVED lines=8> */
.L_x_1498:
[----:B------:R-:W-:Y:S01]  /*1d5e0*/  IMAD.MOV.U32 R11, RZ, RZ, R6 ;  /* 0x000000ffff0b7224 */ /* 0x000fe200078e0006 */
[----:B------:R-:W-:Y:S01]  /*1d5f0*/  MOV R10, 0x2 ;  /* 0x00000002000a7802 */ /* 0x000fe20000000f00 */
[----:B--2---:R-:W-:Y:S01]  /*1d600*/  IMAD.MOV.U32 R3, RZ, RZ, 0x181f ;  /* 0x0000181fff037424 */ /* 0x004fe200078e00ff */
[----:B------:R-:W-:Y:S02]  /*1d610*/  MOV R2, 0x1d630 ;  /* 0x0001d63000027802 */ /* 0x000fe40000000f00 */
[----:B-1-34-:R-:W-:Y:S05]  /*1d620*/  CALL.REL.NOINC `($__internal_23_$__cuda_sm70_shflsync_idx_p) ;  /* 0x0000159000007944 */ /* 0x01afea0003c00000 */
[----:B------:R-:W-:Y:S01]  /*1d630*/  MOV R8, R10 ;  /* 0x0000000a00087202 */ /* 0x000fe20000000f00 */
[----:B------:R-:W-:Y:S05]  /*1d640*/  BRA `(.L_x_1578) ;  /* 0xffffc3a000007947 */ /* 0x000fea000383ffff */
.L_x_1499:
[----:B------:R-:W-:Y:S01]  /*1d650*/  IMAD.MOV.U32 R11, RZ, RZ, R7 ;  /* 0x000000ffff0b7224 */ /* 0x000fe200078e0007 */
[----:B------:R-:W-:Y:S01]  /*1d660*/  MOV R10, 0x2 ;  /* 0x00000002000a7802 */ /* 0x000fe20000000f00 */
[----:B--2---:R-:W-:Y:S01]  /*1d670*/  IMAD.MOV.U32 R3, RZ, RZ, 0x181f ;  /* 0x0000181fff037424 */ /* 0x004fe200078e00ff */
[----:B------:R-:W-:Y:S02]  /*1d680*/  MOV R2, 0x1d6a0 ;  /* 0x0001d6a000027802 */ /* 0x000fe40000000f00 */
[----:B-1-34-:R-:W-:Y:S05]  /*1d690*/  CALL.REL.NOINC `($__internal_23_$__cuda_sm70_shflsync_idx_p) ;  /* 0x0000152000007944 */ /* 0x01afea0003c00000 */
[----:B------:R-:W-:Y:S01]  /*1d6a0*/  MOV R2, R10 ;  /* 0x0000000a00027202 */ /* 0x000fe20000000f00 */
[----:B------:R-:W-:Y:S05]  /*1d6b0*/  BRA `(.L_x_1579) ;  /* 0xffffc35000007947 */ /* 0x000fea000383ffff */
.L_x_1500:
[----:B------:R-:W-:Y:S01]  /*1d6c0*/  IMAD.MOV.U32 R11, RZ, RZ, R6 ;  /* 0x000000ffff0b7224 */ /* 0x000fe200078e0006 */
[----:B------:R-:W-:Y:S01]  /*1d6d0*/  MOV R10, 0x3 ;  /* 0x00000003000a7802 */ /* 0x000fe20000000f00 */
[----:B---3--:R-:W-:Y:S01]  /*1d6e0*/  IMAD.MOV.U32 R3, RZ, RZ, 0x181f ;  /* 0x0000181fff037424 */ /* 0x008fe200078e00ff */
[----:B------:R-:W-:-:S02]  /*1d6f0*/  MOV R2, 0x1d710 ;  /* 0x0001d71000027802 */ /* 0x000fc40000000f00 */
[----:B-12---:R-:W-:Y:S05]  /*1d700*/  CALL.REL.NOINC `($__internal_23_$__cuda_sm70_shflsync_idx_p) ;  /* 0x000014b000007944 */ /* 0x006fea0003c00000 */
        /* <DEDUP_REMOVED lines=8> */
.L_x_1501:
[----:B------:R-:W-:Y:S01]  /*1d790*/  IMAD.MOV.U32 R11, RZ, RZ, R6 ;  /* 0x000000ffff0b7224 */ /* 0x000fe200078e0006 */
[----:B------:R-:W-:Y:S01]  /*1d7a0*/  MOV R10, 0x4 ;  /* 0x00000004000a7802 */ /* 0x000fe20000000f00 */
[----:B-1----:R-:W-:Y:S01]  /*1d7b0*/  IMAD.MOV.U32 R3, RZ, RZ, 0x181f ;  /* 0x0000181fff037424 */ /* 0x002fe200078e00ff */
[----:B------:R-:W-:Y:S02]  /*1d7c0*/  MOV R2, 0x1d7e0 ;  /* 0x0001d7e000027802 */ /* 0x000fe40000000f00 */
[----:B----4-:R-:W-:Y:S05]  /*1d7d0*/  CALL.REL.NOINC `($__internal_23_$__cuda_sm70_shflsync_idx_p) ;  /* 0x000013e000007944 */ /* 0x010fea0003c00000 */
[----:B------:R-:W-:Y:S01]  /*1d7e0*/  MOV R8, R10 ;  /* 0x0000000a00087202 */ /* 0x000fe20000000f00 */
[----:B------:R-:W-:Y:S05]  /*1d7f0*/  BRA `(.L_x_1581) ;  /* 0xffffc30000007947 */ /* 0x000fea000383ffff */
.L_x_1502:
[----:B------:R-:W-:Y:S01]  /*1d800*/  IMAD.MOV.U32 R11, RZ, RZ, R7 ;  /* 0x000000ffff0b7224 */ /* 0x000fe200078e0007 */
[----:B------:R-:W-:Y:S01]  /*1d810*/  MOV R10, 0x4 ;  /* 0x00000004000a7802 */ /* 0x000fe20000000f00 */
[----:B-1----:R-:W-:Y:S01]  /*1d820*/  IMAD.MOV.U32 R3, RZ, RZ, 0x181f ;  /* 0x0000181fff037424 */ /* 0x002fe200078e00ff */
[----:B------:R-:W-:Y:S02]  /*1d830*/  MOV R2, 0x1d850 ;  /* 0x0001d85000027802 */ /* 0x000fe40000000f00 */
[----:B--234-:R-:W-:Y:S05]  /*1d840*/  CALL.REL.NOINC `($__internal_23_$__cuda_sm70_shflsync_idx_p) ;  /* 0x0000137000007944 */ /* 0x01cfea0003c00000 */
[----:B------:R-:W-:Y:S01]  /*1d850*/  MOV R2, R10 ;  /* 0x0000000a00027202 */ /* 0x000fe20000000f00 */
[----:B------:R-:W-:Y:S05]  /*1d860*/  BRA `(.L_x_1582) ;  /* 0xffffc2b000007947 */ /* 0x000fea000383ffff */
.L_x_1503:
        /* <DEDUP_REMOVED lines=13> */
.L_x_1504:
[----:B------:R-:W-:Y:S01]  /*1d940*/  IMAD.MOV.U32 R11, RZ, RZ, R6 ;  /* 0x000000ffff0b7224 */ /* 0x000fe200078e0006 */
[----:B------:R-:W-:Y:S01]  /*1d950*/  MOV R10, 0x6 ;  /* 0x00000006000a7802 */ /* 0x000fe20000000f00 */
[----:B-1----:R-:W-:Y:S01]  /*1d960*/  IMAD.MOV.U32 R3, RZ, RZ, 0x181f ;  /* 0x0000181fff037424 */ /* 0x002fe200078e00ff */
[----:B------:R-:W-:Y:S02]  /*1d970*/  MOV R2, 0x1d990 ;  /* 0x0001d99000027802 */ /* 0x000fe40000000f00 */
[----:B---34-:R-:W-:Y:S05]  /*1d980*/  CALL.REL.NOINC `($__internal_23_$__cuda_sm70_shflsync_idx_p) ;  /* 0x0000123000007944 */ /* 0x018fea0003c00000 */
[----:B------:R-:W-:Y:S01]  /*1d990*/  MOV R8, R10 ;  /* 0x0000000a00087202 */ /* 0x000fe20000000f00 */
[----:B------:R-:W-:Y:S05]  /*1d9a0*/  BRA `(.L_x_1584) ;  /* 0xffffc26000007947 */ /* 0x000fea000383ffff */
.L_x_1505:
[----:B------:R-:W-:Y:S01]  /*1d9b0*/  IMAD.MOV.U32 R11, RZ, RZ, R7 ;  /* 0x000000ffff0b7224 */ /* 0x000fe200078e0007 */
[----:B------:R-:W-:Y:S01]  /*1d9c0*/  MOV R10, 0x6 ;  /* 0x00000006000a7802 */ /* 0x000fe20000000f00 */
[----:B-1----:R-:W-:Y:S01]  /*1d9d0*/  IMAD.MOV.U32 R3, RZ, RZ, 0x181f ;  /* 0x0000181fff037424 */ /* 0x002fe200078e00ff */
[----:B------:R-:W-:Y:S02]  /*1d9e0*/  MOV R2, 0x1da00 ;  /* 0x0001da0000027802 */ /* 0x000fe40000000f00 */
[----:B--234-:R-:W-:Y:S05]  /*1d9f0*/  CALL.REL.NOINC `($__internal_23_$__cuda_sm70_shflsync_idx_p) ;  /* 0x000011c000007944 */ /* 0x01cfea0003c00000 */
[----:B------:R-:W-:Y:S01]  /*1da00*/  MOV R2, R10 ;  /* 0x0000000a00027202 */ /* 0x000fe20000000f00 */
[----:B------:R-:W-:Y:S05]  /*1da10*/  BRA `(.L_x_1585) ;  /* 0xffffc21000007947 */ /* 0x000fea000383ffff */
.L_x_1506:
[----:B------:R-:W-:Y:S01]  /*1da20*/  IMAD.MOV.U32 R11, RZ, RZ, R6 ;  /* 0x000000ffff0b7224 */ /* 0x000fe200078e0006 */
[----:B------:R-:W-:Y:S01]  /*1da30*/  MOV R10, 0x7 ;  /* 0x00000007000a7802 */ /* 0x000fe20000000f00 */
[----:B--2---:R-:W-:Y:S01]  /*1da40*/  IMAD.MOV.U32 R3, RZ, RZ, 0x181f ;  /* 0x0000181fff037424 */ /* 0x004fe200078e00ff */
[----:B------:R-:W-:-:S02]  /*1da50*/  MOV R2, 0x1da70 ;  /* 0x0001da7000027802 */ /* 0x000fc40000000f00 */
[----:B-1-34-:R-:W-:Y:S05]  /*1da60*/  CALL.REL.NOINC `($__internal_23_$__cuda_sm70_shflsync_idx_p) ;  /* 0x0000115000007944 */ /* 0x01afea0003c00000 */
        /* <DEDUP_REMOVED lines=8> */
.L_x_1508:
[----:B------:R-:W-:Y:S01]  /*1daf0*/  IMAD.MOV.U32 R11, RZ, RZ, R13 ;  /* 0x000000ffff0b7224 */ /* 0x000fe200078e000d */
[----:B------:R-:W-:Y:S01]  /*1db00*/  MOV R10, RZ ;  /* 0x000000ff000a7202 */ /* 0x000fe20000000f00 */
[----:B------:R-:W-:Y:S01]  /*1db10*/  IMAD.MOV.U32 R3, RZ, RZ, 0x1c1f ;  /* 0x00001c1fff037424 */ /* 0x000fe200078e00ff */
[----:B------:R-:W-:Y:S02]  /*1db20*/  MOV R2, 0x1db40 ;  /* 0x0001db4000027802 */ /* 0x000fe40000000f00 */
[----:B------:R-:W-:Y:S05]  /*1db30*/  CALL.REL.NOINC `($__internal_23_$__cuda_sm70_shflsync_idx_p) ;  /* 0x0000108000007944 */ /* 0x000fea0003c00000 */
[----:B------:R-:W-:Y:S01]  /*1db40*/  MOV R12, R10 ;  /* 0x0000000a000c7202 */ /* 0x000fe20000000f00 */
[----:B------:R-:W-:Y:S05]  /*1db50*/  BRA `(.L_x_1587) ;  /* 0xffffc3e000007947 */ /* 0x000fea000383ffff */
.L_x_1509:
[----:B------:R-:W-:Y:S01]  /*1db60*/  IMAD.MOV.U32 R11, RZ, RZ, R19 ;  /* 0x000000ffff0b7224 */ /* 0x000fe200078e0013 */
[----:B------:R-:W-:Y:S01]  /*1db70*/  MOV R10, RZ ;  /* 0x000000ff000a7202 */ /* 0x000fe20000000f00 */
[----:B------:R-:W-:Y:S01]  /*1db80*/  IMAD.MOV.U32 R3, RZ, RZ, 0x1c1f ;  /* 0x00001c1fff037424 */ /* 0x000fe200078e00ff */
[----:B------:R-:W-:Y:S02]  /*1db90*/  MOV R2, 0x1dbb0 ;  /* 0x0001dbb000027802 */ /* 0x000fe40000000f00 */
[----:B-12---:R-:W-:Y:S05]  /*1dba0*/  CALL.REL.NOINC `($__internal_23_$__cuda_sm70_shflsync_idx_p) ;  /* 0x0000101000007944 */ /* 0x006fea0003c00000 */
[----:B------:R-:W-:Y:S01]  /*1dbb0*/  MOV R2, R10 ;  /* 0x0000000a00027202 */ /* 0x000fe20000000f00 */
[----:B------:R-:W-:Y:S05]  /*1dbc0*/  BRA `(.L_x_1588) ;  /* 0xffffc39000007947 */ /* 0x000fea000383ffff */
.L_x_1512:
[----:B----4-:R-:W-:Y:S01]  /*1dbd0*/  IMAD.MOV.U32 R11, RZ, RZ, R13 ;  /* 0x000000ffff0b7224 */ /* 0x010fe200078e000d */
[----:B------:R-:W-:Y:S01]  /*1dbe0*/  MOV R10, 0x1 ;  /* 0x00000001000a7802 */ /* 0x000fe20000000f00 */
[----:B------:R-:W-:Y:S01]  /*1dbf0*/  IMAD.MOV.U32 R3, RZ, RZ, 0x1c1f ;  /* 0x00001c1fff037424 */ /* 0x000fe200078e00ff */
[----:B------:R-:W-:-:S02]  /*1dc00*/  MOV R2, 0x1dc20 ;  /* 0x0001dc2000027802 */ /* 0x000fc40000000f00 */
[----:B-123--:R-:W-:Y:S05]  /*1dc10*/  CALL.REL.NOINC `($__internal_23_$__cuda_sm70_shflsync_idx_p) ;  /* 0x00000fa000007944 */ /* 0x00efea0003c00000 */
        /* <DEDUP_REMOVED lines=8> */
.L_x_1515:
[----:B----4-:R-:W-:Y:S01]  /*1dca0*/  IMAD.MOV.U32 R11, RZ, RZ, R13 ;  /* 0x000000ffff0b7224 */ /* 0x010fe200078e000d */
[----:B------:R-:W-:Y:S01]  /*1dcb0*/  MOV R10, 0x2 ;  /* 0x00000002000a7802 */ /* 0x000fe20000000f00 */
[----:B------:R-:W-:Y:S01]  /*1dcc0*/  IMAD.MOV.U32 R3, RZ, RZ, 0x1c1f ;  /* 0x00001c1fff037424 */ /* 0x000fe200078e00ff */
[----:B------:R-:W-:Y:S02]  /*1dcd0*/  MOV R2, 0x1dcf0 ;  /* 0x0001dcf000027802 */ /* 0x000fe40000000f00 */
[----:B-123--:R-:W-:Y:S05]  /*1dce0*/  CALL.REL.NOINC `($__internal_23_$__cuda_sm70_shflsync_idx_p) ;  /* 0x00000ed000007944 */ /* 0x00efea0003c00000 */
[----:B------:R-:W-:Y:S01]  /*1dcf0*/  MOV R12, R10 ;  /* 0x0000000a000c7202 */ /* 0x000fe20000000f00 */
[----:B------:R-:W-:Y:S05]  /*1dd00*/  BRA `(.L_x_1590) ;  /* 0xffffc81000007947 */ /* 0x000fea000383ffff */
.L_x_1516:
[----:B----4-:R-:W-:Y:S01]  /*1dd10*/  IMAD.MOV.U32 R11, RZ, RZ, R19 ;  /* 0x000000ffff0b7224 */ /* 0x010fe200078e0013 */
[----:B------:R-:W-:Y:S01]  /*1dd20*/  MOV R10, 0x2 ;  /* 0x00000002000a7802 */ /* 0x000fe20000000f00 */
[----:B------:R-:W-:Y:S01]  /*1dd30*/  IMAD.MOV.U32 R3, RZ, RZ, 0x1c1f ;  /* 0x00001c1fff037424 */ /* 0x000fe200078e00ff */
[----:B------:R-:W-:Y:S02]  /*1dd40*/  MOV R2, 0x1dd60 ;  /* 0x0001dd6000027802 */ /* 0x000fe40000000f00 */
[----:B-123--:R-:W-:Y:S05]  /*1dd50*/  CALL.REL.NOINC `($__internal_23_$__cuda_sm70_shflsync_idx_p) ;  /* 0x00000e6000007944 */ /* 0x00efea0003c00000 */
[----:B------:R-:W-:Y:S01]  /*1dd60*/  MOV R2, R10 ;  /* 0x0000000a00027202 */ /* 0x000fe20000000f00 */
[----:B------:R-:W-:Y:S05]  /*1dd70*/  BRA `(.L_x_1591) ;  /* 0xffffc7c000007947 */ /* 0x000fea000383ffff */
.L_x_1519:
[----:B--2---:R-:W-:Y:S01]  /*1dd80*/  IMAD.MOV.U32 R11, RZ, RZ, R13 ;  /* 0x000000ffff0b7224 */ /* 0x004fe200078e000d */
[----:B------:R-:W-:Y:S01]  /*1dd90*/  MOV R10, 0x3 ;  /* 0x00000003000a7802 */ /* 0x000fe20000000f00 */
[----:B------:R-:W-:Y:S01]  /*1dda0*/  IMAD.MOV.U32 R3, RZ, RZ, 0x1c1f ;  /* 0x00001c1fff037424 */ /* 0x000fe200078e00ff */
[----:B-1----:R-:W-:-:S02]  /*1ddb0*/  MOV R2, 0x1ddd0 ;  /* 0x0001ddd000027802 */ /* 0x002fc40000000f00 */
[----:B---34-:R-:W-:Y:S05]  /*1ddc0*/  CALL.REL.NOINC `($__internal_23_$__cuda_sm70_shflsync_idx_p) ;  /* 0x00000df000007944 */ /* 0x018fea0003c00000 */
        /* <DEDUP_REMOVED lines=8> */
.L_x_1523:
[----:B------:R-:W-:Y:S01]  /*1de50*/  IMAD.MOV.U32 R11, RZ, RZ, R6 ;  /* 0x000000ffff0b7224 */ /* 0x000fe200078e0006 */
[----:B------:R-:W-:Y:S01]  /*1de60*/  MOV R10, RZ ;  /* 0x000000ff000a7202 */ /* 0x000fe20000000f00 */
[----:B------:R-:W-:Y:S01]  /*1de70*/  IMAD.MOV.U32 R3, RZ, RZ, 0x181f ;  /* 0x0000181fff037424 */ /* 0x000fe200078e00ff */
[----:B------:R-:W-:Y:S02]  /*1de80*/  MOV R2, 0x1dea0 ;  /* 0x0001dea000027802 */ /* 0x000fe40000000f00 */
[----:B------:R-:W-:Y:S05]  /*1de90*/  CALL.REL.NOINC `($__internal_23_$__cuda_sm70_shflsync_idx_p) ;  /* 0x00000d2000007944 */ /* 0x000fea0003c00000 */
[----:B------:R-:W-:Y:S01]  /*1dea0*/  MOV R8, R10 ;  /* 0x0000000a00087202 */ /* 0x000fe20000000f00 */
[----:B------:R-:W-:Y:S05]  /*1deb0*/  BRA `(.L_x_1593) ;  /* 0xffffd2e000007947 */ /* 0x000fea000383ffff */
.L_x_1524:
[----:B------:R-:W-:Y:S01]  /*1dec0*/  IMAD.MOV.U32 R11, RZ, RZ, R7 ;  /* 0x000000ffff0b7224 */ /* 0x000fe200078e0007 */
[----:B------:R-:W-:Y:S01]  /*1ded0*/  MOV R10, RZ ;  /* 0x000000ff000a7202 */ /* 0x000fe20000000f00 */
[----:B------:R-:W-:Y:S01]  /*1dee0*/  IMAD.MOV.U32 R3, RZ, RZ, 0x181f ;  /* 0x0000181fff037424 */ /* 0x000fe200078e00ff */
[----:B------:R-:W-:Y:S02]  /*1def0*/  MOV R2, 0x1df10 ;  /* 0x0001df1000027802 */ /* 0x000fe40000000f00 */
[----:B-12---:R-:W-:Y:S05]  /*1df00*/  CALL.REL.NOINC `($__internal_23_$__cuda_sm70_shflsync_idx_p) ;  /* 0x00000cb000007944 */ /* 0x006fea0003c00000 */
[----:B------:R-:W-:Y:S01]  /*1df10*/  MOV R2, R10 ;  /* 0x0000000a00027202 */ /* 0x000fe20000000f00 */
[----:B------:R-:W-:Y:S05]  /*1df20*/  BRA `(.L_x_1594) ;  /* 0xffffd29000007947 */ /* 0x000fea000383ffff */
.L_x_1525:
[----:B------:R-:W-:Y:S01]  /*1df30*/  IMAD.MOV.U32 R11, RZ, RZ, R6 ;  /* 0x000000ffff0b7224 */ /* 0x000fe200078e0006 */
[----:B------:R-:W-:Y:S01]  /*1df40*/  MOV R10, 0x1 ;  /* 0x00000001000a7802 */ /* 0x000fe20000000f00 */
[----:B--2---:R-:W-:Y:S01]  /*1df50*/  IMAD.MOV.U32 R3, RZ, RZ, 0x181f ;  /* 0x0000181fff037424 */ /* 0x004fe200078e00ff */
[----:B------:R-:W-:-:S02]  /*1df60*/  MOV R2, 0x1df80 ;  /* 0x0001df8000027802 */ /* 0x000fc40000000f00 */
[----:B-1-3--:R-:W-:Y:S05]  /*1df70*/  CALL.REL.NOINC `($__internal_23_$__cuda_sm70_shflsync_idx_p) ;  /* 0x00000c4000007944 */ /* 0x00afea0003c00000 */
        /* <DEDUP_REMOVED lines=8> */
.L_x_1526:
[----:B------:R-:W-:Y:S01]  /*1e000*/  IMAD.MOV.U32 R11, RZ, RZ, R6 ;  /* 0x000000ffff0b7224 */ /* 0x000fe200078e0006 */
[----:B------:R-:W-:Y:S01]  /*1e010*/  MOV R10, 0x2 ;  /* 0x00000002000a7802 */ /* 0x000fe20000000f00 */
[----:B-1----:R-:W-:Y:S01]  /*1e020*/  IMAD.MOV.U32 R3, RZ, RZ, 0x181f ;  /* 0x0000181fff037424 */ /* 0x002fe200078e00ff */
[----:B------:R-:W-:Y:S02]  /*1e030*/  MOV R2, 0x1e050 ;  /* 0x0001e05000027802 */ /* 0x000fe40000000f00 */
[----:B---34-:R-:W-:Y:S05]  /*1e040*/  CALL.REL.NOINC `($__internal_23_$__cuda_sm70_shflsync_idx_p) ;  /* 0x00000b7000007944 */ /* 0x018fea0003c00000 */
[----:B------:R-:W-:Y:S01]  /*1e050*/  MOV R8, R10 ;  /* 0x0000000a00087202 */ /* 0x000fe20000000f00 */
[----:B------:R-:W-:Y:S05]  /*1e060*/  BRA `(.L_x_1596) ;  /* 0xffffd24000007947 */ /* 0x000fea000383ffff */
.L_x_1527:
[----:B------:R-:W-:Y:S01]  /*1e070*/  IMAD.MOV.U32 R11, RZ, RZ, R7 ;  /* 0x000000ffff0b7224 */ /* 0x000fe200078e0007 */
[----:B------:R-:W-:Y:S01]  /*1e080*/  MOV R10, 0x2 ;  /* 0x00000002000a7802 */ /* 0x000fe20000000f00 */
[----:B-1----:R-:W-:Y:S01]  /*1e090*/  IMAD.MOV.U32 R3, RZ, RZ, 0x181f ;  /* 0x0000181fff037424 */ /* 0x002fe200078e00ff */
[----:B------:R-:W-:Y:S02]  /*1e0a0*/  MOV R2, 0x1e0c0 ;  /* 0x0001e0c000027802 */ /* 0x000fe40000000f00 */
[----:B--234-:R-:W-:Y:S05]  /*1e0b0*/  CALL.REL.NOINC `($__internal_23_$__cuda_sm70_shflsync_idx_p) ;  /* 0x00000b0000007944 */ /* 0x01cfea0003c00000 */
[----:B------:R-:W-:Y:S01]  /*1e0c0*/  MOV R2, R10 ;  /* 0x0000000a00027202 */ /* 0x000fe20000000f00 */
[----:B------:R-:W-:Y:S05]  /*1e0d0*/  BRA `(.L_x_1597) ;  /* 0xffffd1f000007947 */ /* 0x000fea000383ffff */
.L_x_1528:
        /* <DEDUP_REMOVED lines=13> */
.L_x_1529:
[----:B------:R-:W-:Y:S01]  /*1e1b0*/  IMAD.MOV.U32 R11, RZ, RZ, R6 ;  /* 0x000000ffff0b7224 */ /* 0x000fe200078e0006 */
[----:B------:R-:W-:Y:S01]  /*1e1c0*/  MOV R10, 0x4 ;  /* 0x00000004000a7802 */ /* 0x000fe20000000f00 */
[----:B--2---:R-:W-:Y:S01]  /*1e1d0*/  IMAD.MOV.U32 R3, RZ, RZ, 0x181f ;  /* 0x0000181fff037424 */ /* 0x004fe200078e00ff */
[----:B------:R-:W-:Y:S02]  /*1e1e0*/  MOV R2, 0x1e200 ;  /* 0x0001e20000027802 */ /* 0x000fe40000000f00 */
[----:B-1-34-:R-:W-:Y:S05]  /*1e1f0*/  CALL.REL.NOINC `($__internal_23_$__cuda_sm70_shflsync_idx_p) ;  /* 0x000009c000007944 */ /* 0x01afea0003c00000 */
[----:B------:R-:W-:Y:S01]  /*1e200*/  MOV R8, R10 ;  /* 0x0000000a00087202 */ /* 0x000fe20000000f00 */
[----:B------:R-:W-:Y:S05]  /*1e210*/  BRA `(.L_x_1599) ;  /* 0xffffd1a000007947 */ /* 0x000fea000383ffff */
.L_x_1530:
[----:B------:R-:W-:Y:S01]  /*1e220*/  IMAD.MOV.U32 R11, RZ, RZ, R7 ;  /* 0x000000ffff0b7224 */ /* 0x000fe200078e0007 */
[----:B------:R-:W-:Y:S01]  /*1e230*/  MOV R10, 0x4 ;  /* 0x00000004000a7802 */ /* 0x000fe20000000f00 */
[----:B--2---:R-:W-:Y:S01]  /*1e240*/  IMAD.MOV.U32 R3, RZ, RZ, 0x181f ;  /* 0x0000181fff037424 */ /* 0x004fe200078e00ff */
[----:B------:R-:W-:Y:S02]  /*1e250*/  MOV R2, 0x1e270 ;  /* 0x0001e27000027802 */ /* 0x000fe40000000f00 */
[----:B-1-34-:R-:W-:Y:S05]  /*1e260*/  CALL.REL.NOINC `($__internal_23_$__cuda_sm70_shflsync_idx_p) ;  /* 0x0000095000007944 */ /* 0x01afea0003c00000 */
[----:B------:R-:W-:Y:S01]  /*1e270*/  MOV R2, R10 ;  /* 0x0000000a00027202 */ /* 0x000fe20000000f00 */
[----:B------:R-:W-:Y:S05]  /*1e280*/  BRA `(.L_x_1600) ;  /* 0xffffd15000007947 */ /* 0x000fea000383ffff */
.L_x_1531:
[----:B------:R-:W-:Y:S01]  /*1e290*/  IMAD.MOV.U32 R11, RZ, RZ, R6 ;  /* 0x000000ffff0b7224 */ /* 0x000fe200078e0006 */
[----:B------:R-:W-:Y:S01]  /*1e2a0*/  MOV R10, 0x5 ;  /* 0x00000005000a7802 */ /* 0x000fe20000000f00 */
[----:B-1----:R-:W-:Y:S01]  /*1e2b0*/  IMAD.MOV.U32 R3, RZ, RZ, 0x181f ;  /* 0x0000181fff037424 */ /* 0x002fe200078e00ff */
[----:B------:R-:W-:-:S02]  /*1e2c0*/  MOV R2, 0x1e2e0 ;  /* 0x0001e2e000027802 */ /* 0x000fc40000000f00 */
[----:B--234-:R-:W-:Y:S05]  /*1e2d0*/  CALL.REL.NOINC `($__internal_23_$__cuda_sm70_shflsync_idx_p) ;  /* 0x000008e000007944 */ /* 0x01cfea0003c00000 */
        /* <DEDUP_REMOVED lines=8> */
.L_x_1532:
[----:B------:R-:W-:Y:S01]  /*1e360*/  IMAD.MOV.U32 R11, RZ, RZ, R6 ;  /* 0x000000ffff0b7224 */ /* 0x000fe200078e0006 */
[----:B------:R-:W-:Y:S01]  /*1e370*/  MOV R10, 0x6 ;  /* 0x00000006000a7802 */ /* 0x000fe20000000f00 */
[----:B--2---:R-:W-:Y:S01]  /*1e380*/  IMAD.MOV.U32 R3, RZ, RZ, 0x181f ;  /* 0x0000181fff037424 */ /* 0x004fe200078e00ff */
[----:B------:R-:W-:Y:S02]  /*1e390*/  MOV R2, 0x1e3b0 ;  /* 0x0001e3b000027802 */ /* 0x000fe40000000f00 */
[----:B-1--4-:R-:W-:Y:S05]  /*1e3a0*/  CALL.REL.NOINC `($__internal_23_$__cuda_sm70_shflsync_idx_p) ;  /* 0x0000081000007944 */ /* 0x012fea0003c00000 */
[----:B------:R-:W-:Y:S01]  /*1e3b0*/  MOV R8, R10 ;  /* 0x0000000a00087202 */ /* 0x000fe20000000f00 */
[----:B------:R-:W-:Y:S05]  /*1e3c0*/  BRA `(.L_x_1602) ;  /* 0xffffd10000007947 */ /* 0x000fea000383ffff */
.L_x_1533:
[----:B------:R-:W-:Y:S01]  /*1e3d0*/  IMAD.MOV.U32 R11, RZ, RZ, R7 ;  /* 0x000000ffff0b7224 */ /* 0x000fe200078e0007 */
[----:B------:R-:W-:Y:S01]  /*1e3e0*/  MOV R10, 0x6 ;  /* 0x00000006000a7802 */ /* 0x000fe20000000f00 */
[----:B--2---:R-:W-:Y:S01]  /*1e3f0*/  IMAD.MOV.U32 R3, RZ, RZ, 0x181f ;  /* 0x0000181fff037424 */ /* 0x004fe200078e00ff */
[----:B------:R-:W-:Y:S02]  /*1e400*/  MOV R2, 0x1e420 ;  /* 0x0001e42000027802 */ /* 0x000fe40000000f00 */
[----:B-1-34-:R-:W-:Y:S05]  /*1e410*/  CALL.REL.NOINC `($__internal_23_$__cuda_sm70_shflsync_idx_p) ;  /* 0x000007a000007944 */ /* 0x01afea0003c00000 */
[----:B------:R-:W-:Y:S01]  /*1e420*/  MOV R2, R10 ;  /* 0x0000000a00027202 */ /* 0x000fe20000000f00 */
[----:B------:R-:W-:Y:S05]  /*1e430*/  BRA `(.L_x_1603) ;  /* 0xffffd0b000007947 */ /* 0x000fea000383ffff */
.L_x_1534:
[----:B------:R-:W-:Y:S01]  /*1e440*/  IMAD.MOV.U32 R11, RZ, RZ, R6 ;  /* 0x000000ffff0b7224 */ /* 0x000fe200078e0006 */
[----:B------:R-:W-:Y:S01]  /*1e450*/  MOV R10, 0x7 ;  /* 0x00000007000a7802 */ /* 0x000fe20000000f00 */
[----:B-1----:R-:W-:Y:S01]  /*1e460*/  IMAD.MOV.U32 R3, RZ, RZ, 0x181f ;  /* 0x0000181fff037424 */ /* 0x002fe200078e00ff */
[----:B------:R-:W-:-:S02]  /*1e470*/  MOV R2, 0x1e490 ;  /* 0x0001e49000027802 */ /* 0x000fc40000000f00 */
[----:B--2-4-:R-:W-:Y:S05]  /*1e480*/  CALL.REL.NOINC `($__internal_23_$__cuda_sm70_shflsync_idx_p) ;  /* 0x0000073000007944 */ /* 0x014fea0003c00000 */
        /* <DEDUP_REMOVED lines=8> */
.L_x_1536:
[----:B------:R-:W-:Y:S01]  /*1e510*/  IMAD.MOV.U32 R11, RZ, RZ, R45 ;  /* 0x000000ffff0b7224 */ /* 0x000fe200078e002d */
[----:B------:R-:W-:Y:S01]  /*1e520*/  MOV R10, RZ ;  /* 0x000000ff000a7202 */ /* 0x000fe20000000f00 */
[----:B----4-:R-:W-:Y:S01]  /*1e530*/  IMAD.MOV.U32 R3, RZ, RZ, 0x1f ;  /* 0x0000001fff037424 */ /* 0x010fe200078e00ff */
[----:B------:R-:W-:Y:S02]  /*1e540*/  MOV R2, 0x1e560 ;  /* 0x0001e56000027802 */ /* 0x000fe40000000f00 */
[----:B------:R-:W-:Y:S05]  /*1e550*/  CALL.REL.NOINC `($__internal_23_$__cuda_sm70_shflsync_idx_p) ;  /* 0x0000066000007944 */ /* 0x000fea0003c00000 */
[----:B------:R-:W-:Y:S01]  /*1e560*/  MOV R9, R10 ;  /* 0x0000000a00097202 */ /* 0x000fe20000000f00 */
[----:B------:R-:W-:Y:S05]  /*1e570*/  BRA `(.L_x_1605) ;  /* 0xffffd14000007947 */ /* 0x000fea000383ffff */
.L_x_1537:
[----:B------:R-:W-:Y:S01]  /*1e580*/  IMAD.MOV.U32 R11, RZ, RZ, R45 ;  /* 0x000000ffff0b7224 */ /* 0x000fe200078e002d */
[----:B------:R-:W-:Y:S01]  /*1e590*/  MOV R10, 0x1 ;  /* 0x00000001000a7802 */ /* 0x000fe20000000f00 */
[----:B----4-:R-:W-:Y:S01]  /*1e5a0*/  IMAD.MOV.U32 R3, RZ, RZ, 0x1f ;  /* 0x0000001fff037424 */ /* 0x010fe200078e00ff */
[----:B------:R-:W-:Y:S02]  /*1e5b0*/  MOV R2, 0x1e5d0 ;  /* 0x0001e5d000027802 */ /* 0x000fe40000000f00 */
[----:B-12---:R-:W-:Y:S05]  /*1e5c0*/  CALL.REL.NOINC `($__internal_23_$__cuda_sm70_shflsync_idx_p) ;  /* 0x000005f000007944 */ /* 0x006fea0003c00000 */
[----:B------:R-:W-:Y:S01]  /*1e5d0*/  MOV R8, R10 ;  /* 0x0000000a00087202 */ /* 0x000fe20000000f00 */
[----:B------:R-:W-:Y:S05]  /*1e5e0*/  BRA `(.L_x_1606) ;  /* 0xffffd0f000007947 */ /* 0x000fea000383ffff */
.L_x_1538:
[----:B------:R-:W-:Y:S02]  /*1e5f0*/  MOV R2, 0x1 ;  /* 0x0000000100027802 */ /* 0x000fe40000000f00 */
[----:B------:R-:W-:-:S02]  /*1e600*/  MOV R3, 0x1e620 ;  /* 0x0001e62000037802 */ /* 0x000fc40000000f00 */
[----:B-123--:R-:W-:Y:S05]  /*1e610*/  CALL.REL.NOINC `($__internal_24_$__cuda_sm70_shflsync_up_p) ;  /* 0x000005f000007944 */ /* 0x00efea0003c00000 */
[----:B------:R-:W-:Y:S05]  /*1e620*/  BRA `(.L_x_1607) ;  /* 0xffffd1e000007947 */ /* 0x000fea000383ffff */
.L_x_1539:
[----:B------:R-:W-:Y:S02]  /*1e630*/  MOV R2, 0x2 ;  /* 0x0000000200027802 */ /* 0x000fe40000000f00 */
[----:B------:R-:W-:-:S02]  /*1e640*/  MOV R3, 0x1e660 ;  /* 0x0001e66000037802 */ /* 0x000fc40000000f00 */
[----:B-12---:R-:W-:Y:S05]  /*1e650*/  CALL.REL.NOINC `($__internal_24_$__cuda_sm70_shflsync_up_p) ;  /* 0x000005b000007944 */ /* 0x006fea0003c00000 */
        /* <DEDUP_REMOVED lines=24> */
.L_x_1543:
[----:B------:R-:W-:Y:S02]  /*1e7e0*/  MOV R2, 0x1 ;  /* 0x0000000100027802 */ /* 0x000fe40000000f00 */
[----:B------:R-:W-:Y:S02]  /*1e7f0*/  MOV R3, 0x1e810 ;  /* 0x0001e81000037802 */ /* 0x000fe40000000f00 */
[----:B------:R-:W-:Y:S05]  /*1e800*/  CALL.REL.NOINC `($__internal_24_$__cuda_sm70_shflsync_up_p) ;  /* 0x0000040000007944 */ /* 0x000fea0003c00000 */
[----:B------:R-:W-:Y:S01]  /*1e810*/  MOV R2, R4 ;  /* 0x0000000400027202 */ /* 0x000fe20000000f00 */
[----:B------:R-:W-:Y:S05]  /*1e820*/  BRA `(.L_x_1609) ;  /* 0xffffd24000007947 */ /* 0x000fea000383ffff */
.L_x_1544:
        /* <DEDUP_REMOVED lines=27> */
.L_x_1546:
[----:B------:R-:W-:Y:S02]  /*1e9e0*/  SEL R0, RZ, 0x1, P0 ;  /* 0x00000001ff007807 */ /* 0x000fe40000000000 */
[----:B------:R-:W-:Y:S02]  /*1e9f0*/  MOV R2, 0x1ea10 ;  /* 0x0001ea1000027802 */ /* 0x000fe40000000f00 */
[----:B---3--:R-:W-:Y:S05]  /*1ea00*/  CALL.REL.NOINC `($__internal_25_$__cuda_sm70_votesync_ballot) ;  /* 0x0000027000007944 */ /* 0x008fea0003c00000 */
[----:B------:R-:W-:Y:S01]  /*1ea10*/  MOV R5, R0 ;  /* 0x0000000000057202 */ /* 0x000fe20000000f00 */
[----:B------:R-:W-:Y:S05]  /*1ea20*/  BRA `(.L_x_1611) ;  /* 0xffffd1d000007947 */ /* 0x000fea000383ffff */
.L_x_1547:
[----:B------:R-:W-:Y:S01]  /*1ea30*/  IMAD.MOV.U32 R11, RZ, RZ, R6 ;  /* 0x000000ffff0b7224 */ /* 0x000fe200078e0006 */
[----:B------:R-:W-:Y:S01]  /*1ea40*/  MOV R10, R0 ;  /* 0x00000000000a7202 */ /* 0x000fe20000000f00 */
[----:B------:R-:W-:Y:S01]  /*1ea50*/  IMAD.MOV.U32 R3, RZ, RZ, 0x1f ;  /* 0x0000001fff037424 */ /* 0x000fe200078e00ff */
[----:B-1----:R-:W-:Y:S02]  /*1ea60*/  MOV R2, 0x1ea80 ;  /* 0x0001ea8000027802 */ /* 0x002fe40000000f00 */
[----:B---3--:R-:W-:Y:S05]  /*1ea70*/  CALL.REL.NOINC `($__internal_23_$__cuda_sm70_shflsync_idx_p) ;  /* 0x0000014000007944 */ /* 0x008fea0003c00000 */
[----:B------:R-:W-:Y:S01]  /*1ea80*/  IMAD.MOV.U32 R12, RZ, RZ, R10 ;  /* 0x000000ffff0c7224 */ /* 0x000fe200078e000a */
[----:B------:R-:W-:Y:S01]  /*1ea90*/  MOV R10, R0 ;  /* 0x00000000000a7202 */ /* 0x000fe20000000f00 */
[----:B------:R-:W-:Y:S01]  /*1eaa0*/  IMAD.MOV.U32 R11, RZ, RZ, R7 ;  /* 0x000000ffff0b7224 */ /* 0x000fe200078e0007 */
[----:B------:R-:W-:-:S02]  /*1eab0*/  MOV R3, 0x1f ;  /* 0x0000001f00037802 */ /* 0x000fc40000000f00 */
[----:B------:R-:W-:Y:S02]  /*1eac0*/  MOV R2, 0x1eae0 ;  /* 0x0001eae000027802 */ /* 0x000fe40000000f00 */
[----:B------:R-:W-:Y:S05]  /*1ead0*/  CALL.REL.NOINC `($__internal_23_$__cuda_sm70_shflsync_idx_p) ;  /* 0x000000e000007944 */ /* 0x000fea0003c00000 */
[----:B------:R-:W-:Y:S01]  /*1eae0*/  MOV R7, R10 ;  /* 0x0000000a00077202 */ /* 0x000fe20000000f00 */
[----:B------:R-:W-:Y:S05]  /*1eaf0*/  BRA `(.L_x_1612) ;  /* 0xffffd17000007947 */ /* 0x000fea000383ffff */
.L_x_1550:
[----:B------:R-:W-:Y:S01]  /*1eb00*/  IMAD.MOV.U32 R11, RZ, RZ, R4 ;  /* 0x000000ffff0b7224 */ /* 0x000fe200078e0004 */
[----:B------:R-:W-:Y:S01]  /*1eb10*/  MOV R10, R0 ;  /* 0x00000000000a7202 */ /* 0x000fe20000000f00 */
[----:B------:R-:W-:Y:S01]  /*1eb20*/  IMAD.MOV.U32 R3, RZ, RZ, 0x1f ;  /* 0x0000001fff037424 */ /* 0x000fe200078e00ff */
[----:B-1----:R-:W-:Y:S02]  /*1eb30*/  MOV R2, 0x1eb50 ;  /* 0x0001eb5000027802 */ /* 0x002fe40000000f00 */
[----:B---34-:R-:W-:Y:S05]  /*1eb40*/  CALL.REL.NOINC `($__internal_23_$__cuda_sm70_shflsync_idx_p) ;  /* 0x0000007000007944 */ /* 0x018fea0003c00000 */
[----:B------:R-:W-:Y:S01]  /*1eb50*/  MOV R13, R10 ;  /* 0x0000000a000d7202 */ /* 0x000fe20000000f00 */
[----:B------:R-:W-:Y:S05]  /*1eb60*/  BRA `(.L_x_1549) ;  /* 0xffffd16000007947 */ /* 0x000fea000383ffff */
        .weak           $__internal_22_$__cuda_sm70_shflsync_bfly_p
        .type           $__internal_22_$__cuda_sm70_shflsync_bfly_p,@function
        .size           $__internal_22_$__cuda_sm70_shflsync_bfly_p,($__internal_23_$__cuda_sm70_shflsync_idx_p - $__internal_22_$__cuda_sm70_shflsync_bfly_p)
$__internal_22_$__cuda_sm70_shflsync_bfly_p:
[----:B------:R-:W-:Y:S01]  /*1eb70*/  MOV R8, R3 ;  /* 0x0000000300087202 */ /* 0x000fe20000000f00 */
[----:B------:R-:W-:Y:S04]  /*1eb80*/  WARPSYNC R10 ;  /* 0x0000000a00007348 */ /* 0x000fe80003800000 */
[----:B------:R-:W-:Y:S01]  /*1eb90*/  MOV R9, 0x0 ;  /* 0x0000000000097802 */ /* 0x000fe20000000f00 */
[----:B------:R1:W2:Y:S03]  /*1eba0*/  SHFL.BFLY PT, R0, R0, R7, R11 ;  /* 0x0c00000700007389 */ /* 0x0002a600000e000b */
[----:B------:R-:W-:Y:S05]  /*1ebb0*/  RET.REL.NODEC R8 `(_ZN7cutlass13device_kernelIN5flash19enable_sm80_to_sm89INS1_16FlashAttnFwdSm80INS1_25CollectiveMainloopFwdSm80ILi4ELi1ELb0EN4cute5tupleIJNS5_1CILi128EEENS7_ILi80EEENS7_ILi64EEEEEELi64ENS_10bfloat16_tEfNS_4arch4Sm80ELb1ELb0ELb0ELb1ELb0ELb1ELb1ELb1EEENS1_21CollectiveEpilogueFwdINS6_IJS8_SA_S9_EEENS6_IJNS7_ILi1EEESI_SI_EEESC_SE_Li128ELb1ELb1ELb1ELb0EEENS1_36VarlenDynamicPersistentTileSchedulerILi128ELi80ELi128ELi128ELb1ELb1ELb0ELb1ELb1ELb1EEEEEEEEEvNT_6ParamsE) ;  /* 0xfffe144008007950 */ /* 0x000fea0003c3ffff */
        .weak           $__internal_23_$__cuda_sm70_shflsync_idx_p
        .type           $__internal_23_$__cuda_sm70_shflsync_idx_p,@function
        .size           $__internal_23_$__cuda_sm70_shflsync_idx_p,($__internal_24_$__cuda_sm70_shflsync_up_p - $__internal_23_$__cuda_sm70_shflsync_idx_p)
$__internal_23_$__cuda_sm70_shflsync_idx_p:
[----:B------:R-:W-:-:S04]  /*1ebc0*/  MOV R44, 0xffffffff ;  /* 0xffffffff002c7802 */ /* 0x000fc80000000f00 */
[----:B------:R-:W-:Y:S04]  /*1ebd0*/  WARPSYNC R44 ;  /* 0x0000002c00007348 */ /* 0x000fe80003800000 */
[----:B------:R1:W2:Y:S02]  /*1ebe0*/  SHFL.IDX PT, R10, R11, R10, R3 ;  /* 0x0000000a0b0a7389 */ /* 0x0002a400000e0003 */
[----:B-1----:R-:W-:-:S04]  /*1ebf0*/  MOV R3, 0x0 ;  /* 0x0000000000037802 */ /* 0x002fc80000000f00 */
[----:B--2---:R-:W-:Y:S05]  /*1ec00*/  RET.REL.NODEC R2 `(_ZN7cutlass13device_kernelIN5flash19enable_sm80_to_sm89INS1_16FlashAttnFwdSm80INS1_25CollectiveMainloopFwdSm80ILi4ELi1ELb0EN4cute5tupleIJNS5_1CILi128EEENS7_ILi80EEENS7_ILi64EEEEEELi64ENS_10bfloat16_tEfNS_4arch4Sm80ELb1ELb0ELb0ELb1ELb0ELb1ELb1ELb1EEENS1_21CollectiveEpilogueFwdINS6_IJS8_SA_S9_EEENS6_IJNS7_ILi1EEESI_SI_EEESC_SE_Li128ELb1ELb1ELb1ELb0EEENS1_36VarlenDynamicPersistentTileSchedulerILi128ELi80ELi128ELi128ELb1ELb1ELb0ELb1ELb1ELb1EEEEEEEEEvNT_6ParamsE) ;  /* 0xfffe13f002007950 */ /* 0x004fea0003c3ffff */
        .weak           $__internal_24_$__cuda_sm70_shflsync_up_p
        .type           $__internal_24_$__cuda_sm70_shflsync_up_p,@function
        .size           $__internal_24_$__cuda_sm70_shflsync_up_p,($__internal_25_$__cuda_sm70_votesync_ballot - $__internal_24_$__cuda_sm70_shflsync_up_p)
$__internal_24_$__cuda_sm70_shflsync_up_p:
[----:B------:R-:W-:Y:S02]  /*1ec10*/  IMAD.MOV.U32 R4, RZ, RZ, RZ ;  /* 0x000000ffff047224 */ /* 0x000fe400078e00ff */
[----:B------:R-:W-:-:S04]  /*1ec20*/  IMAD.MOV.U32 R10, RZ, RZ, -0x1 ;  /* 0xffffffffff0a7424 */ /* 0x000fc800078e00ff */
[----:B------:R-:W-:Y:S04]  /*1ec30*/  WARPSYNC R10 ;  /* 0x0000000a00007348 */ /* 0x000fe80003800000 */
[----:B------:R1:W2:Y:S02]  /*1ec40*/  SHFL.UP PT, R4, R0, R2, R4 ;  /* 0x0400000200047389 */ /* 0x0002a400000e0004 */
[----:B-1----:R-:W-:Y:S02]  /*1ec50*/  MOV R2, R3 ;  /* 0x0000000300027202 */ /* 0x002fe40000000f00 */
[----:B------:R-:W-:-:S04]  /*1ec60*/  MOV R3, 0x0 ;  /* 0x0000000000037802 */ /* 0x000fc80000000f00 */
[----:B--2---:R-:W-:Y:S05]  /*1ec70*/  RET.REL.NODEC R2 `(_ZN7cutlass13device_kernelIN5flash19enable_sm80_to_sm89INS1_16FlashAttnFwdSm80INS1_25CollectiveMainloopFwdSm80ILi4ELi1ELb0EN4cute5tupleIJNS5_1CILi128EEENS7_ILi80EEENS7_ILi64EEEEEELi64ENS_10bfloat16_tEfNS_4arch4Sm80ELb1ELb0ELb0ELb1ELb0ELb1ELb1ELb1EEENS1_21CollectiveEpilogueFwdINS6_IJS8_SA_S9_EEENS6_IJNS7_ILi1EEESI_SI_EEESC_SE_Li128ELb1ELb1ELb1ELb0EEENS1_36VarlenDynamicPersistentTileSchedulerILi128ELi80ELi128ELi128ELb1ELb1ELb0ELb1ELb1ELb1EEEEEEEEEvNT_6ParamsE) ;  /* 0xfffe138002007950 */ /* 0x004fea0003c3ffff */
        .weak           $__internal_25_$__cuda_sm70_votesync_ballot
        .type           $__internal_25_$__cuda_sm70_votesync_ballot,@function
        .size           $__internal_25_$__cuda_sm70_votesync_ballot,(.L_x_1644 - $__internal_25_$__cuda_sm70_votesync_ballot)
$__internal_25_$__cuda_sm70_votesync_ballot:
[----:B------:R-:W-:Y:S01]  /*1ec80*/  ISETP.NE.U32.AND P0, PT, R0, 0x1, PT ;  /* 0x000000010000780c */ /* 0x000fe20003f05070 */
[----:B------:R-:W-:-:S04]  /*1ec90*/  IMAD.MOV.U32 R3, RZ, RZ, -0x1 ;  /* 0xffffffffff037424 */ /* 0x000fc800078e00ff */
[----:B------:R-:W-:Y:S08]  /*1eca0*/  WARPSYNC R3 ;  /* 0x0000000300007348 */ /* 0x000ff00003800000 */
[----:B------:R-:W-:-:S04]  /*1ecb0*/  VOTE.ANY R0, PT, !P0 ;  /* 0x0000000000007806 */ /* 0x000fc800040e0100 */
[----:B------:R-:W-:Y:S01]  /*1ecc0*/  LOP3.LUT R0, R0, R3, RZ, 0xc0, !PT ;  /* 0x0000000300007212 */ /* 0x000fe200078ec0ff */
[----:B------:R-:W-:-:S04]  /*1ecd0*/  IMAD.MOV.U32 R3, RZ, RZ, 0x0 ;  /* 0x00000000ff037424 */ /* 0x000fc800078e00ff */
[----:B------:R-:W-:Y:S05]  /*1ece0*/  RET.REL.NODEC R2 `(_ZN7cutlass13device_kernelIN5flash19enable_sm80_to_sm89INS1_16FlashAttnFwdSm80INS1_25CollectiveMainloopFwdSm80ILi4ELi1ELb0EN4cute5tupleIJNS5_1CILi128EEENS7_ILi80EEENS7_ILi64EEEEEELi64ENS_10bfloat16_tEfNS_4arch4Sm80ELb1ELb0ELb0ELb1ELb0ELb1ELb1ELb1EEENS1_21CollectiveEpilogueFwdINS6_IJS8_SA_S9_EEENS6_IJNS7_ILi1EEESI_SI_EEESC_SE_Li128ELb1ELb1ELb1ELb0EEENS1_36VarlenDynamicPersistentTileSchedulerILi128ELi80ELi128ELi128ELb1ELb1ELb0ELb1ELb1ELb1EEEEEEEEEvNT_6ParamsE) ;  /* 0xfffe131002007950 */ /* 0x000fea0003c3ffff */
.L_x_1613:
        /* <DEDUP_REMOVED lines=9> */
.L_x_1644:


//--------------------- .nv.shared._ZN7cutlass13device_kernelIN5flash19enable_sm80_to_sm89INS1_16FlashAttnFwdSm80INS1_25CollectiveMainloopFwdSm80ILi4ELi1ELb0EN4cute5tupleIJNS5_1CILi128EEENS7_ILi112EEENS7_ILi64EEEEEELi64ENS_10bfloat16_tEfNS_4arch4Sm80ELb0ELb0ELb0ELb0ELb0ELb0ELb1ELb1EEENS1_21CollectiveEpilogueFwdINS6_IJS8_SA_S9_EEENS6_IJNS7_ILi1EEESI_SI_EEESC_SE_Li128ELb0ELb1ELb1ELb0EEENS1_19SingleTileSchedulerILb0ELb1ELb1ELi128EEEEEEEEEvNT_6ParamsE --------------------------
	.section	.nv.shared._ZN7cutlass13device_kernelIN5flash19enable_sm80_to_sm89INS1_16FlashAttnFwdSm80INS1_25CollectiveMainloopFwdSm80ILi4ELi1ELb0EN4cute5tupleIJNS5_1CILi128EEENS7_ILi112EEENS7_ILi64EEEEEELi64ENS_10bfloat16_tEfNS_4arch4Sm80ELb0ELb0ELb0ELb0ELb0ELb0ELb1ELb1EEENS1_21CollectiveEpilogueFwdINS6_IJS8_SA_S9_EEENS6_IJNS7_ILi1EEESI_SI_EEESC_SE_Li128ELb0ELb1ELb1ELb0EEENS1_19SingleTileSchedulerILb0ELb1ELb1ELi128EEEEEEEEEvNT_6ParamsE,"aw",@nobits
	.sectionflags	@""
	.align	16


//--------------------- .nv.global                --------------------------
	.section	.nv.global,"aw",@nobits
.nv.global:
	.type		_ZN71_INTERNAL_6165dea8_35_flash_fwd_hdim64_bf16_split_sm80_cu_21e1f8cb_33634cute1_E,@object
	.size		_ZN71_INTERNAL_6165dea8_35_flash_fwd_hdim64_bf16_split_sm80_cu_21e1f8cb_33634cute1_E,(_ZN71_INTERNAL_6165dea8_35_flash_fwd_hdim64_bf16_split_sm80_cu_21e1f8cb_33634cuda3std3__45__cpo6cbeginE - _ZN71_INTERNAL_6165dea8_35_flash_fwd_hdim64_bf16_split_sm80_cu_21e1f8cb_33634cute1_E)
_ZN71_INTERNAL_6165dea8_35_flash_fwd_hdim64_bf16_split_sm80_cu_21e1f8cb_33634cute1_E:
	.zero		1
	.type		_ZN71_INTERNAL_6165dea8_35_flash_fwd_hdim64_bf16_split_sm80_cu_21e1f8cb_33634cuda3std3__45__cpo6cbeginE,@object
	.size		_ZN71_INTERNAL_6165dea8_35_flash_fwd_hdim64_bf16_split_sm80_cu_21e1f8cb_33634cuda3std3__45__cpo6cbeginE,(_ZN71_INTERNAL_6165dea8_35_flash_fwd_hdim64_bf16_split_sm80_cu_21e1f8cb_33634cuda3std3__48in_placeE - _ZN71_INTERNAL_6165dea8_35_flash_fwd_hdim64_bf16_split_sm80_cu_21e1f8cb_33634cuda3std3__45__cpo6cbeginE)
_ZN71_INTERNAL_6165dea8_35_flash_fwd_hdim64_bf16_split_sm80_cu_21e1f8cb_33634cuda3std3__45__cpo6cbeginE:
	.zero		1
	.type		_ZN71_INTERNAL_6165dea8_35_flash_fwd_hdim64_bf16_split_sm80_cu_21e1f8cb_33634cuda3std3__48in_placeE,@object
	.size		_ZN71_INTERNAL_6165dea8_35_flash_fwd_hdim64_bf16_split_sm80_cu_21e1f8cb_33634cuda3std3__48in_placeE,(_ZN71_INTERNAL_6165dea8_35_flash_fwd_hdim64_bf16_split_sm80_cu_21e1f8cb_33634cuda3std6ranges3__45__cpo9iter_moveE - _ZN71_INTERNAL_6165dea8_35_flash_fwd_hdim64_bf16_split_sm80_cu_21e1f8cb_33634cuda3std3__48in_placeE)
_ZN71_INTERNAL_6165dea8_35_flash_fwd_hdim64_bf16_split_sm80_cu_21e1f8cb_33634cuda3std3__48in_placeE:
	.zero		1
	.type		_ZN71_INTERNAL_6165dea8_35_flash_fwd_hdim64_bf16_split_sm80_cu_21e1f8cb_33634cuda3std6ranges3__45__cpo9iter_moveE,@object
	.size		_ZN71_INTERNAL_6165dea8_35_flash_fwd_hdim64_bf16_split_sm80_cu_21e1f8cb_33634cuda3std6ranges3__45__cpo9iter_moveE,(_ZN71_INTERNAL_6165dea8_35_flash_fwd_hdim64_bf16_split_sm80_cu_21e1f8cb_33634cuda3std3__45__cpo5beginE - _ZN71_INTERNAL_6165dea8_35_flash_fwd_hdim64_bf16_split_sm80_cu_21e1f8cb_33634cuda3std6ranges3__45__cpo9iter_moveE)
_ZN71_INTERNAL_6165dea8_35_flash_fwd_hdim64_bf16_split_sm80_cu_21e1f8cb_33634cuda3std6ranges3__45__cpo9iter_moveE:
	.zero		1
	.type		_ZN71_INTERNAL_6165dea8_35_flash_fwd_hdim64_bf16_split_sm80_cu_21e1f8cb_33634cuda3std3__45__cpo5beginE,@object
	.size		_ZN71_INTERNAL_6165dea8_35_flash_fwd_hdim64_bf16_split_sm80_cu_21e1f8cb_33634cuda3std3__45__cpo5beginE,(_ZN71_INTERNAL_6165dea8_35_flash_fwd_hdim64_bf16_split_sm80_cu_21e1f8cb_33634cuda3std3__473_GLOBAL__N__6165dea8_35_flash_fwd_hdim64_bf16_split_sm80_cu_21e1f8cb_33636ignoreE - _ZN71_INTERNAL_6165dea8_35_flash_fwd_hdim64_bf16_split_sm80_cu_21e1f8cb_33634cuda3std3__45__cpo5beginE)
_ZN71_INTERNAL_6165dea8_35_flash_fwd_hdim64_bf16_split_sm80_cu_21e1f8cb_33634cuda3std3__45__cpo5beginE:
	.zero		1
	.type		_ZN71_INTERNAL_6165dea8_35_flash_fwd_hdim64_bf16_split_sm80_cu_21e1f8cb_33634cuda3std3__473_GLOBAL__N__6165dea8_35_flash_fwd_hdim64_bf16_split_sm80_cu_21e1f8cb_33636ignoreE,@object
	.size		_ZN71_INTERNAL_6165dea8_35_flash_fwd_hdim64_bf16_split_sm80_cu_21e1f8cb_33634cuda3std3__473_GLOBAL__N__6165dea8_35_flash_fwd_hdim64_bf16_split_sm80_cu_21e1f8cb_33636ignoreE,(_ZN71_INTERNAL_6165dea8_35_flash_fwd_hdim64_bf16_split_sm80_cu_21e1f8cb_33634cute7productE - _ZN71_INTERNAL_6165dea8_35_flash_fwd_hdim64_bf16_split_sm80_cu_21e1f8cb_33634cuda3std3__473_GLOBAL__N__6165dea8_35_flash_fwd_hdim64_bf16_split_sm80_cu_21e1f8cb_33636ignoreE)
_ZN71_INTERNAL_6165dea8_35_flash_fwd_hdim64_bf16_split_sm80_cu_21e1f8cb_33634cuda3std3__473_GLOBAL__N__6165dea8_35_flash_fwd_hdim64_bf16_split_sm80_cu_21e1f8cb_33636ignoreE:
	.zero		1
	.type		_ZN71_INTERNAL_6165dea8_35_flash_fwd_hdim64_bf16_split_sm80_cu_21e1f8cb_33634cute7productE,@object
	.size		_ZN71_INTERNAL_6165dea8_35_flash_fwd_hdim64_bf16_split_sm80_cu_21e1f8cb_33634cute7productE,(_ZN71_INTERNAL_6165dea8_35_flash_fwd_hdim64_bf16_split_sm80_cu_21e1f8cb_33634cuda3std3__45__cpo3endE - _ZN71_INTERNAL_6165dea8_35_flash_fwd_hdim64_bf16_split_sm80_cu_21e1f8cb_33634cute7productE)
_ZN71_INTERNAL_6165dea8_35_flash_fwd_hdim64_bf16_split_sm80_cu_21e1f8cb_33634cute7productE:
	.zero		1
	.type		_ZN71_INTERNAL_6165dea8_35_flash_fwd_hdim64_bf16_split_sm80_cu_21e1f8cb_33634cuda3std3__45__cpo3endE,@object
	.size		_ZN71_INTERNAL_6165dea8_35_flash_fwd_hdim64_bf16_split_sm80_cu_21e1f8cb_33634cuda3std3__45__cpo3endE,(_ZN71_INTERNAL_6165dea8_35_flash_fwd_hdim64_bf16_split_sm80_cu_21e1f8cb_33634cuda3std3__419piecewise_constructE - _ZN71_INTERNAL_6165dea8_35_flash_fwd_hdim64_bf16_split_sm80_cu_21e1f8cb_33634cuda3std3__45__cpo3endE)
_ZN71_INTERNAL_6165dea8_35_flash_fwd_hdim64_bf16_split_sm80_cu_21e1f8cb_33634cuda3std3__45__cpo3endE:
	.zero		1
	.type		_ZN71_INTERNAL_6165dea8_35_flash_fwd_hdim64_bf16_split_sm80_cu_21e1f8cb_33634cuda3std3__419piecewise_constructE,@object
	.size		_ZN71_INTERNAL_6165dea8_35_flash_fwd_hdim64_bf16_split_sm80_cu_21e1f8cb_33634cuda3std3__419piecewise_constructE,(_ZN71_INTERNAL_6165dea8_35_flash_fwd_hdim64_bf16_split_sm80_cu_21e1f8cb_33634cuda3std3__45__cpo4cendE - _ZN71_INTERNAL_6165dea8_35_flash_fwd_hdim64_bf16_split_sm80_cu_21e1f8cb_33634cuda3std3__419piecewise_constructE)
_ZN71_INTERNAL_6165dea8_35_flash_fwd_hdim64_bf16_split_sm80_cu_21e1f8cb_33634cuda3std3__419piecewise_constructE:
	.zero		1
	.type		_ZN71_INTERNAL_6165dea8_35_flash_fwd_hdim64_bf16_split_sm80_cu_21e1f8cb_33634cuda3std3__45__cpo4cendE,@object
	.size		_ZN71_INTERNAL_6165dea8_35_flash_fwd_hdim64_bf16_split_sm80_cu_21e1f8cb_33634cuda3std3__45__cpo4cendE,(_ZN71_INTERNAL_6165dea8_35_flash_fwd_hdim64_bf16_split_sm80_cu_21e1f8cb_33634cuda3std6ranges3__45__cpo4swapE - _ZN71_INTERNAL_6165dea8_35_flash_fwd_hdim64_bf16_split_sm80_cu_21e1f8cb_33634cuda3std3__45__cpo4cendE)
_ZN71_INTERNAL_6165dea8_35_flash_fwd_hdim64_bf16_split_sm80_cu_21e1f8cb_33634cuda3std3__45__cpo4cendE:
	.zero		1
	.type		_ZN71_INTERNAL_6165dea8_35_flash_fwd_hdim64_bf16_split_sm80_cu_21e1f8cb_33634cuda3std6ranges3__45__cpo4swapE,@object
	.size		_ZN71_INTERNAL_6165dea8_35_flash_fwd_hdim64_bf16_split_sm80_cu_21e1f8cb_33634cuda3std6ranges3__45__cpo4swapE,(.L_7 - _ZN71_INTERNAL_6165dea8_35_flash_fwd_hdim64_bf16_split_sm80_cu_21e1f8cb_33634cuda3std6ranges3__45__cpo4swapE)
_ZN71_INTERNAL_6165dea8_35_flash_fwd_hdim64_bf16_split_sm80_cu_21e1f8cb_33634cuda3std6ranges3__45__cpo4swapE:
	.zero		1
.L_7:


//--------------------- .nv.shared._ZN7cutlass13device_kernelIN5flash19enable_sm80_to_sm89INS1_16FlashAttnFwdSm80INS1_25CollectiveMainloopFwdSm80ILi4ELi1ELb0EN4cute5tupleIJNS5_1CILi128EEENS7_ILi80EEENS7_ILi64EEEEEELi64ENS_10bfloat16_tEfNS_4arch4Sm80ELb0ELb0ELb0ELb1ELb0ELb0ELb1ELb1EEENS1_21CollectiveEpilogueFwdINS6_IJS8_SA_S9_EEENS6_IJNS7_ILi1EEESI_SI_EEESC_SE_Li128ELb1ELb1ELb1ELb0EEENS1_36VarlenDynamicPersistentTileSchedulerILi128ELi80ELi128ELi128ELb1ELb1ELb0ELb0ELb1ELb1EEEEEEEEEvNT_6ParamsE --------------------------
	.section	.nv.shared._ZN7cutlass13device_kernelIN5flash19enable_sm80_to_sm89INS1_16FlashAttnFwdSm80INS1_25CollectiveMainloopFwdSm80ILi4ELi1ELb0EN4cute5tupleIJNS5_1CILi128EEENS7_ILi80EEENS7_ILi64EEEEEELi64ENS_10bfloat16_tEfNS_4arch4Sm80ELb0ELb0ELb0ELb1ELb0ELb0ELb1ELb1EEENS1_21CollectiveEpilogueFwdINS6_IJS8_SA_S9_EEENS6_IJNS7_ILi1EEESI_SI_EEESC_SE_Li128ELb1ELb1ELb1ELb0EEENS1_36VarlenDynamicPersistentTileSchedulerILi128ELi80ELi128ELi128ELb1ELb1ELb0ELb0ELb1ELb1EEEEEEEEEvNT_6ParamsE,"aw",@nobits
	.sectionflags	@""
	.align	16


//--------------------- .nv.shared._ZN7cutlass13device_kernelIN5flash19enable_sm80_to_sm89INS1_16FlashAttnFwdSm80INS1_25CollectiveMainloopFwdSm80ILi4ELi1ELb0EN4cute5tupleIJNS5_1CILi128EEENS7_ILi80EEENS7_ILi64EEEEEELi64ENS_10bfloat16_tEfNS_4arch4Sm80ELb0ELb0ELb0ELb1ELb0ELb1ELb1ELb1EEENS1_21CollectiveEpilogueFwdINS6_IJS8_SA_S9_EEENS6_IJNS7_ILi1EEESI_SI_EEESC_SE_Li128ELb1ELb1ELb1ELb0EEENS1_36VarlenDynamicPersistentTileSchedulerILi128ELi80ELi128ELi128ELb1ELb1ELb0ELb0ELb1ELb1EEEEEEEEEvNT_6ParamsE --------------------------
	.section	.nv.shared._ZN7cutlass13device_kernelIN5flash19enable_sm80_to_sm89INS1_16FlashAttnFwdSm80INS1_25CollectiveMainloopFwdSm80ILi4ELi1ELb0EN4cute5tupleIJNS5_1CILi128EEENS7_ILi80EEENS7_ILi64EEEEEELi64ENS_10bfloat16_tEfNS_4arch4Sm80ELb0ELb0ELb0ELb1ELb0ELb1ELb1ELb1EEENS1_21CollectiveEpilogueFwdINS6_IJS8_SA_S9_EEENS6_IJNS7_ILi1EEESI_SI_EEESC_SE_Li128ELb1ELb1ELb1ELb0EEENS1_36VarlenDynamicPersistentTileSchedulerILi128ELi80ELi128ELi128ELb1ELb1ELb0ELb0ELb1ELb1EEEEEEEEEvNT_6ParamsE,"aw",@nobits
	.sectionflags	@""
	.align	16


//--------------------- .nv.shared._ZN7cutlass13device_kernelIN5flash19enable_sm80_to_sm89INS1_16FlashAttnFwdSm80INS1_25CollectiveMainloopFwdSm80ILi4ELi1ELb0EN4cute5tupleIJNS5_1CILi128EEENS7_ILi96EEENS7_ILi64EEEEEELi64ENS_10bfloat16_tEfNS_4arch4Sm80ELb0ELb1ELb0ELb0ELb0ELb0ELb1ELb1EEENS1_21CollectiveEpilogueFwdINS6_IJS8_SA_S9_EEENS6_IJNS7_ILi1EEESI_SI_EEESC_SE_Li128ELb0ELb1ELb1ELb0EEENS1_19SingleTileSchedulerILb0ELb1ELb1ELi128EEEEEEEEEvNT_6ParamsE --------------------------
	.section	.nv.shared._ZN7cutlass13device_kernelIN5flash19enable_sm80_to_sm89INS1_16FlashAttnFwdSm80INS1_25CollectiveMainloopFwdSm80ILi4ELi1ELb0EN4cute5tupleIJNS5_1CILi128EEENS7_ILi96EEENS7_ILi64EEEEEELi64ENS_10bfloat16_tEfNS_4arch4Sm80ELb0ELb1ELb0ELb0ELb0ELb0ELb1ELb1EEENS1_21CollectiveEpilogueFwdINS6_IJS8_SA_S9_EEENS6_IJNS7_ILi1EEESI_SI_EEESC_SE_Li128ELb0ELb1ELb1ELb0EEENS1_19SingleTileSchedulerILb0ELb1ELb1ELi128EEEEEEEEEvNT_6ParamsE,"aw",@nobits
	.sectionflags	@""
	.align	16


//--------------------- .nv.shared._ZN7cutlass13device_kernelIN5flash19enable_sm80_to_sm89INS1_16FlashAttnFwdSm80INS1_25CollectiveMainloopFwdSm80ILi4ELi1ELb0EN4cute5tupleIJNS5_1CILi128EEENS7_ILi80EEENS7_ILi64EEEEEELi64ENS_10bfloat16_tEfNS_4arch4Sm80ELb0ELb1ELb0ELb1ELb0ELb0ELb1ELb1EEENS1_21CollectiveEpilogueFwdINS6_IJS8_SA_S9_EEENS6_IJNS7_ILi1EEESI_SI_EEESC_SE_Li128ELb1ELb1ELb1ELb0EEENS1_36VarlenDynamicPersistentTileSchedulerILi128ELi80ELi128ELi128ELb1ELb1ELb0ELb1ELb0ELb1EEEEEEEEEvNT_6ParamsE --------------------------
	.section	.nv.shared._ZN7cutlass13device_kernelIN5flash19enable_sm80_to_sm89INS1_16FlashAttnFwdSm80INS1_25CollectiveMainloopFwdSm80ILi4ELi1ELb0EN4cute5tupleIJNS5_1CILi128EEENS7_ILi80EEENS7_ILi64EEEEEELi64ENS_10bfloat16_tEfNS_4arch4Sm80ELb0ELb1ELb0ELb1ELb0ELb0ELb1ELb1EEENS1_21CollectiveEpilogueFwdINS6_IJS8_SA_S9_EEENS6_IJNS7_ILi1EEESI_SI_EEESC_SE_Li128ELb1ELb1ELb1ELb0EEENS1_36VarlenDynamicPersistentTileSchedulerILi128ELi80ELi128ELi128ELb1ELb1ELb0ELb1ELb0ELb1EEEEEEEEEvNT_6ParamsE,"aw",@nobits
	.sectionflags	@""
	.align	16


//--------------------- .nv.shared._ZN7cutlass13device_kernelIN5flash19enable_sm80_to_sm89INS1_16FlashAttnFwdSm80INS1_25CollectiveMainloopFwdSm80ILi4ELi1ELb0EN4cute5tupleIJNS5_1CILi128EEENS7_ILi80EEENS7_ILi64EEEEEELi64ENS_10bfloat16_tEfNS_4arch4Sm80ELb0ELb1ELb0ELb1ELb0ELb1ELb1ELb1EEENS1_21CollectiveEpilogueFwdINS6_IJS8_SA_S9_EEENS6_IJNS7_ILi1EEESI_SI_EEESC_SE_Li128ELb1ELb1ELb1ELb0EEENS1_36VarlenDynamicPersistentTileSchedulerILi128ELi80ELi128ELi128ELb1ELb1ELb0ELb1ELb0ELb1EEEEEEEEEvNT_6ParamsE --------------------------
	.section	.nv.shared._ZN7cutlass13device_kernelIN5flash19enable_sm80_to_sm89INS1_16FlashAttnFwdSm80INS1_25CollectiveMainloopFwdSm80ILi4ELi1ELb0EN4cute5tupleIJNS5_1CILi128EEENS7_ILi80EEENS7_ILi64EEEEEELi64ENS_10bfloat16_tEfNS_4arch4Sm80ELb0ELb1ELb0ELb1ELb0ELb1ELb1ELb1EEENS1_21CollectiveEpilogueFwdINS6_IJS8_SA_S9_EEENS6_IJNS7_ILi1EEESI_SI_EEESC_SE_Li128ELb1ELb1ELb1ELb0EEENS1_36VarlenDynamicPersistentTileSchedulerILi128ELi80ELi128ELi128ELb1ELb1ELb0ELb1ELb0ELb1EEEEEEEEEvNT_6ParamsE,"aw",@nobits
	.sectionflags	@""
	.align	16


//--------------------- .nv.shared._ZN7cutlass13device_kernelIN5flash19enable_sm80_to_sm89INS1_16FlashAttnFwdSm80INS1_25CollectiveMainloopFwdSm80ILi4ELi1ELb0EN4cute5tupleIJNS5_1CILi128EEENS7_ILi112EEENS7_ILi64EEEEEELi64ENS_10bfloat16_tEfNS_4arch4Sm80ELb1ELb0ELb0ELb0ELb0ELb0ELb1ELb1EEENS1_21CollectiveEpilogueFwdINS6_IJS8_SA_S9_EEENS6_IJNS7_ILi1EEESI_SI_EEESC_SE_Li128ELb0ELb1ELb1ELb0EEENS1_30DynamicPersistentTileSchedulerILi128ELi128ELb1ELb1ELb0EEEEEEEEEvNT_6ParamsE --------------------------
	.section	.nv.shared._ZN7cutlass13device_kernelIN5flash19enable_sm80_to_sm89INS1_16FlashAttnFwdSm80INS1_25CollectiveMainloopFwdSm80ILi4ELi1ELb0EN4cute5tupleIJNS5_1CILi128EEENS7_ILi112EEENS7_ILi64EEEEEELi64ENS_10bfloat16_tEfNS_4arch4Sm80ELb1ELb0ELb0ELb0ELb0ELb0ELb1ELb1EEENS1_21CollectiveEpilogueFwdINS6_IJS8_SA_S9_EEENS6_IJNS7_ILi1EEESI_SI_EEESC_SE_Li128ELb0ELb1ELb1ELb0EEENS1_30DynamicPersistentTileSchedulerILi128ELi128ELb1ELb1ELb0EEEEEEEEEvNT_6ParamsE,"aw",@nobits
	.sectionflags	@""
	.align	16


//--------------------- .nv.shared._ZN7cutlass13device_kernelIN5flash19enable_sm80_to_sm89INS1_16FlashAttnFwdSm80INS1_25CollectiveMainloopFwdSm80ILi4ELi1ELb0EN4cute5tupleIJNS5_1CILi128EEENS7_ILi80EEENS7_ILi64EEEEEELi64ENS_10bfloat16_tEfNS_4arch4Sm80ELb1ELb0ELb0ELb1ELb0ELb0ELb1ELb1EEENS1_21CollectiveEpilogueFwdINS6_IJS8_SA_S9_EEENS6_IJNS7_ILi1EEESI_SI_EEESC_SE_Li128ELb1ELb1ELb1ELb0EEENS1_36VarlenDynamicPersistentTileSchedulerILi128ELi80ELi128ELi128ELb1ELb1ELb0ELb1ELb1ELb1EEEEEEEEEvNT_6ParamsE --------------------------
	.section	.nv.shared._ZN7cutlass13device_kernelIN5flash19enable_sm80_to_sm89INS1_16FlashAttnFwdSm80INS1_25CollectiveMainloopFwdSm80ILi4ELi1ELb0EN4cute5tupleIJNS5_1CILi128EEENS7_ILi80EEENS7_ILi64EEEEEELi64ENS_10bfloat16_tEfNS_4arch4Sm80ELb1ELb0ELb0ELb1ELb0ELb0ELb1ELb1EEENS1_21CollectiveEpilogueFwdINS6_IJS8_SA_S9_EEENS6_IJNS7_ILi1EEESI_SI_EEESC_SE_Li128ELb1ELb1ELb1ELb0EEENS1_36VarlenDynamicPersistentTileSchedulerILi128ELi80ELi128ELi128ELb1ELb1ELb0ELb1ELb1ELb1EEEEEEEEEvNT_6ParamsE,"aw",@nobits
	.sectionflags	@""
	.align	16


//--------------------- .nv.shared._ZN7cutlass13device_kernelIN5flash19enable_sm80_to_sm89INS1_16FlashAttnFwdSm80INS1_25CollectiveMainloopFwdSm80ILi4ELi1ELb0EN4cute5tupleIJNS5_1CILi128EEENS7_ILi80EEENS7_ILi64EEEEEELi64ENS_10bfloat16_tEfNS_4arch4Sm80ELb1ELb0ELb0ELb1ELb0ELb1ELb1ELb1EEENS1_21CollectiveEpilogueFwdINS6_IJS8_SA_S9_EEENS6_IJNS7_ILi1EEESI_SI_EEESC_SE_Li128ELb1ELb1ELb1ELb0EEENS1_36VarlenDynamicPersistentTileSchedulerILi128ELi80ELi128ELi128ELb1ELb1ELb0ELb1ELb1ELb1EEEEEEEEEvNT_6ParamsE --------------------------
	.section	.nv.shared._ZN7cutlass13device_kernelIN5flash19enable_sm80_to_sm89INS1_16FlashAttnFwdSm80INS1_25CollectiveMainloopFwdSm80ILi4ELi1ELb0EN4cute5tupleIJNS5_1CILi128EEENS7_ILi80EEENS7_ILi64EEEEEELi64ENS_10bfloat16_tEfNS_4arch4Sm80ELb1ELb0ELb0ELb1ELb0ELb1ELb1ELb1EEENS1_21CollectiveEpilogueFwdINS6_IJS8_SA_S9_EEENS6_IJNS7_ILi1EEESI_SI_EEESC_SE_Li128ELb1ELb1ELb1ELb0EEENS1_36VarlenDynamicPersistentTileSchedulerILi128ELi80ELi128ELi128ELb1ELb1ELb0ELb1ELb1ELb1EEEEEEEEEvNT_6ParamsE,"aw",@nobits
	.sectionflags	@""
	.align	16
